	.target	sm_100a

	.elftype	@"ET_EXEC"


//--------------------- .note.nv.tkinfo           --------------------------
	.section	.note.nv.tkinfo,"",@"SHT_NOTE"
	.sectionflags	@"SHF_NOTE_NV_TKINFO"
	.tkinfo
        /*0018*/ 	.word	0x00000002
        /*0030*/ 	.string	""
        /*0030*/ 	.string	"ptxas"
        /*0030*/ 	.string	"Cuda compilation tools, release 13.0, V13.0.88"
        /*0030*/ 	.string	"Build cuda_13.0.r13.0/compiler.36424714_0"
        /*0030*/ 	.string	"-arch sm_100a -m 64 "



//--------------------- .note.nv.cuinfo           --------------------------
	.section	.note.nv.cuinfo,"",@"SHT_NOTE"
	.sectionflags	@"SHF_NOTE_NV_CUINFO"
        /*0018*/ 	.short	0x0002
        /*001a*/ 	.short	0x0064
        /*001c*/ 	.short	0x0082
	.zero		2


//--------------------- .nv.info                  --------------------------
	.section	.nv.info,"",@"SHT_CUDA_INFO"
	.align	4


	//----- nvinfo : EIATTR_REGCOUNT
	.align		4
        /*0000*/ 	.byte	0x04, 0x2f
        /*0002*/ 	.short	(.L_39 - .L_38)
	.align		4
.L_38:
        /*0004*/ 	.word	index@(_Z16dequantize_blockILi32ELi2EXadL_ZN45_INTERNAL_8d5cb472_14_gguf_kernel_cu_cd24131915dequantize_q4_0EPKviiR7__half2EEfEvS2_PT2_i)
        /*0008*/ 	.word	0x0000000e


	//----- nvinfo : EIATTR_FRAME_SIZE
	.align		4
.L_39:
        /*000c*/ 	.byte	0x04, 0x11
        /*000e*/ 	.short	(.L_41 - .L_40)
	.align		4
.L_40:
        /*0010*/ 	.word	index@(_Z16dequantize_blockILi32ELi2EXadL_ZN45_INTERNAL_8d5cb472_14_gguf_kernel_cu_cd24131915dequantize_q4_0EPKviiR7__half2EEfEvS2_PT2_i)
        /*0014*/ 	.word	0x00000000


	//----- nvinfo : EIATTR_REGCOUNT
	.align		4
.L_41:
        /*0018*/ 	.byte	0x04, 0x2f
        /*001a*/ 	.short	(.L_43 - .L_42)
	.align		4
.L_42:
        /*001c*/ 	.word	index@(_Z16dequantize_blockILi32ELi2EXadL_ZN45_INTERNAL_8d5cb472_14_gguf_kernel_cu_cd24131915dequantize_q4_1EPKviiR7__half2EEfEvS2_PT2_i)
        /*0020*/ 	.word	0x0000000e


	//----- nvinfo : EIATTR_FRAME_SIZE
	.align		4
.L_43:
        /*0024*/ 	.byte	0x04, 0x11
        /*0026*/ 	.short	(.L_45 - .L_44)
	.align		4
.L_44:
        /*0028*/ 	.word	index@(_Z16dequantize_blockILi32ELi2EXadL_ZN45_INTERNAL_8d5cb472_14_gguf_kernel_cu_cd24131915dequantize_q4_1EPKviiR7__half2EEfEvS2_PT2_i)
        /*002c*/ 	.word	0x00000000


	//----- nvinfo : EIATTR_REGCOUNT
	.align		4
.L_45:
        /*0030*/ 	.byte	0x04, 0x2f
        /*0032*/ 	.short	(.L_47 - .L_46)
	.align		4
.L_46:
        /*0034*/ 	.word	index@(_Z16dequantize_blockILi32ELi2EXadL_ZN45_INTERNAL_8d5cb472_14_gguf_kernel_cu_cd24131915dequantize_q5_0EPKviiR7__half2EEfEvS2_PT2_i)
        /*0038*/ 	.word	0x0000000e


	//----- nvinfo : EIATTR_FRAME_SIZE
	.align		4
.L_47:
        /*003c*/ 	.byte	0x04, 0x11
        /*003e*/ 	.short	(.L_49 - .L_48)
	.align		4
.L_48:
        /*0040*/ 	.word	index@(_Z16dequantize_blockILi32ELi2EXadL_ZN45_INTERNAL_8d5cb472_14_gguf_kernel_cu_cd24131915dequantize_q5_0EPKviiR7__half2EEfEvS2_PT2_i)
        /*0044*/ 	.word	0x00000000


	//----- nvinfo : EIATTR_REGCOUNT
	.align		4
.L_49:
        /*0048*/ 	.byte	0x04, 0x2f
        /*004a*/ 	.short	(.L_51 - .L_50)
	.align		4
.L_50:
        /*004c*/ 	.word	index@(_Z16dequantize_blockILi32ELi2EXadL_ZN45_INTERNAL_8d5cb472_14_gguf_kernel_cu_cd24131915dequantize_q5_1EPKviiR7__half2EEfEvS2_PT2_i)
        /*0050*/ 	.word	0x0000000d


	//----- nvinfo : EIATTR_FRAME_SIZE
	.align		4
.L_51:
        /*0054*/ 	.byte	0x04, 0x11
        /*0056*/ 	.short	(.L_53 - .L_52)
	.align		4
.L_52:
        /*0058*/ 	.word	index@(_Z16dequantize_blockILi32ELi2EXadL_ZN45_INTERNAL_8d5cb472_14_gguf_kernel_cu_cd24131915dequantize_q5_1EPKviiR7__half2EEfEvS2_PT2_i)
        /*005c*/ 	.word	0x00000000


	//----- nvinfo : EIATTR_REGCOUNT
	.align		4
.L_53:
        /*0060*/ 	.byte	0x04, 0x2f
        /*0062*/ 	.short	(.L_55 - .L_54)
	.align		4
.L_54:
        /*0064*/ 	.word	index@(_Z16dequantize_blockILi32ELi1EXadL_ZN45_INTERNAL_8d5cb472_14_gguf_kernel_cu_cd24131915dequantize_q8_0EPKviiR7__half2EEfEvS2_PT2_i)
        /*0068*/ 	.word	0x0000000e


	//----- nvinfo : EIATTR_FRAME_SIZE
	.align		4
.L_55:
        /*006c*/ 	.byte	0x04, 0x11
        /*006e*/ 	.short	(.L_57 - .L_56)
	.align		4
.L_56:
        /*0070*/ 	.word	index@(_Z16dequantize_blockILi32ELi1EXadL_ZN45_INTERNAL_8d5cb472_14_gguf_kernel_cu_cd24131915dequantize_q8_0EPKviiR7__half2EEfEvS2_PT2_i)
        /*0074*/ 	.word	0x00000000


	//----- nvinfo : EIATTR_REGCOUNT
	.align		4
.L_57:
        /*0078*/ 	.byte	0x04, 0x2f
        /*007a*/ 	.short	(.L_59 - .L_58)
	.align		4
.L_58:
        /*007c*/ 	.word	index@(_Z21dequantize_block_q2_KIfEvPKvPT_)
        /*0080*/ 	.word	0x00000017


	//----- nvinfo : EIATTR_FRAME_SIZE
	.align		4
.L_59:
        /*0084*/ 	.byte	0x04, 0x11
        /*0086*/ 	.short	(.L_61 - .L_60)
	.align		4
.L_60:
        /*0088*/ 	.word	index@(_Z21dequantize_block_q2_KIfEvPKvPT_)
        /*008c*/ 	.word	0x00000000


	//----- nvinfo : EIATTR_REGCOUNT
	.align		4
.L_61:
        /*0090*/ 	.byte	0x04, 0x2f
        /*0092*/ 	.short	(.L_63 - .L_62)
	.align		4
.L_62:
        /*0094*/ 	.word	index@(_Z21dequantize_block_q3_KIfEvPKvPT_)
        /*0098*/ 	.word	0x0000001a


	//----- nvinfo : EIATTR_FRAME_SIZE
	.align		4
.L_63:
        /*009c*/ 	.byte	0x04, 0x11
        /*009e*/ 	.short	(.L_65 - .L_64)
	.align		4
.L_64:
        /*00a0*/ 	.word	index@(_Z21dequantize_block_q3_KIfEvPKvPT_)
        /*00a4*/ 	.word	0x00000000


	//----- nvinfo : EIATTR_REGCOUNT
	.align		4
.L_65:
        /*00a8*/ 	.byte	0x04, 0x2f
        /*00aa*/ 	.short	(.L_67 - .L_66)
	.align		4
.L_66:
        /*00ac*/ 	.word	index@(_Z21dequantize_block_q4_KIfEvPKvPT_)
        /*00b0*/ 	.word	0x0000001b


	//----- nvinfo : EIATTR_FRAME_SIZE
	.align		4
.L_67:
        /*00b4*/ 	.byte	0x04, 0x11
        /*00b6*/ 	.short	(.L_69 - .L_68)
	.align		4
.L_68:
        /*00b8*/ 	.word	index@(_Z21dequantize_block_q4_KIfEvPKvPT_)
        /*00bc*/ 	.word	0x00000000


	//----- nvinfo : EIATTR_REGCOUNT
	.align		4
.L_69:
        /*00c0*/ 	.byte	0x04, 0x2f
        /*00c2*/ 	.short	(.L_71 - .L_70)
	.align		4
.L_70:
        /*00c4*/ 	.word	index@(_Z21dequantize_block_q5_KIfEvPKvPT_)
        /*00c8*/ 	.word	0x0000001b


	//----- nvinfo : EIATTR_FRAME_SIZE
	.align		4
.L_71:
        /*00cc*/ 	.byte	0x04, 0x11
        /*00ce*/ 	.short	(.L_73 - .L_72)
	.align		4
.L_72:
        /*00d0*/ 	.word	index@(_Z21dequantize_block_q5_KIfEvPKvPT_)
        /*00d4*/ 	.word	0x00000000


	//----- nvinfo : EIATTR_REGCOUNT
	.align		4
.L_73:
        /*00d8*/ 	.byte	0x04, 0x2f
        /*00da*/ 	.short	(.L_75 - .L_74)
	.align		4
.L_74:
        /*00dc*/ 	.word	index@(_Z21dequantize_block_q6_KIfEvPKvPT_)
        /*00e0*/ 	.word	0x00000017


	//----- nvinfo : EIATTR_FRAME_SIZE
	.align		4
.L_75:
        /*00e4*/ 	.byte	0x04, 0x11
        /*00e6*/ 	.short	(.L_77 - .L_76)
	.align		4
.L_76:
        /*00e8*/ 	.word	index@(_Z21dequantize_block_q6_KIfEvPKvPT_)
        /*00ec*/ 	.word	0x00000000


	//----- nvinfo : EIATTR_REGCOUNT
	.align		4
.L_77:
        /*00f0*/ 	.byte	0x04, 0x2f
        /*00f2*/ 	.short	(.L_79 - .L_78)
	.align		4
.L_78:
        /*00f4*/ 	.word	index@(_Z24dequantize_block_iq2_xxsIfEvPKvPT_)
        /*00f8*/ 	.word	0x00000016


	//----- nvinfo : EIATTR_FRAME_SIZE
	.align		4
.L_79:
        /*00fc*/ 	.byte	0x04, 0x11
        /*00fe*/ 	.short	(.L_81 - .L_80)
	.align		4
.L_80:
        /*0100*/ 	.word	index@(_Z24dequantize_block_iq2_xxsIfEvPKvPT_)
        /*0104*/ 	.word	0x00000000


	//----- nvinfo : EIATTR_REGCOUNT
	.align		4
.L_81:
        /*0108*/ 	.byte	0x04, 0x2f
        /*010a*/ 	.short	(.L_83 - .L_82)
	.align		4
.L_82:
        /*010c*/ 	.word	index@(_Z23dequantize_block_iq2_xsIfEvPKvPT_)
        /*0110*/ 	.word	0x00000016


	//----- nvinfo : EIATTR_FRAME_SIZE
	.align		4
.L_83:
        /*0114*/ 	.byte	0x04, 0x11
        /*0116*/ 	.short	(.L_85 - .L_84)
	.align		4
.L_84:
        /*0118*/ 	.word	index@(_Z23dequantize_block_iq2_xsIfEvPKvPT_)
        /*011c*/ 	.word	0x00000000


	//----- nvinfo : EIATTR_REGCOUNT
	.align		4
.L_85:
        /*0120*/ 	.byte	0x04, 0x2f
        /*0122*/ 	.short	(.L_87 - .L_86)
	.align		4
.L_86:
        /*0124*/ 	.word	index@(_Z24dequantize_block_iq3_xxsIfEvPKvPT_)
        /*0128*/ 	.word	0x00000016


	//----- nvinfo : EIATTR_FRAME_SIZE
	.align		4
.L_87:
        /*012c*/ 	.byte	0x04, 0x11
        /*012e*/ 	.short	(.L_89 - .L_88)
	.align		4
.L_88:
        /*0130*/ 	.word	index@(_Z24dequantize_block_iq3_xxsIfEvPKvPT_)
        /*0134*/ 	.word	0x00000000


	//----- nvinfo : EIATTR_REGCOUNT
	.align		4
.L_89:
        /*0138*/ 	.byte	0x04, 0x2f
        /*013a*/ 	.short	(.L_91 - .L_90)
	.align		4
.L_90:
        /*013c*/ 	.word	index@(_Z22dequantize_block_iq1_sIfEvPKvPT_)
        /*0140*/ 	.word	0x00000016


	//----- nvinfo : EIATTR_FRAME_SIZE
	.align		4
.L_91:
        /*0144*/ 	.byte	0x04, 0x11
        /*0146*/ 	.short	(.L_93 - .L_92)
	.align		4
.L_92:
        /*0148*/ 	.word	index@(_Z22dequantize_block_iq1_sIfEvPKvPT_)
        /*014c*/ 	.word	0x00000000


	//----- nvinfo : EIATTR_REGCOUNT
	.align		4
.L_93:
        /*0150*/ 	.byte	0x04, 0x2f
        /*0152*/ 	.short	(.L_95 - .L_94)
	.align		4
.L_94:
        /*0154*/ 	.word	index@(_Z23dequantize_block_iq4_nlIfEvPKvPT_)
        /*0158*/ 	.word	0x00000018


	//----- nvinfo : EIATTR_FRAME_SIZE
	.align		4
.L_95:
        /*015c*/ 	.byte	0x04, 0x11
        /*015e*/ 	.short	(.L_97 - .L_96)
	.align		4
.L_96:
        /*0160*/ 	.word	index@(_Z23dequantize_block_iq4_nlIfEvPKvPT_)
        /*0164*/ 	.word	0x00000000


	//----- nvinfo : EIATTR_REGCOUNT
	.align		4
.L_97:
        /*0168*/ 	.byte	0x04, 0x2f
        /*016a*/ 	.short	(.L_99 - .L_98)
	.align		4
.L_98:
        /*016c*/ 	.word	index@(_Z22dequantize_block_iq3_sIfEvPKvPT_)
        /*0170*/ 	.word	0x00000017


	//----- nvinfo : EIATTR_FRAME_SIZE
	.align		4
.L_99:
        /*0174*/ 	.byte	0x04, 0x11
        /*0176*/ 	.short	(.L_101 - .L_100)
	.align		4
.L_100:
        /*0178*/ 	.word	index@(_Z22dequantize_block_iq3_sIfEvPKvPT_)
        /*017c*/ 	.word	0x00000000


	//----- nvinfo : EIATTR_REGCOUNT
	.align		4
.L_101:
        /*0180*/ 	.byte	0x04, 0x2f
        /*0182*/ 	.short	(.L_103 - .L_102)
	.align		4
.L_102:
        /*0184*/ 	.word	index@(_Z22dequantize_block_iq2_sIfEvPKvPT_)
        /*0188*/ 	.word	0x00000016


	//----- nvinfo : EIATTR_FRAME_SIZE
	.align		4
.L_103:
        /*018c*/ 	.byte	0x04, 0x11
        /*018e*/ 	.short	(.L_105 - .L_104)
	.align		4
.L_104:
        /*0190*/ 	.word	index@(_Z22dequantize_block_iq2_sIfEvPKvPT_)
        /*0194*/ 	.word	0x00000000


	//----- nvinfo : EIATTR_REGCOUNT
	.align		4
.L_105:
        /*0198*/ 	.byte	0x04, 0x2f
        /*019a*/ 	.short	(.L_107 - .L_106)
	.align		4
.L_106:
        /*019c*/ 	.word	index@(_Z23dequantize_block_iq4_xsIfEvPKvPT_)
        /*01a0*/ 	.word	0x0000001a


	//----- nvinfo : EIATTR_FRAME_SIZE
	.align		4
.L_107:
        /*01a4*/ 	.byte	0x04, 0x11
        /*01a6*/ 	.short	(.L_109 - .L_108)
	.align		4
.L_108:
        /*01a8*/ 	.word	index@(_Z23dequantize_block_iq4_xsIfEvPKvPT_)
        /*01ac*/ 	.word	0x00000000


	//----- nvinfo : EIATTR_REGCOUNT
	.align		4
.L_109:
        /*01b0*/ 	.byte	0x04, 0x2f
        /*01b2*/ 	.short	(.L_111 - .L_110)
	.align		4
.L_110:
        /*01b4*/ 	.word	index@(_Z22dequantize_block_iq1_mIfEvPKvPT_)
        /*01b8*/ 	.word	0x00000017


	//----- nvinfo : EIATTR_FRAME_SIZE
	.align		4
.L_111:
        /*01bc*/ 	.byte	0x04, 0x11
        /*01be*/ 	.short	(.L_113 - .L_112)
	.align		4
.L_112:
        /*01c0*/ 	.word	index@(_Z22dequantize_block_iq1_mIfEvPKvPT_)
        /*01c4*/ 	.word	0x00000000


	//----- nvinfo : EIATTR_REGCOUNT
	.align		4
.L_113:
        /*01c8*/ 	.byte	0x04, 0x2f
        /*01ca*/ 	.short	(.L_115 - .L_114)
	.align		4
.L_114:
        /*01cc*/ 	.word	index@(_Z16dequantize_blockILi32ELi2EXadL_ZN45_INTERNAL_8d5cb472_14_gguf_kernel_cu_cd24131915dequantize_q4_0EPKviiR7__half2EEN3c104HalfEEvS2_PT2_i)
        /*01d0*/ 	.word	0x0000000e


	//----- nvinfo : EIATTR_FRAME_SIZE
	.align		4
.L_115:
        /*01d4*/ 	.byte	0x04, 0x11
        /*01d6*/ 	.short	(.L_117 - .L_116)
	.align		4
.L_116:
        /*01d8*/ 	.word	index@(_Z16dequantize_blockILi32ELi2EXadL_ZN45_INTERNAL_8d5cb472_14_gguf_kernel_cu_cd24131915dequantize_q4_0EPKviiR7__half2EEN3c104HalfEEvS2_PT2_i)
        /*01dc*/ 	.word	0x00000000


	//----- nvinfo : EIATTR_REGCOUNT
	.align		4
.L_117:
        /*01e0*/ 	.byte	0x04, 0x2f
        /*01e2*/ 	.short	(.L_119 - .L_118)
	.align		4
.L_118:
        /*01e4*/ 	.word	index@(_Z16dequantize_blockILi32ELi2EXadL_ZN45_INTERNAL_8d5cb472_14_gguf_kernel_cu_cd24131915dequantize_q4_1EPKviiR7__half2EEN3c104HalfEEvS2_PT2_i)
        /*01e8*/ 	.word	0x0000000e


	//----- nvinfo : EIATTR_FRAME_SIZE
	.align		4
.L_119:
        /*01ec*/ 	.byte	0x04, 0x11
        /*01ee*/ 	.short	(.L_121 - .L_120)
	.align		4
.L_120:
        /*01f0*/ 	.word	index@(_Z16dequantize_blockILi32ELi2EXadL_ZN45_INTERNAL_8d5cb472_14_gguf_kernel_cu_cd24131915dequantize_q4_1EPKviiR7__half2EEN3c104HalfEEvS2_PT2_i)
        /*01f4*/ 	.word	0x00000000


	//----- nvinfo : EIATTR_REGCOUNT
	.align		4
.L_121:
        /*01f8*/ 	.byte	0x04, 0x2f
        /*01fa*/ 	.short	(.L_123 - .L_122)
	.align		4
.L_122:
        /*01fc*/ 	.word	index@(_Z16dequantize_blockILi32ELi2EXadL_ZN45_INTERNAL_8d5cb472_14_gguf_kernel_cu_cd24131915dequantize_q5_0EPKviiR7__half2EEN3c104HalfEEvS2_PT2_i)
        /*0200*/ 	.word	0x0000000e


	//----- nvinfo : EIATTR_FRAME_SIZE
	.align		4
.L_123:
        /*0204*/ 	.byte	0x04, 0x11
        /*0206*/ 	.short	(.L_125 - .L_124)
	.align		4
.L_124:
        /*0208*/ 	.word	index@(_Z16dequantize_blockILi32ELi2EXadL_ZN45_INTERNAL_8d5cb472_14_gguf_kernel_cu_cd24131915dequantize_q5_0EPKviiR7__half2EEN3c104HalfEEvS2_PT2_i)
        /*020c*/ 	.word	0x00000000


	//----- nvinfo : EIATTR_REGCOUNT
	.align		4
.L_125:
        /*0210*/ 	.byte	0x04, 0x2f
        /*0212*/ 	.short	(.L_127 - .L_126)
	.align		4
.L_126:
        /*0214*/ 	.word	index@(_Z16dequantize_blockILi32ELi2EXadL_ZN45_INTERNAL_8d5cb472_14_gguf_kernel_cu_cd24131915dequantize_q5_1EPKviiR7__half2EEN3c104HalfEEvS2_PT2_i)
        /*0218*/ 	.word	0x0000000d


	//----- nvinfo : EIATTR_FRAME_SIZE
	.align		4
.L_127:
        /*021c*/ 	.byte	0x04, 0x11
        /*021e*/ 	.short	(.L_129 - .L_128)
	.align		4
.L_128:
        /*0220*/ 	.word	index@(_Z16dequantize_blockILi32ELi2EXadL_ZN45_INTERNAL_8d5cb472_14_gguf_kernel_cu_cd24131915dequantize_q5_1EPKviiR7__half2EEN3c104HalfEEvS2_PT2_i)
        /*0224*/ 	.word	0x00000000


	//----- nvinfo : EIATTR_REGCOUNT
	.align		4
.L_129:
        /*0228*/ 	.byte	0x04, 0x2f
        /*022a*/ 	.short	(.L_131 - .L_130)
	.align		4
.L_130:
        /*022c*/ 	.word	index@(_Z16dequantize_blockILi32ELi1EXadL_ZN45_INTERNAL_8d5cb472_14_gguf_kernel_cu_cd24131915dequantize_q8_0EPKviiR7__half2EEN3c104HalfEEvS2_PT2_i)
        /*0230*/ 	.word	0x0000000e


	//----- nvinfo : EIATTR_FRAME_SIZE
	.align		4
.L_131:
        /*0234*/ 	.byte	0x04, 0x11
        /*0236*/ 	.short	(.L_133 - .L_132)
	.align		4
.L_132:
        /*0238*/ 	.word	index@(_Z16dequantize_blockILi32ELi1EXadL_ZN45_INTERNAL_8d5cb472_14_gguf_kernel_cu_cd24131915dequantize_q8_0EPKviiR7__half2EEN3c104HalfEEvS2_PT2_i)
        /*023c*/ 	.word	0x00000000


	//----- nvinfo : EIATTR_REGCOUNT
	.align		4
.L_133:
        /*0240*/ 	.byte	0x04, 0x2f
        /*0242*/ 	.short	(.L_135 - .L_134)
	.align		4
.L_134:
        /*0244*/ 	.word	index@(_Z21dequantize_block_q2_KIN3c104HalfEEvPKvPT_)
        /*0248*/ 	.word	0x00000017


	//----- nvinfo : EIATTR_FRAME_SIZE
	.align		4
.L_135:
        /*024c*/ 	.byte	0x04, 0x11
        /*024e*/ 	.short	(.L_137 - .L_136)
	.align		4
.L_136:
        /*0250*/ 	.word	index@(_Z21dequantize_block_q2_KIN3c104HalfEEvPKvPT_)
        /*0254*/ 	.word	0x00000000


	//----- nvinfo : EIATTR_REGCOUNT
	.align		4
.L_137:
        /*0258*/ 	.byte	0x04, 0x2f
        /*025a*/ 	.short	(.L_139 - .L_138)
	.align		4
.L_138:
        /*025c*/ 	.word	index@(_Z21dequantize_block_q3_KIN3c104HalfEEvPKvPT_)
        /*0260*/ 	.word	0x0000001a


	//----- nvinfo : EIATTR_FRAME_SIZE
	.align		4
.L_139:
        /*0264*/ 	.byte	0x04, 0x11
        /*0266*/ 	.short	(.L_141 - .L_140)
	.align		4
.L_140:
        /*0268*/ 	.word	index@(_Z21dequantize_block_q3_KIN3c104HalfEEvPKvPT_)
        /*026c*/ 	.word	0x00000000


	//----- nvinfo : EIATTR_REGCOUNT
	.align		4
.L_141:
        /*0270*/ 	.byte	0x04, 0x2f
        /*0272*/ 	.short	(.L_143 - .L_142)
	.align		4
.L_142:
        /*0274*/ 	.word	index@(_Z21dequantize_block_q4_KIN3c104HalfEEvPKvPT_)
        /*0278*/ 	.word	0x0000001b


	//----- nvinfo : EIATTR_FRAME_SIZE
	.align		4
.L_143:
        /*027c*/ 	.byte	0x04, 0x11
        /*027e*/ 	.short	(.L_145 - .L_144)
	.align		4
.L_144:
        /*0280*/ 	.word	index@(_Z21dequantize_block_q4_KIN3c104HalfEEvPKvPT_)
        /*0284*/ 	.word	0x00000000


	//----- nvinfo : EIATTR_REGCOUNT
	.align		4
.L_145:
        /*0288*/ 	.byte	0x04, 0x2f
        /*028a*/ 	.short	(.L_147 - .L_146)
	.align		4
.L_146:
        /*028c*/ 	.word	index@(_Z21dequantize_block_q5_KIN3c104HalfEEvPKvPT_)
        /*0290*/ 	.word	0x0000001b


	//----- nvinfo : EIATTR_FRAME_SIZE
	.align		4
.L_147:
        /*0294*/ 	.byte	0x04, 0x11
        /*0296*/ 	.short	(.L_149 - .L_148)
	.align		4
.L_148:
        /*0298*/ 	.word	index@(_Z21dequantize_block_q5_KIN3c104HalfEEvPKvPT_)
        /*029c*/ 	.word	0x00000000


	//----- nvinfo : EIATTR_REGCOUNT
	.align		4
.L_149:
        /*02a0*/ 	.byte	0x04, 0x2f
        /*02a2*/ 	.short	(.L_151 - .L_150)
	.align		4
.L_150:
        /*02a4*/ 	.word	index@(_Z21dequantize_block_q6_KIN3c104HalfEEvPKvPT_)
        /*02a8*/ 	.word	0x00000017


	//----- nvinfo : EIATTR_FRAME_SIZE
	.align		4
.L_151:
        /*02ac*/ 	.byte	0x04, 0x11
        /*02ae*/ 	.short	(.L_153 - .L_152)
	.align		4
.L_152:
        /*02b0*/ 	.word	index@(_Z21dequantize_block_q6_KIN3c104HalfEEvPKvPT_)
        /*02b4*/ 	.word	0x00000000


	//----- nvinfo : EIATTR_REGCOUNT
	.align		4
.L_153:
        /*02b8*/ 	.byte	0x04, 0x2f
        /*02ba*/ 	.short	(.L_155 - .L_154)
	.align		4
.L_154:
        /*02bc*/ 	.word	index@(_Z24dequantize_block_iq2_xxsIN3c104HalfEEvPKvPT_)
        /*02c0*/ 	.word	0x00000012


	//----- nvinfo : EIATTR_FRAME_SIZE
	.align		4
.L_155:
        /*02c4*/ 	.byte	0x04, 0x11
        /*02c6*/ 	.short	(.L_157 - .L_156)
	.align		4
.L_156:
        /*02c8*/ 	.word	index@(_Z24dequantize_block_iq2_xxsIN3c104HalfEEvPKvPT_)
        /*02cc*/ 	.word	0x00000000


	//----- nvinfo : EIATTR_REGCOUNT
	.align		4
.L_157:
        /*02d0*/ 	.byte	0x04, 0x2f
        /*02d2*/ 	.short	(.L_159 - .L_158)
	.align		4
.L_158:
        /*02d4*/ 	.word	index@(_Z23dequantize_block_iq2_xsIN3c104HalfEEvPKvPT_)
        /*02d8*/ 	.word	0x00000012


	//----- nvinfo : EIATTR_FRAME_SIZE
	.align		4
.L_159:
        /*02dc*/ 	.byte	0x04, 0x11
        /*02de*/ 	.short	(.L_161 - .L_160)
	.align		4
.L_160:
        /*02e0*/ 	.word	index@(_Z23dequantize_block_iq2_xsIN3c104HalfEEvPKvPT_)
        /*02e4*/ 	.word	0x00000000


	//----- nvinfo : EIATTR_REGCOUNT
	.align		4
.L_161:
        /*02e8*/ 	.byte	0x04, 0x2f
        /*02ea*/ 	.short	(.L_163 - .L_162)
	.align		4
.L_162:
        /*02ec*/ 	.word	index@(_Z24dequantize_block_iq3_xxsIN3c104HalfEEvPKvPT_)
        /*02f0*/ 	.word	0x00000014


	//----- nvinfo : EIATTR_FRAME_SIZE
	.align		4
.L_163:
        /*02f4*/ 	.byte	0x04, 0x11
        /*02f6*/ 	.short	(.L_165 - .L_164)
	.align		4
.L_164:
        /*02f8*/ 	.word	index@(_Z24dequantize_block_iq3_xxsIN3c104HalfEEvPKvPT_)
        /*02fc*/ 	.word	0x00000000


	//----- nvinfo : EIATTR_REGCOUNT
	.align		4
.L_165:
        /*0300*/ 	.byte	0x04, 0x2f
        /*0302*/ 	.short	(.L_167 - .L_166)
	.align		4
.L_166:
        /*0304*/ 	.word	index@(_Z22dequantize_block_iq1_sIN3c104HalfEEvPKvPT_)
        /*0308*/ 	.word	0x00000013


	//----- nvinfo : EIATTR_FRAME_SIZE
	.align		4
.L_167:
        /*030c*/ 	.byte	0x04, 0x11
        /*030e*/ 	.short	(.L_169 - .L_168)
	.align		4
.L_168:
        /*0310*/ 	.word	index@(_Z22dequantize_block_iq1_sIN3c104HalfEEvPKvPT_)
        /*0314*/ 	.word	0x00000000


	//----- nvinfo : EIATTR_REGCOUNT
	.align		4
.L_169:
        /*0318*/ 	.byte	0x04, 0x2f
        /*031a*/ 	.short	(.L_171 - .L_170)
	.align		4
.L_170:
        /*031c*/ 	.word	index@(_Z23dequantize_block_iq4_nlIN3c104HalfEEvPKvPT_)
        /*0320*/ 	.word	0x00000018


	//----- nvinfo : EIATTR_FRAME_SIZE
	.align		4
.L_171:
        /*0324*/ 	.byte	0x04, 0x11
        /*0326*/ 	.short	(.L_173 - .L_172)
	.align		4
.L_172:
        /*0328*/ 	.word	index@(_Z23dequantize_block_iq4_nlIN3c104HalfEEvPKvPT_)
        /*032c*/ 	.word	0x00000000


	//----- nvinfo : EIATTR_REGCOUNT
	.align		4
.L_173:
        /*0330*/ 	.byte	0x04, 0x2f
        /*0332*/ 	.short	(.L_175 - .L_174)
	.align		4
.L_174:
        /*0334*/ 	.word	index@(_Z22dequantize_block_iq3_sIN3c104HalfEEvPKvPT_)
        /*0338*/ 	.word	0x00000017


	//----- nvinfo : EIATTR_FRAME_SIZE
	.align		4
.L_175:
        /*033c*/ 	.byte	0x04, 0x11
        /*033e*/ 	.short	(.L_177 - .L_176)
	.align		4
.L_176:
        /*0340*/ 	.word	index@(_Z22dequantize_block_iq3_sIN3c104HalfEEvPKvPT_)
        /*0344*/ 	.word	0x00000000


	//----- nvinfo : EIATTR_REGCOUNT
	.align		4
.L_177:
        /*0348*/ 	.byte	0x04, 0x2f
        /*034a*/ 	.short	(.L_179 - .L_178)
	.align		4
.L_178:
        /*034c*/ 	.word	index@(_Z22dequantize_block_iq2_sIN3c104HalfEEvPKvPT_)
        /*0350*/ 	.word	0x00000014


	//----- nvinfo : EIATTR_FRAME_SIZE
	.align		4
.L_179:
        /*0354*/ 	.byte	0x04, 0x11
        /*0356*/ 	.short	(.L_181 - .L_180)
	.align		4
.L_180:
        /*0358*/ 	.word	index@(_Z22dequantize_block_iq2_sIN3c104HalfEEvPKvPT_)
        /*035c*/ 	.word	0x00000000


	//----- nvinfo : EIATTR_REGCOUNT
	.align		4
.L_181:
        /*0360*/ 	.byte	0x04, 0x2f
        /*0362*/ 	.short	(.L_183 - .L_182)
	.align		4
.L_182:
        /*0364*/ 	.word	index@(_Z23dequantize_block_iq4_xsIN3c104HalfEEvPKvPT_)
        /*0368*/ 	.word	0x0000001c


	//----- nvinfo : EIATTR_FRAME_SIZE
	.align		4
.L_183:
        /*036c*/ 	.byte	0x04, 0x11
        /*036e*/ 	.short	(.L_185 - .L_184)
	.align		4
.L_184:
        /*0370*/ 	.word	index@(_Z23dequantize_block_iq4_xsIN3c104HalfEEvPKvPT_)
        /*0374*/ 	.word	0x00000000


	//----- nvinfo : EIATTR_REGCOUNT
	.align		4
.L_185:
        /*0378*/ 	.byte	0x04, 0x2f
        /*037a*/ 	.short	(.L_187 - .L_186)
	.align		4
.L_186:
        /*037c*/ 	.word	index@(_Z22dequantize_block_iq1_mIN3c104HalfEEvPKvPT_)
        /*0380*/ 	.word	0x00000015


	//----- nvinfo : EIATTR_FRAME_SIZE
	.align		4
.L_187:
        /*0384*/ 	.byte	0x04, 0x11
        /*0386*/ 	.short	(.L_189 - .L_188)
	.align		4
.L_188:
        /*0388*/ 	.word	index@(_Z22dequantize_block_iq1_mIN3c104HalfEEvPKvPT_)
        /*038c*/ 	.word	0x00000000


	//----- nvinfo : EIATTR_REGCOUNT
	.align		4
.L_189:
        /*0390*/ 	.byte	0x04, 0x2f
        /*0392*/ 	.short	(.L_191 - .L_190)
	.align		4
.L_190:
        /*0394*/ 	.word	index@(_Z16dequantize_blockILi32ELi2EXadL_ZN45_INTERNAL_8d5cb472_14_gguf_kernel_cu_cd24131915dequantize_q4_0EPKviiR7__half2EEN3c108BFloat16EEvS2_PT2_i)
        /*0398*/ 	.word	0x0000000e


	//----- nvinfo : EIATTR_FRAME_SIZE
	.align		4
.L_191:
        /*039c*/ 	.byte	0x04, 0x11
        /*039e*/ 	.short	(.L_193 - .L_192)
	.align		4
.L_192:
        /*03a0*/ 	.word	index@(_Z16dequantize_blockILi32ELi2EXadL_ZN45_INTERNAL_8d5cb472_14_gguf_kernel_cu_cd24131915dequantize_q4_0EPKviiR7__half2EEN3c108BFloat16EEvS2_PT2_i)
        /*03a4*/ 	.word	0x00000000


	//----- nvinfo : EIATTR_REGCOUNT
	.align		4
.L_193:
        /*03a8*/ 	.byte	0x04, 0x2f
        /*03aa*/ 	.short	(.L_195 - .L_194)
	.align		4
.L_194:
        /*03ac*/ 	.word	index@(_Z16dequantize_blockILi32ELi2EXadL_ZN45_INTERNAL_8d5cb472_14_gguf_kernel_cu_cd24131915dequantize_q4_1EPKviiR7__half2EEN3c108BFloat16EEvS2_PT2_i)
        /*03b0*/ 	.word	0x0000000f


	//----- nvinfo : EIATTR_FRAME_SIZE
	.align		4
.L_195:
        /*03b4*/ 	.byte	0x04, 0x11
        /*03b6*/ 	.short	(.L_197 - .L_196)
	.align		4
.L_196:
        /*03b8*/ 	.word	index@(_Z16dequantize_blockILi32ELi2EXadL_ZN45_INTERNAL_8d5cb472_14_gguf_kernel_cu_cd24131915dequantize_q4_1EPKviiR7__half2EEN3c108BFloat16EEvS2_PT2_i)
        /*03bc*/ 	.word	0x00000000


	//----- nvinfo : EIATTR_REGCOUNT
	.align		4
.L_197:
        /*03c0*/ 	.byte	0x04, 0x2f
        /*03c2*/ 	.short	(.L_199 - .L_198)
	.align		4
.L_198:
        /*03c4*/ 	.word	index@(_Z16dequantize_blockILi32ELi2EXadL_ZN45_INTERNAL_8d5cb472_14_gguf_kernel_cu_cd24131915dequantize_q5_0EPKviiR7__half2EEN3c108BFloat16EEvS2_PT2_i)
        /*03c8*/ 	.word	0x0000000e


	//----- nvinfo : EIATTR_FRAME_SIZE
	.align		4
.L_199:
        /*03cc*/ 	.byte	0x04, 0x11
        /*03ce*/ 	.short	(.L_201 - .L_200)
	.align		4
.L_200:
        /*03d0*/ 	.word	index@(_Z16dequantize_blockILi32ELi2EXadL_ZN45_INTERNAL_8d5cb472_14_gguf_kernel_cu_cd24131915dequantize_q5_0EPKviiR7__half2EEN3c108BFloat16EEvS2_PT2_i)
        /*03d4*/ 	.word	0x00000000


	//----- nvinfo : EIATTR_REGCOUNT
	.align		4
.L_201:
        /*03d8*/ 	.byte	0x04, 0x2f
        /*03da*/ 	.short	(.L_203 - .L_202)
	.align		4
.L_202:
        /*03dc*/ 	.word	index@(_Z16dequantize_blockILi32ELi2EXadL_ZN45_INTERNAL_8d5cb472_14_gguf_kernel_cu_cd24131915dequantize_q5_1EPKviiR7__half2EEN3c108BFloat16EEvS2_PT2_i)
        /*03e0*/ 	.word	0x0000000e


	//----- nvinfo : EIATTR_FRAME_SIZE
	.align		4
.L_203:
        /*03e4*/ 	.byte	0x04, 0x11
        /*03e6*/ 	.short	(.L_205 - .L_204)
	.align		4
.L_204:
        /*03e8*/ 	.word	index@(_Z16dequantize_blockILi32ELi2EXadL_ZN45_INTERNAL_8d5cb472_14_gguf_kernel_cu_cd24131915dequantize_q5_1EPKviiR7__half2EEN3c108BFloat16EEvS2_PT2_i)
        /*03ec*/ 	.word	0x00000000


	//----- nvinfo : EIATTR_REGCOUNT
	.align		4
.L_205:
        /*03f0*/ 	.byte	0x04, 0x2f
        /*03f2*/ 	.short	(.L_207 - .L_206)
	.align		4
.L_206:
        /*03f4*/ 	.word	index@(_Z16dequantize_blockILi32ELi1EXadL_ZN45_INTERNAL_8d5cb472_14_gguf_kernel_cu_cd24131915dequantize_q8_0EPKviiR7__half2EEN3c108BFloat16EEvS2_PT2_i)
        /*03f8*/ 	.word	0x0000000e


	//----- nvinfo : EIATTR_FRAME_SIZE
	.align		4
.L_207:
        /*03fc*/ 	.byte	0x04, 0x11
        /*03fe*/ 	.short	(.L_209 - .L_208)
	.align		4
.L_208:
        /*0400*/ 	.word	index@(_Z16dequantize_blockILi32ELi1EXadL_ZN45_INTERNAL_8d5cb472_14_gguf_kernel_cu_cd24131915dequantize_q8_0EPKviiR7__half2EEN3c108BFloat16EEvS2_PT2_i)
        /*0404*/ 	.word	0x00000000


	//----- nvinfo : EIATTR_REGCOUNT
	.align		4
.L_209:
        /*0408*/ 	.byte	0x04, 0x2f
        /*040a*/ 	.short	(.L_211 - .L_210)
	.align		4
.L_210:
        /*040c*/ 	.word	index@(_Z21dequantize_block_q2_KIN3c108BFloat16EEvPKvPT_)
        /*0410*/ 	.word	0x00000016


	//----- nvinfo : EIATTR_FRAME_SIZE
	.align		4
.L_211:
        /*0414*/ 	.byte	0x04, 0x11
        /*0416*/ 	.short	(.L_213 - .L_212)
	.align		4
.L_212:
        /*0418*/ 	.word	index@(_Z21dequantize_block_q2_KIN3c108BFloat16EEvPKvPT_)
        /*041c*/ 	.word	0x00000000


	//----- nvinfo : EIATTR_REGCOUNT
	.align		4
.L_213:
        /*0420*/ 	.byte	0x04, 0x2f
        /*0422*/ 	.short	(.L_215 - .L_214)
	.align		4
.L_214:
        /*0424*/ 	.word	index@(_Z21dequantize_block_q3_KIN3c108BFloat16EEvPKvPT_)
        /*0428*/ 	.word	0x0000001a


	//----- nvinfo : EIATTR_FRAME_SIZE
	.align		4
.L_215:
        /*042c*/ 	.byte	0x04, 0x11
        /*042e*/ 	.short	(.L_217 - .L_216)
	.align		4
.L_216:
        /*0430*/ 	.word	index@(_Z21dequantize_block_q3_KIN3c108BFloat16EEvPKvPT_)
        /*0434*/ 	.word	0x00000000


	//----- nvinfo : EIATTR_REGCOUNT
	.align		4
.L_217:
        /*0438*/ 	.byte	0x04, 0x2f
        /*043a*/ 	.short	(.L_219 - .L_218)
	.align		4
.L_218:
        /*043c*/ 	.word	index@(_Z21dequantize_block_q4_KIN3c108BFloat16EEvPKvPT_)
        /*0440*/ 	.word	0x0000001b


	//----- nvinfo : EIATTR_FRAME_SIZE
	.align		4
.L_219:
        /*0444*/ 	.byte	0x04, 0x11
        /*0446*/ 	.short	(.L_221 - .L_220)
	.align		4
.L_220:
        /*0448*/ 	.word	index@(_Z21dequantize_block_q4_KIN3c108BFloat16EEvPKvPT_)
        /*044c*/ 	.word	0x00000000


	//----- nvinfo : EIATTR_REGCOUNT
	.align		4
.L_221:
        /*0450*/ 	.byte	0x04, 0x2f
        /*0452*/ 	.short	(.L_223 - .L_222)
	.align		4
.L_222:
        /*0454*/ 	.word	index@(_Z21dequantize_block_q5_KIN3c108BFloat16EEvPKvPT_)
        /*0458*/ 	.word	0x0000001d


	//----- nvinfo : EIATTR_FRAME_SIZE
	.align		4
.L_223:
        /*045c*/ 	.byte	0x04, 0x11
        /*045e*/ 	.short	(.L_225 - .L_224)
	.align		4
.L_224:
        /*0460*/ 	.word	index@(_Z21dequantize_block_q5_KIN3c108BFloat16EEvPKvPT_)
        /*0464*/ 	.word	0x00000000


	//----- nvinfo : EIATTR_REGCOUNT
	.align		4
.L_225:
        /*0468*/ 	.byte	0x04, 0x2f
        /*046a*/ 	.short	(.L_227 - .L_226)
	.align		4
.L_226:
        /*046c*/ 	.word	index@(_Z21dequantize_block_q6_KIN3c108BFloat16EEvPKvPT_)
        /*0470*/ 	.word	0x00000017


	//----- nvinfo : EIATTR_FRAME_SIZE
	.align		4
.L_227:
        /*0474*/ 	.byte	0x04, 0x11
        /*0476*/ 	.short	(.L_229 - .L_228)
	.align		4
.L_228:
        /*0478*/ 	.word	index@(_Z21dequantize_block_q6_KIN3c108BFloat16EEvPKvPT_)
        /*047c*/ 	.word	0x00000000


	//----- nvinfo : EIATTR_REGCOUNT
	.align		4
.L_229:
        /*0480*/ 	.byte	0x04, 0x2f
        /*0482*/ 	.short	(.L_231 - .L_230)
	.align		4
.L_230:
        /*0484*/ 	.word	index@(_Z24dequantize_block_iq2_xxsIN3c108BFloat16EEvPKvPT_)
        /*0488*/ 	.word	0x00000012


	//----- nvinfo : EIATTR_FRAME_SIZE
	.align		4
.L_231:
        /*048c*/ 	.byte	0x04, 0x11
        /*048e*/ 	.short	(.L_233 - .L_232)
	.align		4
.L_232:
        /*0490*/ 	.word	index@(_Z24dequantize_block_iq2_xxsIN3c108BFloat16EEvPKvPT_)
        /*0494*/ 	.word	0x00000000


	//----- nvinfo : EIATTR_REGCOUNT
	.align		4
.L_233:
        /*0498*/ 	.byte	0x04, 0x2f
        /*049a*/ 	.short	(.L_235 - .L_234)
	.align		4
.L_234:
        /*049c*/ 	.word	index@(_Z23dequantize_block_iq2_xsIN3c108BFloat16EEvPKvPT_)
        /*04a0*/ 	.word	0x00000012


	//----- nvinfo : EIATTR_FRAME_SIZE
	.align		4
.L_235:
        /*04a4*/ 	.byte	0x04, 0x11
        /*04a6*/ 	.short	(.L_237 - .L_236)
	.align		4
.L_236:
        /*04a8*/ 	.word	index@(_Z23dequantize_block_iq2_xsIN3c108BFloat16EEvPKvPT_)
        /*04ac*/ 	.word	0x00000000


	//----- nvinfo : EIATTR_REGCOUNT
	.align		4
.L_237:
        /*04b0*/ 	.byte	0x04, 0x2f
        /*04b2*/ 	.short	(.L_239 - .L_238)
	.align		4
.L_238:
        /*04b4*/ 	.word	index@(_Z24dequantize_block_iq3_xxsIN3c108BFloat16EEvPKvPT_)
        /*04b8*/ 	.word	0x00000014


	//----- nvinfo : EIATTR_FRAME_SIZE
	.align		4
.L_239:
        /*04bc*/ 	.byte	0x04, 0x11
        /*04be*/ 	.short	(.L_241 - .L_240)
	.align		4
.L_240:
        /*04c0*/ 	.word	index@(_Z24dequantize_block_iq3_xxsIN3c108BFloat16EEvPKvPT_)
        /*04c4*/ 	.word	0x00000000


	//----- nvinfo : EIATTR_REGCOUNT
	.align		4
.L_241:
        /*04c8*/ 	.byte	0x04, 0x2f
        /*04ca*/ 	.short	(.L_243 - .L_242)
	.align		4
.L_242:
        /*04cc*/ 	.word	index@(_Z22dequantize_block_iq1_sIN3c108BFloat16EEvPKvPT_)
        /*04d0*/ 	.word	0x00000013


	//----- nvinfo : EIATTR_FRAME_SIZE
	.align		4
.L_243:
        /*04d4*/ 	.byte	0x04, 0x11
        /*04d6*/ 	.short	(.L_245 - .L_244)
	.align		4
.L_244:
        /*04d8*/ 	.word	index@(_Z22dequantize_block_iq1_sIN3c108BFloat16EEvPKvPT_)
        /*04dc*/ 	.word	0x00000000


	//----- nvinfo : EIATTR_REGCOUNT
	.align		4
.L_245:
        /*04e0*/ 	.byte	0x04, 0x2f
        /*04e2*/ 	.short	(.L_247 - .L_246)
	.align		4
.L_246:
        /*04e4*/ 	.word	index@(_Z23dequantize_block_iq4_nlIN3c108BFloat16EEvPKvPT_)
        /*04e8*/ 	.word	0x00000018


	//----- nvinfo : EIATTR_FRAME_SIZE
	.align		4
.L_247:
        /*04ec*/ 	.byte	0x04, 0x11
        /*04ee*/ 	.short	(.L_249 - .L_248)
	.align		4
.L_248:
        /*04f0*/ 	.word	index@(_Z23dequantize_block_iq4_nlIN3c108BFloat16EEvPKvPT_)
        /*04f4*/ 	.word	0x00000000


	//----- nvinfo : EIATTR_REGCOUNT
	.align		4
.L_249:
        /*04f8*/ 	.byte	0x04, 0x2f
        /*04fa*/ 	.short	(.L_251 - .L_250)
	.align		4
.L_250:
        /*04fc*/ 	.word	index@(_Z22dequantize_block_iq3_sIN3c108BFloat16EEvPKvPT_)
        /*0500*/ 	.word	0x00000017


	//----- nvinfo : EIATTR_FRAME_SIZE
	.align		4
.L_251:
        /*0504*/ 	.byte	0x04, 0x11
        /*0506*/ 	.short	(.L_253 - .L_252)
	.align		4
.L_252:
        /*0508*/ 	.word	index@(_Z22dequantize_block_iq3_sIN3c108BFloat16EEvPKvPT_)
        /*050c*/ 	.word	0x00000000


	//----- nvinfo : EIATTR_REGCOUNT
	.align		4
.L_253:
        /*0510*/ 	.byte	0x04, 0x2f
        /*0512*/ 	.short	(.L_255 - .L_254)
	.align		4
.L_254:
        /*0514*/ 	.word	index@(_Z22dequantize_block_iq2_sIN3c108BFloat16EEvPKvPT_)
        /*0518*/ 	.word	0x00000014


	//----- nvinfo : EIATTR_FRAME_SIZE
	.align		4
.L_255:
        /*051c*/ 	.byte	0x04, 0x11
        /*051e*/ 	.short	(.L_257 - .L_256)
	.align		4
.L_256:
        /*0520*/ 	.word	index@(_Z22dequantize_block_iq2_sIN3c108BFloat16EEvPKvPT_)
        /*0524*/ 	.word	0x00000000


	//----- nvinfo : EIATTR_REGCOUNT
	.align		4
.L_257:
        /*0528*/ 	.byte	0x04, 0x2f
        /*052a*/ 	.short	(.L_259 - .L_258)
	.align		4
.L_258:
        /*052c*/ 	.word	index@(_Z23dequantize_block_iq4_xsIN3c108BFloat16EEvPKvPT_)
        /*0530*/ 	.word	0x0000001c


	//----- nvinfo : EIATTR_FRAME_SIZE
	.align		4
.L_259:
        /*0534*/ 	.byte	0x04, 0x11
        /*0536*/ 	.short	(.L_261 - .L_260)
	.align		4
.L_260:
        /*0538*/ 	.word	index@(_Z23dequantize_block_iq4_xsIN3c108BFloat16EEvPKvPT_)
        /*053c*/ 	.word	0x00000000


	//----- nvinfo : EIATTR_REGCOUNT
	.align		4
.L_261:
        /*0540*/ 	.byte	0x04, 0x2f
        /*0542*/ 	.short	(.L_263 - .L_262)
	.align		4
.L_262:
        /*0544*/ 	.word	index@(_Z22dequantize_block_iq1_mIN3c108BFloat16EEvPKvPT_)
        /*0548*/ 	.word	0x00000015


	//----- nvinfo : EIATTR_FRAME_SIZE
	.align		4
.L_263:
        /*054c*/ 	.byte	0x04, 0x11
        /*054e*/ 	.short	(.L_265 - .L_264)
	.align		4
.L_264:
        /*0550*/ 	.word	index@(_Z22dequantize_block_iq1_mIN3c108BFloat16EEvPKvPT_)
        /*0554*/ 	.word	0x00000000


	//----- nvinfo : EIATTR_REGCOUNT
	.align		4
.L_265:
        /*0558*/ 	.byte	0x04, 0x2f
        /*055a*/ 	.short	(.L_267 - .L_266)
	.align		4
.L_266:
        /*055c*/ 	.word	index@(_Z13quantize_q8_1IfEvPKT_Pvii)
        /*0560*/ 	.word	0x00000010


	//----- nvinfo : EIATTR_FRAME_SIZE
	.align		4
.L_267:
        /*0564*/ 	.byte	0x04, 0x11
        /*0566*/ 	.short	(.L_269 - .L_268)
	.align		4
.L_268:
        /*0568*/ 	.word	index@(_Z13quantize_q8_1IfEvPKT_Pvii)
        /*056c*/ 	.word	0x00000000


	//----- nvinfo : EIATTR_REGCOUNT
	.align		4
.L_269:
        /*0570*/ 	.byte	0x04, 0x2f
        /*0572*/ 	.short	(.L_271 - .L_270)
	.align		4
.L_270:
        /*0574*/ 	.word	index@(_Z13mul_mat_vec_qIfLi32ELi4E10block_q4_0Li2EXadL_ZN45_INTERNAL_8d5cb472_14_gguf_kernel_cu_cd24131917vec_dot_q4_0_q8_1EPKvPK10block_q8_1RKiEEEvS3_S3_PT_iii)
        /*0578*/ 	.word	0x00000020


	//----- nvinfo : EIATTR_FRAME_SIZE
	.align		4
.L_271:
        /*057c*/ 	.byte	0x04, 0x11
        /*057e*/ 	.short	(.L_273 - .L_272)
	.align		4
.L_272:
        /*0580*/ 	.word	index@(_Z13mul_mat_vec_qIfLi32ELi4E10block_q4_0Li2EXadL_ZN45_INTERNAL_8d5cb472_14_gguf_kernel_cu_cd24131917vec_dot_q4_0_q8_1EPKvPK10block_q8_1RKiEEEvS3_S3_PT_iii)
        /*0584*/ 	.word	0x00000000


	//----- nvinfo : EIATTR_REGCOUNT
	.align		4
.L_273:
        /*0588*/ 	.byte	0x04, 0x2f
        /*058a*/ 	.short	(.L_275 - .L_274)
	.align		4
.L_274:
        /*058c*/ 	.word	index@(_Z13mul_mat_vec_qIfLi32ELi4E10block_q4_1Li2EXadL_ZN45_INTERNAL_8d5cb472_14_gguf_kernel_cu_cd24131917vec_dot_q4_1_q8_1EPKvPK10block_q8_1RKiEEEvS3_S3_PT_iii)
        /*0590*/ 	.word	0x00000020


	//----- nvinfo : EIATTR_FRAME_SIZE
	.align		4
.L_275:
        /*0594*/ 	.byte	0x04, 0x11
        /*0596*/ 	.short	(.L_277 - .L_276)
	.align		4
.L_276:
        /*0598*/ 	.word	index@(_Z13mul_mat_vec_qIfLi32ELi4E10block_q4_1Li2EXadL_ZN45_INTERNAL_8d5cb472_14_gguf_kernel_cu_cd24131917vec_dot_q4_1_q8_1EPKvPK10block_q8_1RKiEEEvS3_S3_PT_iii)
        /*059c*/ 	.word	0x00000000


	//----- nvinfo : EIATTR_REGCOUNT
	.align		4
.L_277:
        /*05a0*/ 	.byte	0x04, 0x2f
        /*05a2*/ 	.short	(.L_279 - .L_278)
	.align		4
.L_278:
        /*05a4*/ 	.word	index@(_Z13mul_mat_vec_qIfLi32ELi4E10block_q5_0Li2EXadL_ZN45_INTERNAL_8d5cb472_14_gguf_kernel_cu_cd24131917vec_dot_q5_0_q8_1EPKvPK10block_q8_1RKiEEEvS3_S3_PT_iii)
        /*05a8*/ 	.word	0x0000001e


	//----- nvinfo : EIATTR_FRAME_SIZE
	.align		4
.L_279:
        /*05ac*/ 	.byte	0x04, 0x11
        /*05ae*/ 	.short	(.L_281 - .L_280)
	.align		4
.L_280:
        /*05b0*/ 	.word	index@(_Z13mul_mat_vec_qIfLi32ELi4E10block_q5_0Li2EXadL_ZN45_INTERNAL_8d5cb472_14_gguf_kernel_cu_cd24131917vec_dot_q5_0_q8_1EPKvPK10block_q8_1RKiEEEvS3_S3_PT_iii)
        /*05b4*/ 	.word	0x00000000


	//----- nvinfo : EIATTR_REGCOUNT
	.align		4
.L_281:
        /*05b8*/ 	.byte	0x04, 0x2f
        /*05ba*/ 	.short	(.L_283 - .L_282)
	.align		4
.L_282:
        /*05bc*/ 	.word	index@(_Z13mul_mat_vec_qIfLi32ELi4E10block_q5_1Li2EXadL_ZN45_INTERNAL_8d5cb472_14_gguf_kernel_cu_cd24131917vec_dot_q5_1_q8_1EPKvPK10block_q8_1RKiEEEvS3_S3_PT_iii)
        /*05c0*/ 	.word	0x0000001e


	//----- nvinfo : EIATTR_FRAME_SIZE
	.align		4
.L_283:
        /*05c4*/ 	.byte	0x04, 0x11
        /*05c6*/ 	.short	(.L_285 - .L_284)
	.align		4
.L_284:
        /*05c8*/ 	.word	index@(_Z13mul_mat_vec_qIfLi32ELi4E10block_q5_1Li2EXadL_ZN45_INTERNAL_8d5cb472_14_gguf_kernel_cu_cd24131917vec_dot_q5_1_q8_1EPKvPK10block_q8_1RKiEEEvS3_S3_PT_iii)
        /*05cc*/ 	.word	0x00000000


	//----- nvinfo : EIATTR_REGCOUNT
	.align		4
.L_285:
        /*05d0*/ 	.byte	0x04, 0x2f
        /*05d2*/ 	.short	(.L_287 - .L_286)
	.align		4
.L_286:
        /*05d4*/ 	.word	index@(_Z13mul_mat_vec_qIfLi32ELi8E10block_q8_0Li2EXadL_ZN45_INTERNAL_8d5cb472_14_gguf_kernel_cu_cd24131917vec_dot_q8_0_q8_1EPKvPK10block_q8_1RKiEEEvS3_S3_PT_iii)
        /*05d8*/ 	.word	0x00000020


	//----- nvinfo : EIATTR_FRAME_SIZE
	.align		4
.L_287:
        /*05dc*/ 	.byte	0x04, 0x11
        /*05de*/ 	.short	(.L_289 - .L_288)
	.align		4
.L_288:
        /*05e0*/ 	.word	index@(_Z13mul_mat_vec_qIfLi32ELi8E10block_q8_0Li2EXadL_ZN45_INTERNAL_8d5cb472_14_gguf_kernel_cu_cd24131917vec_dot_q8_0_q8_1EPKvPK10block_q8_1RKiEEEvS3_S3_PT_iii)
        /*05e4*/ 	.word	0x00000000


	//----- nvinfo : EIATTR_REGCOUNT
	.align		4
.L_289:
        /*05e8*/ 	.byte	0x04, 0x2f
        /*05ea*/ 	.short	(.L_291 - .L_290)
	.align		4
.L_290:
        /*05ec*/ 	.word	index@(_Z13mul_mat_vec_qIfLi256ELi16E10block_q2_KLi1EXadL_ZN45_INTERNAL_8d5cb472_14_gguf_kernel_cu_cd24131917vec_dot_q2_K_q8_1EPKvPK10block_q8_1RKiEEEvS3_S3_PT_iii)
        /*05f0*/ 	.word	0x00000020


	//----- nvinfo : EIATTR_FRAME_SIZE
	.align		4
.L_291:
        /*05f4*/ 	.byte	0x04, 0x11
        /*05f6*/ 	.short	(.L_293 - .L_292)
	.align		4
.L_292:
        /*05f8*/ 	.word	index@(_Z13mul_mat_vec_qIfLi256ELi16E10block_q2_KLi1EXadL_ZN45_INTERNAL_8d5cb472_14_gguf_kernel_cu_cd24131917vec_dot_q2_K_q8_1EPKvPK10block_q8_1RKiEEEvS3_S3_PT_iii)
        /*05fc*/ 	.word	0x00000000


	//----- nvinfo : EIATTR_REGCOUNT
	.align		4
.L_293:
        /*0600*/ 	.byte	0x04, 0x2f
        /*0602*/ 	.short	(.L_295 - .L_294)
	.align		4
.L_294:
        /*0604*/ 	.word	index@(_Z13mul_mat_vec_qIfLi256ELi16E10block_q3_KLi1EXadL_ZN45_INTERNAL_8d5cb472_14_gguf_kernel_cu_cd24131917vec_dot_q3_K_q8_1EPKvPK10block_q8_1RKiEEEvS3_S3_PT_iii)
        /*0608*/ 	.word	0x00000020


	//----- nvinfo : EIATTR_FRAME_SIZE
	.align		4
.L_295:
        /*060c*/ 	.byte	0x04, 0x11
        /*060e*/ 	.short	(.L_297 - .L_296)
	.align		4
.L_296:
        /*0610*/ 	.word	index@(_Z13mul_mat_vec_qIfLi256ELi16E10block_q3_KLi1EXadL_ZN45_INTERNAL_8d5cb472_14_gguf_kernel_cu_cd24131917vec_dot_q3_K_q8_1EPKvPK10block_q8_1RKiEEEvS3_S3_PT_iii)
        /*0614*/ 	.word	0x00000000


	//----- nvinfo : EIATTR_REGCOUNT
	.align		4
.L_297:
        /*0618*/ 	.byte	0x04, 0x2f
        /*061a*/ 	.short	(.L_299 - .L_298)
	.align		4
.L_298:
        /*061c*/ 	.word	index@(_Z13mul_mat_vec_qIfLi256ELi32E10block_q4_KLi2EXadL_ZN45_INTERNAL_8d5cb472_14_gguf_kernel_cu_cd24131917vec_dot_q4_K_q8_1EPKvPK10block_q8_1RKiEEEvS3_S3_PT_iii)
        /*0620*/ 	.word	0x00000020


	//----- nvinfo : EIATTR_FRAME_SIZE
	.align		4
.L_299:
        /*0624*/ 	.byte	0x04, 0x11
        /*0626*/ 	.short	(.L_301 - .L_300)
	.align		4
.L_300:
        /*0628*/ 	.word	index@(_Z13mul_mat_vec_qIfLi256ELi32E10block_q4_KLi2EXadL_ZN45_INTERNAL_8d5cb472_14_gguf_kernel_cu_cd24131917vec_dot_q4_K_q8_1EPKvPK10block_q8_1RKiEEEvS3_S3_PT_iii)
        /*062c*/ 	.word	0x00000000


	//----- nvinfo : EIATTR_REGCOUNT
	.align		4
.L_301:
        /*0630*/ 	.byte	0x04, 0x2f
        /*0632*/ 	.short	(.L_303 - .L_302)
	.align		4
.L_302:
        /*0634*/ 	.word	index@(_Z13mul_mat_vec_qIfLi256ELi32E10block_q5_KLi2EXadL_ZN45_INTERNAL_8d5cb472_14_gguf_kernel_cu_cd24131917vec_dot_q5_K_q8_1EPKvPK10block_q8_1RKiEEEvS3_S3_PT_iii)
        /*0638*/ 	.word	0x00000020


	//----- nvinfo : EIATTR_FRAME_SIZE
	.align		4
.L_303:
        /*063c*/ 	.byte	0x04, 0x11
        /*063e*/ 	.short	(.L_305 - .L_304)
	.align		4
.L_304:
        /*0640*/ 	.word	index@(_Z13mul_mat_vec_qIfLi256ELi32E10block_q5_KLi2EXadL_ZN45_INTERNAL_8d5cb472_14_gguf_kernel_cu_cd24131917vec_dot_q5_K_q8_1EPKvPK10block_q8_1RKiEEEvS3_S3_PT_iii)
        /*0644*/ 	.word	0x00000000


	//----- nvinfo : EIATTR_REGCOUNT
	.align		4
.L_305:
        /*0648*/ 	.byte	0x04, 0x2f
        /*064a*/ 	.short	(.L_307 - .L_306)
	.align		4
.L_306:
        /*064c*/ 	.word	index@(_Z13mul_mat_vec_qIfLi256ELi32E10block_q6_KLi1EXadL_ZN45_INTERNAL_8d5cb472_14_gguf_kernel_cu_cd24131917vec_dot_q6_K_q8_1EPKvPK10block_q8_1RKiEEEvS3_S3_PT_iii)
        /*0650*/ 	.word	0x00000020


	//----- nvinfo : EIATTR_FRAME_SIZE
	.align		4
.L_307:
        /*0654*/ 	.byte	0x04, 0x11
        /*0656*/ 	.short	(.L_309 - .L_308)
	.align		4
.L_308:
        /*0658*/ 	.word	index@(_Z13mul_mat_vec_qIfLi256ELi32E10block_q6_KLi1EXadL_ZN45_INTERNAL_8d5cb472_14_gguf_kernel_cu_cd24131917vec_dot_q6_K_q8_1EPKvPK10block_q8_1RKiEEEvS3_S3_PT_iii)
        /*065c*/ 	.word	0x00000000


	//----- nvinfo : EIATTR_REGCOUNT
	.align		4
.L_309:
        /*0660*/ 	.byte	0x04, 0x2f
        /*0662*/ 	.short	(.L_311 - .L_310)
	.align		4
.L_310:
        /*0664*/ 	.word	index@(_Z13mul_mat_vec_qIfLi256ELi8E13block_iq2_xxsLi1EXadL_ZN45_INTERNAL_8d5cb472_14_gguf_kernel_cu_cd24131920vec_dot_iq2_xxs_q8_1EPKvPK10block_q8_1RKiEEEvS3_S3_PT_iii)
        /*0668*/ 	.word	0x00000020


	//----- nvinfo : EIATTR_FRAME_SIZE
	.align		4
.L_311:
        /*066c*/ 	.byte	0x04, 0x11
        /*066e*/ 	.short	(.L_313 - .L_312)
	.align		4
.L_312:
        /*0670*/ 	.word	index@(_Z13mul_mat_vec_qIfLi256ELi8E13block_iq2_xxsLi1EXadL_ZN45_INTERNAL_8d5cb472_14_gguf_kernel_cu_cd24131920vec_dot_iq2_xxs_q8_1EPKvPK10block_q8_1RKiEEEvS3_S3_PT_iii)
        /*0674*/ 	.word	0x00000000


	//----- nvinfo : EIATTR_REGCOUNT
	.align		4
.L_313:
        /*0678*/ 	.byte	0x04, 0x2f
        /*067a*/ 	.short	(.L_315 - .L_314)
	.align		4
.L_314:
        /*067c*/ 	.word	index@(_Z13mul_mat_vec_qIfLi256ELi8E12block_iq2_xsLi1EXadL_ZN45_INTERNAL_8d5cb472_14_gguf_kernel_cu_cd24131919vec_dot_iq2_xs_q8_1EPKvPK10block_q8_1RKiEEEvS3_S3_PT_iii)
        /*0680*/ 	.word	0x0000001f


	//----- nvinfo : EIATTR_FRAME_SIZE
	.align		4
.L_315:
        /*0684*/ 	.byte	0x04, 0x11
        /*0686*/ 	.short	(.L_317 - .L_316)
	.align		4
.L_316:
        /*0688*/ 	.word	index@(_Z13mul_mat_vec_qIfLi256ELi8E12block_iq2_xsLi1EXadL_ZN45_INTERNAL_8d5cb472_14_gguf_kernel_cu_cd24131919vec_dot_iq2_xs_q8_1EPKvPK10block_q8_1RKiEEEvS3_S3_PT_iii)
        /*068c*/ 	.word	0x00000000


	//----- nvinfo : EIATTR_REGCOUNT
	.align		4
.L_317:
        /*0690*/ 	.byte	0x04, 0x2f
        /*0692*/ 	.short	(.L_319 - .L_318)
	.align		4
.L_318:
        /*0694*/ 	.word	index@(_Z13mul_mat_vec_qIfLi256ELi8E13block_iq3_xxsLi1EXadL_ZN45_INTERNAL_8d5cb472_14_gguf_kernel_cu_cd24131920vec_dot_iq3_xxs_q8_1EPKvPK10block_q8_1RKiEEEvS3_S3_PT_iii)
        /*0698*/ 	.word	0x00000020


	//----- nvinfo : EIATTR_FRAME_SIZE
	.align		4
.L_319:
        /*069c*/ 	.byte	0x04, 0x11
        /*069e*/ 	.short	(.L_321 - .L_320)
	.align		4
.L_320:
        /*06a0*/ 	.word	index@(_Z13mul_mat_vec_qIfLi256ELi8E13block_iq3_xxsLi1EXadL_ZN45_INTERNAL_8d5cb472_14_gguf_kernel_cu_cd24131920vec_dot_iq3_xxs_q8_1EPKvPK10block_q8_1RKiEEEvS3_S3_PT_iii)
        /*06a4*/ 	.word	0x00000000


	//----- nvinfo : EIATTR_REGCOUNT
	.align		4
.L_321:
        /*06a8*/ 	.byte	0x04, 0x2f
        /*06aa*/ 	.short	(.L_323 - .L_322)
	.align		4
.L_322:
        /*06ac*/ 	.word	index@(_Z13mul_mat_vec_qIfLi256ELi8E11block_iq1_sLi1EXadL_ZN45_INTERNAL_8d5cb472_14_gguf_kernel_cu_cd24131918vec_dot_iq1_s_q8_1EPKvPK10block_q8_1RKiEEEvS3_S3_PT_iii)
        /*06b0*/ 	.word	0x00000020


	//----- nvinfo : EIATTR_FRAME_SIZE
	.align		4
.L_323:
        /*06b4*/ 	.byte	0x04, 0x11
        /*06b6*/ 	.short	(.L_325 - .L_324)
	.align		4
.L_324:
        /*06b8*/ 	.word	index@(_Z13mul_mat_vec_qIfLi256ELi8E11block_iq1_sLi1EXadL_ZN45_INTERNAL_8d5cb472_14_gguf_kernel_cu_cd24131918vec_dot_iq1_s_q8_1EPKvPK10block_q8_1RKiEEEvS3_S3_PT_iii)
        /*06bc*/ 	.word	0x00000000


	//----- nvinfo : EIATTR_REGCOUNT
	.align		4
.L_325:
        /*06c0*/ 	.byte	0x04, 0x2f
        /*06c2*/ 	.short	(.L_327 - .L_326)
	.align		4
.L_326:
        /*06c4*/ 	.word	index@(_Z13mul_mat_vec_qIfLi32ELi4E12block_iq4_nlLi2EXadL_ZN45_INTERNAL_8d5cb472_14_gguf_kernel_cu_cd24131919vec_dot_iq4_nl_q8_1EPKvPK10block_q8_1RKiEEEvS3_S3_PT_iii)
        /*06c8*/ 	.word	0x00000020


	//----- nvinfo : EIATTR_FRAME_SIZE
	.align		4
.L_327:
        /*06cc*/ 	.byte	0x04, 0x11
        /*06ce*/ 	.short	(.L_329 - .L_328)
	.align		4
.L_328:
        /*06d0*/ 	.word	index@(_Z13mul_mat_vec_qIfLi32ELi4E12block_iq4_nlLi2EXadL_ZN45_INTERNAL_8d5cb472_14_gguf_kernel_cu_cd24131919vec_dot_iq4_nl_q8_1EPKvPK10block_q8_1RKiEEEvS3_S3_PT_iii)
        /*06d4*/ 	.word	0x00000000


	//----- nvinfo : EIATTR_REGCOUNT
	.align		4
.L_329:
        /*06d8*/ 	.byte	0x04, 0x2f
        /*06da*/ 	.short	(.L_331 - .L_330)
	.align		4
.L_330:
        /*06dc*/ 	.word	index@(_Z13mul_mat_vec_qIfLi256ELi8E11block_iq3_sLi1EXadL_ZN45_INTERNAL_8d5cb472_14_gguf_kernel_cu_cd24131918vec_dot_iq3_s_q8_1EPKvPK10block_q8_1RKiEEEvS3_S3_PT_iii)
        /*06e0*/ 	.word	0x00000020


	//----- nvinfo : EIATTR_FRAME_SIZE
	.align		4
.L_331:
        /*06e4*/ 	.byte	0x04, 0x11
        /*06e6*/ 	.short	(.L_333 - .L_332)
	.align		4
.L_332:
        /*06e8*/ 	.word	index@(_Z13mul_mat_vec_qIfLi256ELi8E11block_iq3_sLi1EXadL_ZN45_INTERNAL_8d5cb472_14_gguf_kernel_cu_cd24131918vec_dot_iq3_s_q8_1EPKvPK10block_q8_1RKiEEEvS3_S3_PT_iii)
        /*06ec*/ 	.word	0x00000000


	//----- nvinfo : EIATTR_REGCOUNT
	.align		4
.L_333:
        /*06f0*/ 	.byte	0x04, 0x2f
        /*06f2*/ 	.short	(.L_335 - .L_334)
	.align		4
.L_334:
        /*06f4*/ 	.word	index@(_Z13mul_mat_vec_qIfLi256ELi8E11block_iq2_sLi1EXadL_ZN45_INTERNAL_8d5cb472_14_gguf_kernel_cu_cd24131918vec_dot_iq2_s_q8_1EPKvPK10block_q8_1RKiEEEvS3_S3_PT_iii)
        /*06f8*/ 	.word	0x00000020


	//----- nvinfo : EIATTR_FRAME_SIZE
	.align		4
.L_335:
        /*06fc*/ 	.byte	0x04, 0x11
        /*06fe*/ 	.short	(.L_337 - .L_336)
	.align		4
.L_336:
        /*0700*/ 	.word	index@(_Z13mul_mat_vec_qIfLi256ELi8E11block_iq2_sLi1EXadL_ZN45_INTERNAL_8d5cb472_14_gguf_kernel_cu_cd24131918vec_dot_iq2_s_q8_1EPKvPK10block_q8_1RKiEEEvS3_S3_PT_iii)
        /*0704*/ 	.word	0x00000000


	//----- nvinfo : EIATTR_REGCOUNT
	.align		4
.L_337:
        /*0708*/ 	.byte	0x04, 0x2f
        /*070a*/ 	.short	(.L_339 - .L_338)
	.align		4
.L_338:
        /*070c*/ 	.word	index@(_Z13mul_mat_vec_qIfLi256ELi8E12block_iq4_xsLi1EXadL_ZN45_INTERNAL_8d5cb472_14_gguf_kernel_cu_cd24131919vec_dot_iq4_xs_q8_1EPKvPK10block_q8_1RKiEEEvS3_S3_PT_iii)
        /*0710*/ 	.word	0x00000026


	//----- nvinfo : EIATTR_FRAME_SIZE
	.align		4
.L_339:
        /*0714*/ 	.byte	0x04, 0x11
        /*0716*/ 	.short	(.L_341 - .L_340)
	.align		4
.L_340:
        /*0718*/ 	.word	index@(_Z13mul_mat_vec_qIfLi256ELi8E12block_iq4_xsLi1EXadL_ZN45_INTERNAL_8d5cb472_14_gguf_kernel_cu_cd24131919vec_dot_iq4_xs_q8_1EPKvPK10block_q8_1RKiEEEvS3_S3_PT_iii)
        /*071c*/ 	.word	0x00000000


	//----- nvinfo : EIATTR_REGCOUNT
	.align		4
.L_341:
        /*0720*/ 	.byte	0x04, 0x2f
        /*0722*/ 	.short	(.L_343 - .L_342)
	.align		4
.L_342:
        /*0724*/ 	.word	index@(_Z13mul_mat_vec_qIfLi256ELi8E11block_iq1_mLi1EXadL_ZN45_INTERNAL_8d5cb472_14_gguf_kernel_cu_cd24131918vec_dot_iq1_m_q8_1EPKvPK10block_q8_1RKiEEEvS3_S3_PT_iii)
        /*0728*/ 	.word	0x00000020


	//----- nvinfo : EIATTR_FRAME_SIZE
	.align		4
.L_343:
        /*072c*/ 	.byte	0x04, 0x11
        /*072e*/ 	.short	(.L_345 - .L_344)
	.align		4
.L_344:
        /*0730*/ 	.word	index@(_Z13mul_mat_vec_qIfLi256ELi8E11block_iq1_mLi1EXadL_ZN45_INTERNAL_8d5cb472_14_gguf_kernel_cu_cd24131918vec_dot_iq1_m_q8_1EPKvPK10block_q8_1RKiEEEvS3_S3_PT_iii)
        /*0734*/ 	.word	0x00000000


	//----- nvinfo : EIATTR_REGCOUNT
	.align		4
.L_345:
        /*0738*/ 	.byte	0x04, 0x2f
        /*073a*/ 	.short	(.L_347 - .L_346)
	.align		4
.L_346:
        /*073c*/ 	.word	index@(_Z13quantize_q8_1IN3c104HalfEEvPKT_Pvii)
        /*0740*/ 	.word	0x00000010


	//----- nvinfo : EIATTR_FRAME_SIZE
	.align		4
.L_347:
        /*0744*/ 	.byte	0x04, 0x11
        /*0746*/ 	.short	(.L_349 - .L_348)
	.align		4
.L_348:
        /*0748*/ 	.word	index@(_Z13quantize_q8_1IN3c104HalfEEvPKT_Pvii)
        /*074c*/ 	.word	0x00000000


	//----- nvinfo : EIATTR_REGCOUNT
	.align		4
.L_349:
        /*0750*/ 	.byte	0x04, 0x2f
        /*0752*/ 	.short	(.L_351 - .L_350)
	.align		4
.L_350:
        /*0754*/ 	.word	index@(_Z13mul_mat_vec_qIN3c104HalfELi32ELi4E10block_q4_0Li2EXadL_ZN45_INTERNAL_8d5cb472_14_gguf_kernel_cu_cd24131917vec_dot_q4_0_q8_1EPKvPK10block_q8_1RKiEEEvS5_S5_PT_iii)
        /*0758*/ 	.word	0x00000020


	//----- nvinfo : EIATTR_FRAME_SIZE
	.align		4
.L_351:
        /*075c*/ 	.byte	0x04, 0x11
        /*075e*/ 	.short	(.L_353 - .L_352)
	.align		4
.L_352:
        /*0760*/ 	.word	index@(_Z13mul_mat_vec_qIN3c104HalfELi32ELi4E10block_q4_0Li2EXadL_ZN45_INTERNAL_8d5cb472_14_gguf_kernel_cu_cd24131917vec_dot_q4_0_q8_1EPKvPK10block_q8_1RKiEEEvS5_S5_PT_iii)
        /*0764*/ 	.word	0x00000000


	//----- nvinfo : EIATTR_REGCOUNT
	.align		4
.L_353:
        /*0768*/ 	.byte	0x04, 0x2f
        /*076a*/ 	.short	(.L_355 - .L_354)
	.align		4
.L_354:
        /*076c*/ 	.word	index@(_Z13mul_mat_vec_qIN3c104HalfELi32ELi4E10block_q4_1Li2EXadL_ZN45_INTERNAL_8d5cb472_14_gguf_kernel_cu_cd24131917vec_dot_q4_1_q8_1EPKvPK10block_q8_1RKiEEEvS5_S5_PT_iii)
        /*0770*/ 	.word	0x00000020


	//----- nvinfo : EIATTR_FRAME_SIZE
	.align		4
.L_355:
        /*0774*/ 	.byte	0x04, 0x11
        /*0776*/ 	.short	(.L_357 - .L_356)
	.align		4
.L_356:
        /*0778*/ 	.word	index@(_Z13mul_mat_vec_qIN3c104HalfELi32ELi4E10block_q4_1Li2EXadL_ZN45_INTERNAL_8d5cb472_14_gguf_kernel_cu_cd24131917vec_dot_q4_1_q8_1EPKvPK10block_q8_1RKiEEEvS5_S5_PT_iii)
        /*077c*/ 	.word	0x00000000


	//----- nvinfo : EIATTR_REGCOUNT
	.align		4
.L_357:
        /*0780*/ 	.byte	0x04, 0x2f
        /*0782*/ 	.short	(.L_359 - .L_358)
	.align		4
.L_358:
        /*0784*/ 	.word	index@(_Z13mul_mat_vec_qIN3c104HalfELi32ELi4E10block_q5_0Li2EXadL_ZN45_INTERNAL_8d5cb472_14_gguf_kernel_cu_cd24131917vec_dot_q5_0_q8_1EPKvPK10block_q8_1RKiEEEvS5_S5_PT_iii)
        /*0788*/ 	.word	0x0000001e


	//----- nvinfo : EIATTR_FRAME_SIZE
	.align		4
.L_359:
        /*078c*/ 	.byte	0x04, 0x11
        /*078e*/ 	.short	(.L_361 - .L_360)
	.align		4
.L_360:
        /*0790*/ 	.word	index@(_Z13mul_mat_vec_qIN3c104HalfELi32ELi4E10block_q5_0Li2EXadL_ZN45_INTERNAL_8d5cb472_14_gguf_kernel_cu_cd24131917vec_dot_q5_0_q8_1EPKvPK10block_q8_1RKiEEEvS5_S5_PT_iii)
        /*0794*/ 	.word	0x00000000


	//----- nvinfo : EIATTR_REGCOUNT
	.align		4
.L_361:
        /*0798*/ 	.byte	0x04, 0x2f
        /*079a*/ 	.short	(.L_363 - .L_362)
	.align		4
.L_362:
        /*079c*/ 	.word	index@(_Z13mul_mat_vec_qIN3c104HalfELi32ELi4E10block_q5_1Li2EXadL_ZN45_INTERNAL_8d5cb472_14_gguf_kernel_cu_cd24131917vec_dot_q5_1_q8_1EPKvPK10block_q8_1RKiEEEvS5_S5_PT_iii)
        /*07a0*/ 	.word	0x0000001e


	//----- nvinfo : EIATTR_FRAME_SIZE
	.align		4
.L_363:
        /*07a4*/ 	.byte	0x04, 0x11
        /*07a6*/ 	.short	(.L_365 - .L_364)
	.align		4
.L_364:
        /*07a8*/ 	.word	index@(_Z13mul_mat_vec_qIN3c104HalfELi32ELi4E10block_q5_1Li2EXadL_ZN45_INTERNAL_8d5cb472_14_gguf_kernel_cu_cd24131917vec_dot_q5_1_q8_1EPKvPK10block_q8_1RKiEEEvS5_S5_PT_iii)
        /*07ac*/ 	.word	0x00000000


	//----- nvinfo : EIATTR_REGCOUNT
	.align		4
.L_365:
        /*07b0*/ 	.byte	0x04, 0x2f
        /*07b2*/ 	.short	(.L_367 - .L_366)
	.align		4
.L_366:
        /*07b4*/ 	.word	index@(_Z13mul_mat_vec_qIN3c104HalfELi32ELi8E10block_q8_0Li2EXadL_ZN45_INTERNAL_8d5cb472_14_gguf_kernel_cu_cd24131917vec_dot_q8_0_q8_1EPKvPK10block_q8_1RKiEEEvS5_S5_PT_iii)
        /*07b8*/ 	.word	0x00000020


	//----- nvinfo : EIATTR_FRAME_SIZE
	.align		4
.L_367:
        /*07bc*/ 	.byte	0x04, 0x11
        /*07be*/ 	.short	(.L_369 - .L_368)
	.align		4
.L_368:
        /*07c0*/ 	.word	index@(_Z13mul_mat_vec_qIN3c104HalfELi32ELi8E10block_q8_0Li2EXadL_ZN45_INTERNAL_8d5cb472_14_gguf_kernel_cu_cd24131917vec_dot_q8_0_q8_1EPKvPK10block_q8_1RKiEEEvS5_S5_PT_iii)
        /*07c4*/ 	.word	0x00000000


	//----- nvinfo : EIATTR_REGCOUNT
	.align		4
.L_369:
        /*07c8*/ 	.byte	0x04, 0x2f
        /*07ca*/ 	.short	(.L_371 - .L_370)
	.align		4
.L_370:
        /*07cc*/ 	.word	index@(_Z13mul_mat_vec_qIN3c104HalfELi256ELi16E10block_q2_KLi1EXadL_ZN45_INTERNAL_8d5cb472_14_gguf_kernel_cu_cd24131917vec_dot_q2_K_q8_1EPKvPK10block_q8_1RKiEEEvS5_S5_PT_iii)
        /*07d0*/ 	.word	0x00000020


	//----- nvinfo : EIATTR_FRAME_SIZE
	.align		4
.L_371:
        /*07d4*/ 	.byte	0x04, 0x11
        /*07d6*/ 	.short	(.L_373 - .L_372)
	.align		4
.L_372:
        /*07d8*/ 	.word	index@(_Z13mul_mat_vec_qIN3c104HalfELi256ELi16E10block_q2_KLi1EXadL_ZN45_INTERNAL_8d5cb472_14_gguf_kernel_cu_cd24131917vec_dot_q2_K_q8_1EPKvPK10block_q8_1RKiEEEvS5_S5_PT_iii)
        /*07dc*/ 	.word	0x00000000


	//----- nvinfo : EIATTR_REGCOUNT
	.align		4
.L_373:
        /*07e0*/ 	.byte	0x04, 0x2f
        /*07e2*/ 	.short	(.L_375 - .L_374)
	.align		4
.L_374:
        /*07e4*/ 	.word	index@(_Z13mul_mat_vec_qIN3c104HalfELi256ELi16E10block_q3_KLi1EXadL_ZN45_INTERNAL_8d5cb472_14_gguf_kernel_cu_cd24131917vec_dot_q3_K_q8_1EPKvPK10block_q8_1RKiEEEvS5_S5_PT_iii)
        /*07e8*/ 	.word	0x00000020


	//----- nvinfo : EIATTR_FRAME_SIZE
	.align		4
.L_375:
        /*07ec*/ 	.byte	0x04, 0x11
        /*07ee*/ 	.short	(.L_377 - .L_376)
	.align		4
.L_376:
        /*07f0*/ 	.word	index@(_Z13mul_mat_vec_qIN3c104HalfELi256ELi16E10block_q3_KLi1EXadL_ZN45_INTERNAL_8d5cb472_14_gguf_kernel_cu_cd24131917vec_dot_q3_K_q8_1EPKvPK10block_q8_1RKiEEEvS5_S5_PT_iii)
        /*07f4*/ 	.word	0x00000000


	//----- nvinfo : EIATTR_REGCOUNT
	.align		4
.L_377:
        /*07f8*/ 	.byte	0x04, 0x2f
        /*07fa*/ 	.short	(.L_379 - .L_378)
	.align		4
.L_378:
        /*07fc*/ 	.word	index@(_Z13mul_mat_vec_qIN3c104HalfELi256ELi32E10block_q4_KLi2EXadL_ZN45_INTERNAL_8d5cb472_14_gguf_kernel_cu_cd24131917vec_dot_q4_K_q8_1EPKvPK10block_q8_1RKiEEEvS5_S5_PT_iii)
        /*0800*/ 	.word	0x00000020


	//----- nvinfo : EIATTR_FRAME_SIZE
	.align		4
.L_379:
        /*0804*/ 	.byte	0x04, 0x11
        /*0806*/ 	.short	(.L_381 - .L_380)
	.align		4
.L_380:
        /*0808*/ 	.word	index@(_Z13mul_mat_vec_qIN3c104HalfELi256ELi32E10block_q4_KLi2EXadL_ZN45_INTERNAL_8d5cb472_14_gguf_kernel_cu_cd24131917vec_dot_q4_K_q8_1EPKvPK10block_q8_1RKiEEEvS5_S5_PT_iii)
        /*080c*/ 	.word	0x00000000


	//----- nvinfo : EIATTR_REGCOUNT
	.align		4
.L_381:
        /*0810*/ 	.byte	0x04, 0x2f
        /*0812*/ 	.short	(.L_383 - .L_382)
	.align		4
.L_382:
        /*0814*/ 	.word	index@(_Z13mul_mat_vec_qIN3c104HalfELi256ELi32E10block_q5_KLi2EXadL_ZN45_INTERNAL_8d5cb472_14_gguf_kernel_cu_cd24131917vec_dot_q5_K_q8_1EPKvPK10block_q8_1RKiEEEvS5_S5_PT_iii)
        /*0818*/ 	.word	0x00000020


	//----- nvinfo : EIATTR_FRAME_SIZE
	.align		4
.L_383:
        /*081c*/ 	.byte	0x04, 0x11
        /*081e*/ 	.short	(.L_385 - .L_384)
	.align		4
.L_384:
        /*0820*/ 	.word	index@(_Z13mul_mat_vec_qIN3c104HalfELi256ELi32E10block_q5_KLi2EXadL_ZN45_INTERNAL_8d5cb472_14_gguf_kernel_cu_cd24131917vec_dot_q5_K_q8_1EPKvPK10block_q8_1RKiEEEvS5_S5_PT_iii)
        /*0824*/ 	.word	0x00000000


	//----- nvinfo : EIATTR_REGCOUNT
	.align		4
.L_385:
        /*0828*/ 	.byte	0x04, 0x2f
        /*082a*/ 	.short	(.L_387 - .L_386)
	.align		4
.L_386:
        /*082c*/ 	.word	index@(_Z13mul_mat_vec_qIN3c104HalfELi256ELi32E10block_q6_KLi1EXadL_ZN45_INTERNAL_8d5cb472_14_gguf_kernel_cu_cd24131917vec_dot_q6_K_q8_1EPKvPK10block_q8_1RKiEEEvS5_S5_PT_iii)
        /*0830*/ 	.word	0x00000020


	//----- nvinfo : EIATTR_FRAME_SIZE
	.align		4
.L_387:
        /*0834*/ 	.byte	0x04, 0x11
        /*0836*/ 	.short	(.L_389 - .L_388)
	.align		4
.L_388:
        /*0838*/ 	.word	index@(_Z13mul_mat_vec_qIN3c104HalfELi256ELi32E10block_q6_KLi1EXadL_ZN45_INTERNAL_8d5cb472_14_gguf_kernel_cu_cd24131917vec_dot_q6_K_q8_1EPKvPK10block_q8_1RKiEEEvS5_S5_PT_iii)
        /*083c*/ 	.word	0x00000000


	//----- nvinfo : EIATTR_REGCOUNT
	.align		4
.L_389:
        /*0840*/ 	.byte	0x04, 0x2f
        /*0842*/ 	.short	(.L_391 - .L_390)
	.align		4
.L_390:
        /*0844*/ 	.word	index@(_Z13mul_mat_vec_qIN3c104HalfELi256ELi8E13block_iq2_xxsLi1EXadL_ZN45_INTERNAL_8d5cb472_14_gguf_kernel_cu_cd24131920vec_dot_iq2_xxs_q8_1EPKvPK10block_q8_1RKiEEEvS5_S5_PT_iii)
        /*0848*/ 	.word	0x00000020


	//----- nvinfo : EIATTR_FRAME_SIZE
	.align		4
.L_391:
        /*084c*/ 	.byte	0x04, 0x11
        /*084e*/ 	.short	(.L_393 - .L_392)
	.align		4
.L_392:
        /*0850*/ 	.word	index@(_Z13mul_mat_vec_qIN3c104HalfELi256ELi8E13block_iq2_xxsLi1EXadL_ZN45_INTERNAL_8d5cb472_14_gguf_kernel_cu_cd24131920vec_dot_iq2_xxs_q8_1EPKvPK10block_q8_1RKiEEEvS5_S5_PT_iii)
        /*0854*/ 	.word	0x00000000


	//----- nvinfo : EIATTR_REGCOUNT
	.align		4
.L_393:
        /*0858*/ 	.byte	0x04, 0x2f
        /*085a*/ 	.short	(.L_395 - .L_394)
	.align		4
.L_394:
        /*085c*/ 	.word	index@(_Z13mul_mat_vec_qIN3c104HalfELi256ELi8E12block_iq2_xsLi1EXadL_ZN45_INTERNAL_8d5cb472_14_gguf_kernel_cu_cd24131919vec_dot_iq2_xs_q8_1EPKvPK10block_q8_1RKiEEEvS5_S5_PT_iii)
        /*0860*/ 	.word	0x0000001f


	//----- nvinfo : EIATTR_FRAME_SIZE
	.align		4
.L_395:
        /*0864*/ 	.byte	0x04, 0x11
        /*0866*/ 	.short	(.L_397 - .L_396)
	.align		4
.L_396:
        /*0868*/ 	.word	index@(_Z13mul_mat_vec_qIN3c104HalfELi256ELi8E12block_iq2_xsLi1EXadL_ZN45_INTERNAL_8d5cb472_14_gguf_kernel_cu_cd24131919vec_dot_iq2_xs_q8_1EPKvPK10block_q8_1RKiEEEvS5_S5_PT_iii)
        /*086c*/ 	.word	0x00000000


	//----- nvinfo : EIATTR_REGCOUNT
	.align		4
.L_397:
        /*0870*/ 	.byte	0x04, 0x2f
        /*0872*/ 	.short	(.L_399 - .L_398)
	.align		4
.L_398:
        /*0874*/ 	.word	index@(_Z13mul_mat_vec_qIN3c104HalfELi256ELi8E13block_iq3_xxsLi1EXadL_ZN45_INTERNAL_8d5cb472_14_gguf_kernel_cu_cd24131920vec_dot_iq3_xxs_q8_1EPKvPK10block_q8_1RKiEEEvS5_S5_PT_iii)
        /*0878*/ 	.word	0x00000020


	//----- nvinfo : EIATTR_FRAME_SIZE
	.align		4
.L_399:
        /*087c*/ 	.byte	0x04, 0x11
        /*087e*/ 	.short	(.L_401 - .L_400)
	.align		4
.L_400:
        /*0880*/ 	.word	index@(_Z13mul_mat_vec_qIN3c104HalfELi256ELi8E13block_iq3_xxsLi1EXadL_ZN45_INTERNAL_8d5cb472_14_gguf_kernel_cu_cd24131920vec_dot_iq3_xxs_q8_1EPKvPK10block_q8_1RKiEEEvS5_S5_PT_iii)
        /*0884*/ 	.word	0x00000000


	//----- nvinfo : EIATTR_REGCOUNT
	.align		4
.L_401:
        /*0888*/ 	.byte	0x04, 0x2f
        /*088a*/ 	.short	(.L_403 - .L_402)
	.align		4
.L_402:
        /*088c*/ 	.word	index@(_Z13mul_mat_vec_qIN3c104HalfELi256ELi8E11block_iq1_sLi1EXadL_ZN45_INTERNAL_8d5cb472_14_gguf_kernel_cu_cd24131918vec_dot_iq1_s_q8_1EPKvPK10block_q8_1RKiEEEvS5_S5_PT_iii)
        /*0890*/ 	.word	0x00000020


	//----- nvinfo : EIATTR_FRAME_SIZE
	.align		4
.L_403:
        /*0894*/ 	.byte	0x04, 0x11
        /*0896*/ 	.short	(.L_405 - .L_404)
	.align		4
.L_404:
        /*0898*/ 	.word	index@(_Z13mul_mat_vec_qIN3c104HalfELi256ELi8E11block_iq1_sLi1EXadL_ZN45_INTERNAL_8d5cb472_14_gguf_kernel_cu_cd24131918vec_dot_iq1_s_q8_1EPKvPK10block_q8_1RKiEEEvS5_S5_PT_iii)
        /*089c*/ 	.word	0x00000000


	//----- nvinfo : EIATTR_REGCOUNT
	.align		4
.L_405:
        /*08a0*/ 	.byte	0x04, 0x2f
        /*08a2*/ 	.short	(.L_407 - .L_406)
	.align		4
.L_406:
        /*08a4*/ 	.word	index@(_Z13mul_mat_vec_qIN3c104HalfELi32ELi4E12block_iq4_nlLi2EXadL_ZN45_INTERNAL_8d5cb472_14_gguf_kernel_cu_cd24131919vec_dot_iq4_nl_q8_1EPKvPK10block_q8_1RKiEEEvS5_S5_PT_iii)
        /*08a8*/ 	.word	0x00000020


	//----- nvinfo : EIATTR_FRAME_SIZE
	.align		4
.L_407:
        /*08ac*/ 	.byte	0x04, 0x11
        /*08ae*/ 	.short	(.L_409 - .L_408)
	.align		4
.L_408:
        /*08b0*/ 	.word	index@(_Z13mul_mat_vec_qIN3c104HalfELi32ELi4E12block_iq4_nlLi2EXadL_ZN45_INTERNAL_8d5cb472_14_gguf_kernel_cu_cd24131919vec_dot_iq4_nl_q8_1EPKvPK10block_q8_1RKiEEEvS5_S5_PT_iii)
        /*08b4*/ 	.word	0x00000000


	//----- nvinfo : EIATTR_REGCOUNT
	.align		4
.L_409:
        /*08b8*/ 	.byte	0x04, 0x2f
        /*08ba*/ 	.short	(.L_411 - .L_410)
	.align		4
.L_410:
        /*08bc*/ 	.word	index@(_Z13mul_mat_vec_qIN3c104HalfELi256ELi8E11block_iq3_sLi1EXadL_ZN45_INTERNAL_8d5cb472_14_gguf_kernel_cu_cd24131918vec_dot_iq3_s_q8_1EPKvPK10block_q8_1RKiEEEvS5_S5_PT_iii)
        /*08c0*/ 	.word	0x00000020


	//----- nvinfo : EIATTR_FRAME_SIZE
	.align		4
.L_411:
        /*08c4*/ 	.byte	0x04, 0x11
        /*08c6*/ 	.short	(.L_413 - .L_412)
	.align		4
.L_412:
        /*08c8*/ 	.word	index@(_Z13mul_mat_vec_qIN3c104HalfELi256ELi8E11block_iq3_sLi1EXadL_ZN45_INTERNAL_8d5cb472_14_gguf_kernel_cu_cd24131918vec_dot_iq3_s_q8_1EPKvPK10block_q8_1RKiEEEvS5_S5_PT_iii)
        /*08cc*/ 	.word	0x00000000


	//----- nvinfo : EIATTR_REGCOUNT
	.align		4
.L_413:
        /*08d0*/ 	.byte	0x04, 0x2f
        /*08d2*/ 	.short	(.L_415 - .L_414)
	.align		4
.L_414:
        /*08d4*/ 	.word	index@(_Z13mul_mat_vec_qIN3c104HalfELi256ELi8E11block_iq2_sLi1EXadL_ZN45_INTERNAL_8d5cb472_14_gguf_kernel_cu_cd24131918vec_dot_iq2_s_q8_1EPKvPK10block_q8_1RKiEEEvS5_S5_PT_iii)
        /*08d8*/ 	.word	0x00000020


	//----- nvinfo : EIATTR_FRAME_SIZE
	.align		4
.L_415:
        /*08dc*/ 	.byte	0x04, 0x11
        /*08de*/ 	.short	(.L_417 - .L_416)
	.align		4
.L_416:
        /*08e0*/ 	.word	index@(_Z13mul_mat_vec_qIN3c104HalfELi256ELi8E11block_iq2_sLi1EXadL_ZN45_INTERNAL_8d5cb472_14_gguf_kernel_cu_cd24131918vec_dot_iq2_s_q8_1EPKvPK10block_q8_1RKiEEEvS5_S5_PT_iii)
        /*08e4*/ 	.word	0x00000000


	//----- nvinfo : EIATTR_REGCOUNT
	.align		4
.L_417:
        /*08e8*/ 	.byte	0x04, 0x2f
        /*08ea*/ 	.short	(.L_419 - .L_418)
	.align		4
.L_418:
        /*08ec*/ 	.word	index@(_Z13mul_mat_vec_qIN3c104HalfELi256ELi8E12block_iq4_xsLi1EXadL_ZN45_INTERNAL_8d5cb472_14_gguf_kernel_cu_cd24131919vec_dot_iq4_xs_q8_1EPKvPK10block_q8_1RKiEEEvS5_S5_PT_iii)
        /*08f0*/ 	.word	0x00000026


	//----- nvinfo : EIATTR_FRAME_SIZE
	.align		4
.L_419:
        /*08f4*/ 	.byte	0x04, 0x11
        /*08f6*/ 	.short	(.L_421 - .L_420)
	.align		4
.L_420:
        /*08f8*/ 	.word	index@(_Z13mul_mat_vec_qIN3c104HalfELi256ELi8E12block_iq4_xsLi1EXadL_ZN45_INTERNAL_8d5cb472_14_gguf_kernel_cu_cd24131919vec_dot_iq4_xs_q8_1EPKvPK10block_q8_1RKiEEEvS5_S5_PT_iii)
        /*08fc*/ 	.word	0x00000000


	//----- nvinfo : EIATTR_REGCOUNT
	.align		4
.L_421:
        /*0900*/ 	.byte	0x04, 0x2f
        /*0902*/ 	.short	(.L_423 - .L_422)
	.align		4
.L_422:
        /*0904*/ 	.word	index@(_Z13mul_mat_vec_qIN3c104HalfELi256ELi8E11block_iq1_mLi1EXadL_ZN45_INTERNAL_8d5cb472_14_gguf_kernel_cu_cd24131918vec_dot_iq1_m_q8_1EPKvPK10block_q8_1RKiEEEvS5_S5_PT_iii)
        /*0908*/ 	.word	0x00000020


	//----- nvinfo : EIATTR_FRAME_SIZE
	.align		4
.L_423:
        /*090c*/ 	.byte	0x04, 0x11
        /*090e*/ 	.short	(.L_425 - .L_424)
	.align		4
.L_424:
        /*0910*/ 	.word	index@(_Z13mul_mat_vec_qIN3c104HalfELi256ELi8E11block_iq1_mLi1EXadL_ZN45_INTERNAL_8d5cb472_14_gguf_kernel_cu_cd24131918vec_dot_iq1_m_q8_1EPKvPK10block_q8_1RKiEEEvS5_S5_PT_iii)
        /*0914*/ 	.word	0x00000000


	//----- nvinfo : EIATTR_REGCOUNT
	.align		4
.L_425:
        /*0918*/ 	.byte	0x04, 0x2f
        /*091a*/ 	.short	(.L_427 - .L_426)
	.align		4
.L_426:
        /*091c*/ 	.word	index@(_Z13quantize_q8_1IN3c108BFloat16EEvPKT_Pvii)
        /*0920*/ 	.word	0x00000010


	//----- nvinfo : EIATTR_FRAME_SIZE
	.align		4
.L_427:
        /*0924*/ 	.byte	0x04, 0x11
        /*0926*/ 	.short	(.L_429 - .L_428)
	.align		4
.L_428:
        /*0928*/ 	.word	index@(_Z13quantize_q8_1IN3c108BFloat16EEvPKT_Pvii)
        /*092c*/ 	.word	0x00000000


	//----- nvinfo : EIATTR_REGCOUNT
	.align		4
.L_429:
        /*0930*/ 	.byte	0x04, 0x2f
        /*0932*/ 	.short	(.L_431 - .L_430)
	.align		4
.L_430:
        /*0934*/ 	.word	index@(_Z13mul_mat_vec_qIN3c108BFloat16ELi32ELi4E10block_q4_0Li2EXadL_ZN45_INTERNAL_8d5cb472_14_gguf_kernel_cu_cd24131917vec_dot_q4_0_q8_1EPKvPK10block_q8_1RKiEEEvS5_S5_PT_iii)
        /*0938*/ 	.word	0x00000020


	//----- nvinfo : EIATTR_FRAME_SIZE
	.align		4
.L_431:
        /*093c*/ 	.byte	0x04, 0x11
        /*093e*/ 	.short	(.L_433 - .L_432)
	.align		4
.L_432:
        /*0940*/ 	.word	index@(_Z13mul_mat_vec_qIN3c108BFloat16ELi32ELi4E10block_q4_0Li2EXadL_ZN45_INTERNAL_8d5cb472_14_gguf_kernel_cu_cd24131917vec_dot_q4_0_q8_1EPKvPK10block_q8_1RKiEEEvS5_S5_PT_iii)
        /*0944*/ 	.word	0x00000000


	//----- nvinfo : EIATTR_REGCOUNT
	.align		4
.L_433:
        /*0948*/ 	.byte	0x04, 0x2f
        /*094a*/ 	.short	(.L_435 - .L_434)
	.align		4
.L_434:
        /*094c*/ 	.word	index@(_Z13mul_mat_vec_qIN3c108BFloat16ELi32ELi4E10block_q4_1Li2EXadL_ZN45_INTERNAL_8d5cb472_14_gguf_kernel_cu_cd24131917vec_dot_q4_1_q8_1EPKvPK10block_q8_1RKiEEEvS5_S5_PT_iii)
        /*0950*/ 	.word	0x00000020


	//----- nvinfo : EIATTR_FRAME_SIZE
	.align		4
.L_435:
        /*0954*/ 	.byte	0x04, 0x11
        /*0956*/ 	.short	(.L_437 - .L_436)
	.align		4
.L_436:
        /*0958*/ 	.word	index@(_Z13mul_mat_vec_qIN3c108BFloat16ELi32ELi4E10block_q4_1Li2EXadL_ZN45_INTERNAL_8d5cb472_14_gguf_kernel_cu_cd24131917vec_dot_q4_1_q8_1EPKvPK10block_q8_1RKiEEEvS5_S5_PT_iii)
        /*095c*/ 	.word	0x00000000


	//----- nvinfo : EIATTR_REGCOUNT
	.align		4
.L_437:
        /*0960*/ 	.byte	0x04, 0x2f
        /*0962*/ 	.short	(.L_439 - .L_438)
	.align		4
.L_438:
        /*0964*/ 	.word	index@(_Z13mul_mat_vec_qIN3c108BFloat16ELi32ELi4E10block_q5_0Li2EXadL_ZN45_INTERNAL_8d5cb472_14_gguf_kernel_cu_cd24131917vec_dot_q5_0_q8_1EPKvPK10block_q8_1RKiEEEvS5_S5_PT_iii)
        /*0968*/ 	.word	0x0000001e


	//----- nvinfo : EIATTR_FRAME_SIZE
	.align		4
.L_439:
        /*096c*/ 	.byte	0x04, 0x11
        /*096e*/ 	.short	(.L_441 - .L_440)
	.align		4
.L_440:
        /*0970*/ 	.word	index@(_Z13mul_mat_vec_qIN3c108BFloat16ELi32ELi4E10block_q5_0Li2EXadL_ZN45_INTERNAL_8d5cb472_14_gguf_kernel_cu_cd24131917vec_dot_q5_0_q8_1EPKvPK10block_q8_1RKiEEEvS5_S5_PT_iii)
        /*0974*/ 	.word	0x00000000


	//----- nvinfo : EIATTR_REGCOUNT
	.align		4
.L_441:
        /*0978*/ 	.byte	0x04, 0x2f
        /*097a*/ 	.short	(.L_443 - .L_442)
	.align		4
.L_442:
        /*097c*/ 	.word	index@(_Z13mul_mat_vec_qIN3c108BFloat16ELi32ELi4E10block_q5_1Li2EXadL_ZN45_INTERNAL_8d5cb472_14_gguf_kernel_cu_cd24131917vec_dot_q5_1_q8_1EPKvPK10block_q8_1RKiEEEvS5_S5_PT_iii)
        /*0980*/ 	.word	0x0000001e


	//----- nvinfo : EIATTR_FRAME_SIZE
	.align		4
.L_443:
        /*0984*/ 	.byte	0x04, 0x11
        /*0986*/ 	.short	(.L_445 - .L_444)
	.align		4
.L_444:
        /*0988*/ 	.word	index@(_Z13mul_mat_vec_qIN3c108BFloat16ELi32ELi4E10block_q5_1Li2EXadL_ZN45_INTERNAL_8d5cb472_14_gguf_kernel_cu_cd24131917vec_dot_q5_1_q8_1EPKvPK10block_q8_1RKiEEEvS5_S5_PT_iii)
        /*098c*/ 	.word	0x00000000


	//----- nvinfo : EIATTR_REGCOUNT
	.align		4
.L_445:
        /*0990*/ 	.byte	0x04, 0x2f
        /*0992*/ 	.short	(.L_447 - .L_446)
	.align		4
.L_446:
        /*0994*/ 	.word	index@(_Z13mul_mat_vec_qIN3c108BFloat16ELi32ELi8E10block_q8_0Li2EXadL_ZN45_INTERNAL_8d5cb472_14_gguf_kernel_cu_cd24131917vec_dot_q8_0_q8_1EPKvPK10block_q8_1RKiEEEvS5_S5_PT_iii)
        /*0998*/ 	.word	0x00000020


	//----- nvinfo : EIATTR_FRAME_SIZE
	.align		4
.L_447:
        /*099c*/ 	.byte	0x04, 0x11
        /*099e*/ 	.short	(.L_449 - .L_448)
	.align		4
.L_448:
        /*09a0*/ 	.word	index@(_Z13mul_mat_vec_qIN3c108BFloat16ELi32ELi8E10block_q8_0Li2EXadL_ZN45_INTERNAL_8d5cb472_14_gguf_kernel_cu_cd24131917vec_dot_q8_0_q8_1EPKvPK10block_q8_1RKiEEEvS5_S5_PT_iii)
        /*09a4*/ 	.word	0x00000000


	//----- nvinfo : EIATTR_REGCOUNT
	.align		4
.L_449:
        /*09a8*/ 	.byte	0x04, 0x2f
        /*09aa*/ 	.short	(.L_451 - .L_450)
	.align		4
.L_450:
        /*09ac*/ 	.word	index@(_Z13mul_mat_vec_qIN3c108BFloat16ELi256ELi16E10block_q2_KLi1EXadL_ZN45_INTERNAL_8d5cb472_14_gguf_kernel_cu_cd24131917vec_dot_q2_K_q8_1EPKvPK10block_q8_1RKiEEEvS5_S5_PT_iii)
        /*09b0*/ 	.word	0x00000020


	//----- nvinfo : EIATTR_FRAME_SIZE
	.align		4
.L_451:
        /*09b4*/ 	.byte	0x04, 0x11
        /*09b6*/ 	.short	(.L_453 - .L_452)
	.align		4
.L_452:
        /*09b8*/ 	.word	index@(_Z13mul_mat_vec_qIN3c108BFloat16ELi256ELi16E10block_q2_KLi1EXadL_ZN45_INTERNAL_8d5cb472_14_gguf_kernel_cu_cd24131917vec_dot_q2_K_q8_1EPKvPK10block_q8_1RKiEEEvS5_S5_PT_iii)
        /*09bc*/ 	.word	0x00000000


	//----- nvinfo : EIATTR_REGCOUNT
	.align		4
.L_453:
        /*09c0*/ 	.byte	0x04, 0x2f
        /*09c2*/ 	.short	(.L_455 - .L_454)
	.align		4
.L_454:
        /*09c4*/ 	.word	index@(_Z13mul_mat_vec_qIN3c108BFloat16ELi256ELi16E10block_q3_KLi1EXadL_ZN45_INTERNAL_8d5cb472_14_gguf_kernel_cu_cd24131917vec_dot_q3_K_q8_1EPKvPK10block_q8_1RKiEEEvS5_S5_PT_iii)
        /*09c8*/ 	.word	0x00000020


	//----- nvinfo : EIATTR_FRAME_SIZE
	.align		4
.L_455:
        /*09cc*/ 	.byte	0x04, 0x11
        /*09ce*/ 	.short	(.L_457 - .L_456)
	.align		4
.L_456:
        /*09d0*/ 	.word	index@(_Z13mul_mat_vec_qIN3c108BFloat16ELi256ELi16E10block_q3_KLi1EXadL_ZN45_INTERNAL_8d5cb472_14_gguf_kernel_cu_cd24131917vec_dot_q3_K_q8_1EPKvPK10block_q8_1RKiEEEvS5_S5_PT_iii)
        /*09d4*/ 	.word	0x00000000


	//----- nvinfo : EIATTR_REGCOUNT
	.align		4
.L_457:
        /*09d8*/ 	.byte	0x04, 0x2f
        /*09da*/ 	.short	(.L_459 - .L_458)
	.align		4
.L_458:
        /*09dc*/ 	.word	index@(_Z13mul_mat_vec_qIN3c108BFloat16ELi256ELi32E10block_q4_KLi2EXadL_ZN45_INTERNAL_8d5cb472_14_gguf_kernel_cu_cd24131917vec_dot_q4_K_q8_1EPKvPK10block_q8_1RKiEEEvS5_S5_PT_iii)
        /*09e0*/ 	.word	0x00000020


	//----- nvinfo : EIATTR_FRAME_SIZE
	.align		4
.L_459:
        /*09e4*/ 	.byte	0x04, 0x11
        /*09e6*/ 	.short	(.L_461 - .L_460)
	.align		4
.L_460:
        /*09e8*/ 	.word	index@(_Z13mul_mat_vec_qIN3c108BFloat16ELi256ELi32E10block_q4_KLi2EXadL_ZN45_INTERNAL_8d5cb472_14_gguf_kernel_cu_cd24131917vec_dot_q4_K_q8_1EPKvPK10block_q8_1RKiEEEvS5_S5_PT_iii)
        /*09ec*/ 	.word	0x00000000


	//----- nvinfo : EIATTR_REGCOUNT
	.align		4
.L_461:
        /*09f0*/ 	.byte	0x04, 0x2f
        /*09f2*/ 	.short	(.L_463 - .L_462)
	.align		4
.L_462:
        /*09f4*/ 	.word	index@(_Z13mul_mat_vec_qIN3c108BFloat16ELi256ELi32E10block_q5_KLi2EXadL_ZN45_INTERNAL_8d5cb472_14_gguf_kernel_cu_cd24131917vec_dot_q5_K_q8_1EPKvPK10block_q8_1RKiEEEvS5_S5_PT_iii)
        /*09f8*/ 	.word	0x00000020


	//----- nvinfo : EIATTR_FRAME_SIZE
	.align		4
.L_463:
        /*09fc*/ 	.byte	0x04, 0x11
        /*09fe*/ 	.short	(.L_465 - .L_464)
	.align		4
.L_464:
        /*0a00*/ 	.word	index@(_Z13mul_mat_vec_qIN3c108BFloat16ELi256ELi32E10block_q5_KLi2EXadL_ZN45_INTERNAL_8d5cb472_14_gguf_kernel_cu_cd24131917vec_dot_q5_K_q8_1EPKvPK10block_q8_1RKiEEEvS5_S5_PT_iii)
        /*0a04*/ 	.word	0x00000000


	//----- nvinfo : EIATTR_REGCOUNT
	.align		4
.L_465:
        /*0a08*/ 	.byte	0x04, 0x2f
        /*0a0a*/ 	.short	(.L_467 - .L_466)
	.align		4
.L_466:
        /*0a0c*/ 	.word	index@(_Z13mul_mat_vec_qIN3c108BFloat16ELi256ELi32E10block_q6_KLi1EXadL_ZN45_INTERNAL_8d5cb472_14_gguf_kernel_cu_cd24131917vec_dot_q6_K_q8_1EPKvPK10block_q8_1RKiEEEvS5_S5_PT_iii)
        /*0a10*/ 	.word	0x00000020


	//----- nvinfo : EIATTR_FRAME_SIZE
	.align		4
.L_467:
        /*0a14*/ 	.byte	0x04, 0x11
        /*0a16*/ 	.short	(.L_469 - .L_468)
	.align		4
.L_468:
        /*0a18*/ 	.word	index@(_Z13mul_mat_vec_qIN3c108BFloat16ELi256ELi32E10block_q6_KLi1EXadL_ZN45_INTERNAL_8d5cb472_14_gguf_kernel_cu_cd24131917vec_dot_q6_K_q8_1EPKvPK10block_q8_1RKiEEEvS5_S5_PT_iii)
        /*0a1c*/ 	.word	0x00000000


	//----- nvinfo : EIATTR_REGCOUNT
	.align		4
.L_469:
        /*0a20*/ 	.byte	0x04, 0x2f
        /*0a22*/ 	.short	(.L_471 - .L_470)
	.align		4
.L_470:
        /*0a24*/ 	.word	index@(_Z13mul_mat_vec_qIN3c108BFloat16ELi256ELi8E13block_iq2_xxsLi1EXadL_ZN45_INTERNAL_8d5cb472_14_gguf_kernel_cu_cd24131920vec_dot_iq2_xxs_q8_1EPKvPK10block_q8_1RKiEEEvS5_S5_PT_iii)
        /*0a28*/ 	.word	0x00000020


	//----- nvinfo : EIATTR_FRAME_SIZE
	.align		4
.L_471:
        /*0a2c*/ 	.byte	0x04, 0x11
        /*0a2e*/ 	.short	(.L_473 - .L_472)
	.align		4
.L_472:
        /*0a30*/ 	.word	index@(_Z13mul_mat_vec_qIN3c108BFloat16ELi256ELi8E13block_iq2_xxsLi1EXadL_ZN45_INTERNAL_8d5cb472_14_gguf_kernel_cu_cd24131920vec_dot_iq2_xxs_q8_1EPKvPK10block_q8_1RKiEEEvS5_S5_PT_iii)
        /*0a34*/ 	.word	0x00000000


	//----- nvinfo : EIATTR_REGCOUNT
	.align		4
.L_473:
        /*0a38*/ 	.byte	0x04, 0x2f
        /*0a3a*/ 	.short	(.L_475 - .L_474)
	.align		4
.L_474:
        /*0a3c*/ 	.word	index@(_Z13mul_mat_vec_qIN3c108BFloat16ELi256ELi8E12block_iq2_xsLi1EXadL_ZN45_INTERNAL_8d5cb472_14_gguf_kernel_cu_cd24131919vec_dot_iq2_xs_q8_1EPKvPK10block_q8_1RKiEEEvS5_S5_PT_iii)
        /*0a40*/ 	.word	0x0000001f


	//----- nvinfo : EIATTR_FRAME_SIZE
	.align		4
.L_475:
        /*0a44*/ 	.byte	0x04, 0x11
        /*0a46*/ 	.short	(.L_477 - .L_476)
	.align		4
.L_476:
        /*0a48*/ 	.word	index@(_Z13mul_mat_vec_qIN3c108BFloat16ELi256ELi8E12block_iq2_xsLi1EXadL_ZN45_INTERNAL_8d5cb472_14_gguf_kernel_cu_cd24131919vec_dot_iq2_xs_q8_1EPKvPK10block_q8_1RKiEEEvS5_S5_PT_iii)
        /*0a4c*/ 	.word	0x00000000


	//----- nvinfo : EIATTR_REGCOUNT
	.align		4
.L_477:
        /*0a50*/ 	.byte	0x04, 0x2f
        /*0a52*/ 	.short	(.L_479 - .L_478)
	.align		4
.L_478:
        /*0a54*/ 	.word	index@(_Z13mul_mat_vec_qIN3c108BFloat16ELi256ELi8E13block_iq3_xxsLi1EXadL_ZN45_INTERNAL_8d5cb472_14_gguf_kernel_cu_cd24131920vec_dot_iq3_xxs_q8_1EPKvPK10block_q8_1RKiEEEvS5_S5_PT_iii)
        /*0a58*/ 	.word	0x00000020


	//----- nvinfo : EIATTR_FRAME_SIZE
	.align		4
.L_479:
        /*0a5c*/ 	.byte	0x04, 0x11
        /*0a5e*/ 	.short	(.L_481 - .L_480)
	.align		4
.L_480:
        /*0a60*/ 	.word	index@(_Z13mul_mat_vec_qIN3c108BFloat16ELi256ELi8E13block_iq3_xxsLi1EXadL_ZN45_INTERNAL_8d5cb472_14_gguf_kernel_cu_cd24131920vec_dot_iq3_xxs_q8_1EPKvPK10block_q8_1RKiEEEvS5_S5_PT_iii)
        /*0a64*/ 	.word	0x00000000


	//----- nvinfo : EIATTR_REGCOUNT
	.align		4
.L_481:
        /*0a68*/ 	.byte	0x04, 0x2f
        /*0a6a*/ 	.short	(.L_483 - .L_482)
	.align		4
.L_482:
        /*0a6c*/ 	.word	index@(_Z13mul_mat_vec_qIN3c108BFloat16ELi256ELi8E11block_iq1_sLi1EXadL_ZN45_INTERNAL_8d5cb472_14_gguf_kernel_cu_cd24131918vec_dot_iq1_s_q8_1EPKvPK10block_q8_1RKiEEEvS5_S5_PT_iii)
        /*0a70*/ 	.word	0x00000020


	//----- nvinfo : EIATTR_FRAME_SIZE
	.align		4
.L_483:
        /*0a74*/ 	.byte	0x04, 0x11
        /*0a76*/ 	.short	(.L_485 - .L_484)
	.align		4
.L_484:
        /*0a78*/ 	.word	index@(_Z13mul_mat_vec_qIN3c108BFloat16ELi256ELi8E11block_iq1_sLi1EXadL_ZN45_INTERNAL_8d5cb472_14_gguf_kernel_cu_cd24131918vec_dot_iq1_s_q8_1EPKvPK10block_q8_1RKiEEEvS5_S5_PT_iii)
        /*0a7c*/ 	.word	0x00000000


	//----- nvinfo : EIATTR_REGCOUNT
	.align		4
.L_485:
        /*0a80*/ 	.byte	0x04, 0x2f
        /*0a82*/ 	.short	(.L_487 - .L_486)
	.align		4
.L_486:
        /*0a84*/ 	.word	index@(_Z13mul_mat_vec_qIN3c108BFloat16ELi32ELi4E12block_iq4_nlLi2EXadL_ZN45_INTERNAL_8d5cb472_14_gguf_kernel_cu_cd24131919vec_dot_iq4_nl_q8_1EPKvPK10block_q8_1RKiEEEvS5_S5_PT_iii)
        /*0a88*/ 	.word	0x00000020


	//----- nvinfo : EIATTR_FRAME_SIZE
	.align		4
.L_487:
        /*0a8c*/ 	.byte	0x04, 0x11
        /*0a8e*/ 	.short	(.L_489 - .L_488)
	.align		4
.L_488:
        /*0a90*/ 	.word	index@(_Z13mul_mat_vec_qIN3c108BFloat16ELi32ELi4E12block_iq4_nlLi2EXadL_ZN45_INTERNAL_8d5cb472_14_gguf_kernel_cu_cd24131919vec_dot_iq4_nl_q8_1EPKvPK10block_q8_1RKiEEEvS5_S5_PT_iii)
        /*0a94*/ 	.word	0x00000000


	//----- nvinfo : EIATTR_REGCOUNT
	.align		4
.L_489:
        /*0a98*/ 	.byte	0x04, 0x2f
        /*0a9a*/ 	.short	(.L_491 - .L_490)
	.align		4
.L_490:
        /*0a9c*/ 	.word	index@(_Z13mul_mat_vec_qIN3c108BFloat16ELi256ELi8E11block_iq3_sLi1EXadL_ZN45_INTERNAL_8d5cb472_14_gguf_kernel_cu_cd24131918vec_dot_iq3_s_q8_1EPKvPK10block_q8_1RKiEEEvS5_S5_PT_iii)
        /*0aa0*/ 	.word	0x00000020


	//----- nvinfo : EIATTR_FRAME_SIZE
	.align		4
.L_491:
        /*0aa4*/ 	.byte	0x04, 0x11
        /*0aa6*/ 	.short	(.L_493 - .L_492)
	.align		4
.L_492:
        /*0aa8*/ 	.word	index@(_Z13mul_mat_vec_qIN3c108BFloat16ELi256ELi8E11block_iq3_sLi1EXadL_ZN45_INTERNAL_8d5cb472_14_gguf_kernel_cu_cd24131918vec_dot_iq3_s_q8_1EPKvPK10block_q8_1RKiEEEvS5_S5_PT_iii)
        /*0aac*/ 	.word	0x00000000


	//----- nvinfo : EIATTR_REGCOUNT
	.align		4
.L_493:
        /*0ab0*/ 	.byte	0x04, 0x2f
        /*0ab2*/ 	.short	(.L_495 - .L_494)
	.align		4
.L_494:
        /*0ab4*/ 	.word	index@(_Z13mul_mat_vec_qIN3c108BFloat16ELi256ELi8E11block_iq2_sLi1EXadL_ZN45_INTERNAL_8d5cb472_14_gguf_kernel_cu_cd24131918vec_dot_iq2_s_q8_1EPKvPK10block_q8_1RKiEEEvS5_S5_PT_iii)
        /*0ab8*/ 	.word	0x00000020


	//----- nvinfo : EIATTR_FRAME_SIZE
	.align		4
.L_495:
        /*0abc*/ 	.byte	0x04, 0x11
        /*0abe*/ 	.short	(.L_497 - .L_496)
	.align		4
.L_496:
        /*0ac0*/ 	.word	index@(_Z13mul_mat_vec_qIN3c108BFloat16ELi256ELi8E11block_iq2_sLi1EXadL_ZN45_INTERNAL_8d5cb472_14_gguf_kernel_cu_cd24131918vec_dot_iq2_s_q8_1EPKvPK10block_q8_1RKiEEEvS5_S5_PT_iii)
        /*0ac4*/ 	.word	0x00000000


	//----- nvinfo : EIATTR_REGCOUNT
	.align		4
.L_497:
        /*0ac8*/ 	.byte	0x04, 0x2f
        /*0aca*/ 	.short	(.L_499 - .L_498)
	.align		4
.L_498:
        /*0acc*/ 	.word	index@(_Z13mul_mat_vec_qIN3c108BFloat16ELi256ELi8E12block_iq4_xsLi1EXadL_ZN45_INTERNAL_8d5cb472_14_gguf_kernel_cu_cd24131919vec_dot_iq4_xs_q8_1EPKvPK10block_q8_1RKiEEEvS5_S5_PT_iii)
        /*0ad0*/ 	.word	0x00000026


	//----- nvinfo : EIATTR_FRAME_SIZE
	.align		4
.L_499:
        /*0ad4*/ 	.byte	0x04, 0x11
        /*0ad6*/ 	.short	(.L_501 - .L_500)
	.align		4
.L_500:
        /*0ad8*/ 	.word	index@(_Z13mul_mat_vec_qIN3c108BFloat16ELi256ELi8E12block_iq4_xsLi1EXadL_ZN45_INTERNAL_8d5cb472_14_gguf_kernel_cu_cd24131919vec_dot_iq4_xs_q8_1EPKvPK10block_q8_1RKiEEEvS5_S5_PT_iii)
        /*0adc*/ 	.word	0x00000000


	//----- nvinfo : EIATTR_REGCOUNT
	.align		4
.L_501:
        /*0ae0*/ 	.byte	0x04, 0x2f
        /*0ae2*/ 	.short	(.L_503 - .L_502)
	.align		4
.L_502:
        /*0ae4*/ 	.word	index@(_Z13mul_mat_vec_qIN3c108BFloat16ELi256ELi8E11block_iq1_mLi1EXadL_ZN45_INTERNAL_8d5cb472_14_gguf_kernel_cu_cd24131918vec_dot_iq1_m_q8_1EPKvPK10block_q8_1RKiEEEvS5_S5_PT_iii)
        /*0ae8*/ 	.word	0x00000020


	//----- nvinfo : EIATTR_FRAME_SIZE
	.align		4
.L_503:
        /*0aec*/ 	.byte	0x04, 0x11
        /*0aee*/ 	.short	(.L_505 - .L_504)
	.align		4
.L_504:
        /*0af0*/ 	.word	index@(_Z13mul_mat_vec_qIN3c108BFloat16ELi256ELi8E11block_iq1_mLi1EXadL_ZN45_INTERNAL_8d5cb472_14_gguf_kernel_cu_cd24131918vec_dot_iq1_m_q8_1EPKvPK10block_q8_1RKiEEEvS5_S5_PT_iii)
        /*0af4*/ 	.word	0x00000000


	//----- nvinfo : EIATTR_REGCOUNT
	.align		4
.L_505:
        /*0af8*/ 	.byte	0x04, 0x2f
        /*0afa*/ 	.short	(.L_507 - .L_506)
	.align		4
.L_506:
        /*0afc*/ 	.word	index@(_Z12mul_mat_q4_0IfLb0EEvPKvS1_PT_iiiii)
        /*0b00*/ 	.word	0x00000038


	//----- nvinfo : EIATTR_FRAME_SIZE
	.align		4
.L_507:
        /*0b04*/ 	.byte	0x04, 0x11
        /*0b06*/ 	.short	(.L_509 - .L_508)
	.align		4
.L_508:
        /*0b08*/ 	.word	index@(_Z12mul_mat_q4_0IfLb0EEvPKvS1_PT_iiiii)
        /*0b0c*/ 	.word	0x00000000


	//----- nvinfo : EIATTR_REGCOUNT
	.align		4
.L_509:
        /*0b10*/ 	.byte	0x04, 0x2f
        /*0b12*/ 	.short	(.L_511 - .L_510)
	.align		4
.L_510:
        /*0b14*/ 	.word	index@(_Z12mul_mat_q4_0IfLb1EEvPKvS1_PT_iiiii)
        /*0b18*/ 	.word	0x00000048


	//----- nvinfo : EIATTR_FRAME_SIZE
	.align		4
.L_511:
        /*0b1c*/ 	.byte	0x04, 0x11
        /*0b1e*/ 	.short	(.L_513 - .L_512)
	.align		4
.L_512:
        /*0b20*/ 	.word	index@(_Z12mul_mat_q4_0IfLb1EEvPKvS1_PT_iiiii)
        /*0b24*/ 	.word	0x00000000


	//----- nvinfo : EIATTR_REGCOUNT
	.align		4
.L_513:
        /*0b28*/ 	.byte	0x04, 0x2f
        /*0b2a*/ 	.short	(.L_515 - .L_514)
	.align		4
.L_514:
        /*0b2c*/ 	.word	index@(_Z12mul_mat_q4_1IfLb0EEvPKvS1_PT_iiiii)
        /*0b30*/ 	.word	0x00000038


	//----- nvinfo : EIATTR_FRAME_SIZE
	.align		4
.L_515:
        /*0b34*/ 	.byte	0x04, 0x11
        /*0b36*/ 	.short	(.L_517 - .L_516)
	.align		4
.L_516:
        /*0b38*/ 	.word	index@(_Z12mul_mat_q4_1IfLb0EEvPKvS1_PT_iiiii)
        /*0b3c*/ 	.word	0x00000000


	//----- nvinfo : EIATTR_REGCOUNT
	.align		4
.L_517:
        /*0b40*/ 	.byte	0x04, 0x2f
        /*0b42*/ 	.short	(.L_519 - .L_518)
	.align		4
.L_518:
        /*0b44*/ 	.word	index@(_Z12mul_mat_q4_1IfLb1EEvPKvS1_PT_iiiii)
        /*0b48*/ 	.word	0x00000040


	//----- nvinfo : EIATTR_FRAME_SIZE
	.align		4
.L_519:
        /*0b4c*/ 	.byte	0x04, 0x11
        /*0b4e*/ 	.short	(.L_521 - .L_520)
	.align		4
.L_520:
        /*0b50*/ 	.word	index@(_Z12mul_mat_q4_1IfLb1EEvPKvS1_PT_iiiii)
        /*0b54*/ 	.word	0x00000000


	//----- nvinfo : EIATTR_REGCOUNT
	.align		4
.L_521:
        /*0b58*/ 	.byte	0x04, 0x2f
        /*0b5a*/ 	.short	(.L_523 - .L_522)
	.align		4
.L_522:
        /*0b5c*/ 	.word	index@(_Z12mul_mat_q5_0IfLb0EEvPKvS1_PT_iiiii)
        /*0b60*/ 	.word	0x00000028


	//----- nvinfo : EIATTR_FRAME_SIZE
	.align		4
.L_523:
        /*0b64*/ 	.byte	0x04, 0x11
        /*0b66*/ 	.short	(.L_525 - .L_524)
	.align		4
.L_524:
        /*0b68*/ 	.word	index@(_Z12mul_mat_q5_0IfLb0EEvPKvS1_PT_iiiii)
        /*0b6c*/ 	.word	0x00000000


	//----- nvinfo : EIATTR_REGCOUNT
	.align		4
.L_525:
        /*0b70*/ 	.byte	0x04, 0x2f
        /*0b72*/ 	.short	(.L_527 - .L_526)
	.align		4
.L_526:
        /*0b74*/ 	.word	index@(_Z12mul_mat_q5_0IfLb1EEvPKvS1_PT_iiiii)
        /*0b78*/ 	.word	0x00000050


	//----- nvinfo : EIATTR_FRAME_SIZE
	.align		4
.L_527:
        /*0b7c*/ 	.byte	0x04, 0x11
        /*0b7e*/ 	.short	(.L_529 - .L_528)
	.align		4
.L_528:
        /*0b80*/ 	.word	index@(_Z12mul_mat_q5_0IfLb1EEvPKvS1_PT_iiiii)
        /*0b84*/ 	.word	0x00000000


	//----- nvinfo : EIATTR_REGCOUNT
	.align		4
.L_529:
        /*0b88*/ 	.byte	0x04, 0x2f
        /*0b8a*/ 	.short	(.L_531 - .L_530)
	.align		4
.L_530:
        /*0b8c*/ 	.word	index@(_Z12mul_mat_q5_1IfLb0EEvPKvS1_PT_iiiii)
        /*0b90*/ 	.word	0x00000028


	//----- nvinfo : EIATTR_FRAME_SIZE
	.align		4
.L_531:
        /*0b94*/ 	.byte	0x04, 0x11
        /*0b96*/ 	.short	(.L_533 - .L_532)
	.align		4
.L_532:
        /*0b98*/ 	.word	index@(_Z12mul_mat_q5_1IfLb0EEvPKvS1_PT_iiiii)
        /*0b9c*/ 	.word	0x00000000


	//----- nvinfo : EIATTR_REGCOUNT
	.align		4
.L_533:
        /*0ba0*/ 	.byte	0x04, 0x2f
        /*0ba2*/ 	.short	(.L_535 - .L_534)
	.align		4
.L_534:
        /*0ba4*/ 	.word	index@(_Z12mul_mat_q5_1IfLb1EEvPKvS1_PT_iiiii)
        /*0ba8*/ 	.word	0x00000050


	//----- nvinfo : EIATTR_FRAME_SIZE
	.align		4
.L_535:
        /*0bac*/ 	.byte	0x04, 0x11
        /*0bae*/ 	.short	(.L_537 - .L_536)
	.align		4
.L_536:
        /*0bb0*/ 	.word	index@(_Z12mul_mat_q5_1IfLb1EEvPKvS1_PT_iiiii)
        /*0bb4*/ 	.word	0x00000000


	//----- nvinfo : EIATTR_REGCOUNT
	.align		4
.L_537:
        /*0bb8*/ 	.byte	0x04, 0x2f
        /*0bba*/ 	.short	(.L_539 - .L_538)
	.align		4
.L_538:
        /*0bbc*/ 	.word	index@(_Z12mul_mat_q8_0IfLb0EEvPKvS1_PT_iiiii)
        /*0bc0*/ 	.word	0x00000030


	//----- nvinfo : EIATTR_FRAME_SIZE
	.align		4
.L_539:
        /*0bc4*/ 	.byte	0x04, 0x11
        /*0bc6*/ 	.short	(.L_541 - .L_540)
	.align		4
.L_540:
        /*0bc8*/ 	.word	index@(_Z12mul_mat_q8_0IfLb0EEvPKvS1_PT_iiiii)
        /*0bcc*/ 	.word	0x00000000


	//----- nvinfo : EIATTR_REGCOUNT
	.align		4
.L_541:
        /*0bd0*/ 	.byte	0x04, 0x2f
        /*0bd2*/ 	.short	(.L_543 - .L_542)
	.align		4
.L_542:
        /*0bd4*/ 	.word	index@(_Z12mul_mat_q8_0IfLb1EEvPKvS1_PT_iiiii)
        /*0bd8*/ 	.word	0x00000040


	//----- nvinfo : EIATTR_FRAME_SIZE
	.align		4
.L_543:
        /*0bdc*/ 	.byte	0x04, 0x11
        /*0bde*/ 	.short	(.L_545 - .L_544)
	.align		4
.L_544:
        /*0be0*/ 	.word	index@(_Z12mul_mat_q8_0IfLb1EEvPKvS1_PT_iiiii)
        /*0be4*/ 	.word	0x00000000


	//----- nvinfo : EIATTR_REGCOUNT
	.align		4
.L_545:
        /*0be8*/ 	.byte	0x04, 0x2f
        /*0bea*/ 	.short	(.L_547 - .L_546)
	.align		4
.L_546:
        /*0bec*/ 	.word	index@(_Z12mul_mat_q2_KIfLb0EEvPKvS1_PT_iiiii)
        /*0bf0*/ 	.word	0x00000038


	//----- nvinfo : EIATTR_FRAME_SIZE
	.align		4
.L_547:
        /*0bf4*/ 	.byte	0x04, 0x11
        /*0bf6*/ 	.short	(.L_549 - .L_548)
	.align		4
.L_548:
        /*0bf8*/ 	.word	index@(_Z12mul_mat_q2_KIfLb0EEvPKvS1_PT_iiiii)
        /*0bfc*/ 	.word	0x00000000


	//----- nvinfo : EIATTR_REGCOUNT
	.align		4
.L_549:
        /*0c00*/ 	.byte	0x04, 0x2f
        /*0c02*/ 	.short	(.L_551 - .L_550)
	.align		4
.L_550:
        /*0c04*/ 	.word	index@(_Z12mul_mat_q2_KIfLb1EEvPKvS1_PT_iiiii)
        /*0c08*/ 	.word	0x0000005d


	//----- nvinfo : EIATTR_FRAME_SIZE
	.align		4
.L_551:
        /*0c0c*/ 	.byte	0x04, 0x11
        /*0c0e*/ 	.short	(.L_553 - .L_552)
	.align		4
.L_552:
        /*0c10*/ 	.word	index@(_Z12mul_mat_q2_KIfLb1EEvPKvS1_PT_iiiii)
        /*0c14*/ 	.word	0x00000000


	//----- nvinfo : EIATTR_REGCOUNT
	.align		4
.L_553:
        /*0c18*/ 	.byte	0x04, 0x2f
        /*0c1a*/ 	.short	(.L_555 - .L_554)
	.align		4
.L_554:
        /*0c1c*/ 	.word	index@(_Z12mul_mat_q3_KIfLb0EEvPKvS1_PT_iiiii)
        /*0c20*/ 	.word	0x00000030


	//----- nvinfo : EIATTR_FRAME_SIZE
	.align		4
.L_555:
        /*0c24*/ 	.byte	0x04, 0x11
        /*0c26*/ 	.short	(.L_557 - .L_556)
	.align		4
.L_556:
        /*0c28*/ 	.word	index@(_Z12mul_mat_q3_KIfLb0EEvPKvS1_PT_iiiii)
        /*0c2c*/ 	.word	0x00000000


	//----- nvinfo : EIATTR_REGCOUNT
	.align		4
.L_557:
        /*0c30*/ 	.byte	0x04, 0x2f
        /*0c32*/ 	.short	(.L_559 - .L_558)
	.align		4
.L_558:
        /*0c34*/ 	.word	index@(_Z12mul_mat_q3_KIfLb1EEvPKvS1_PT_iiiii)
        /*0c38*/ 	.word	0x00000048


	//----- nvinfo : EIATTR_FRAME_SIZE
	.align		4
.L_559:
        /*0c3c*/ 	.byte	0x04, 0x11
        /*0c3e*/ 	.short	(.L_561 - .L_560)
	.align		4
.L_560:
        /*0c40*/ 	.word	index@(_Z12mul_mat_q3_KIfLb1EEvPKvS1_PT_iiiii)
        /*0c44*/ 	.word	0x00000000


	//----- nvinfo : EIATTR_REGCOUNT
	.align		4
.L_561:
        /*0c48*/ 	.byte	0x04, 0x2f
        /*0c4a*/ 	.short	(.L_563 - .L_562)
	.align		4
.L_562:
        /*0c4c*/ 	.word	index@(_Z12mul_mat_q4_KIfLb0EEvPKvS1_PT_iiiii)
        /*0c50*/ 	.word	0x00000028


	//----- nvinfo : EIATTR_FRAME_SIZE
	.align		4
.L_563:
        /*0c54*/ 	.byte	0x04, 0x11
        /*0c56*/ 	.short	(.L_565 - .L_564)
	.align		4
.L_564:
        /*0c58*/ 	.word	index@(_Z12mul_mat_q4_KIfLb0EEvPKvS1_PT_iiiii)
        /*0c5c*/ 	.word	0x00000000


	//----- nvinfo : EIATTR_REGCOUNT
	.align		4
.L_565:
        /*0c60*/ 	.byte	0x04, 0x2f
        /*0c62*/ 	.short	(.L_567 - .L_566)
	.align		4
.L_566:
        /*0c64*/ 	.word	index@(_Z12mul_mat_q4_KIfLb1EEvPKvS1_PT_iiiii)
        /*0c68*/ 	.word	0x00000030


	//----- nvinfo : EIATTR_FRAME_SIZE
	.align		4
.L_567:
        /*0c6c*/ 	.byte	0x04, 0x11
        /*0c6e*/ 	.short	(.L_569 - .L_568)
	.align		4
.L_568:
        /*0c70*/ 	.word	index@(_Z12mul_mat_q4_KIfLb1EEvPKvS1_PT_iiiii)
        /*0c74*/ 	.word	0x00000000


	//----- nvinfo : EIATTR_REGCOUNT
	.align		4
.L_569:
        /*0c78*/ 	.byte	0x04, 0x2f
        /*0c7a*/ 	.short	(.L_571 - .L_570)
	.align		4
.L_570:
        /*0c7c*/ 	.word	index@(_Z12mul_mat_q5_KIfLb0EEvPKvS1_PT_iiiii)
        /*0c80*/ 	.word	0x00000028


	//----- nvinfo : EIATTR_FRAME_SIZE
	.align		4
.L_571:
        /*0c84*/ 	.byte	0x04, 0x11
        /*0c86*/ 	.short	(.L_573 - .L_572)
	.align		4
.L_572:
        /*0c88*/ 	.word	index@(_Z12mul_mat_q5_KIfLb0EEvPKvS1_PT_iiiii)
        /*0c8c*/ 	.word	0x00000000


	//----- nvinfo : EIATTR_REGCOUNT
	.align		4
.L_573:
        /*0c90*/ 	.byte	0x04, 0x2f
        /*0c92*/ 	.short	(.L_575 - .L_574)
	.align		4
.L_574:
        /*0c94*/ 	.word	index@(_Z12mul_mat_q5_KIfLb1EEvPKvS1_PT_iiiii)
        /*0c98*/ 	.word	0x00000030


	//----- nvinfo : EIATTR_FRAME_SIZE
	.align		4
.L_575:
        /*0c9c*/ 	.byte	0x04, 0x11
        /*0c9e*/ 	.short	(.L_577 - .L_576)
	.align		4
.L_576:
        /*0ca0*/ 	.word	index@(_Z12mul_mat_q5_KIfLb1EEvPKvS1_PT_iiiii)
        /*0ca4*/ 	.word	0x00000000


	//----- nvinfo : EIATTR_REGCOUNT
	.align		4
.L_577:
        /*0ca8*/ 	.byte	0x04, 0x2f
        /*0caa*/ 	.short	(.L_579 - .L_578)
	.align		4
.L_578:
        /*0cac*/ 	.word	index@(_Z12mul_mat_q6_KIfLb0EEvPKvS1_PT_iiiii)
        /*0cb0*/ 	.word	0x00000028


	//----- nvinfo : EIATTR_FRAME_SIZE
	.align		4
.L_579:
        /*0cb4*/ 	.byte	0x04, 0x11
        /*0cb6*/ 	.short	(.L_581 - .L_580)
	.align		4
.L_580:
        /*0cb8*/ 	.word	index@(_Z12mul_mat_q6_KIfLb0EEvPKvS1_PT_iiiii)
        /*0cbc*/ 	.word	0x00000000


	//----- nvinfo : EIATTR_REGCOUNT
	.align		4
.L_581:
        /*0cc0*/ 	.byte	0x04, 0x2f
        /*0cc2*/ 	.short	(.L_583 - .L_582)
	.align		4
.L_582:
        /*0cc4*/ 	.word	index@(_Z12mul_mat_q6_KIfLb1EEvPKvS1_PT_iiiii)
        /*0cc8*/ 	.word	0x00000030


	//----- nvinfo : EIATTR_FRAME_SIZE
	.align		4
.L_583:
        /*0ccc*/ 	.byte	0x04, 0x11
        /*0cce*/ 	.short	(.L_585 - .L_584)
	.align		4
.L_584:
        /*0cd0*/ 	.word	index@(_Z12mul_mat_q6_KIfLb1EEvPKvS1_PT_iiiii)
        /*0cd4*/ 	.word	0x00000000


	//----- nvinfo : EIATTR_REGCOUNT
	.align		4
.L_585:
        /*0cd8*/ 	.byte	0x04, 0x2f
        /*0cda*/ 	.short	(.L_587 - .L_586)
	.align		4
.L_586:
        /*0cdc*/ 	.word	index@(_Z12mul_mat_q4_0IN3c104HalfELb0EEvPKvS3_PT_iiiii)
        /*0ce0*/ 	.word	0x00000038


	//----- nvinfo : EIATTR_FRAME_SIZE
	.align		4
.L_587:
        /*0ce4*/ 	.byte	0x04, 0x11
        /*0ce6*/ 	.short	(.L_589 - .L_588)
	.align		4
.L_588:
        /*0ce8*/ 	.word	index@(_Z12mul_mat_q4_0IN3c104HalfELb0EEvPKvS3_PT_iiiii)
        /*0cec*/ 	.word	0x00000000


	//----- nvinfo : EIATTR_REGCOUNT
	.align		4
.L_589:
        /*0cf0*/ 	.byte	0x04, 0x2f
        /*0cf2*/ 	.short	(.L_591 - .L_590)
	.align		4
.L_590:
        /*0cf4*/ 	.word	index@(_Z12mul_mat_q4_0IN3c104HalfELb1EEvPKvS3_PT_iiiii)
        /*0cf8*/ 	.word	0x00000048


	//----- nvinfo : EIATTR_FRAME_SIZE
	.align		4
.L_591:
        /*0cfc*/ 	.byte	0x04, 0x11
        /*0cfe*/ 	.short	(.L_593 - .L_592)
	.align		4
.L_592:
        /*0d00*/ 	.word	index@(_Z12mul_mat_q4_0IN3c104HalfELb1EEvPKvS3_PT_iiiii)
        /*0d04*/ 	.word	0x00000000


	//----- nvinfo : EIATTR_REGCOUNT
	.align		4
.L_593:
        /*0d08*/ 	.byte	0x04, 0x2f
        /*0d0a*/ 	.short	(.L_595 - .L_594)
	.align		4
.L_594:
        /*0d0c*/ 	.word	index@(_Z12mul_mat_q4_1IN3c104HalfELb0EEvPKvS3_PT_iiiii)
        /*0d10*/ 	.word	0x00000038


	//----- nvinfo : EIATTR_FRAME_SIZE
	.align		4
.L_595:
        /*0d14*/ 	.byte	0x04, 0x11
        /*0d16*/ 	.short	(.L_597 - .L_596)
	.align		4
.L_596:
        /*0d18*/ 	.word	index@(_Z12mul_mat_q4_1IN3c104HalfELb0EEvPKvS3_PT_iiiii)
        /*0d1c*/ 	.word	0x00000000


	//----- nvinfo : EIATTR_REGCOUNT
	.align		4
.L_597:
        /*0d20*/ 	.byte	0x04, 0x2f
        /*0d22*/ 	.short	(.L_599 - .L_598)
	.align		4
.L_598:
        /*0d24*/ 	.word	index@(_Z12mul_mat_q4_1IN3c104HalfELb1EEvPKvS3_PT_iiiii)
        /*0d28*/ 	.word	0x00000040


	//----- nvinfo : EIATTR_FRAME_SIZE
	.align		4
.L_599:
        /*0d2c*/ 	.byte	0x04, 0x11
        /*0d2e*/ 	.short	(.L_601 - .L_600)
	.align		4
.L_600:
        /*0d30*/ 	.word	index@(_Z12mul_mat_q4_1IN3c104HalfELb1EEvPKvS3_PT_iiiii)
        /*0d34*/ 	.word	0x00000000


	//----- nvinfo : EIATTR_REGCOUNT
	.align		4
.L_601:
        /*0d38*/ 	.byte	0x04, 0x2f
        /*0d3a*/ 	.short	(.L_603 - .L_602)
	.align		4
.L_602:
        /*0d3c*/ 	.word	index@(_Z12mul_mat_q5_0IN3c104HalfELb0EEvPKvS3_PT_iiiii)
        /*0d40*/ 	.word	0x00000028


	//----- nvinfo : EIATTR_FRAME_SIZE
	.align		4
.L_603:
        /*0d44*/ 	.byte	0x04, 0x11
        /*0d46*/ 	.short	(.L_605 - .L_604)
	.align		4
.L_604:
        /*0d48*/ 	.word	index@(_Z12mul_mat_q5_0IN3c104HalfELb0EEvPKvS3_PT_iiiii)
        /*0d4c*/ 	.word	0x00000000


	//----- nvinfo : EIATTR_REGCOUNT
	.align		4
.L_605:
        /*0d50*/ 	.byte	0x04, 0x2f
        /*0d52*/ 	.short	(.L_607 - .L_606)
	.align		4
.L_606:
        /*0d54*/ 	.word	index@(_Z12mul_mat_q5_0IN3c104HalfELb1EEvPKvS3_PT_iiiii)
        /*0d58*/ 	.word	0x00000050


	//----- nvinfo : EIATTR_FRAME_SIZE
	.align		4
.L_607:
        /*0d5c*/ 	.byte	0x04, 0x11
        /*0d5e*/ 	.short	(.L_609 - .L_608)
	.align		4
.L_608:
        /*0d60*/ 	.word	index@(_Z12mul_mat_q5_0IN3c104HalfELb1EEvPKvS3_PT_iiiii)
        /*0d64*/ 	.word	0x00000000


	//----- nvinfo : EIATTR_REGCOUNT
	.align		4
.L_609:
        /*0d68*/ 	.byte	0x04, 0x2f
        /*0d6a*/ 	.short	(.L_611 - .L_610)
	.align		4
.L_610:
        /*0d6c*/ 	.word	index@(_Z12mul_mat_q5_1IN3c104HalfELb0EEvPKvS3_PT_iiiii)
        /*0d70*/ 	.word	0x00000028


	//----- nvinfo : EIATTR_FRAME_SIZE
	.align		4
.L_611:
        /*0d74*/ 	.byte	0x04, 0x11
        /*0d76*/ 	.short	(.L_613 - .L_612)
	.align		4
.L_612:
        /*0d78*/ 	.word	index@(_Z12mul_mat_q5_1IN3c104HalfELb0EEvPKvS3_PT_iiiii)
        /*0d7c*/ 	.word	0x00000000


	//----- nvinfo : EIATTR_REGCOUNT
	.align		4
.L_613:
        /*0d80*/ 	.byte	0x04, 0x2f
        /*0d82*/ 	.short	(.L_615 - .L_614)
	.align		4
.L_614:
        /*0d84*/ 	.word	index@(_Z12mul_mat_q5_1IN3c104HalfELb1EEvPKvS3_PT_iiiii)
        /*0d88*/ 	.word	0x00000050


	//----- nvinfo : EIATTR_FRAME_SIZE
	.align		4
.L_615:
        /*0d8c*/ 	.byte	0x04, 0x11
        /*0d8e*/ 	.short	(.L_617 - .L_616)
	.align		4
.L_616:
        /*0d90*/ 	.word	index@(_Z12mul_mat_q5_1IN3c104HalfELb1EEvPKvS3_PT_iiiii)
        /*0d94*/ 	.word	0x00000000


	//----- nvinfo : EIATTR_REGCOUNT
	.align		4
.L_617:
        /*0d98*/ 	.byte	0x04, 0x2f
        /*0d9a*/ 	.short	(.L_619 - .L_618)
	.align		4
.L_618:
        /*0d9c*/ 	.word	index@(_Z12mul_mat_q8_0IN3c104HalfELb0EEvPKvS3_PT_iiiii)
        /*0da0*/ 	.word	0x00000030


	//----- nvinfo : EIATTR_FRAME_SIZE
	.align		4
.L_619:
        /*0da4*/ 	.byte	0x04, 0x11
        /*0da6*/ 	.short	(.L_621 - .L_620)
	.align		4
.L_620:
        /*0da8*/ 	.word	index@(_Z12mul_mat_q8_0IN3c104HalfELb0EEvPKvS3_PT_iiiii)
        /*0dac*/ 	.word	0x00000000


	//----- nvinfo : EIATTR_REGCOUNT
	.align		4
.L_621:
        /*0db0*/ 	.byte	0x04, 0x2f
        /*0db2*/ 	.short	(.L_623 - .L_622)
	.align		4
.L_622:
        /*0db4*/ 	.word	index@(_Z12mul_mat_q8_0IN3c104HalfELb1EEvPKvS3_PT_iiiii)
        /*0db8*/ 	.word	0x00000040


	//----- nvinfo : EIATTR_FRAME_SIZE
	.align		4
.L_623:
        /*0dbc*/ 	.byte	0x04, 0x11
        /*0dbe*/ 	.short	(.L_625 - .L_624)
	.align		4
.L_624:
        /*0dc0*/ 	.word	index@(_Z12mul_mat_q8_0IN3c104HalfELb1EEvPKvS3_PT_iiiii)
        /*0dc4*/ 	.word	0x00000000


	//----- nvinfo : EIATTR_REGCOUNT
	.align		4
.L_625:
        /*0dc8*/ 	.byte	0x04, 0x2f
        /*0dca*/ 	.short	(.L_627 - .L_626)
	.align		4
.L_626:
        /*0dcc*/ 	.word	index@(_Z12mul_mat_q2_KIN3c104HalfELb0EEvPKvS3_PT_iiiii)
        /*0dd0*/ 	.word	0x00000038


	//----- nvinfo : EIATTR_FRAME_SIZE
	.align		4
.L_627:
        /*0dd4*/ 	.byte	0x04, 0x11
        /*0dd6*/ 	.short	(.L_629 - .L_628)
	.align		4
.L_628:
        /*0dd8*/ 	.word	index@(_Z12mul_mat_q2_KIN3c104HalfELb0EEvPKvS3_PT_iiiii)
        /*0ddc*/ 	.word	0x00000000


	//----- nvinfo : EIATTR_REGCOUNT
	.align		4
.L_629:
        /*0de0*/ 	.byte	0x04, 0x2f
        /*0de2*/ 	.short	(.L_631 - .L_630)
	.align		4
.L_630:
        /*0de4*/ 	.word	index@(_Z12mul_mat_q2_KIN3c104HalfELb1EEvPKvS3_PT_iiiii)
        /*0de8*/ 	.word	0x0000005d


	//----- nvinfo : EIATTR_FRAME_SIZE
	.align		4
.L_631:
        /*0dec*/ 	.byte	0x04, 0x11
        /*0dee*/ 	.short	(.L_633 - .L_632)
	.align		4
.L_632:
        /*0df0*/ 	.word	index@(_Z12mul_mat_q2_KIN3c104HalfELb1EEvPKvS3_PT_iiiii)
        /*0df4*/ 	.word	0x00000000


	//----- nvinfo : EIATTR_REGCOUNT
	.align		4
.L_633:
        /*0df8*/ 	.byte	0x04, 0x2f
        /*0dfa*/ 	.short	(.L_635 - .L_634)
	.align		4
.L_634:
        /*0dfc*/ 	.word	index@(_Z12mul_mat_q3_KIN3c104HalfELb0EEvPKvS3_PT_iiiii)
        /*0e00*/ 	.word	0x00000030


	//----- nvinfo : EIATTR_FRAME_SIZE
	.align		4
.L_635:
        /*0e04*/ 	.byte	0x04, 0x11
        /*0e06*/ 	.short	(.L_637 - .L_636)
	.align		4
.L_636:
        /*0e08*/ 	.word	index@(_Z12mul_mat_q3_KIN3c104HalfELb0EEvPKvS3_PT_iiiii)
        /*0e0c*/ 	.word	0x00000000


	//----- nvinfo : EIATTR_REGCOUNT
	.align		4
.L_637:
        /*0e10*/ 	.byte	0x04, 0x2f
        /*0e12*/ 	.short	(.L_639 - .L_638)
	.align		4
.L_638:
        /*0e14*/ 	.word	index@(_Z12mul_mat_q3_KIN3c104HalfELb1EEvPKvS3_PT_iiiii)
        /*0e18*/ 	.word	0x00000048


	//----- nvinfo : EIATTR_FRAME_SIZE
	.align		4
.L_639:
        /*0e1c*/ 	.byte	0x04, 0x11
        /*0e1e*/ 	.short	(.L_641 - .L_640)
	.align		4
.L_640:
        /*0e20*/ 	.word	index@(_Z12mul_mat_q3_KIN3c104HalfELb1EEvPKvS3_PT_iiiii)
        /*0e24*/ 	.word	0x00000000


	//----- nvinfo : EIATTR_REGCOUNT
	.align		4
.L_641:
        /*0e28*/ 	.byte	0x04, 0x2f
        /*0e2a*/ 	.short	(.L_643 - .L_642)
	.align		4
.L_642:
        /*0e2c*/ 	.word	index@(_Z12mul_mat_q4_KIN3c104HalfELb0EEvPKvS3_PT_iiiii)
        /*0e30*/ 	.word	0x00000028


	//----- nvinfo : EIATTR_FRAME_SIZE
	.align		4
.L_643:
        /*0e34*/ 	.byte	0x04, 0x11
        /*0e36*/ 	.short	(.L_645 - .L_644)
	.align		4
.L_644:
        /*0e38*/ 	.word	index@(_Z12mul_mat_q4_KIN3c104HalfELb0EEvPKvS3_PT_iiiii)
        /*0e3c*/ 	.word	0x00000000


	//----- nvinfo : EIATTR_REGCOUNT
	.align		4
.L_645:
        /*0e40*/ 	.byte	0x04, 0x2f
        /*0e42*/ 	.short	(.L_647 - .L_646)
	.align		4
.L_646:
        /*0e44*/ 	.word	index@(_Z12mul_mat_q4_KIN3c104HalfELb1EEvPKvS3_PT_iiiii)
        /*0e48*/ 	.word	0x00000030


	//----- nvinfo : EIATTR_FRAME_SIZE
	.align		4
.L_647:
        /*0e4c*/ 	.byte	0x04, 0x11
        /*0e4e*/ 	.short	(.L_649 - .L_648)
	.align		4
.L_648:
        /*0e50*/ 	.word	index@(_Z12mul_mat_q4_KIN3c104HalfELb1EEvPKvS3_PT_iiiii)
        /*0e54*/ 	.word	0x00000000


	//----- nvinfo : EIATTR_REGCOUNT
	.align		4
.L_649:
        /*0e58*/ 	.byte	0x04, 0x2f
        /*0e5a*/ 	.short	(.L_651 - .L_650)
	.align		4
.L_650:
        /*0e5c*/ 	.word	index@(_Z12mul_mat_q5_KIN3c104HalfELb0EEvPKvS3_PT_iiiii)
        /*0e60*/ 	.word	0x00000028


	//----- nvinfo : EIATTR_FRAME_SIZE
	.align		4
.L_651:
        /*0e64*/ 	.byte	0x04, 0x11
        /*0e66*/ 	.short	(.L_653 - .L_652)
	.align		4
.L_652:
        /*0e68*/ 	.word	index@(_Z12mul_mat_q5_KIN3c104HalfELb0EEvPKvS3_PT_iiiii)
        /*0e6c*/ 	.word	0x00000000


	//----- nvinfo : EIATTR_REGCOUNT
	.align		4
.L_653:
        /*0e70*/ 	.byte	0x04, 0x2f
        /*0e72*/ 	.short	(.L_655 - .L_654)
	.align		4
.L_654:
        /*0e74*/ 	.word	index@(_Z12mul_mat_q5_KIN3c104HalfELb1EEvPKvS3_PT_iiiii)
        /*0e78*/ 	.word	0x00000030


	//----- nvinfo : EIATTR_FRAME_SIZE
	.align		4
.L_655:
        /*0e7c*/ 	.byte	0x04, 0x11
        /*0e7e*/ 	.short	(.L_657 - .L_656)
	.align		4
.L_656:
        /*0e80*/ 	.word	index@(_Z12mul_mat_q5_KIN3c104HalfELb1EEvPKvS3_PT_iiiii)
        /*0e84*/ 	.word	0x00000000


	//----- nvinfo : EIATTR_REGCOUNT
	.align		4
.L_657:
        /*0e88*/ 	.byte	0x04, 0x2f
        /*0e8a*/ 	.short	(.L_659 - .L_658)
	.align		4
.L_658:
        /*0e8c*/ 	.word	index@(_Z12mul_mat_q6_KIN3c104HalfELb0EEvPKvS3_PT_iiiii)
        /*0e90*/ 	.word	0x00000028


	//----- nvinfo : EIATTR_FRAME_SIZE
	.align		4
.L_659:
        /*0e94*/ 	.byte	0x04, 0x11
        /*0e96*/ 	.short	(.L_661 - .L_660)
	.align		4
.L_660:
        /*0e98*/ 	.word	index@(_Z12mul_mat_q6_KIN3c104HalfELb0EEvPKvS3_PT_iiiii)
        /*0e9c*/ 	.word	0x00000000


	//----- nvinfo : EIATTR_REGCOUNT
	.align		4
.L_661:
        /*0ea0*/ 	.byte	0x04, 0x2f
        /*0ea2*/ 	.short	(.L_663 - .L_662)
	.align		4
.L_662:
        /*0ea4*/ 	.word	index@(_Z12mul_mat_q6_KIN3c104HalfELb1EEvPKvS3_PT_iiiii)
        /*0ea8*/ 	.word	0x00000030


	//----- nvinfo : EIATTR_FRAME_SIZE
	.align		4
.L_663:
        /*0eac*/ 	.byte	0x04, 0x11
        /*0eae*/ 	.short	(.L_665 - .L_664)
	.align		4
.L_664:
        /*0eb0*/ 	.word	index@(_Z12mul_mat_q6_KIN3c104HalfELb1EEvPKvS3_PT_iiiii)
        /*0eb4*/ 	.word	0x00000000


	//----- nvinfo : EIATTR_REGCOUNT
	.align		4
.L_665:
        /*0eb8*/ 	.byte	0x04, 0x2f
        /*0eba*/ 	.short	(.L_667 - .L_666)
	.align		4
.L_666:
        /*0ebc*/ 	.word	index@(_Z12mul_mat_q4_0IN3c108BFloat16ELb0EEvPKvS3_PT_iiiii)
        /*0ec0*/ 	.word	0x00000038


	//----- nvinfo : EIATTR_FRAME_SIZE
	.align		4
.L_667:
        /*0ec4*/ 	.byte	0x04, 0x11
        /*0ec6*/ 	.short	(.L_669 - .L_668)
	.align		4
.L_668:
        /*0ec8*/ 	.word	index@(_Z12mul_mat_q4_0IN3c108BFloat16ELb0EEvPKvS3_PT_iiiii)
        /*0ecc*/ 	.word	0x00000000


	//----- nvinfo : EIATTR_REGCOUNT
	.align		4
.L_669:
        /*0ed0*/ 	.byte	0x04, 0x2f
        /*0ed2*/ 	.short	(.L_671 - .L_670)
	.align		4
.L_670:
        /*0ed4*/ 	.word	index@(_Z12mul_mat_q4_0IN3c108BFloat16ELb1EEvPKvS3_PT_iiiii)
        /*0ed8*/ 	.word	0x00000048


	//----- nvinfo : EIATTR_FRAME_SIZE
	.align		4
.L_671:
        /*0edc*/ 	.byte	0x04, 0x11
        /*0ede*/ 	.short	(.L_673 - .L_672)
	.align		4
.L_672:
        /*0ee0*/ 	.word	index@(_Z12mul_mat_q4_0IN3c108BFloat16ELb1EEvPKvS3_PT_iiiii)
        /*0ee4*/ 	.word	0x00000000


	//----- nvinfo : EIATTR_REGCOUNT
	.align		4
.L_673:
        /*0ee8*/ 	.byte	0x04, 0x2f
        /*0eea*/ 	.short	(.L_675 - .L_674)
	.align		4
.L_674:
        /*0eec*/ 	.word	index@(_Z12mul_mat_q4_1IN3c108BFloat16ELb0EEvPKvS3_PT_iiiii)
        /*0ef0*/ 	.word	0x00000038


	//----- nvinfo : EIATTR_FRAME_SIZE
	.align		4
.L_675:
        /*0ef4*/ 	.byte	0x04, 0x11
        /*0ef6*/ 	.short	(.L_677 - .L_676)
	.align		4
.L_676:
        /*0ef8*/ 	.word	index@(_Z12mul_mat_q4_1IN3c108BFloat16ELb0EEvPKvS3_PT_iiiii)
        /*0efc*/ 	.word	0x00000000


	//----- nvinfo : EIATTR_REGCOUNT
	.align		4
.L_677:
        /*0f00*/ 	.byte	0x04, 0x2f
        /*0f02*/ 	.short	(.L_679 - .L_678)
	.align		4
.L_678:
        /*0f04*/ 	.word	index@(_Z12mul_mat_q4_1IN3c108BFloat16ELb1EEvPKvS3_PT_iiiii)
        /*0f08*/ 	.word	0x00000040


	//----- nvinfo : EIATTR_FRAME_SIZE
	.align		4
.L_679:
        /*0f0c*/ 	.byte	0x04, 0x11
        /*0f0e*/ 	.short	(.L_681 - .L_680)
	.align		4
.L_680:
        /*0f10*/ 	.word	index@(_Z12mul_mat_q4_1IN3c108BFloat16ELb1EEvPKvS3_PT_iiiii)
        /*0f14*/ 	.word	0x00000000


	//----- nvinfo : EIATTR_REGCOUNT
	.align		4
.L_681:
        /*0f18*/ 	.byte	0x04, 0x2f
        /*0f1a*/ 	.short	(.L_683 - .L_682)
	.align		4
.L_682:
        /*0f1c*/ 	.word	index@(_Z12mul_mat_q5_0IN3c108BFloat16ELb0EEvPKvS3_PT_iiiii)
        /*0f20*/ 	.word	0x00000028


	//----- nvinfo : EIATTR_FRAME_SIZE
	.align		4
.L_683:
        /*0f24*/ 	.byte	0x04, 0x11
        /*0f26*/ 	.short	(.L_685 - .L_684)
	.align		4
.L_684:
        /*0f28*/ 	.word	index@(_Z12mul_mat_q5_0IN3c108BFloat16ELb0EEvPKvS3_PT_iiiii)
        /*0f2c*/ 	.word	0x00000000


	//----- nvinfo : EIATTR_REGCOUNT
	.align		4
.L_685:
        /*0f30*/ 	.byte	0x04, 0x2f
        /*0f32*/ 	.short	(.L_687 - .L_686)
	.align		4
.L_686:
        /*0f34*/ 	.word	index@(_Z12mul_mat_q5_0IN3c108BFloat16ELb1EEvPKvS3_PT_iiiii)
        /*0f38*/ 	.word	0x00000050


	//----- nvinfo : EIATTR_FRAME_SIZE
	.align		4
.L_687:
        /*0f3c*/ 	.byte	0x04, 0x11
        /*0f3e*/ 	.short	(.L_689 - .L_688)
	.align		4
.L_688:
        /*0f40*/ 	.word	index@(_Z12mul_mat_q5_0IN3c108BFloat16ELb1EEvPKvS3_PT_iiiii)
        /*0f44*/ 	.word	0x00000000


	//----- nvinfo : EIATTR_REGCOUNT
	.align		4
.L_689:
        /*0f48*/ 	.byte	0x04, 0x2f
        /*0f4a*/ 	.short	(.L_691 - .L_690)
	.align		4
.L_690:
        /*0f4c*/ 	.word	index@(_Z12mul_mat_q5_1IN3c108BFloat16ELb0EEvPKvS3_PT_iiiii)
        /*0f50*/ 	.word	0x00000028


	//----- nvinfo : EIATTR_FRAME_SIZE
	.align		4
.L_691:
        /*0f54*/ 	.byte	0x04, 0x11
        /*0f56*/ 	.short	(.L_693 - .L_692)
	.align		4
.L_692:
        /*0f58*/ 	.word	index@(_Z12mul_mat_q5_1IN3c108BFloat16ELb0EEvPKvS3_PT_iiiii)
        /*0f5c*/ 	.word	0x00000000


	//----- nvinfo : EIATTR_REGCOUNT
	.align		4
.L_693:
        /*0f60*/ 	.byte	0x04, 0x2f
        /*0f62*/ 	.short	(.L_695 - .L_694)
	.align		4
.L_694:
        /*0f64*/ 	.word	index@(_Z12mul_mat_q5_1IN3c108BFloat16ELb1EEvPKvS3_PT_iiiii)
        /*0f68*/ 	.word	0x00000050


	//----- nvinfo : EIATTR_FRAME_SIZE
	.align		4
.L_695:
        /*0f6c*/ 	.byte	0x04, 0x11
        /*0f6e*/ 	.short	(.L_697 - .L_696)
	.align		4
.L_696:
        /*0f70*/ 	.word	index@(_Z12mul_mat_q5_1IN3c108BFloat16ELb1EEvPKvS3_PT_iiiii)
        /*0f74*/ 	.word	0x00000000


	//----- nvinfo : EIATTR_REGCOUNT
	.align		4
.L_697:
        /*0f78*/ 	.byte	0x04, 0x2f
        /*0f7a*/ 	.short	(.L_699 - .L_698)
	.align		4
.L_698:
        /*0f7c*/ 	.word	index@(_Z12mul_mat_q8_0IN3c108BFloat16ELb0EEvPKvS3_PT_iiiii)
        /*0f80*/ 	.word	0x00000030


	//----- nvinfo : EIATTR_FRAME_SIZE
	.align		4
.L_699:
        /*0f84*/ 	.byte	0x04, 0x11
        /*0f86*/ 	.short	(.L_701 - .L_700)
	.align		4
.L_700:
        /*0f88*/ 	.word	index@(_Z12mul_mat_q8_0IN3c108BFloat16ELb0EEvPKvS3_PT_iiiii)
        /*0f8c*/ 	.word	0x00000000


	//----- nvinfo : EIATTR_REGCOUNT
	.align		4
.L_701:
        /*0f90*/ 	.byte	0x04, 0x2f
        /*0f92*/ 	.short	(.L_703 - .L_702)
	.align		4
.L_702:
        /*0f94*/ 	.word	index@(_Z12mul_mat_q8_0IN3c108BFloat16ELb1EEvPKvS3_PT_iiiii)
        /*0f98*/ 	.word	0x00000040


	//----- nvinfo : EIATTR_FRAME_SIZE
	.align		4
.L_703:
        /*0f9c*/ 	.byte	0x04, 0x11
        /*0f9e*/ 	.short	(.L_705 - .L_704)
	.align		4
.L_704:
        /*0fa0*/ 	.word	index@(_Z12mul_mat_q8_0IN3c108BFloat16ELb1EEvPKvS3_PT_iiiii)
        /*0fa4*/ 	.word	0x00000000


	//----- nvinfo : EIATTR_REGCOUNT
	.align		4
.L_705:
        /*0fa8*/ 	.byte	0x04, 0x2f
        /*0faa*/ 	.short	(.L_707 - .L_706)
	.align		4
.L_706:
        /*0fac*/ 	.word	index@(_Z12mul_mat_q2_KIN3c108BFloat16ELb0EEvPKvS3_PT_iiiii)
        /*0fb0*/ 	.word	0x00000038


	//----- nvinfo : EIATTR_FRAME_SIZE
	.align		4
.L_707:
        /*0fb4*/ 	.byte	0x04, 0x11
        /*0fb6*/ 	.short	(.L_709 - .L_708)
	.align		4
.L_708:
        /*0fb8*/ 	.word	index@(_Z12mul_mat_q2_KIN3c108BFloat16ELb0EEvPKvS3_PT_iiiii)
        /*0fbc*/ 	.word	0x00000000


	//----- nvinfo : EIATTR_REGCOUNT
	.align		4
.L_709:
        /*0fc0*/ 	.byte	0x04, 0x2f
        /*0fc2*/ 	.short	(.L_711 - .L_710)
	.align		4
.L_710:
        /*0fc4*/ 	.word	index@(_Z12mul_mat_q2_KIN3c108BFloat16ELb1EEvPKvS3_PT_iiiii)
        /*0fc8*/ 	.word	0x0000005d


	//----- nvinfo : EIATTR_FRAME_SIZE
	.align		4
.L_711:
        /*0fcc*/ 	.byte	0x04, 0x11
        /*0fce*/ 	.short	(.L_713 - .L_712)
	.align		4
.L_712:
        /*0fd0*/ 	.word	index@(_Z12mul_mat_q2_KIN3c108BFloat16ELb1EEvPKvS3_PT_iiiii)
        /*0fd4*/ 	.word	0x00000000


	//----- nvinfo : EIATTR_REGCOUNT
	.align		4
.L_713:
        /*0fd8*/ 	.byte	0x04, 0x2f
        /*0fda*/ 	.short	(.L_715 - .L_714)
	.align		4
.L_714:
        /*0fdc*/ 	.word	index@(_Z12mul_mat_q3_KIN3c108BFloat16ELb0EEvPKvS3_PT_iiiii)
        /*0fe0*/ 	.word	0x00000030


	//----- nvinfo : EIATTR_FRAME_SIZE
	.align		4
.L_715:
        /*0fe4*/ 	.byte	0x04, 0x11
        /*0fe6*/ 	.short	(.L_717 - .L_716)
	.align		4
.L_716:
        /*0fe8*/ 	.word	index@(_Z12mul_mat_q3_KIN3c108BFloat16ELb0EEvPKvS3_PT_iiiii)
        /*0fec*/ 	.word	0x00000000


	//----- nvinfo : EIATTR_REGCOUNT
	.align		4
.L_717:
        /*0ff0*/ 	.byte	0x04, 0x2f
        /*0ff2*/ 	.short	(.L_719 - .L_718)
	.align		4
.L_718:
        /*0ff4*/ 	.word	index@(_Z12mul_mat_q3_KIN3c108BFloat16ELb1EEvPKvS3_PT_iiiii)
        /*0ff8*/ 	.word	0x00000048


	//----- nvinfo : EIATTR_FRAME_SIZE
	.align		4
.L_719:
        /*0ffc*/ 	.byte	0x04, 0x11
        /*0ffe*/ 	.short	(.L_721 - .L_720)
	.align		4
.L_720:
        /*1000*/ 	.word	index@(_Z12mul_mat_q3_KIN3c108BFloat16ELb1EEvPKvS3_PT_iiiii)
        /*1004*/ 	.word	0x00000000


	//----- nvinfo : EIATTR_REGCOUNT
	.align		4
.L_721:
        /*1008*/ 	.byte	0x04, 0x2f
        /*100a*/ 	.short	(.L_723 - .L_722)
	.align		4
.L_722:
        /*100c*/ 	.word	index@(_Z12mul_mat_q4_KIN3c108BFloat16ELb0EEvPKvS3_PT_iiiii)
        /*1010*/ 	.word	0x00000028


	//----- nvinfo : EIATTR_FRAME_SIZE
	.align		4
.L_723:
        /*1014*/ 	.byte	0x04, 0x11
        /*1016*/ 	.short	(.L_725 - .L_724)
	.align		4
.L_724:
        /*1018*/ 	.word	index@(_Z12mul_mat_q4_KIN3c108BFloat16ELb0EEvPKvS3_PT_iiiii)
        /*101c*/ 	.word	0x00000000


	//----- nvinfo : EIATTR_REGCOUNT
	.align		4
.L_725:
        /*1020*/ 	.byte	0x04, 0x2f
        /*1022*/ 	.short	(.L_727 - .L_726)
	.align		4
.L_726:
        /*1024*/ 	.word	index@(_Z12mul_mat_q4_KIN3c108BFloat16ELb1EEvPKvS3_PT_iiiii)
        /*1028*/ 	.word	0x00000030


	//----- nvinfo : EIATTR_FRAME_SIZE
	.align		4
.L_727:
        /*102c*/ 	.byte	0x04, 0x11
        /*102e*/ 	.short	(.L_729 - .L_728)
	.align		4
.L_728:
        /*1030*/ 	.word	index@(_Z12mul_mat_q4_KIN3c108BFloat16ELb1EEvPKvS3_PT_iiiii)
        /*1034*/ 	.word	0x00000000


	//----- nvinfo : EIATTR_REGCOUNT
	.align		4
.L_729:
        /*1038*/ 	.byte	0x04, 0x2f
        /*103a*/ 	.short	(.L_731 - .L_730)
	.align		4
.L_730:
        /*103c*/ 	.word	index@(_Z12mul_mat_q5_KIN3c108BFloat16ELb0EEvPKvS3_PT_iiiii)
        /*1040*/ 	.word	0x00000028


	//----- nvinfo : EIATTR_FRAME_SIZE
	.align		4
.L_731:
        /*1044*/ 	.byte	0x04, 0x11
        /*1046*/ 	.short	(.L_733 - .L_732)
	.align		4
.L_732:
        /*1048*/ 	.word	index@(_Z12mul_mat_q5_KIN3c108BFloat16ELb0EEvPKvS3_PT_iiiii)
        /*104c*/ 	.word	0x00000000


	//----- nvinfo : EIATTR_REGCOUNT
	.align		4
.L_733:
        /*1050*/ 	.byte	0x04, 0x2f
        /*1052*/ 	.short	(.L_735 - .L_734)
	.align		4
.L_734:
        /*1054*/ 	.word	index@(_Z12mul_mat_q5_KIN3c108BFloat16ELb1EEvPKvS3_PT_iiiii)
        /*1058*/ 	.word	0x00000030


	//----- nvinfo : EIATTR_FRAME_SIZE
	.align		4
.L_735:
        /*105c*/ 	.byte	0x04, 0x11
        /*105e*/ 	.short	(.L_737 - .L_736)
	.align		4
.L_736:
        /*1060*/ 	.word	index@(_Z12mul_mat_q5_KIN3c108BFloat16ELb1EEvPKvS3_PT_iiiii)
        /*1064*/ 	.word	0x00000000


	//----- nvinfo : EIATTR_REGCOUNT
	.align		4
.L_737:
        /*1068*/ 	.byte	0x04, 0x2f
        /*106a*/ 	.short	(.L_739 - .L_738)
	.align		4
.L_738:
        /*106c*/ 	.word	index@(_Z12mul_mat_q6_KIN3c108BFloat16ELb0EEvPKvS3_PT_iiiii)
        /*1070*/ 	.word	0x00000028


	//----- nvinfo : EIATTR_FRAME_SIZE
	.align		4
.L_739:
        /*1074*/ 	.byte	0x04, 0x11
        /*1076*/ 	.short	(.L_741 - .L_740)
	.align		4
.L_740:
        /*1078*/ 	.word	index@(_Z12mul_mat_q6_KIN3c108BFloat16ELb0EEvPKvS3_PT_iiiii)
        /*107c*/ 	.word	0x00000000


	//----- nvinfo : EIATTR_REGCOUNT
	.align		4
.L_741:
        /*1080*/ 	.byte	0x04, 0x2f
        /*1082*/ 	.short	(.L_743 - .L_742)
	.align		4
.L_742:
        /*1084*/ 	.word	index@(_Z12mul_mat_q6_KIN3c108BFloat16ELb1EEvPKvS3_PT_iiiii)
        /*1088*/ 	.word	0x00000030


	//----- nvinfo : EIATTR_FRAME_SIZE
	.align		4
.L_743:
        /*108c*/ 	.byte	0x04, 0x11
        /*108e*/ 	.short	(.L_745 - .L_744)
	.align		4
.L_744:
        /*1090*/ 	.word	index@(_Z12mul_mat_q6_KIN3c108BFloat16ELb1EEvPKvS3_PT_iiiii)
        /*1094*/ 	.word	0x00000000


	//----- nvinfo : EIATTR_REGCOUNT
	.align		4
.L_745:
        /*1098*/ 	.byte	0x04, 0x2f
        /*109a*/ 	.short	(.L_747 - .L_746)
	.align		4
.L_746:
        /*109c*/ 	.word	index@(_Z8moe_q4_0IfLb0EEvPKvS1_PT_PKiS5_S5_iiiiiii)
        /*10a0*/ 	.word	0x00000028


	//----- nvinfo : EIATTR_FRAME_SIZE
	.align		4
.L_747:
        /*10a4*/ 	.byte	0x04, 0x11
        /*10a6*/ 	.short	(.L_749 - .L_748)
	.align		4
.L_748:
        /*10a8*/ 	.word	index@(_Z8moe_q4_0IfLb0EEvPKvS1_PT_PKiS5_S5_iiiiiii)
        /*10ac*/ 	.word	0x00000000


	//----- nvinfo : EIATTR_REGCOUNT
	.align		4
.L_749:
        /*10b0*/ 	.byte	0x04, 0x2f
        /*10b2*/ 	.short	(.L_751 - .L_750)
	.align		4
.L_750:
        /*10b4*/ 	.word	index@(_Z8moe_q4_0IfLb1EEvPKvS1_PT_PKiS5_S5_iiiiiii)
        /*10b8*/ 	.word	0x00000040


	//----- nvinfo : EIATTR_FRAME_SIZE
	.align		4
.L_751:
        /*10bc*/ 	.byte	0x04, 0x11
        /*10be*/ 	.short	(.L_753 - .L_752)
	.align		4
.L_752:
        /*10c0*/ 	.word	index@(_Z8moe_q4_0IfLb1EEvPKvS1_PT_PKiS5_S5_iiiiiii)
        /*10c4*/ 	.word	0x00000000


	//----- nvinfo : EIATTR_REGCOUNT
	.align		4
.L_753:
        /*10c8*/ 	.byte	0x04, 0x2f
        /*10ca*/ 	.short	(.L_755 - .L_754)
	.align		4
.L_754:
        /*10cc*/ 	.word	index@(_Z8moe_q4_1IfLb0EEvPKvS1_PT_PKiS5_S5_iiiiiii)
        /*10d0*/ 	.word	0x00000028


	//----- nvinfo : EIATTR_FRAME_SIZE
	.align		4
.L_755:
        /*10d4*/ 	.byte	0x04, 0x11
        /*10d6*/ 	.short	(.L_757 - .L_756)
	.align		4
.L_756:
        /*10d8*/ 	.word	index@(_Z8moe_q4_1IfLb0EEvPKvS1_PT_PKiS5_S5_iiiiiii)
        /*10dc*/ 	.word	0x00000000


	//----- nvinfo : EIATTR_REGCOUNT
	.align		4
.L_757:
        /*10e0*/ 	.byte	0x04, 0x2f
        /*10e2*/ 	.short	(.L_759 - .L_758)
	.align		4
.L_758:
        /*10e4*/ 	.word	index@(_Z8moe_q4_1IfLb1EEvPKvS1_PT_PKiS5_S5_iiiiiii)
        /*10e8*/ 	.word	0x00000040


	//----- nvinfo : EIATTR_FRAME_SIZE
	.align		4
.L_759:
        /*10ec*/ 	.byte	0x04, 0x11
        /*10ee*/ 	.short	(.L_761 - .L_760)
	.align		4
.L_760:
        /*10f0*/ 	.word	index@(_Z8moe_q4_1IfLb1EEvPKvS1_PT_PKiS5_S5_iiiiiii)
        /*10f4*/ 	.word	0x00000000


	//----- nvinfo : EIATTR_REGCOUNT
	.align		4
.L_761:
        /*10f8*/ 	.byte	0x04, 0x2f
        /*10fa*/ 	.short	(.L_763 - .L_762)
	.align		4
.L_762:
        /*10fc*/ 	.word	index@(_Z8moe_q5_0IfLb0EEvPKvS1_PT_PKiS5_S5_iiiiiii)
        /*1100*/ 	.word	0x00000020


	//----- nvinfo : EIATTR_FRAME_SIZE
	.align		4
.L_763:
        /*1104*/ 	.byte	0x04, 0x11
        /*1106*/ 	.short	(.L_765 - .L_764)
	.align		4
.L_764:
        /*1108*/ 	.word	index@(_Z8moe_q5_0IfLb0EEvPKvS1_PT_PKiS5_S5_iiiiiii)
        /*110c*/ 	.word	0x00000000


	//----- nvinfo : EIATTR_REGCOUNT
	.align		4
.L_765:
        /*1110*/ 	.byte	0x04, 0x2f
        /*1112*/ 	.short	(.L_767 - .L_766)
	.align		4
.L_766:
        /*1114*/ 	.word	index@(_Z8moe_q5_0IfLb1EEvPKvS1_PT_PKiS5_S5_iiiiiii)
        /*1118*/ 	.word	0x00000038


	//----- nvinfo : EIATTR_FRAME_SIZE
	.align		4
.L_767:
        /*111c*/ 	.byte	0x04, 0x11
        /*111e*/ 	.short	(.L_769 - .L_768)
	.align		4
.L_768:
        /*1120*/ 	.word	index@(_Z8moe_q5_0IfLb1EEvPKvS1_PT_PKiS5_S5_iiiiiii)
        /*1124*/ 	.word	0x00000000


	//----- nvinfo : EIATTR_REGCOUNT
	.align		4
.L_769:
        /*1128*/ 	.byte	0x04, 0x2f
        /*112a*/ 	.short	(.L_771 - .L_770)
	.align		4
.L_770:
        /*112c*/ 	.word	index@(_Z8moe_q5_1IfLb0EEvPKvS1_PT_PKiS5_S5_iiiiiii)
        /*1130*/ 	.word	0x00000020


	//----- nvinfo : EIATTR_FRAME_SIZE
	.align		4
.L_771:
        /*1134*/ 	.byte	0x04, 0x11
        /*1136*/ 	.short	(.L_773 - .L_772)
	.align		4
.L_772:
        /*1138*/ 	.word	index@(_Z8moe_q5_1IfLb0EEvPKvS1_PT_PKiS5_S5_iiiiiii)
        /*113c*/ 	.word	0x00000000


	//----- nvinfo : EIATTR_REGCOUNT
	.align		4
.L_773:
        /*1140*/ 	.byte	0x04, 0x2f
        /*1142*/ 	.short	(.L_775 - .L_774)
	.align		4
.L_774:
        /*1144*/ 	.word	index@(_Z8moe_q5_1IfLb1EEvPKvS1_PT_PKiS5_S5_iiiiiii)
        /*1148*/ 	.word	0x00000040


	//----- nvinfo : EIATTR_FRAME_SIZE
	.align		4
.L_775:
        /*114c*/ 	.byte	0x04, 0x11
        /*114e*/ 	.short	(.L_777 - .L_776)
	.align		4
.L_776:
        /*1150*/ 	.word	index@(_Z8moe_q5_1IfLb1EEvPKvS1_PT_PKiS5_S5_iiiiiii)
        /*1154*/ 	.word	0x00000000


	//----- nvinfo : EIATTR_REGCOUNT
	.align		4
.L_777:
        /*1158*/ 	.byte	0x04, 0x2f
        /*115a*/ 	.short	(.L_779 - .L_778)
	.align		4
.L_778:
        /*115c*/ 	.word	index@(_Z8moe_q8_0IfLb0EEvPKvS1_PT_PKiS5_S5_iiiiiii)
        /*1160*/ 	.word	0x00000030


	//----- nvinfo : EIATTR_FRAME_SIZE
	.align		4
.L_779:
        /*1164*/ 	.byte	0x04, 0x11
        /*1166*/ 	.short	(.L_781 - .L_780)
	.align		4
.L_780:
        /*1168*/ 	.word	index@(_Z8moe_q8_0IfLb0EEvPKvS1_PT_PKiS5_S5_iiiiiii)
        /*116c*/ 	.word	0x00000000


	//----- nvinfo : EIATTR_REGCOUNT
	.align		4
.L_781:
        /*1170*/ 	.byte	0x04, 0x2f
        /*1172*/ 	.short	(.L_783 - .L_782)
	.align		4
.L_782:
        /*1174*/ 	.word	index@(_Z8moe_q8_0IfLb1EEvPKvS1_PT_PKiS5_S5_iiiiiii)
        /*1178*/ 	.word	0x00000040


	//----- nvinfo : EIATTR_FRAME_SIZE
	.align		4
.L_783:
        /*117c*/ 	.byte	0x04, 0x11
        /*117e*/ 	.short	(.L_785 - .L_784)
	.align		4
.L_784:
        /*1180*/ 	.word	index@(_Z8moe_q8_0IfLb1EEvPKvS1_PT_PKiS5_S5_iiiiiii)
        /*1184*/ 	.word	0x00000000


	//----- nvinfo : EIATTR_REGCOUNT
	.align		4
.L_785:
        /*1188*/ 	.byte	0x04, 0x2f
        /*118a*/ 	.short	(.L_787 - .L_786)
	.align		4
.L_786:
        /*118c*/ 	.word	index@(_Z8moe_q2_KIfLb0EEvPKvS1_PT_PKiS5_S5_iiiiiii)
        /*1190*/ 	.word	0x00000037


	//----- nvinfo : EIATTR_FRAME_SIZE
	.align		4
.L_787:
        /*1194*/ 	.byte	0x04, 0x11
        /*1196*/ 	.short	(.L_789 - .L_788)
	.align		4
.L_788:
        /*1198*/ 	.word	index@(_Z8moe_q2_KIfLb0EEvPKvS1_PT_PKiS5_S5_iiiiiii)
        /*119c*/ 	.word	0x00000000


	//----- nvinfo : EIATTR_REGCOUNT
	.align		4
.L_789:
        /*11a0*/ 	.byte	0x04, 0x2f
        /*11a2*/ 	.short	(.L_791 - .L_790)
	.align		4
.L_790:
        /*11a4*/ 	.word	index@(_Z8moe_q2_KIfLb1EEvPKvS1_PT_PKiS5_S5_iiiiiii)
        /*11a8*/ 	.word	0x0000005b


	//----- nvinfo : EIATTR_FRAME_SIZE
	.align		4
.L_791:
        /*11ac*/ 	.byte	0x04, 0x11
        /*11ae*/ 	.short	(.L_793 - .L_792)
	.align		4
.L_792:
        /*11b0*/ 	.word	index@(_Z8moe_q2_KIfLb1EEvPKvS1_PT_PKiS5_S5_iiiiiii)
        /*11b4*/ 	.word	0x00000000


	//----- nvinfo : EIATTR_REGCOUNT
	.align		4
.L_793:
        /*11b8*/ 	.byte	0x04, 0x2f
        /*11ba*/ 	.short	(.L_795 - .L_794)
	.align		4
.L_794:
        /*11bc*/ 	.word	index@(_Z8moe_q3_KIfLb0EEvPKvS1_PT_PKiS5_S5_iiiiiii)
        /*11c0*/ 	.word	0x00000028


	//----- nvinfo : EIATTR_FRAME_SIZE
	.align		4
.L_795:
        /*11c4*/ 	.byte	0x04, 0x11
        /*11c6*/ 	.short	(.L_797 - .L_796)
	.align		4
.L_796:
        /*11c8*/ 	.word	index@(_Z8moe_q3_KIfLb0EEvPKvS1_PT_PKiS5_S5_iiiiiii)
        /*11cc*/ 	.word	0x00000000


	//----- nvinfo : EIATTR_REGCOUNT
	.align		4
.L_797:
        /*11d0*/ 	.byte	0x04, 0x2f
        /*11d2*/ 	.short	(.L_799 - .L_798)
	.align		4
.L_798:
        /*11d4*/ 	.word	index@(_Z8moe_q3_KIfLb1EEvPKvS1_PT_PKiS5_S5_iiiiiii)
        /*11d8*/ 	.word	0x00000038


	//----- nvinfo : EIATTR_FRAME_SIZE
	.align		4
.L_799:
        /*11dc*/ 	.byte	0x04, 0x11
        /*11de*/ 	.short	(.L_801 - .L_800)
	.align		4
.L_800:
        /*11e0*/ 	.word	index@(_Z8moe_q3_KIfLb1EEvPKvS1_PT_PKiS5_S5_iiiiiii)
        /*11e4*/ 	.word	0x00000000


	//----- nvinfo : EIATTR_REGCOUNT
	.align		4
.L_801:
        /*11e8*/ 	.byte	0x04, 0x2f
        /*11ea*/ 	.short	(.L_803 - .L_802)
	.align		4
.L_802:
        /*11ec*/ 	.word	index@(_Z8moe_q4_KIfLb0EEvPKvS1_PT_PKiS5_S5_iiiiiii)
        /*11f0*/ 	.word	0x00000028


	//----- nvinfo : EIATTR_FRAME_SIZE
	.align		4
.L_803:
        /*11f4*/ 	.byte	0x04, 0x11
        /*11f6*/ 	.short	(.L_805 - .L_804)
	.align		4
.L_804:
        /*11f8*/ 	.word	index@(_Z8moe_q4_KIfLb0EEvPKvS1_PT_PKiS5_S5_iiiiiii)
        /*11fc*/ 	.word	0x00000000


	//----- nvinfo : EIATTR_REGCOUNT
	.align		4
.L_805:
        /*1200*/ 	.byte	0x04, 0x2f
        /*1202*/ 	.short	(.L_807 - .L_806)
	.align		4
.L_806:
        /*1204*/ 	.word	index@(_Z8moe_q4_KIfLb1EEvPKvS1_PT_PKiS5_S5_iiiiiii)
        /*1208*/ 	.word	0x00000038


	//----- nvinfo : EIATTR_FRAME_SIZE
	.align		4
.L_807:
        /*120c*/ 	.byte	0x04, 0x11
        /*120e*/ 	.short	(.L_809 - .L_808)
	.align		4
.L_808:
        /*1210*/ 	.word	index@(_Z8moe_q4_KIfLb1EEvPKvS1_PT_PKiS5_S5_iiiiiii)
        /*1214*/ 	.word	0x00000000


	//----- nvinfo : EIATTR_REGCOUNT
	.align		4
.L_809:
        /*1218*/ 	.byte	0x04, 0x2f
        /*121a*/ 	.short	(.L_811 - .L_810)
	.align		4
.L_810:
        /*121c*/ 	.word	index@(_Z8moe_q5_KIfLb0EEvPKvS1_PT_PKiS5_S5_iiiiiii)
        /*1220*/ 	.word	0x00000028


	//----- nvinfo : EIATTR_FRAME_SIZE
	.align		4
.L_811:
        /*1224*/ 	.byte	0x04, 0x11
        /*1226*/ 	.short	(.L_813 - .L_812)
	.align		4
.L_812:
        /*1228*/ 	.word	index@(_Z8moe_q5_KIfLb0EEvPKvS1_PT_PKiS5_S5_iiiiiii)
        /*122c*/ 	.word	0x00000000


	//----- nvinfo : EIATTR_REGCOUNT
	.align		4
.L_813:
        /*1230*/ 	.byte	0x04, 0x2f
        /*1232*/ 	.short	(.L_815 - .L_814)
	.align		4
.L_814:
        /*1234*/ 	.word	index@(_Z8moe_q5_KIfLb1EEvPKvS1_PT_PKiS5_S5_iiiiiii)
        /*1238*/ 	.word	0x00000048


	//----- nvinfo : EIATTR_FRAME_SIZE
	.align		4
.L_815:
        /*123c*/ 	.byte	0x04, 0x11
        /*123e*/ 	.short	(.L_817 - .L_816)
	.align		4
.L_816:
        /*1240*/ 	.word	index@(_Z8moe_q5_KIfLb1EEvPKvS1_PT_PKiS5_S5_iiiiiii)
        /*1244*/ 	.word	0x00000000


	//----- nvinfo : EIATTR_REGCOUNT
	.align		4
.L_817:
        /*1248*/ 	.byte	0x04, 0x2f
        /*124a*/ 	.short	(.L_819 - .L_818)
	.align		4
.L_818:
        /*124c*/ 	.word	index@(_Z8moe_q6_KIfLb0EEvPKvS1_PT_PKiS5_S5_iiiiiii)
        /*1250*/ 	.word	0x00000028


	//----- nvinfo : EIATTR_FRAME_SIZE
	.align		4
.L_819:
        /*1254*/ 	.byte	0x04, 0x11
        /*1256*/ 	.short	(.L_821 - .L_820)
	.align		4
.L_820:
        /*1258*/ 	.word	index@(_Z8moe_q6_KIfLb0EEvPKvS1_PT_PKiS5_S5_iiiiiii)
        /*125c*/ 	.word	0x00000000


	//----- nvinfo : EIATTR_REGCOUNT
	.align		4
.L_821:
        /*1260*/ 	.byte	0x04, 0x2f
        /*1262*/ 	.short	(.L_823 - .L_822)
	.align		4
.L_822:
        /*1264*/ 	.word	index@(_Z8moe_q6_KIfLb1EEvPKvS1_PT_PKiS5_S5_iiiiiii)
        /*1268*/ 	.word	0x00000038


	//----- nvinfo : EIATTR_FRAME_SIZE
	.align		4
.L_823:
        /*126c*/ 	.byte	0x04, 0x11
        /*126e*/ 	.short	(.L_825 - .L_824)
	.align		4
.L_824:
        /*1270*/ 	.word	index@(_Z8moe_q6_KIfLb1EEvPKvS1_PT_PKiS5_S5_iiiiiii)
        /*1274*/ 	.word	0x00000000


	//----- nvinfo : EIATTR_REGCOUNT
	.align		4
.L_825:
        /*1278*/ 	.byte	0x04, 0x2f
        /*127a*/ 	.short	(.L_827 - .L_826)
	.align		4
.L_826:
        /*127c*/ 	.word	index@(_Z8moe_q4_0IN3c104HalfELb0EEvPKvS3_PT_PKiS7_S7_iiiiiii)
        /*1280*/ 	.word	0x00000028


	//----- nvinfo : EIATTR_FRAME_SIZE
	.align		4
.L_827:
        /*1284*/ 	.byte	0x04, 0x11
        /*1286*/ 	.short	(.L_829 - .L_828)
	.align		4
.L_828:
        /*1288*/ 	.word	index@(_Z8moe_q4_0IN3c104HalfELb0EEvPKvS3_PT_PKiS7_S7_iiiiiii)
        /*128c*/ 	.word	0x00000000


	//----- nvinfo : EIATTR_REGCOUNT
	.align		4
.L_829:
        /*1290*/ 	.byte	0x04, 0x2f
        /*1292*/ 	.short	(.L_831 - .L_830)
	.align		4
.L_830:
        /*1294*/ 	.word	index@(_Z8moe_q4_0IN3c104HalfELb1EEvPKvS3_PT_PKiS7_S7_iiiiiii)
        /*1298*/ 	.word	0x00000040


	//----- nvinfo : EIATTR_FRAME_SIZE
	.align		4
.L_831:
        /*129c*/ 	.byte	0x04, 0x11
        /*129e*/ 	.short	(.L_833 - .L_832)
	.align		4
.L_832:
        /*12a0*/ 	.word	index@(_Z8moe_q4_0IN3c104HalfELb1EEvPKvS3_PT_PKiS7_S7_iiiiiii)
        /*12a4*/ 	.word	0x00000000


	//----- nvinfo : EIATTR_REGCOUNT
	.align		4
.L_833:
        /*12a8*/ 	.byte	0x04, 0x2f
        /*12aa*/ 	.short	(.L_835 - .L_834)
	.align		4
.L_834:
        /*12ac*/ 	.word	index@(_Z8moe_q4_1IN3c104HalfELb0EEvPKvS3_PT_PKiS7_S7_iiiiiii)
        /*12b0*/ 	.word	0x00000028


	//----- nvinfo : EIATTR_FRAME_SIZE
	.align		4
.L_835:
        /*12b4*/ 	.byte	0x04, 0x11
        /*12b6*/ 	.short	(.L_837 - .L_836)
	.align		4
.L_836:
        /*12b8*/ 	.word	index@(_Z8moe_q4_1IN3c104HalfELb0EEvPKvS3_PT_PKiS7_S7_iiiiiii)
        /*12bc*/ 	.word	0x00000000


	//----- nvinfo : EIATTR_REGCOUNT
	.align		4
.L_837:
        /*12c0*/ 	.byte	0x04, 0x2f
        /*12c2*/ 	.short	(.L_839 - .L_838)
	.align		4
.L_838:
        /*12c4*/ 	.word	index@(_Z8moe_q4_1IN3c104HalfELb1EEvPKvS3_PT_PKiS7_S7_iiiiiii)
        /*12c8*/ 	.word	0x00000040


	//----- nvinfo : EIATTR_FRAME_SIZE
	.align		4
.L_839:
        /*12cc*/ 	.byte	0x04, 0x11
        /*12ce*/ 	.short	(.L_841 - .L_840)
	.align		4
.L_840:
        /*12d0*/ 	.word	index@(_Z8moe_q4_1IN3c104HalfELb1EEvPKvS3_PT_PKiS7_S7_iiiiiii)
        /*12d4*/ 	.word	0x00000000


	//----- nvinfo : EIATTR_REGCOUNT
	.align		4
.L_841:
        /*12d8*/ 	.byte	0x04, 0x2f
        /*12da*/ 	.short	(.L_843 - .L_842)
	.align		4
.L_842:
        /*12dc*/ 	.word	index@(_Z8moe_q5_0IN3c104HalfELb0EEvPKvS3_PT_PKiS7_S7_iiiiiii)
        /*12e0*/ 	.word	0x00000020


	//----- nvinfo : EIATTR_FRAME_SIZE
	.align		4
.L_843:
        /*12e4*/ 	.byte	0x04, 0x11
        /*12e6*/ 	.short	(.L_845 - .L_844)
	.align		4
.L_844:
        /*12e8*/ 	.word	index@(_Z8moe_q5_0IN3c104HalfELb0EEvPKvS3_PT_PKiS7_S7_iiiiiii)
        /*12ec*/ 	.word	0x00000000


	//----- nvinfo : EIATTR_REGCOUNT
	.align		4
.L_845:
        /*12f0*/ 	.byte	0x04, 0x2f
        /*12f2*/ 	.short	(.L_847 - .L_846)
	.align		4
.L_846:
        /*12f4*/ 	.word	index@(_Z8moe_q5_0IN3c104HalfELb1EEvPKvS3_PT_PKiS7_S7_iiiiiii)
        /*12f8*/ 	.word	0x00000038


	//----- nvinfo : EIATTR_FRAME_SIZE
	.align		4
.L_847:
        /*12fc*/ 	.byte	0x04, 0x11
        /*12fe*/ 	.short	(.L_849 - .L_848)
	.align		4
.L_848:
        /*1300*/ 	.word	index@(_Z8moe_q5_0IN3c104HalfELb1EEvPKvS3_PT_PKiS7_S7_iiiiiii)
        /*1304*/ 	.word	0x00000000


	//----- nvinfo : EIATTR_REGCOUNT
	.align		4
.L_849:
        /*1308*/ 	.byte	0x04, 0x2f
        /*130a*/ 	.short	(.L_851 - .L_850)
	.align		4
.L_850:
        /*130c*/ 	.word	index@(_Z8moe_q5_1IN3c104HalfELb0EEvPKvS3_PT_PKiS7_S7_iiiiiii)
        /*1310*/ 	.word	0x00000020


	//----- nvinfo : EIATTR_FRAME_SIZE
	.align		4
.L_851:
        /*1314*/ 	.byte	0x04, 0x11
        /*1316*/ 	.short	(.L_853 - .L_852)
	.align		4
.L_852:
        /*1318*/ 	.word	index@(_Z8moe_q5_1IN3c104HalfELb0EEvPKvS3_PT_PKiS7_S7_iiiiiii)
        /*131c*/ 	.word	0x00000000


	//----- nvinfo : EIATTR_REGCOUNT
	.align		4
.L_853:
        /*1320*/ 	.byte	0x04, 0x2f
        /*1322*/ 	.short	(.L_855 - .L_854)
	.align		4
.L_854:
        /*1324*/ 	.word	index@(_Z8moe_q5_1IN3c104HalfELb1EEvPKvS3_PT_PKiS7_S7_iiiiiii)
        /*1328*/ 	.word	0x00000040


	//----- nvinfo : EIATTR_FRAME_SIZE
	.align		4
.L_855:
        /*132c*/ 	.byte	0x04, 0x11
        /*132e*/ 	.short	(.L_857 - .L_856)
	.align		4
.L_856:
        /*1330*/ 	.word	index@(_Z8moe_q5_1IN3c104HalfELb1EEvPKvS3_PT_PKiS7_S7_iiiiiii)
        /*1334*/ 	.word	0x00000000


	//----- nvinfo : EIATTR_REGCOUNT
	.align		4
.L_857:
        /*1338*/ 	.byte	0x04, 0x2f
        /*133a*/ 	.short	(.L_859 - .L_858)
	.align		4
.L_858:
        /*133c*/ 	.word	index@(_Z8moe_q8_0IN3c104HalfELb0EEvPKvS3_PT_PKiS7_S7_iiiiiii)
        /*1340*/ 	.word	0x00000030


	//----- nvinfo : EIATTR_FRAME_SIZE
	.align		4
.L_859:
        /*1344*/ 	.byte	0x04, 0x11
        /*1346*/ 	.short	(.L_861 - .L_860)
	.align		4
.L_860:
        /*1348*/ 	.word	index@(_Z8moe_q8_0IN3c104HalfELb0EEvPKvS3_PT_PKiS7_S7_iiiiiii)
        /*134c*/ 	.word	0x00000000


	//----- nvinfo : EIATTR_REGCOUNT
	.align		4
.L_861:
        /*1350*/ 	.byte	0x04, 0x2f
        /*1352*/ 	.short	(.L_863 - .L_862)
	.align		4
.L_862:
        /*1354*/ 	.word	index@(_Z8moe_q8_0IN3c104HalfELb1EEvPKvS3_PT_PKiS7_S7_iiiiiii)
        /*1358*/ 	.word	0x00000040


	//----- nvinfo : EIATTR_FRAME_SIZE
	.align		4
.L_863:
        /*135c*/ 	.byte	0x04, 0x11
        /*135e*/ 	.short	(.L_865 - .L_864)
	.align		4
.L_864:
        /*1360*/ 	.word	index@(_Z8moe_q8_0IN3c104HalfELb1EEvPKvS3_PT_PKiS7_S7_iiiiiii)
        /*1364*/ 	.word	0x00000000


	//----- nvinfo : EIATTR_REGCOUNT
	.align		4
.L_865:
        /*1368*/ 	.byte	0x04, 0x2f
        /*136a*/ 	.short	(.L_867 - .L_866)
	.align		4
.L_866:
        /*136c*/ 	.word	index@(_Z8moe_q2_KIN3c104HalfELb0EEvPKvS3_PT_PKiS7_S7_iiiiiii)
        /*1370*/ 	.word	0x00000037


	//----- nvinfo : EIATTR_FRAME_SIZE
	.align		4
.L_867:
        /*1374*/ 	.byte	0x04, 0x11
        /*1376*/ 	.short	(.L_869 - .L_868)
	.align		4
.L_868:
        /*1378*/ 	.word	index@(_Z8moe_q2_KIN3c104HalfELb0EEvPKvS3_PT_PKiS7_S7_iiiiiii)
        /*137c*/ 	.word	0x00000000


	//----- nvinfo : EIATTR_REGCOUNT
	.align		4
.L_869:
        /*1380*/ 	.byte	0x04, 0x2f
        /*1382*/ 	.short	(.L_871 - .L_870)
	.align		4
.L_870:
        /*1384*/ 	.word	index@(_Z8moe_q2_KIN3c104HalfELb1EEvPKvS3_PT_PKiS7_S7_iiiiiii)
        /*1388*/ 	.word	0x0000005b


	//----- nvinfo : EIATTR_FRAME_SIZE
	.align		4
.L_871:
        /*138c*/ 	.byte	0x04, 0x11
        /*138e*/ 	.short	(.L_873 - .L_872)
	.align		4
.L_872:
        /*1390*/ 	.word	index@(_Z8moe_q2_KIN3c104HalfELb1EEvPKvS3_PT_PKiS7_S7_iiiiiii)
        /*1394*/ 	.word	0x00000000


	//----- nvinfo : EIATTR_REGCOUNT
	.align		4
.L_873:
        /*1398*/ 	.byte	0x04, 0x2f
        /*139a*/ 	.short	(.L_875 - .L_874)
	.align		4
.L_874:
        /*139c*/ 	.word	index@(_Z8moe_q3_KIN3c104HalfELb0EEvPKvS3_PT_PKiS7_S7_iiiiiii)
        /*13a0*/ 	.word	0x00000028


	//----- nvinfo : EIATTR_FRAME_SIZE
	.align		4
.L_875:
        /*13a4*/ 	.byte	0x04, 0x11
        /*13a6*/ 	.short	(.L_877 - .L_876)
	.align		4
.L_876:
        /*13a8*/ 	.word	index@(_Z8moe_q3_KIN3c104HalfELb0EEvPKvS3_PT_PKiS7_S7_iiiiiii)
        /*13ac*/ 	.word	0x00000000


	//----- nvinfo : EIATTR_REGCOUNT
	.align		4
.L_877:
        /*13b0*/ 	.byte	0x04, 0x2f
        /*13b2*/ 	.short	(.L_879 - .L_878)
	.align		4
.L_878:
        /*13b4*/ 	.word	index@(_Z8moe_q3_KIN3c104HalfELb1EEvPKvS3_PT_PKiS7_S7_iiiiiii)
        /*13b8*/ 	.word	0x00000038


	//----- nvinfo : EIATTR_FRAME_SIZE
	.align		4
.L_879:
        /*13bc*/ 	.byte	0x04, 0x11
        /*13be*/ 	.short	(.L_881 - .L_880)
	.align		4
.L_880:
        /*13c0*/ 	.word	index@(_Z8moe_q3_KIN3c104HalfELb1EEvPKvS3_PT_PKiS7_S7_iiiiiii)
        /*13c4*/ 	.word	0x00000000


	//----- nvinfo : EIATTR_REGCOUNT
	.align		4
.L_881:
        /*13c8*/ 	.byte	0x04, 0x2f
        /*13ca*/ 	.short	(.L_883 - .L_882)
	.align		4
.L_882:
        /*13cc*/ 	.word	index@(_Z8moe_q4_KIN3c104HalfELb0EEvPKvS3_PT_PKiS7_S7_iiiiiii)
        /*13d0*/ 	.word	0x00000028


	//----- nvinfo : EIATTR_FRAME_SIZE
	.align		4
.L_883:
        /*13d4*/ 	.byte	0x04, 0x11
        /*13d6*/ 	.short	(.L_885 - .L_884)
	.align		4
.L_884:
        /*13d8*/ 	.word	index@(_Z8moe_q4_KIN3c104HalfELb0EEvPKvS3_PT_PKiS7_S7_iiiiiii)
        /*13dc*/ 	.word	0x00000000


	//----- nvinfo : EIATTR_REGCOUNT
	.align		4
.L_885:
        /*13e0*/ 	.byte	0x04, 0x2f
        /*13e2*/ 	.short	(.L_887 - .L_886)
	.align		4
.L_886:
        /*13e4*/ 	.word	index@(_Z8moe_q4_KIN3c104HalfELb1EEvPKvS3_PT_PKiS7_S7_iiiiiii)
        /*13e8*/ 	.word	0x00000038


	//----- nvinfo : EIATTR_FRAME_SIZE
	.align		4
.L_887:
        /*13ec*/ 	.byte	0x04, 0x11
        /*13ee*/ 	.short	(.L_889 - .L_888)
	.align		4
.L_888:
        /*13f0*/ 	.word	index@(_Z8moe_q4_KIN3c104HalfELb1EEvPKvS3_PT_PKiS7_S7_iiiiiii)
        /*13f4*/ 	.word	0x00000000


	//----- nvinfo : EIATTR_REGCOUNT
	.align		4
.L_889:
        /*13f8*/ 	.byte	0x04, 0x2f
        /*13fa*/ 	.short	(.L_891 - .L_890)
	.align		4
.L_890:
        /*13fc*/ 	.word	index@(_Z8moe_q5_KIN3c104HalfELb0EEvPKvS3_PT_PKiS7_S7_iiiiiii)
        /*1400*/ 	.word	0x00000028


	//----- nvinfo : EIATTR_FRAME_SIZE
	.align		4
.L_891:
        /*1404*/ 	.byte	0x04, 0x11
        /*1406*/ 	.short	(.L_893 - .L_892)
	.align		4
.L_892:
        /*1408*/ 	.word	index@(_Z8moe_q5_KIN3c104HalfELb0EEvPKvS3_PT_PKiS7_S7_iiiiiii)
        /*140c*/ 	.word	0x00000000


	//----- nvinfo : EIATTR_REGCOUNT
	.align		4
.L_893:
        /*1410*/ 	.byte	0x04, 0x2f
        /*1412*/ 	.short	(.L_895 - .L_894)
	.align		4
.L_894:
        /*1414*/ 	.word	index@(_Z8moe_q5_KIN3c104HalfELb1EEvPKvS3_PT_PKiS7_S7_iiiiiii)
        /*1418*/ 	.word	0x00000048


	//----- nvinfo : EIATTR_FRAME_SIZE
	.align		4
.L_895:
        /*141c*/ 	.byte	0x04, 0x11
        /*141e*/ 	.short	(.L_897 - .L_896)
	.align		4
.L_896:
        /*1420*/ 	.word	index@(_Z8moe_q5_KIN3c104HalfELb1EEvPKvS3_PT_PKiS7_S7_iiiiiii)
        /*1424*/ 	.word	0x00000000


	//----- nvinfo : EIATTR_REGCOUNT
	.align		4
.L_897:
        /*1428*/ 	.byte	0x04, 0x2f
        /*142a*/ 	.short	(.L_899 - .L_898)
	.align		4
.L_898:
        /*142c*/ 	.word	index@(_Z8moe_q6_KIN3c104HalfELb0EEvPKvS3_PT_PKiS7_S7_iiiiiii)
        /*1430*/ 	.word	0x00000028


	//----- nvinfo : EIATTR_FRAME_SIZE
	.align		4
.L_899:
        /*1434*/ 	.byte	0x04, 0x11
        /*1436*/ 	.short	(.L_901 - .L_900)
	.align		4
.L_900:
        /*1438*/ 	.word	index@(_Z8moe_q6_KIN3c104HalfELb0EEvPKvS3_PT_PKiS7_S7_iiiiiii)
        /*143c*/ 	.word	0x00000000


	//----- nvinfo : EIATTR_REGCOUNT
	.align		4
.L_901:
        /*1440*/ 	.byte	0x04, 0x2f
        /*1442*/ 	.short	(.L_903 - .L_902)
	.align		4
.L_902:
        /*1444*/ 	.word	index@(_Z8moe_q6_KIN3c104HalfELb1EEvPKvS3_PT_PKiS7_S7_iiiiiii)
        /*1448*/ 	.word	0x00000038


	//----- nvinfo : EIATTR_FRAME_SIZE
	.align		4
.L_903:
        /*144c*/ 	.byte	0x04, 0x11
        /*144e*/ 	.short	(.L_905 - .L_904)
	.align		4
.L_904:
        /*1450*/ 	.word	index@(_Z8moe_q6_KIN3c104HalfELb1EEvPKvS3_PT_PKiS7_S7_iiiiiii)
        /*1454*/ 	.word	0x00000000


	//----- nvinfo : EIATTR_REGCOUNT
	.align		4
.L_905:
        /*1458*/ 	.byte	0x04, 0x2f
        /*145a*/ 	.short	(.L_907 - .L_906)
	.align		4
.L_906:
        /*145c*/ 	.word	index@(_Z8moe_q4_0IN3c108BFloat16ELb0EEvPKvS3_PT_PKiS7_S7_iiiiiii)
        /*1460*/ 	.word	0x00000028


	//----- nvinfo : EIATTR_FRAME_SIZE
	.align		4
.L_907:
        /*1464*/ 	.byte	0x04, 0x11
        /*1466*/ 	.short	(.L_909 - .L_908)
	.align		4
.L_908:
        /*1468*/ 	.word	index@(_Z8moe_q4_0IN3c108BFloat16ELb0EEvPKvS3_PT_PKiS7_S7_iiiiiii)
        /*146c*/ 	.word	0x00000000


	//----- nvinfo : EIATTR_REGCOUNT
	.align		4
.L_909:
        /*1470*/ 	.byte	0x04, 0x2f
        /*1472*/ 	.short	(.L_911 - .L_910)
	.align		4
.L_910:
        /*1474*/ 	.word	index@(_Z8moe_q4_0IN3c108BFloat16ELb1EEvPKvS3_PT_PKiS7_S7_iiiiiii)
        /*1478*/ 	.word	0x00000040


	//----- nvinfo : EIATTR_FRAME_SIZE
	.align		4
.L_911:
        /*147c*/ 	.byte	0x04, 0x11
        /*147e*/ 	.short	(.L_913 - .L_912)
	.align		4
.L_912:
        /*1480*/ 	.word	index@(_Z8moe_q4_0IN3c108BFloat16ELb1EEvPKvS3_PT_PKiS7_S7_iiiiiii)
        /*1484*/ 	.word	0x00000000


	//----- nvinfo : EIATTR_REGCOUNT
	.align		4
.L_913:
        /*1488*/ 	.byte	0x04, 0x2f
        /*148a*/ 	.short	(.L_915 - .L_914)
	.align		4
.L_914:
        /*148c*/ 	.word	index@(_Z8moe_q4_1IN3c108BFloat16ELb0EEvPKvS3_PT_PKiS7_S7_iiiiiii)
        /*1490*/ 	.word	0x00000028


	//----- nvinfo : EIATTR_FRAME_SIZE
	.align		4
.L_915:
        /*1494*/ 	.byte	0x04, 0x11
        /*1496*/ 	.short	(.L_917 - .L_916)
	.align		4
.L_916:
        /*1498*/ 	.word	index@(_Z8moe_q4_1IN3c108BFloat16ELb0EEvPKvS3_PT_PKiS7_S7_iiiiiii)
        /*149c*/ 	.word	0x00000000


	//----- nvinfo : EIATTR_REGCOUNT
	.align		4
.L_917:
        /*14a0*/ 	.byte	0x04, 0x2f
        /*14a2*/ 	.short	(.L_919 - .L_918)
	.align		4
.L_918:
        /*14a4*/ 	.word	index@(_Z8moe_q4_1IN3c108BFloat16ELb1EEvPKvS3_PT_PKiS7_S7_iiiiiii)
        /*14a8*/ 	.word	0x00000040


	//----- nvinfo : EIATTR_FRAME_SIZE
	.align		4
.L_919:
        /*14ac*/ 	.byte	0x04, 0x11
        /*14ae*/ 	.short	(.L_921 - .L_920)
	.align		4
.L_920:
        /*14b0*/ 	.word	index@(_Z8moe_q4_1IN3c108BFloat16ELb1EEvPKvS3_PT_PKiS7_S7_iiiiiii)
        /*14b4*/ 	.word	0x00000000


	//----- nvinfo : EIATTR_REGCOUNT
	.align		4
.L_921:
        /*14b8*/ 	.byte	0x04, 0x2f
        /*14ba*/ 	.short	(.L_923 - .L_922)
	.align		4
.L_922:
        /*14bc*/ 	.word	index@(_Z8moe_q5_0IN3c108BFloat16ELb0EEvPKvS3_PT_PKiS7_S7_iiiiiii)
        /*14c0*/ 	.word	0x00000020


	//----- nvinfo : EIATTR_FRAME_SIZE
	.align		4
.L_923:
        /*14c4*/ 	.byte	0x04, 0x11
        /*14c6*/ 	.short	(.L_925 - .L_924)
	.align		4
.L_924:
        /*14c8*/ 	.word	index@(_Z8moe_q5_0IN3c108BFloat16ELb0EEvPKvS3_PT_PKiS7_S7_iiiiiii)
        /*14cc*/ 	.word	0x00000000


	//----- nvinfo : EIATTR_REGCOUNT
	.align		4
.L_925:
        /*14d0*/ 	.byte	0x04, 0x2f
        /*14d2*/ 	.short	(.L_927 - .L_926)
	.align		4
.L_926:
        /*14d4*/ 	.word	index@(_Z8moe_q5_0IN3c108BFloat16ELb1EEvPKvS3_PT_PKiS7_S7_iiiiiii)
        /*14d8*/ 	.word	0x00000038


	//----- nvinfo : EIATTR_FRAME_SIZE
	.align		4
.L_927:
        /*14dc*/ 	.byte	0x04, 0x11
        /*14de*/ 	.short	(.L_929 - .L_928)
	.align		4
.L_928:
        /*14e0*/ 	.word	index@(_Z8moe_q5_0IN3c108BFloat16ELb1EEvPKvS3_PT_PKiS7_S7_iiiiiii)
        /*14e4*/ 	.word	0x00000000


	//----- nvinfo : EIATTR_REGCOUNT
	.align		4
.L_929:
        /*14e8*/ 	.byte	0x04, 0x2f
        /*14ea*/ 	.short	(.L_931 - .L_930)
	.align		4
.L_930:
        /*14ec*/ 	.word	index@(_Z8moe_q5_1IN3c108BFloat16ELb0EEvPKvS3_PT_PKiS7_S7_iiiiiii)
        /*14f0*/ 	.word	0x00000020


	//----- nvinfo : EIATTR_FRAME_SIZE
	.align		4
.L_931:
        /*14f4*/ 	.byte	0x04, 0x11
        /*14f6*/ 	.short	(.L_933 - .L_932)
	.align		4
.L_932:
        /*14f8*/ 	.word	index@(_Z8moe_q5_1IN3c108BFloat16ELb0EEvPKvS3_PT_PKiS7_S7_iiiiiii)
        /*14fc*/ 	.word	0x00000000


	//----- nvinfo : EIATTR_REGCOUNT
	.align		4
.L_933:
        /*1500*/ 	.byte	0x04, 0x2f
        /*1502*/ 	.short	(.L_935 - .L_934)
	.align		4
.L_934:
        /*1504*/ 	.word	index@(_Z8moe_q5_1IN3c108BFloat16ELb1EEvPKvS3_PT_PKiS7_S7_iiiiiii)
        /*1508*/ 	.word	0x00000040


	//----- nvinfo : EIATTR_FRAME_SIZE
	.align		4
.L_935:
        /*150c*/ 	.byte	0x04, 0x11
        /*150e*/ 	.short	(.L_937 - .L_936)
	.align		4
.L_936:
        /*1510*/ 	.word	index@(_Z8moe_q5_1IN3c108BFloat16ELb1EEvPKvS3_PT_PKiS7_S7_iiiiiii)
        /*1514*/ 	.word	0x00000000


	//----- nvinfo : EIATTR_REGCOUNT
	.align		4
.L_937:
        /*1518*/ 	.byte	0x04, 0x2f
        /*151a*/ 	.short	(.L_939 - .L_938)
	.align		4
.L_938:
        /*151c*/ 	.word	index@(_Z8moe_q8_0IN3c108BFloat16ELb0EEvPKvS3_PT_PKiS7_S7_iiiiiii)
        /*1520*/ 	.word	0x00000030


	//----- nvinfo : EIATTR_FRAME_SIZE
	.align		4
.L_939:
        /*1524*/ 	.byte	0x04, 0x11
        /*1526*/ 	.short	(.L_941 - .L_940)
	.align		4
.L_940:
        /*1528*/ 	.word	index@(_Z8moe_q8_0IN3c108BFloat16ELb0EEvPKvS3_PT_PKiS7_S7_iiiiiii)
        /*152c*/ 	.word	0x00000000


	//----- nvinfo : EIATTR_REGCOUNT
	.align		4
.L_941:
        /*1530*/ 	.byte	0x04, 0x2f
        /*1532*/ 	.short	(.L_943 - .L_942)
	.align		4
.L_942:
        /*1534*/ 	.word	index@(_Z8moe_q8_0IN3c108BFloat16ELb1EEvPKvS3_PT_PKiS7_S7_iiiiiii)
        /*1538*/ 	.word	0x00000040


	//----- nvinfo : EIATTR_FRAME_SIZE
	.align		4
.L_943:
        /*153c*/ 	.byte	0x04, 0x11
        /*153e*/ 	.short	(.L_945 - .L_944)
	.align		4
.L_944:
        /*1540*/ 	.word	index@(_Z8moe_q8_0IN3c108BFloat16ELb1EEvPKvS3_PT_PKiS7_S7_iiiiiii)
        /*1544*/ 	.word	0x00000000


	//----- nvinfo : EIATTR_REGCOUNT
	.align		4
.L_945:
        /*1548*/ 	.byte	0x04, 0x2f
        /*154a*/ 	.short	(.L_947 - .L_946)
	.align		4
.L_946:
        /*154c*/ 	.word	index@(_Z8moe_q2_KIN3c108BFloat16ELb0EEvPKvS3_PT_PKiS7_S7_iiiiiii)
        /*1550*/ 	.word	0x00000037


	//----- nvinfo : EIATTR_FRAME_SIZE
	.align		4
.L_947:
        /*1554*/ 	.byte	0x04, 0x11
        /*1556*/ 	.short	(.L_949 - .L_948)
	.align		4
.L_948:
        /*1558*/ 	.word	index@(_Z8moe_q2_KIN3c108BFloat16ELb0EEvPKvS3_PT_PKiS7_S7_iiiiiii)
        /*155c*/ 	.word	0x00000000


	//----- nvinfo : EIATTR_REGCOUNT
	.align		4
.L_949:
        /*1560*/ 	.byte	0x04, 0x2f
        /*1562*/ 	.short	(.L_951 - .L_950)
	.align		4
.L_950:
        /*1564*/ 	.word	index@(_Z8moe_q2_KIN3c108BFloat16ELb1EEvPKvS3_PT_PKiS7_S7_iiiiiii)
        /*1568*/ 	.word	0x0000005b


	//----- nvinfo : EIATTR_FRAME_SIZE
	.align		4
.L_951:
        /*156c*/ 	.byte	0x04, 0x11
        /*156e*/ 	.short	(.L_953 - .L_952)
	.align		4
.L_952:
        /*1570*/ 	.word	index@(_Z8moe_q2_KIN3c108BFloat16ELb1EEvPKvS3_PT_PKiS7_S7_iiiiiii)
        /*1574*/ 	.word	0x00000000


	//----- nvinfo : EIATTR_REGCOUNT
	.align		4
.L_953:
        /*1578*/ 	.byte	0x04, 0x2f
        /*157a*/ 	.short	(.L_955 - .L_954)
	.align		4
.L_954:
        /*157c*/ 	.word	index@(_Z8moe_q3_KIN3c108BFloat16ELb0EEvPKvS3_PT_PKiS7_S7_iiiiiii)
        /*1580*/ 	.word	0x00000028


	//----- nvinfo : EIATTR_FRAME_SIZE
	.align		4
.L_955:
        /*1584*/ 	.byte	0x04, 0x11
        /*1586*/ 	.short	(.L_957 - .L_956)
	.align		4
.L_956:
        /*1588*/ 	.word	index@(_Z8moe_q3_KIN3c108BFloat16ELb0EEvPKvS3_PT_PKiS7_S7_iiiiiii)
        /*158c*/ 	.word	0x00000000


	//----- nvinfo : EIATTR_REGCOUNT
	.align		4
.L_957:
        /*1590*/ 	.byte	0x04, 0x2f
        /*1592*/ 	.short	(.L_959 - .L_958)
	.align		4
.L_958:
        /*1594*/ 	.word	index@(_Z8moe_q3_KIN3c108BFloat16ELb1EEvPKvS3_PT_PKiS7_S7_iiiiiii)
        /*1598*/ 	.word	0x00000038


	//----- nvinfo : EIATTR_FRAME_SIZE
	.align		4
.L_959:
        /*159c*/ 	.byte	0x04, 0x11
        /*159e*/ 	.short	(.L_961 - .L_960)
	.align		4
.L_960:
        /*15a0*/ 	.word	index@(_Z8moe_q3_KIN3c108BFloat16ELb1EEvPKvS3_PT_PKiS7_S7_iiiiiii)
        /*15a4*/ 	.word	0x00000000


	//----- nvinfo : EIATTR_REGCOUNT
	.align		4
.L_961:
        /*15a8*/ 	.byte	0x04, 0x2f
        /*15aa*/ 	.short	(.L_963 - .L_962)
	.align		4
.L_962:
        /*15ac*/ 	.word	index@(_Z8moe_q4_KIN3c108BFloat16ELb0EEvPKvS3_PT_PKiS7_S7_iiiiiii)
        /*15b0*/ 	.word	0x00000028


	//----- nvinfo : EIATTR_FRAME_SIZE
	.align		4
.L_963:
        /*15b4*/ 	.byte	0x04, 0x11
        /*15b6*/ 	.short	(.L_965 - .L_964)
	.align		4
.L_964:
        /*15b8*/ 	.word	index@(_Z8moe_q4_KIN3c108BFloat16ELb0EEvPKvS3_PT_PKiS7_S7_iiiiiii)
        /*15bc*/ 	.word	0x00000000


	//----- nvinfo : EIATTR_REGCOUNT
	.align		4
.L_965:
        /*15c0*/ 	.byte	0x04, 0x2f
        /*15c2*/ 	.short	(.L_967 - .L_966)
	.align		4
.L_966:
        /*15c4*/ 	.word	index@(_Z8moe_q4_KIN3c108BFloat16ELb1EEvPKvS3_PT_PKiS7_S7_iiiiiii)
        /*15c8*/ 	.word	0x00000038


	//----- nvinfo : EIATTR_FRAME_SIZE
	.align		4
.L_967:
        /*15cc*/ 	.byte	0x04, 0x11
        /*15ce*/ 	.short	(.L_969 - .L_968)
	.align		4
.L_968:
        /*15d0*/ 	.word	index@(_Z8moe_q4_KIN3c108BFloat16ELb1EEvPKvS3_PT_PKiS7_S7_iiiiiii)
        /*15d4*/ 	.word	0x00000000


	//----- nvinfo : EIATTR_REGCOUNT
	.align		4
.L_969:
        /*15d8*/ 	.byte	0x04, 0x2f
        /*15da*/ 	.short	(.L_971 - .L_970)
	.align		4
.L_970:
        /*15dc*/ 	.word	index@(_Z8moe_q5_KIN3c108BFloat16ELb0EEvPKvS3_PT_PKiS7_S7_iiiiiii)
        /*15e0*/ 	.word	0x00000028


	//----- nvinfo : EIATTR_FRAME_SIZE
	.align		4
.L_971:
        /*15e4*/ 	.byte	0x04, 0x11
        /*15e6*/ 	.short	(.L_973 - .L_972)
	.align		4
.L_972:
        /*15e8*/ 	.word	index@(_Z8moe_q5_KIN3c108BFloat16ELb0EEvPKvS3_PT_PKiS7_S7_iiiiiii)
        /*15ec*/ 	.word	0x00000000


	//----- nvinfo : EIATTR_REGCOUNT
	.align		4
.L_973:
        /*15f0*/ 	.byte	0x04, 0x2f
        /*15f2*/ 	.short	(.L_975 - .L_974)
	.align		4
.L_974:
        /*15f4*/ 	.word	index@(_Z8moe_q5_KIN3c108BFloat16ELb1EEvPKvS3_PT_PKiS7_S7_iiiiiii)
        /*15f8*/ 	.word	0x00000048


	//----- nvinfo : EIATTR_FRAME_SIZE
	.align		4
.L_975:
        /*15fc*/ 	.byte	0x04, 0x11
        /*15fe*/ 	.short	(.L_977 - .L_976)
	.align		4
.L_976:
        /*1600*/ 	.word	index@(_Z8moe_q5_KIN3c108BFloat16ELb1EEvPKvS3_PT_PKiS7_S7_iiiiiii)
        /*1604*/ 	.word	0x00000000


	//----- nvinfo : EIATTR_REGCOUNT
	.align		4
.L_977:
        /*1608*/ 	.byte	0x04, 0x2f
        /*160a*/ 	.short	(.L_979 - .L_978)
	.align		4
.L_978:
        /*160c*/ 	.word	index@(_Z8moe_q6_KIN3c108BFloat16ELb0EEvPKvS3_PT_PKiS7_S7_iiiiiii)
        /*1610*/ 	.word	0x00000028


	//----- nvinfo : EIATTR_FRAME_SIZE
	.align		4
.L_979:
        /*1614*/ 	.byte	0x04, 0x11
        /*1616*/ 	.short	(.L_981 - .L_980)
	.align		4
.L_980:
        /*1618*/ 	.word	index@(_Z8moe_q6_KIN3c108BFloat16ELb0EEvPKvS3_PT_PKiS7_S7_iiiiiii)
        /*161c*/ 	.word	0x00000000


	//----- nvinfo : EIATTR_REGCOUNT
	.align		4
.L_981:
        /*1620*/ 	.byte	0x04, 0x2f
        /*1622*/ 	.short	(.L_983 - .L_982)
	.align		4
.L_982:
        /*1624*/ 	.word	index@(_Z8moe_q6_KIN3c108BFloat16ELb1EEvPKvS3_PT_PKiS7_S7_iiiiiii)
        /*1628*/ 	.word	0x00000038


	//----- nvinfo : EIATTR_FRAME_SIZE
	.align		4
.L_983:
        /*162c*/ 	.byte	0x04, 0x11
        /*162e*/ 	.short	(.L_985 - .L_984)
	.align		4
.L_984:
        /*1630*/ 	.word	index@(_Z8moe_q6_KIN3c108BFloat16ELb1EEvPKvS3_PT_PKiS7_S7_iiiiiii)
        /*1634*/ 	.word	0x00000000


	//----- nvinfo : EIATTR_REGCOUNT
	.align		4
.L_985:
        /*1638*/ 	.byte	0x04, 0x2f
        /*163a*/ 	.short	(.L_987 - .L_986)
	.align		4
.L_986:
        /*163c*/ 	.word	index@(_Z9moe_vec_qIfLi32ELi4E10block_q4_0Li2EXadL_ZN45_INTERNAL_8d5cb472_14_gguf_kernel_cu_cd24131917vec_dot_q4_0_q8_1EPKvPK10block_q8_1RKiEEEvS3_S3_PT_PS7_iiii)
        /*1640*/ 	.word	0x00000020


	//----- nvinfo : EIATTR_FRAME_SIZE
	.align		4
.L_987:
        /*1644*/ 	.byte	0x04, 0x11
        /*1646*/ 	.short	(.L_989 - .L_988)
	.align		4
.L_988:
        /*1648*/ 	.word	index@(_Z9moe_vec_qIfLi32ELi4E10block_q4_0Li2EXadL_ZN45_INTERNAL_8d5cb472_14_gguf_kernel_cu_cd24131917vec_dot_q4_0_q8_1EPKvPK10block_q8_1RKiEEEvS3_S3_PT_PS7_iiii)
        /*164c*/ 	.word	0x00000000


	//----- nvinfo : EIATTR_REGCOUNT
	.align		4
.L_989:
        /*1650*/ 	.byte	0x04, 0x2f
        /*1652*/ 	.short	(.L_991 - .L_990)
	.align		4
.L_990:
        /*1654*/ 	.word	index@(_Z9moe_vec_qIfLi32ELi4E10block_q4_1Li2EXadL_ZN45_INTERNAL_8d5cb472_14_gguf_kernel_cu_cd24131917vec_dot_q4_1_q8_1EPKvPK10block_q8_1RKiEEEvS3_S3_PT_PS7_iiii)
        /*1658*/ 	.word	0x00000020


	//----- nvinfo : EIATTR_FRAME_SIZE
	.align		4
.L_991:
        /*165c*/ 	.byte	0x04, 0x11
        /*165e*/ 	.short	(.L_993 - .L_992)
	.align		4
.L_992:
        /*1660*/ 	.word	index@(_Z9moe_vec_qIfLi32ELi4E10block_q4_1Li2EXadL_ZN45_INTERNAL_8d5cb472_14_gguf_kernel_cu_cd24131917vec_dot_q4_1_q8_1EPKvPK10block_q8_1RKiEEEvS3_S3_PT_PS7_iiii)
        /*1664*/ 	.word	0x00000000


	//----- nvinfo : EIATTR_REGCOUNT
	.align		4
.L_993:
        /*1668*/ 	.byte	0x04, 0x2f
        /*166a*/ 	.short	(.L_995 - .L_994)
	.align		4
.L_994:
        /*166c*/ 	.word	index@(_Z9moe_vec_qIfLi32ELi4E10block_q5_0Li2EXadL_ZN45_INTERNAL_8d5cb472_14_gguf_kernel_cu_cd24131917vec_dot_q5_0_q8_1EPKvPK10block_q8_1RKiEEEvS3_S3_PT_PS7_iiii)
        /*1670*/ 	.word	0x00000020


	//----- nvinfo : EIATTR_FRAME_SIZE
	.align		4
.L_995:
        /*1674*/ 	.byte	0x04, 0x11
        /*1676*/ 	.short	(.L_997 - .L_996)
	.align		4
.L_996:
        /*1678*/ 	.word	index@(_Z9moe_vec_qIfLi32ELi4E10block_q5_0Li2EXadL_ZN45_INTERNAL_8d5cb472_14_gguf_kernel_cu_cd24131917vec_dot_q5_0_q8_1EPKvPK10block_q8_1RKiEEEvS3_S3_PT_PS7_iiii)
        /*167c*/ 	.word	0x00000000


	//----- nvinfo : EIATTR_REGCOUNT
	.align		4
.L_997:
        /*1680*/ 	.byte	0x04, 0x2f
        /*1682*/ 	.short	(.L_999 - .L_998)
	.align		4
.L_998:
        /*1684*/ 	.word	index@(_Z9moe_vec_qIfLi32ELi4E10block_q5_1Li2EXadL_ZN45_INTERNAL_8d5cb472_14_gguf_kernel_cu_cd24131917vec_dot_q5_1_q8_1EPKvPK10block_q8_1RKiEEEvS3_S3_PT_PS7_iiii)
        /*1688*/ 	.word	0x0000001f


	//----- nvinfo : EIATTR_FRAME_SIZE
	.align		4
.L_999:
        /*168c*/ 	.byte	0x04, 0x11
        /*168e*/ 	.short	(.L_1001 - .L_1000)
	.align		4
.L_1000:
        /*1690*/ 	.word	index@(_Z9moe_vec_qIfLi32ELi4E10block_q5_1Li2EXadL_ZN45_INTERNAL_8d5cb472_14_gguf_kernel_cu_cd24131917vec_dot_q5_1_q8_1EPKvPK10block_q8_1RKiEEEvS3_S3_PT_PS7_iiii)
        /*1694*/ 	.word	0x00000000


	//----- nvinfo : EIATTR_REGCOUNT
	.align		4
.L_1001:
        /*1698*/ 	.byte	0x04, 0x2f
        /*169a*/ 	.short	(.L_1003 - .L_1002)
	.align		4
.L_1002:
        /*169c*/ 	.word	index@(_Z9moe_vec_qIfLi32ELi8E10block_q8_0Li2EXadL_ZN45_INTERNAL_8d5cb472_14_gguf_kernel_cu_cd24131917vec_dot_q8_0_q8_1EPKvPK10block_q8_1RKiEEEvS3_S3_PT_PS7_iiii)
        /*16a0*/ 	.word	0x00000020


	//----- nvinfo : EIATTR_FRAME_SIZE
	.align		4
.L_1003:
        /*16a4*/ 	.byte	0x04, 0x11
        /*16a6*/ 	.short	(.L_1005 - .L_1004)
	.align		4
.L_1004:
        /*16a8*/ 	.word	index@(_Z9moe_vec_qIfLi32ELi8E10block_q8_0Li2EXadL_ZN45_INTERNAL_8d5cb472_14_gguf_kernel_cu_cd24131917vec_dot_q8_0_q8_1EPKvPK10block_q8_1RKiEEEvS3_S3_PT_PS7_iiii)
        /*16ac*/ 	.word	0x00000000


	//----- nvinfo : EIATTR_REGCOUNT
	.align		4
.L_1005:
        /*16b0*/ 	.byte	0x04, 0x2f
        /*16b2*/ 	.short	(.L_1007 - .L_1006)
	.align		4
.L_1006:
        /*16b4*/ 	.word	index@(_Z9moe_vec_qIfLi256ELi16E10block_q2_KLi1EXadL_ZN45_INTERNAL_8d5cb472_14_gguf_kernel_cu_cd24131917vec_dot_q2_K_q8_1EPKvPK10block_q8_1RKiEEEvS3_S3_PT_PS7_iiii)
        /*16b8*/ 	.word	0x00000020


	//----- nvinfo : EIATTR_FRAME_SIZE
	.align		4
.L_1007:
        /*16bc*/ 	.byte	0x04, 0x11
        /*16be*/ 	.short	(.L_1009 - .L_1008)
	.align		4
.L_1008:
        /*16c0*/ 	.word	index@(_Z9moe_vec_qIfLi256ELi16E10block_q2_KLi1EXadL_ZN45_INTERNAL_8d5cb472_14_gguf_kernel_cu_cd24131917vec_dot_q2_K_q8_1EPKvPK10block_q8_1RKiEEEvS3_S3_PT_PS7_iiii)
        /*16c4*/ 	.word	0x00000000


	//----- nvinfo : EIATTR_REGCOUNT
	.align		4
.L_1009:
        /*16c8*/ 	.byte	0x04, 0x2f
        /*16ca*/ 	.short	(.L_1011 - .L_1010)
	.align		4
.L_1010:
        /*16cc*/ 	.word	index@(_Z9moe_vec_qIfLi256ELi16E10block_q3_KLi1EXadL_ZN45_INTERNAL_8d5cb472_14_gguf_kernel_cu_cd24131917vec_dot_q3_K_q8_1EPKvPK10block_q8_1RKiEEEvS3_S3_PT_PS7_iiii)
        /*16d0*/ 	.word	0x00000028


	//----- nvinfo : EIATTR_FRAME_SIZE
	.align		4
.L_1011:
        /*16d4*/ 	.byte	0x04, 0x11
        /*16d6*/ 	.short	(.L_1013 - .L_1012)
	.align		4
.L_1012:
        /*16d8*/ 	.word	index@(_Z9moe_vec_qIfLi256ELi16E10block_q3_KLi1EXadL_ZN45_INTERNAL_8d5cb472_14_gguf_kernel_cu_cd24131917vec_dot_q3_K_q8_1EPKvPK10block_q8_1RKiEEEvS3_S3_PT_PS7_iiii)
        /*16dc*/ 	.word	0x00000000


	//----- nvinfo : EIATTR_REGCOUNT
	.align		4
.L_1013:
        /*16e0*/ 	.byte	0x04, 0x2f
        /*16e2*/ 	.short	(.L_1015 - .L_1014)
	.align		4
.L_1014:
        /*16e4*/ 	.word	index@(_Z9moe_vec_qIfLi256ELi32E10block_q4_KLi2EXadL_ZN45_INTERNAL_8d5cb472_14_gguf_kernel_cu_cd24131917vec_dot_q4_K_q8_1EPKvPK10block_q8_1RKiEEEvS3_S3_PT_PS7_iiii)
        /*16e8*/ 	.word	0x00000020


	//----- nvinfo : EIATTR_FRAME_SIZE
	.align		4
.L_1015:
        /*16ec*/ 	.byte	0x04, 0x11
        /*16ee*/ 	.short	(.L_1017 - .L_1016)
	.align		4
.L_1016:
        /*16f0*/ 	.word	index@(_Z9moe_vec_qIfLi256ELi32E10block_q4_KLi2EXadL_ZN45_INTERNAL_8d5cb472_14_gguf_kernel_cu_cd24131917vec_dot_q4_K_q8_1EPKvPK10block_q8_1RKiEEEvS3_S3_PT_PS7_iiii)
        /*16f4*/ 	.word	0x00000000


	//----- nvinfo : EIATTR_REGCOUNT
	.align		4
.L_1017:
        /*16f8*/ 	.byte	0x04, 0x2f
        /*16fa*/ 	.short	(.L_1019 - .L_1018)
	.align		4
.L_1018:
        /*16fc*/ 	.word	index@(_Z9moe_vec_qIfLi256ELi32E10block_q5_KLi2EXadL_ZN45_INTERNAL_8d5cb472_14_gguf_kernel_cu_cd24131917vec_dot_q5_K_q8_1EPKvPK10block_q8_1RKiEEEvS3_S3_PT_PS7_iiii)
        /*1700*/ 	.word	0x00000020


	//----- nvinfo : EIATTR_FRAME_SIZE
	.align		4
.L_1019:
        /*1704*/ 	.byte	0x04, 0x11
        /*1706*/ 	.short	(.L_1021 - .L_1020)
	.align		4
.L_1020:
        /*1708*/ 	.word	index@(_Z9moe_vec_qIfLi256ELi32E10block_q5_KLi2EXadL_ZN45_INTERNAL_8d5cb472_14_gguf_kernel_cu_cd24131917vec_dot_q5_K_q8_1EPKvPK10block_q8_1RKiEEEvS3_S3_PT_PS7_iiii)
        /*170c*/ 	.word	0x00000000


	//----- nvinfo : EIATTR_REGCOUNT
	.align		4
.L_1021:
        /*1710*/ 	.byte	0x04, 0x2f
        /*1712*/ 	.short	(.L_1023 - .L_1022)
	.align		4
.L_1022:
        /*1714*/ 	.word	index@(_Z9moe_vec_qIfLi256ELi32E10block_q6_KLi1EXadL_ZN45_INTERNAL_8d5cb472_14_gguf_kernel_cu_cd24131917vec_dot_q6_K_q8_1EPKvPK10block_q8_1RKiEEEvS3_S3_PT_PS7_iiii)
        /*1718*/ 	.word	0x00000020


	//----- nvinfo : EIATTR_FRAME_SIZE
	.align		4
.L_1023:
        /*171c*/ 	.byte	0x04, 0x11
        /*171e*/ 	.short	(.L_1025 - .L_1024)
	.align		4
.L_1024:
        /*1720*/ 	.word	index@(_Z9moe_vec_qIfLi256ELi32E10block_q6_KLi1EXadL_ZN45_INTERNAL_8d5cb472_14_gguf_kernel_cu_cd24131917vec_dot_q6_K_q8_1EPKvPK10block_q8_1RKiEEEvS3_S3_PT_PS7_iiii)
        /*1724*/ 	.word	0x00000000


	//----- nvinfo : EIATTR_REGCOUNT
	.align		4
.L_1025:
        /*1728*/ 	.byte	0x04, 0x2f
        /*172a*/ 	.short	(.L_1027 - .L_1026)
	.align		4
.L_1026:
        /*172c*/ 	.word	index@(_Z9moe_vec_qIfLi256ELi8E13block_iq2_xxsLi1EXadL_ZN45_INTERNAL_8d5cb472_14_gguf_kernel_cu_cd24131920vec_dot_iq2_xxs_q8_1EPKvPK10block_q8_1RKiEEEvS3_S3_PT_PS7_iiii)
        /*1730*/ 	.word	0x0000001f


	//----- nvinfo : EIATTR_FRAME_SIZE
	.align		4
.L_1027:
        /*1734*/ 	.byte	0x04, 0x11
        /*1736*/ 	.short	(.L_1029 - .L_1028)
	.align		4
.L_1028:
        /*1738*/ 	.word	index@(_Z9moe_vec_qIfLi256ELi8E13block_iq2_xxsLi1EXadL_ZN45_INTERNAL_8d5cb472_14_gguf_kernel_cu_cd24131920vec_dot_iq2_xxs_q8_1EPKvPK10block_q8_1RKiEEEvS3_S3_PT_PS7_iiii)
        /*173c*/ 	.word	0x00000000


	//----- nvinfo : EIATTR_REGCOUNT
	.align		4
.L_1029:
        /*1740*/ 	.byte	0x04, 0x2f
        /*1742*/ 	.short	(.L_1031 - .L_1030)
	.align		4
.L_1030:
        /*1744*/ 	.word	index@(_Z9moe_vec_qIfLi256ELi8E12block_iq2_xsLi1EXadL_ZN45_INTERNAL_8d5cb472_14_gguf_kernel_cu_cd24131919vec_dot_iq2_xs_q8_1EPKvPK10block_q8_1RKiEEEvS3_S3_PT_PS7_iiii)
        /*1748*/ 	.word	0x00000020


	//----- nvinfo : EIATTR_FRAME_SIZE
	.align		4
.L_1031:
        /*174c*/ 	.byte	0x04, 0x11
        /*174e*/ 	.short	(.L_1033 - .L_1032)
	.align		4
.L_1032:
        /*1750*/ 	.word	index@(_Z9moe_vec_qIfLi256ELi8E12block_iq2_xsLi1EXadL_ZN45_INTERNAL_8d5cb472_14_gguf_kernel_cu_cd24131919vec_dot_iq2_xs_q8_1EPKvPK10block_q8_1RKiEEEvS3_S3_PT_PS7_iiii)
        /*1754*/ 	.word	0x00000000


	//----- nvinfo : EIATTR_REGCOUNT
	.align		4
.L_1033:
        /*1758*/ 	.byte	0x04, 0x2f
        /*175a*/ 	.short	(.L_1035 - .L_1034)
	.align		4
.L_1034:
        /*175c*/ 	.word	index@(_Z9moe_vec_qIfLi256ELi8E13block_iq3_xxsLi1EXadL_ZN45_INTERNAL_8d5cb472_14_gguf_kernel_cu_cd24131920vec_dot_iq3_xxs_q8_1EPKvPK10block_q8_1RKiEEEvS3_S3_PT_PS7_iiii)
        /*1760*/ 	.word	0x00000020


	//----- nvinfo : EIATTR_FRAME_SIZE
	.align		4
.L_1035:
        /*1764*/ 	.byte	0x04, 0x11
        /*1766*/ 	.short	(.L_1037 - .L_1036)
	.align		4
.L_1036:
        /*1768*/ 	.word	index@(_Z9moe_vec_qIfLi256ELi8E13block_iq3_xxsLi1EXadL_ZN45_INTERNAL_8d5cb472_14_gguf_kernel_cu_cd24131920vec_dot_iq3_xxs_q8_1EPKvPK10block_q8_1RKiEEEvS3_S3_PT_PS7_iiii)
        /*176c*/ 	.word	0x00000000


	//----- nvinfo : EIATTR_REGCOUNT
	.align		4
.L_1037:
        /*1770*/ 	.byte	0x04, 0x2f
        /*1772*/ 	.short	(.L_1039 - .L_1038)
	.align		4
.L_1038:
        /*1774*/ 	.word	index@(_Z9moe_vec_qIfLi256ELi8E11block_iq1_sLi1EXadL_ZN45_INTERNAL_8d5cb472_14_gguf_kernel_cu_cd24131918vec_dot_iq1_s_q8_1EPKvPK10block_q8_1RKiEEEvS3_S3_PT_PS7_iiii)
        /*1778*/ 	.word	0x00000020


	//----- nvinfo : EIATTR_FRAME_SIZE
	.align		4
.L_1039:
        /*177c*/ 	.byte	0x04, 0x11
        /*177e*/ 	.short	(.L_1041 - .L_1040)
	.align		4
.L_1040:
        /*1780*/ 	.word	index@(_Z9moe_vec_qIfLi256ELi8E11block_iq1_sLi1EXadL_ZN45_INTERNAL_8d5cb472_14_gguf_kernel_cu_cd24131918vec_dot_iq1_s_q8_1EPKvPK10block_q8_1RKiEEEvS3_S3_PT_PS7_iiii)
        /*1784*/ 	.word	0x00000000


	//----- nvinfo : EIATTR_REGCOUNT
	.align		4
.L_1041:
        /*1788*/ 	.byte	0x04, 0x2f
        /*178a*/ 	.short	(.L_1043 - .L_1042)
	.align		4
.L_1042:
        /*178c*/ 	.word	index@(_Z9moe_vec_qIfLi32ELi4E12block_iq4_nlLi2EXadL_ZN45_INTERNAL_8d5cb472_14_gguf_kernel_cu_cd24131919vec_dot_iq4_nl_q8_1EPKvPK10block_q8_1RKiEEEvS3_S3_PT_PS7_iiii)
        /*1790*/ 	.word	0x00000020


	//----- nvinfo : EIATTR_FRAME_SIZE
	.align		4
.L_1043:
        /*1794*/ 	.byte	0x04, 0x11
        /*1796*/ 	.short	(.L_1045 - .L_1044)
	.align		4
.L_1044:
        /*1798*/ 	.word	index@(_Z9moe_vec_qIfLi32ELi4E12block_iq4_nlLi2EXadL_ZN45_INTERNAL_8d5cb472_14_gguf_kernel_cu_cd24131919vec_dot_iq4_nl_q8_1EPKvPK10block_q8_1RKiEEEvS3_S3_PT_PS7_iiii)
        /*179c*/ 	.word	0x00000000


	//----- nvinfo : EIATTR_REGCOUNT
	.align		4
.L_1045:
        /*17a0*/ 	.byte	0x04, 0x2f
        /*17a2*/ 	.short	(.L_1047 - .L_1046)
	.align		4
.L_1046:
        /*17a4*/ 	.word	index@(_Z9moe_vec_qIfLi256ELi8E11block_iq3_sLi1EXadL_ZN45_INTERNAL_8d5cb472_14_gguf_kernel_cu_cd24131918vec_dot_iq3_s_q8_1EPKvPK10block_q8_1RKiEEEvS3_S3_PT_PS7_iiii)
        /*17a8*/ 	.word	0x0000001f


	//----- nvinfo : EIATTR_FRAME_SIZE
	.align		4
.L_1047:
        /*17ac*/ 	.byte	0x04, 0x11
        /*17ae*/ 	.short	(.L_1049 - .L_1048)
	.align		4
.L_1048:
        /*17b0*/ 	.word	index@(_Z9moe_vec_qIfLi256ELi8E11block_iq3_sLi1EXadL_ZN45_INTERNAL_8d5cb472_14_gguf_kernel_cu_cd24131918vec_dot_iq3_s_q8_1EPKvPK10block_q8_1RKiEEEvS3_S3_PT_PS7_iiii)
        /*17b4*/ 	.word	0x00000000


	//----- nvinfo : EIATTR_REGCOUNT
	.align		4
.L_1049:
        /*17b8*/ 	.byte	0x04, 0x2f
        /*17ba*/ 	.short	(.L_1051 - .L_1050)
	.align		4
.L_1050:
        /*17bc*/ 	.word	index@(_Z9moe_vec_qIfLi256ELi8E11block_iq2_sLi1EXadL_ZN45_INTERNAL_8d5cb472_14_gguf_kernel_cu_cd24131918vec_dot_iq2_s_q8_1EPKvPK10block_q8_1RKiEEEvS3_S3_PT_PS7_iiii)
        /*17c0*/ 	.word	0x00000020


	//----- nvinfo : EIATTR_FRAME_SIZE
	.align		4
.L_1051:
        /*17c4*/ 	.byte	0x04, 0x11
        /*17c6*/ 	.short	(.L_1053 - .L_1052)
	.align		4
.L_1052:
        /*17c8*/ 	.word	index@(_Z9moe_vec_qIfLi256ELi8E11block_iq2_sLi1EXadL_ZN45_INTERNAL_8d5cb472_14_gguf_kernel_cu_cd24131918vec_dot_iq2_s_q8_1EPKvPK10block_q8_1RKiEEEvS3_S3_PT_PS7_iiii)
        /*17cc*/ 	.word	0x00000000


	//----- nvinfo : EIATTR_REGCOUNT
	.align		4
.L_1053:
        /*17d0*/ 	.byte	0x04, 0x2f
        /*17d2*/ 	.short	(.L_1055 - .L_1054)
	.align		4
.L_1054:
        /*17d4*/ 	.word	index@(_Z9moe_vec_qIfLi256ELi8E12block_iq4_xsLi1EXadL_ZN45_INTERNAL_8d5cb472_14_gguf_kernel_cu_cd24131919vec_dot_iq4_xs_q8_1EPKvPK10block_q8_1RKiEEEvS3_S3_PT_PS7_iiii)
        /*17d8*/ 	.word	0x00000020


	//----- nvinfo : EIATTR_FRAME_SIZE
	.align		4
.L_1055:
        /*17dc*/ 	.byte	0x04, 0x11
        /*17de*/ 	.short	(.L_1057 - .L_1056)
	.align		4
.L_1056:
        /*17e0*/ 	.word	index@(_Z9moe_vec_qIfLi256ELi8E12block_iq4_xsLi1EXadL_ZN45_INTERNAL_8d5cb472_14_gguf_kernel_cu_cd24131919vec_dot_iq4_xs_q8_1EPKvPK10block_q8_1RKiEEEvS3_S3_PT_PS7_iiii)
        /*17e4*/ 	.word	0x00000000


	//----- nvinfo : EIATTR_REGCOUNT
	.align		4
.L_1057:
        /*17e8*/ 	.byte	0x04, 0x2f
        /*17ea*/ 	.short	(.L_1059 - .L_1058)
	.align		4
.L_1058:
        /*17ec*/ 	.word	index@(_Z9moe_vec_qIfLi256ELi8E11block_iq1_mLi1EXadL_ZN45_INTERNAL_8d5cb472_14_gguf_kernel_cu_cd24131918vec_dot_iq1_m_q8_1EPKvPK10block_q8_1RKiEEEvS3_S3_PT_PS7_iiii)
        /*17f0*/ 	.word	0x00000020


	//----- nvinfo : EIATTR_FRAME_SIZE
	.align		4
.L_1059:
        /*17f4*/ 	.byte	0x04, 0x11
        /*17f6*/ 	.short	(.L_1061 - .L_1060)
	.align		4
.L_1060:
        /*17f8*/ 	.word	index@(_Z9moe_vec_qIfLi256ELi8E11block_iq1_mLi1EXadL_ZN45_INTERNAL_8d5cb472_14_gguf_kernel_cu_cd24131918vec_dot_iq1_m_q8_1EPKvPK10block_q8_1RKiEEEvS3_S3_PT_PS7_iiii)
        /*17fc*/ 	.word	0x00000000


	//----- nvinfo : EIATTR_REGCOUNT
	.align		4
.L_1061:
        /*1800*/ 	.byte	0x04, 0x2f
        /*1802*/ 	.short	(.L_1063 - .L_1062)
	.align		4
.L_1062:
        /*1804*/ 	.word	index@(_Z9moe_vec_qIN3c104HalfELi32ELi4E10block_q4_0Li2EXadL_ZN45_INTERNAL_8d5cb472_14_gguf_kernel_cu_cd24131917vec_dot_q4_0_q8_1EPKvPK10block_q8_1RKiEEEvS5_S5_PT_PS9_iiii)
        /*1808*/ 	.word	0x00000020


	//----- nvinfo : EIATTR_FRAME_SIZE
	.align		4
.L_1063:
        /*180c*/ 	.byte	0x04, 0x11
        /*180e*/ 	.short	(.L_1065 - .L_1064)
	.align		4
.L_1064:
        /*1810*/ 	.word	index@(_Z9moe_vec_qIN3c104HalfELi32ELi4E10block_q4_0Li2EXadL_ZN45_INTERNAL_8d5cb472_14_gguf_kernel_cu_cd24131917vec_dot_q4_0_q8_1EPKvPK10block_q8_1RKiEEEvS5_S5_PT_PS9_iiii)
        /*1814*/ 	.word	0x00000000


	//----- nvinfo : EIATTR_REGCOUNT
	.align		4
.L_1065:
        /*1818*/ 	.byte	0x04, 0x2f
        /*181a*/ 	.short	(.L_1067 - .L_1066)
	.align		4
.L_1066:
        /*181c*/ 	.word	index@(_Z9moe_vec_qIN3c104HalfELi32ELi4E10block_q4_1Li2EXadL_ZN45_INTERNAL_8d5cb472_14_gguf_kernel_cu_cd24131917vec_dot_q4_1_q8_1EPKvPK10block_q8_1RKiEEEvS5_S5_PT_PS9_iiii)
        /*1820*/ 	.word	0x00000020


	//----- nvinfo : EIATTR_FRAME_SIZE
	.align		4
.L_1067:
        /*1824*/ 	.byte	0x04, 0x11
        /*1826*/ 	.short	(.L_1069 - .L_1068)
	.align		4
.L_1068:
        /*1828*/ 	.word	index@(_Z9moe_vec_qIN3c104HalfELi32ELi4E10block_q4_1Li2EXadL_ZN45_INTERNAL_8d5cb472_14_gguf_kernel_cu_cd24131917vec_dot_q4_1_q8_1EPKvPK10block_q8_1RKiEEEvS5_S5_PT_PS9_iiii)
        /*182c*/ 	.word	0x00000000


	//----- nvinfo : EIATTR_REGCOUNT
	.align		4
.L_1069:
        /*1830*/ 	.byte	0x04, 0x2f
        /*1832*/ 	.short	(.L_1071 - .L_1070)
	.align		4
.L_1070:
        /*1834*/ 	.word	index@(_Z9moe_vec_qIN3c104HalfELi32ELi4E10block_q5_0Li2EXadL_ZN45_INTERNAL_8d5cb472_14_gguf_kernel_cu_cd24131917vec_dot_q5_0_q8_1EPKvPK10block_q8_1RKiEEEvS5_S5_PT_PS9_iiii)
        /*1838*/ 	.word	0x00000020


	//----- nvinfo : EIATTR_FRAME_SIZE
	.align		4
.L_1071:
        /*183c*/ 	.byte	0x04, 0x11
        /*183e*/ 	.short	(.L_1073 - .L_1072)
	.align		4
.L_1072:
        /*1840*/ 	.word	index@(_Z9moe_vec_qIN3c104HalfELi32ELi4E10block_q5_0Li2EXadL_ZN45_INTERNAL_8d5cb472_14_gguf_kernel_cu_cd24131917vec_dot_q5_0_q8_1EPKvPK10block_q8_1RKiEEEvS5_S5_PT_PS9_iiii)
        /*1844*/ 	.word	0x00000000


	//----- nvinfo : EIATTR_REGCOUNT
	.align		4
.L_1073:
        /*1848*/ 	.byte	0x04, 0x2f
        /*184a*/ 	.short	(.L_1075 - .L_1074)
	.align		4
.L_1074:
        /*184c*/ 	.word	index@(_Z9moe_vec_qIN3c104HalfELi32ELi4E10block_q5_1Li2EXadL_ZN45_INTERNAL_8d5cb472_14_gguf_kernel_cu_cd24131917vec_dot_q5_1_q8_1EPKvPK10block_q8_1RKiEEEvS5_S5_PT_PS9_iiii)
        /*1850*/ 	.word	0x0000001f


	//----- nvinfo : EIATTR_FRAME_SIZE
	.align		4
.L_1075:
        /*1854*/ 	.byte	0x04, 0x11
        /*1856*/ 	.short	(.L_1077 - .L_1076)
	.align		4
.L_1076:
        /*1858*/ 	.word	index@(_Z9moe_vec_qIN3c104HalfELi32ELi4E10block_q5_1Li2EXadL_ZN45_INTERNAL_8d5cb472_14_gguf_kernel_cu_cd24131917vec_dot_q5_1_q8_1EPKvPK10block_q8_1RKiEEEvS5_S5_PT_PS9_iiii)
        /*185c*/ 	.word	0x00000000


	//----- nvinfo : EIATTR_REGCOUNT
	.align		4
.L_1077:
        /*1860*/ 	.byte	0x04, 0x2f
        /*1862*/ 	.short	(.L_1079 - .L_1078)
	.align		4
.L_1078:
        /*1864*/ 	.word	index@(_Z9moe_vec_qIN3c104HalfELi32ELi8E10block_q8_0Li2EXadL_ZN45_INTERNAL_8d5cb472_14_gguf_kernel_cu_cd24131917vec_dot_q8_0_q8_1EPKvPK10block_q8_1RKiEEEvS5_S5_PT_PS9_iiii)
        /*1868*/ 	.word	0x00000020


	//----- nvinfo : EIATTR_FRAME_SIZE
	.align		4
.L_1079:
        /*186c*/ 	.byte	0x04, 0x11
        /*186e*/ 	.short	(.L_1081 - .L_1080)
	.align		4
.L_1080:
        /*1870*/ 	.word	index@(_Z9moe_vec_qIN3c104HalfELi32ELi8E10block_q8_0Li2EXadL_ZN45_INTERNAL_8d5cb472_14_gguf_kernel_cu_cd24131917vec_dot_q8_0_q8_1EPKvPK10block_q8_1RKiEEEvS5_S5_PT_PS9_iiii)
        /*1874*/ 	.word	0x00000000


	//----- nvinfo : EIATTR_REGCOUNT
	.align		4
.L_1081:
        /*1878*/ 	.byte	0x04, 0x2f
        /*187a*/ 	.short	(.L_1083 - .L_1082)
	.align		4
.L_1082:
        /*187c*/ 	.word	index@(_Z9moe_vec_qIN3c104HalfELi256ELi16E10block_q2_KLi1EXadL_ZN45_INTERNAL_8d5cb472_14_gguf_kernel_cu_cd24131917vec_dot_q2_K_q8_1EPKvPK10block_q8_1RKiEEEvS5_S5_PT_PS9_iiii)
        /*1880*/ 	.word	0x00000020


	//----- nvinfo : EIATTR_FRAME_SIZE
	.align		4
.L_1083:
        /*1884*/ 	.byte	0x04, 0x11
        /*1886*/ 	.short	(.L_1085 - .L_1084)
	.align		4
.L_1084:
        /*1888*/ 	.word	index@(_Z9moe_vec_qIN3c104HalfELi256ELi16E10block_q2_KLi1EXadL_ZN45_INTERNAL_8d5cb472_14_gguf_kernel_cu_cd24131917vec_dot_q2_K_q8_1EPKvPK10block_q8_1RKiEEEvS5_S5_PT_PS9_iiii)
        /*188c*/ 	.word	0x00000000


	//----- nvinfo : EIATTR_REGCOUNT
	.align		4
.L_1085:
        /*1890*/ 	.byte	0x04, 0x2f
        /*1892*/ 	.short	(.L_1087 - .L_1086)
	.align		4
.L_1086:
        /*1894*/ 	.word	index@(_Z9moe_vec_qIN3c104HalfELi256ELi16E10block_q3_KLi1EXadL_ZN45_INTERNAL_8d5cb472_14_gguf_kernel_cu_cd24131917vec_dot_q3_K_q8_1EPKvPK10block_q8_1RKiEEEvS5_S5_PT_PS9_iiii)
        /*1898*/ 	.word	0x00000028


	//----- nvinfo : EIATTR_FRAME_SIZE
	.align		4
.L_1087:
        /*189c*/ 	.byte	0x04, 0x11
        /*189e*/ 	.short	(.L_1089 - .L_1088)
	.align		4
.L_1088:
        /*18a0*/ 	.word	index@(_Z9moe_vec_qIN3c104HalfELi256ELi16E10block_q3_KLi1EXadL_ZN45_INTERNAL_8d5cb472_14_gguf_kernel_cu_cd24131917vec_dot_q3_K_q8_1EPKvPK10block_q8_1RKiEEEvS5_S5_PT_PS9_iiii)
        /*18a4*/ 	.word	0x00000000


	//----- nvinfo : EIATTR_REGCOUNT
	.align		4
.L_1089:
        /*18a8*/ 	.byte	0x04, 0x2f
        /*18aa*/ 	.short	(.L_1091 - .L_1090)
	.align		4
.L_1090:
        /*18ac*/ 	.word	index@(_Z9moe_vec_qIN3c104HalfELi256ELi32E10block_q4_KLi2EXadL_ZN45_INTERNAL_8d5cb472_14_gguf_kernel_cu_cd24131917vec_dot_q4_K_q8_1EPKvPK10block_q8_1RKiEEEvS5_S5_PT_PS9_iiii)
        /*18b0*/ 	.word	0x00000020


	//----- nvinfo : EIATTR_FRAME_SIZE
	.align		4
.L_1091:
        /*18b4*/ 	.byte	0x04, 0x11
        /*18b6*/ 	.short	(.L_1093 - .L_1092)
	.align		4
.L_1092:
        /*18b8*/ 	.word	index@(_Z9moe_vec_qIN3c104HalfELi256ELi32E10block_q4_KLi2EXadL_ZN45_INTERNAL_8d5cb472_14_gguf_kernel_cu_cd24131917vec_dot_q4_K_q8_1EPKvPK10block_q8_1RKiEEEvS5_S5_PT_PS9_iiii)
        /*18bc*/ 	.word	0x00000000


	//----- nvinfo : EIATTR_REGCOUNT
	.align		4
.L_1093:
        /*18c0*/ 	.byte	0x04, 0x2f
        /*18c2*/ 	.short	(.L_1095 - .L_1094)
	.align		4
.L_1094:
        /*18c4*/ 	.word	index@(_Z9moe_vec_qIN3c104HalfELi256ELi32E10block_q5_KLi2EXadL_ZN45_INTERNAL_8d5cb472_14_gguf_kernel_cu_cd24131917vec_dot_q5_K_q8_1EPKvPK10block_q8_1RKiEEEvS5_S5_PT_PS9_iiii)
        /*18c8*/ 	.word	0x00000020


	//----- nvinfo : EIATTR_FRAME_SIZE
	.align		4
.L_1095:
        /*18cc*/ 	.byte	0x04, 0x11
        /*18ce*/ 	.short	(.L_1097 - .L_1096)
	.align		4
.L_1096:
        /*18d0*/ 	.word	index@(_Z9moe_vec_qIN3c104HalfELi256ELi32E10block_q5_KLi2EXadL_ZN45_INTERNAL_8d5cb472_14_gguf_kernel_cu_cd24131917vec_dot_q5_K_q8_1EPKvPK10block_q8_1RKiEEEvS5_S5_PT_PS9_iiii)
        /*18d4*/ 	.word	0x00000000


	//----- nvinfo : EIATTR_REGCOUNT
	.align		4
.L_1097:
        /*18d8*/ 	.byte	0x04, 0x2f
        /*18da*/ 	.short	(.L_1099 - .L_1098)
	.align		4
.L_1098:
        /*18dc*/ 	.word	index@(_Z9moe_vec_qIN3c104HalfELi256ELi32E10block_q6_KLi1EXadL_ZN45_INTERNAL_8d5cb472_14_gguf_kernel_cu_cd24131917vec_dot_q6_K_q8_1EPKvPK10block_q8_1RKiEEEvS5_S5_PT_PS9_iiii)
        /*18e0*/ 	.word	0x00000020


	//----- nvinfo : EIATTR_FRAME_SIZE
	.align		4
.L_1099:
        /*18e4*/ 	.byte	0x04, 0x11
        /*18e6*/ 	.short	(.L_1101 - .L_1100)
	.align		4
.L_1100:
        /*18e8*/ 	.word	index@(_Z9moe_vec_qIN3c104HalfELi256ELi32E10block_q6_KLi1EXadL_ZN45_INTERNAL_8d5cb472_14_gguf_kernel_cu_cd24131917vec_dot_q6_K_q8_1EPKvPK10block_q8_1RKiEEEvS5_S5_PT_PS9_iiii)
        /*18ec*/ 	.word	0x00000000


	//----- nvinfo : EIATTR_REGCOUNT
	.align		4
.L_1101:
        /*18f0*/ 	.byte	0x04, 0x2f
        /*18f2*/ 	.short	(.L_1103 - .L_1102)
	.align		4
.L_1102:
        /*18f4*/ 	.word	index@(_Z9moe_vec_qIN3c104HalfELi256ELi8E13block_iq2_xxsLi1EXadL_ZN45_INTERNAL_8d5cb472_14_gguf_kernel_cu_cd24131920vec_dot_iq2_xxs_q8_1EPKvPK10block_q8_1RKiEEEvS5_S5_PT_PS9_iiii)
        /*18f8*/ 	.word	0x0000001f


	//----- nvinfo : EIATTR_FRAME_SIZE
	.align		4
.L_1103:
        /*18fc*/ 	.byte	0x04, 0x11
        /*18fe*/ 	.short	(.L_1105 - .L_1104)
	.align		4
.L_1104:
        /*1900*/ 	.word	index@(_Z9moe_vec_qIN3c104HalfELi256ELi8E13block_iq2_xxsLi1EXadL_ZN45_INTERNAL_8d5cb472_14_gguf_kernel_cu_cd24131920vec_dot_iq2_xxs_q8_1EPKvPK10block_q8_1RKiEEEvS5_S5_PT_PS9_iiii)
        /*1904*/ 	.word	0x00000000


	//----- nvinfo : EIATTR_REGCOUNT
	.align		4
.L_1105:
        /*1908*/ 	.byte	0x04, 0x2f
        /*190a*/ 	.short	(.L_1107 - .L_1106)
	.align		4
.L_1106:
        /*190c*/ 	.word	index@(_Z9moe_vec_qIN3c104HalfELi256ELi8E12block_iq2_xsLi1EXadL_ZN45_INTERNAL_8d5cb472_14_gguf_kernel_cu_cd24131919vec_dot_iq2_xs_q8_1EPKvPK10block_q8_1RKiEEEvS5_S5_PT_PS9_iiii)
        /*1910*/ 	.word	0x00000020


	//----- nvinfo : EIATTR_FRAME_SIZE
	.align		4
.L_1107:
        /*1914*/ 	.byte	0x04, 0x11
        /*1916*/ 	.short	(.L_1109 - .L_1108)
	.align		4
.L_1108:
        /*1918*/ 	.word	index@(_Z9moe_vec_qIN3c104HalfELi256ELi8E12block_iq2_xsLi1EXadL_ZN45_INTERNAL_8d5cb472_14_gguf_kernel_cu_cd24131919vec_dot_iq2_xs_q8_1EPKvPK10block_q8_1RKiEEEvS5_S5_PT_PS9_iiii)
        /*191c*/ 	.word	0x00000000


	//----- nvinfo : EIATTR_REGCOUNT
	.align		4
.L_1109:
        /*1920*/ 	.byte	0x04, 0x2f
        /*1922*/ 	.short	(.L_1111 - .L_1110)
	.align		4
.L_1110:
        /*1924*/ 	.word	index@(_Z9moe_vec_qIN3c104HalfELi256ELi8E13block_iq3_xxsLi1EXadL_ZN45_INTERNAL_8d5cb472_14_gguf_kernel_cu_cd24131920vec_dot_iq3_xxs_q8_1EPKvPK10block_q8_1RKiEEEvS5_S5_PT_PS9_iiii)
        /*1928*/ 	.word	0x00000020


	//----- nvinfo : EIATTR_FRAME_SIZE
	.align		4
.L_1111:
        /*192c*/ 	.byte	0x04, 0x11
        /*192e*/ 	.short	(.L_1113 - .L_1112)
	.align		4
.L_1112:
        /*1930*/ 	.word	index@(_Z9moe_vec_qIN3c104HalfELi256ELi8E13block_iq3_xxsLi1EXadL_ZN45_INTERNAL_8d5cb472_14_gguf_kernel_cu_cd24131920vec_dot_iq3_xxs_q8_1EPKvPK10block_q8_1RKiEEEvS5_S5_PT_PS9_iiii)
        /*1934*/ 	.word	0x00000000


	//----- nvinfo : EIATTR_REGCOUNT
	.align		4
.L_1113:
        /*1938*/ 	.byte	0x04, 0x2f
        /*193a*/ 	.short	(.L_1115 - .L_1114)
	.align		4
.L_1114:
        /*193c*/ 	.word	index@(_Z9moe_vec_qIN3c104HalfELi256ELi8E11block_iq1_sLi1EXadL_ZN45_INTERNAL_8d5cb472_14_gguf_kernel_cu_cd24131918vec_dot_iq1_s_q8_1EPKvPK10block_q8_1RKiEEEvS5_S5_PT_PS9_iiii)
        /*1940*/ 	.word	0x00000020


	//----- nvinfo : EIATTR_FRAME_SIZE
	.align		4
.L_1115:
        /*1944*/ 	.byte	0x04, 0x11
        /*1946*/ 	.short	(.L_1117 - .L_1116)
	.align		4
.L_1116:
        /*1948*/ 	.word	index@(_Z9moe_vec_qIN3c104HalfELi256ELi8E11block_iq1_sLi1EXadL_ZN45_INTERNAL_8d5cb472_14_gguf_kernel_cu_cd24131918vec_dot_iq1_s_q8_1EPKvPK10block_q8_1RKiEEEvS5_S5_PT_PS9_iiii)
        /*194c*/ 	.word	0x00000000


	//----- nvinfo : EIATTR_REGCOUNT
	.align		4
.L_1117:
        /*1950*/ 	.byte	0x04, 0x2f
        /*1952*/ 	.short	(.L_1119 - .L_1118)
	.align		4
.L_1118:
        /*1954*/ 	.word	index@(_Z9moe_vec_qIN3c104HalfELi32ELi4E12block_iq4_nlLi2EXadL_ZN45_INTERNAL_8d5cb472_14_gguf_kernel_cu_cd24131919vec_dot_iq4_nl_q8_1EPKvPK10block_q8_1RKiEEEvS5_S5_PT_PS9_iiii)
        /*1958*/ 	.word	0x00000020


	//----- nvinfo : EIATTR_FRAME_SIZE
	.align		4
.L_1119:
        /*195c*/ 	.byte	0x04, 0x11
        /*195e*/ 	.short	(.L_1121 - .L_1120)
	.align		4
.L_1120:
        /*1960*/ 	.word	index@(_Z9moe_vec_qIN3c104HalfELi32ELi4E12block_iq4_nlLi2EXadL_ZN45_INTERNAL_8d5cb472_14_gguf_kernel_cu_cd24131919vec_dot_iq4_nl_q8_1EPKvPK10block_q8_1RKiEEEvS5_S5_PT_PS9_iiii)
        /*1964*/ 	.word	0x00000000


	//----- nvinfo : EIATTR_REGCOUNT
	.align		4
.L_1121:
        /*1968*/ 	.byte	0x04, 0x2f
        /*196a*/ 	.short	(.L_1123 - .L_1122)
	.align		4
.L_1122:
        /*196c*/ 	.word	index@(_Z9moe_vec_qIN3c104HalfELi256ELi8E11block_iq3_sLi1EXadL_ZN45_INTERNAL_8d5cb472_14_gguf_kernel_cu_cd24131918vec_dot_iq3_s_q8_1EPKvPK10block_q8_1RKiEEEvS5_S5_PT_PS9_iiii)
        /*1970*/ 	.word	0x0000001f


	//----- nvinfo : EIATTR_FRAME_SIZE
	.align		4
.L_1123:
        /*1974*/ 	.byte	0x04, 0x11
        /*1976*/ 	.short	(.L_1125 - .L_1124)
	.align		4
.L_1124:
        /*1978*/ 	.word	index@(_Z9moe_vec_qIN3c104HalfELi256ELi8E11block_iq3_sLi1EXadL_ZN45_INTERNAL_8d5cb472_14_gguf_kernel_cu_cd24131918vec_dot_iq3_s_q8_1EPKvPK10block_q8_1RKiEEEvS5_S5_PT_PS9_iiii)
        /*197c*/ 	.word	0x00000000


	//----- nvinfo : EIATTR_REGCOUNT
	.align		4
.L_1125:
        /*1980*/ 	.byte	0x04, 0x2f
        /*1982*/ 	.short	(.L_1127 - .L_1126)
	.align		4
.L_1126:
        /*1984*/ 	.word	index@(_Z9moe_vec_qIN3c104HalfELi256ELi8E11block_iq2_sLi1EXadL_ZN45_INTERNAL_8d5cb472_14_gguf_kernel_cu_cd24131918vec_dot_iq2_s_q8_1EPKvPK10block_q8_1RKiEEEvS5_S5_PT_PS9_iiii)
        /*1988*/ 	.word	0x00000020


	//----- nvinfo : EIATTR_FRAME_SIZE
	.align		4
.L_1127:
        /*198c*/ 	.byte	0x04, 0x11
        /*198e*/ 	.short	(.L_1129 - .L_1128)
	.align		4
.L_1128:
        /*1990*/ 	.word	index@(_Z9moe_vec_qIN3c104HalfELi256ELi8E11block_iq2_sLi1EXadL_ZN45_INTERNAL_8d5cb472_14_gguf_kernel_cu_cd24131918vec_dot_iq2_s_q8_1EPKvPK10block_q8_1RKiEEEvS5_S5_PT_PS9_iiii)
        /*1994*/ 	.word	0x00000000


	//----- nvinfo : EIATTR_REGCOUNT
	.align		4
.L_1129:
        /*1998*/ 	.byte	0x04, 0x2f
        /*199a*/ 	.short	(.L_1131 - .L_1130)
	.align		4
.L_1130:
        /*199c*/ 	.word	index@(_Z9moe_vec_qIN3c104HalfELi256ELi8E12block_iq4_xsLi1EXadL_ZN45_INTERNAL_8d5cb472_14_gguf_kernel_cu_cd24131919vec_dot_iq4_xs_q8_1EPKvPK10block_q8_1RKiEEEvS5_S5_PT_PS9_iiii)
        /*19a0*/ 	.word	0x00000020


	//----- nvinfo : EIATTR_FRAME_SIZE
	.align		4
.L_1131:
        /*19a4*/ 	.byte	0x04, 0x11
        /*19a6*/ 	.short	(.L_1133 - .L_1132)
	.align		4
.L_1132:
        /*19a8*/ 	.word	index@(_Z9moe_vec_qIN3c104HalfELi256ELi8E12block_iq4_xsLi1EXadL_ZN45_INTERNAL_8d5cb472_14_gguf_kernel_cu_cd24131919vec_dot_iq4_xs_q8_1EPKvPK10block_q8_1RKiEEEvS5_S5_PT_PS9_iiii)
        /*19ac*/ 	.word	0x00000000


	//----- nvinfo : EIATTR_REGCOUNT
	.align		4
.L_1133:
        /*19b0*/ 	.byte	0x04, 0x2f
        /*19b2*/ 	.short	(.L_1135 - .L_1134)
	.align		4
.L_1134:
        /*19b4*/ 	.word	index@(_Z9moe_vec_qIN3c104HalfELi256ELi8E11block_iq1_mLi1EXadL_ZN45_INTERNAL_8d5cb472_14_gguf_kernel_cu_cd24131918vec_dot_iq1_m_q8_1EPKvPK10block_q8_1RKiEEEvS5_S5_PT_PS9_iiii)
        /*19b8*/ 	.word	0x00000020


	//----- nvinfo : EIATTR_FRAME_SIZE
	.align		4
.L_1135:
        /*19bc*/ 	.byte	0x04, 0x11
        /*19be*/ 	.short	(.L_1137 - .L_1136)
	.align		4
.L_1136:
        /*19c0*/ 	.word	index@(_Z9moe_vec_qIN3c104HalfELi256ELi8E11block_iq1_mLi1EXadL_ZN45_INTERNAL_8d5cb472_14_gguf_kernel_cu_cd24131918vec_dot_iq1_m_q8_1EPKvPK10block_q8_1RKiEEEvS5_S5_PT_PS9_iiii)
        /*19c4*/ 	.word	0x00000000


	//----- nvinfo : EIATTR_REGCOUNT
	.align		4
.L_1137:
        /*19c8*/ 	.byte	0x04, 0x2f
        /*19ca*/ 	.short	(.L_1139 - .L_1138)
	.align		4
.L_1138:
        /*19cc*/ 	.word	index@(_Z9moe_vec_qIN3c108BFloat16ELi32ELi4E10block_q4_0Li2EXadL_ZN45_INTERNAL_8d5cb472_14_gguf_kernel_cu_cd24131917vec_dot_q4_0_q8_1EPKvPK10block_q8_1RKiEEEvS5_S5_PT_PS9_iiii)
        /*19d0*/ 	.word	0x00000020


	//----- nvinfo : EIATTR_FRAME_SIZE
	.align		4
.L_1139:
        /*19d4*/ 	.byte	0x04, 0x11
        /*19d6*/ 	.short	(.L_1141 - .L_1140)
	.align		4
.L_1140:
        /*19d8*/ 	.word	index@(_Z9moe_vec_qIN3c108BFloat16ELi32ELi4E10block_q4_0Li2EXadL_ZN45_INTERNAL_8d5cb472_14_gguf_kernel_cu_cd24131917vec_dot_q4_0_q8_1EPKvPK10block_q8_1RKiEEEvS5_S5_PT_PS9_iiii)
        /*19dc*/ 	.word	0x00000000


	//----- nvinfo : EIATTR_REGCOUNT
	.align		4
.L_1141:
        /*19e0*/ 	.byte	0x04, 0x2f
        /*19e2*/ 	.short	(.L_1143 - .L_1142)
	.align		4
.L_1142:
        /*19e4*/ 	.word	index@(_Z9moe_vec_qIN3c108BFloat16ELi32ELi4E10block_q4_1Li2EXadL_ZN45_INTERNAL_8d5cb472_14_gguf_kernel_cu_cd24131917vec_dot_q4_1_q8_1EPKvPK10block_q8_1RKiEEEvS5_S5_PT_PS9_iiii)
        /*19e8*/ 	.word	0x00000020


	//----- nvinfo : EIATTR_FRAME_SIZE
	.align		4
.L_1143:
        /*19ec*/ 	.byte	0x04, 0x11
        /*19ee*/ 	.short	(.L_1145 - .L_1144)
	.align		4
.L_1144:
        /*19f0*/ 	.word	index@(_Z9moe_vec_qIN3c108BFloat16ELi32ELi4E10block_q4_1Li2EXadL_ZN45_INTERNAL_8d5cb472_14_gguf_kernel_cu_cd24131917vec_dot_q4_1_q8_1EPKvPK10block_q8_1RKiEEEvS5_S5_PT_PS9_iiii)
        /*19f4*/ 	.word	0x00000000


	//----- nvinfo : EIATTR_REGCOUNT
	.align		4
.L_1145:
        /*19f8*/ 	.byte	0x04, 0x2f
        /*19fa*/ 	.short	(.L_1147 - .L_1146)
	.align		4
.L_1146:
        /*19fc*/ 	.word	index@(_Z9moe_vec_qIN3c108BFloat16ELi32ELi4E10block_q5_0Li2EXadL_ZN45_INTERNAL_8d5cb472_14_gguf_kernel_cu_cd24131917vec_dot_q5_0_q8_1EPKvPK10block_q8_1RKiEEEvS5_S5_PT_PS9_iiii)
        /*1a00*/ 	.word	0x00000020


	//----- nvinfo : EIATTR_FRAME_SIZE
	.align		4
.L_1147:
        /*1a04*/ 	.byte	0x04, 0x11
        /*1a06*/ 	.short	(.L_1149 - .L_1148)
	.align		4
.L_1148:
        /*1a08*/ 	.word	index@(_Z9moe_vec_qIN3c108BFloat16ELi32ELi4E10block_q5_0Li2EXadL_ZN45_INTERNAL_8d5cb472_14_gguf_kernel_cu_cd24131917vec_dot_q5_0_q8_1EPKvPK10block_q8_1RKiEEEvS5_S5_PT_PS9_iiii)
        /*1a0c*/ 	.word	0x00000000


	//----- nvinfo : EIATTR_REGCOUNT
	.align		4
.L_1149:
        /*1a10*/ 	.byte	0x04, 0x2f
        /*1a12*/ 	.short	(.L_1151 - .L_1150)
	.align		4
.L_1150:
        /*1a14*/ 	.word	index@(_Z9moe_vec_qIN3c108BFloat16ELi32ELi4E10block_q5_1Li2EXadL_ZN45_INTERNAL_8d5cb472_14_gguf_kernel_cu_cd24131917vec_dot_q5_1_q8_1EPKvPK10block_q8_1RKiEEEvS5_S5_PT_PS9_iiii)
        /*1a18*/ 	.word	0x0000001f


	//----- nvinfo : EIATTR_FRAME_SIZE
	.align		4
.L_1151:
        /*1a1c*/ 	.byte	0x04, 0x11
        /*1a1e*/ 	.short	(.L_1153 - .L_1152)
	.align		4
.L_1152:
        /*1a20*/ 	.word	index@(_Z9moe_vec_qIN3c108BFloat16ELi32ELi4E10block_q5_1Li2EXadL_ZN45_INTERNAL_8d5cb472_14_gguf_kernel_cu_cd24131917vec_dot_q5_1_q8_1EPKvPK10block_q8_1RKiEEEvS5_S5_PT_PS9_iiii)
        /*1a24*/ 	.word	0x00000000


	//----- nvinfo : EIATTR_REGCOUNT
	.align		4
.L_1153:
        /*1a28*/ 	.byte	0x04, 0x2f
        /*1a2a*/ 	.short	(.L_1155 - .L_1154)
	.align		4
.L_1154:
        /*1a2c*/ 	.word	index@(_Z9moe_vec_qIN3c108BFloat16ELi32ELi8E10block_q8_0Li2EXadL_ZN45_INTERNAL_8d5cb472_14_gguf_kernel_cu_cd24131917vec_dot_q8_0_q8_1EPKvPK10block_q8_1RKiEEEvS5_S5_PT_PS9_iiii)
        /*1a30*/ 	.word	0x00000020


	//----- nvinfo : EIATTR_FRAME_SIZE
	.align		4
.L_1155:
        /*1a34*/ 	.byte	0x04, 0x11
        /*1a36*/ 	.short	(.L_1157 - .L_1156)
	.align		4
.L_1156:
        /*1a38*/ 	.word	index@(_Z9moe_vec_qIN3c108BFloat16ELi32ELi8E10block_q8_0Li2EXadL_ZN45_INTERNAL_8d5cb472_14_gguf_kernel_cu_cd24131917vec_dot_q8_0_q8_1EPKvPK10block_q8_1RKiEEEvS5_S5_PT_PS9_iiii)
        /*1a3c*/ 	.word	0x00000000


	//----- nvinfo : EIATTR_REGCOUNT
	.align		4
.L_1157:
        /*1a40*/ 	.byte	0x04, 0x2f
        /*1a42*/ 	.short	(.L_1159 - .L_1158)
	.align		4
.L_1158:
        /*1a44*/ 	.word	index@(_Z9moe_vec_qIN3c108BFloat16ELi256ELi16E10block_q2_KLi1EXadL_ZN45_INTERNAL_8d5cb472_14_gguf_kernel_cu_cd24131917vec_dot_q2_K_q8_1EPKvPK10block_q8_1RKiEEEvS5_S5_PT_PS9_iiii)
        /*1a48*/ 	.word	0x00000020


	//----- nvinfo : EIATTR_FRAME_SIZE
	.align		4
.L_1159:
        /*1a4c*/ 	.byte	0x04, 0x11
        /*1a4e*/ 	.short	(.L_1161 - .L_1160)
	.align		4
.L_1160:
        /*1a50*/ 	.word	index@(_Z9moe_vec_qIN3c108BFloat16ELi256ELi16E10block_q2_KLi1EXadL_ZN45_INTERNAL_8d5cb472_14_gguf_kernel_cu_cd24131917vec_dot_q2_K_q8_1EPKvPK10block_q8_1RKiEEEvS5_S5_PT_PS9_iiii)
        /*1a54*/ 	.word	0x00000000


	//----- nvinfo : EIATTR_REGCOUNT
	.align		4
.L_1161:
        /*1a58*/ 	.byte	0x04, 0x2f
        /*1a5a*/ 	.short	(.L_1163 - .L_1162)
	.align		4
.L_1162:
        /*1a5c*/ 	.word	index@(_Z9moe_vec_qIN3c108BFloat16ELi256ELi16E10block_q3_KLi1EXadL_ZN45_INTERNAL_8d5cb472_14_gguf_kernel_cu_cd24131917vec_dot_q3_K_q8_1EPKvPK10block_q8_1RKiEEEvS5_S5_PT_PS9_iiii)
        /*1a60*/ 	.word	0x00000028


	//----- nvinfo : EIATTR_FRAME_SIZE
	.align		4
.L_1163:
        /*1a64*/ 	.byte	0x04, 0x11
        /*1a66*/ 	.short	(.L_1165 - .L_1164)
	.align		4
.L_1164:
        /*1a68*/ 	.word	index@(_Z9moe_vec_qIN3c108BFloat16ELi256ELi16E10block_q3_KLi1EXadL_ZN45_INTERNAL_8d5cb472_14_gguf_kernel_cu_cd24131917vec_dot_q3_K_q8_1EPKvPK10block_q8_1RKiEEEvS5_S5_PT_PS9_iiii)
        /*1a6c*/ 	.word	0x00000000


	//----- nvinfo : EIATTR_REGCOUNT
	.align		4
.L_1165:
        /*1a70*/ 	.byte	0x04, 0x2f
        /*1a72*/ 	.short	(.L_1167 - .L_1166)
	.align		4
.L_1166:
        /*1a74*/ 	.word	index@(_Z9moe_vec_qIN3c108BFloat16ELi256ELi32E10block_q4_KLi2EXadL_ZN45_INTERNAL_8d5cb472_14_gguf_kernel_cu_cd24131917vec_dot_q4_K_q8_1EPKvPK10block_q8_1RKiEEEvS5_S5_PT_PS9_iiii)
        /*1a78*/ 	.word	0x00000020


	//----- nvinfo : EIATTR_FRAME_SIZE
	.align		4
.L_1167:
        /*1a7c*/ 	.byte	0x04, 0x11
        /*1a7e*/ 	.short	(.L_1169 - .L_1168)
	.align		4
.L_1168:
        /*1a80*/ 	.word	index@(_Z9moe_vec_qIN3c108BFloat16ELi256ELi32E10block_q4_KLi2EXadL_ZN45_INTERNAL_8d5cb472_14_gguf_kernel_cu_cd24131917vec_dot_q4_K_q8_1EPKvPK10block_q8_1RKiEEEvS5_S5_PT_PS9_iiii)
        /*1a84*/ 	.word	0x00000000


	//----- nvinfo : EIATTR_REGCOUNT
	.align		4
.L_1169:
        /*1a88*/ 	.byte	0x04, 0x2f
        /*1a8a*/ 	.short	(.L_1171 - .L_1170)
	.align		4
.L_1170:
        /*1a8c*/ 	.word	index@(_Z9moe_vec_qIN3c108BFloat16ELi256ELi32E10block_q5_KLi2EXadL_ZN45_INTERNAL_8d5cb472_14_gguf_kernel_cu_cd24131917vec_dot_q5_K_q8_1EPKvPK10block_q8_1RKiEEEvS5_S5_PT_PS9_iiii)
        /*1a90*/ 	.word	0x00000020


	//----- nvinfo : EIATTR_FRAME_SIZE
	.align		4
.L_1171:
        /*1a94*/ 	.byte	0x04, 0x11
        /*1a96*/ 	.short	(.L_1173 - .L_1172)
	.align		4
.L_1172:
        /*1a98*/ 	.word	index@(_Z9moe_vec_qIN3c108BFloat16ELi256ELi32E10block_q5_KLi2EXadL_ZN45_INTERNAL_8d5cb472_14_gguf_kernel_cu_cd24131917vec_dot_q5_K_q8_1EPKvPK10block_q8_1RKiEEEvS5_S5_PT_PS9_iiii)
        /*1a9c*/ 	.word	0x00000000


	//----- nvinfo : EIATTR_REGCOUNT
	.align		4
.L_1173:
        /*1aa0*/ 	.byte	0x04, 0x2f
        /*1aa2*/ 	.short	(.L_1175 - .L_1174)
	.align		4
.L_1174:
        /*1aa4*/ 	.word	index@(_Z9moe_vec_qIN3c108BFloat16ELi256ELi32E10block_q6_KLi1EXadL_ZN45_INTERNAL_8d5cb472_14_gguf_kernel_cu_cd24131917vec_dot_q6_K_q8_1EPKvPK10block_q8_1RKiEEEvS5_S5_PT_PS9_iiii)
        /*1aa8*/ 	.word	0x00000020


	//----- nvinfo : EIATTR_FRAME_SIZE
	.align		4
.L_1175:
        /*1aac*/ 	.byte	0x04, 0x11
        /*1aae*/ 	.short	(.L_1177 - .L_1176)
	.align		4
.L_1176:
        /*1ab0*/ 	.word	index@(_Z9moe_vec_qIN3c108BFloat16ELi256ELi32E10block_q6_KLi1EXadL_ZN45_INTERNAL_8d5cb472_14_gguf_kernel_cu_cd24131917vec_dot_q6_K_q8_1EPKvPK10block_q8_1RKiEEEvS5_S5_PT_PS9_iiii)
        /*1ab4*/ 	.word	0x00000000


	//----- nvinfo : EIATTR_REGCOUNT
	.align		4
.L_1177:
        /*1ab8*/ 	.byte	0x04, 0x2f
        /*1aba*/ 	.short	(.L_1179 - .L_1178)
	.align		4
.L_1178:
        /*1abc*/ 	.word	index@(_Z9moe_vec_qIN3c108BFloat16ELi256ELi8E13block_iq2_xxsLi1EXadL_ZN45_INTERNAL_8d5cb472_14_gguf_kernel_cu_cd24131920vec_dot_iq2_xxs_q8_1EPKvPK10block_q8_1RKiEEEvS5_S5_PT_PS9_iiii)
        /*1ac0*/ 	.word	0x0000001f


	//----- nvinfo : EIATTR_FRAME_SIZE
	.align		4
.L_1179:
        /*1ac4*/ 	.byte	0x04, 0x11
        /*1ac6*/ 	.short	(.L_1181 - .L_1180)
	.align		4
.L_1180:
        /*1ac8*/ 	.word	index@(_Z9moe_vec_qIN3c108BFloat16ELi256ELi8E13block_iq2_xxsLi1EXadL_ZN45_INTERNAL_8d5cb472_14_gguf_kernel_cu_cd24131920vec_dot_iq2_xxs_q8_1EPKvPK10block_q8_1RKiEEEvS5_S5_PT_PS9_iiii)
        /*1acc*/ 	.word	0x00000000


	//----- nvinfo : EIATTR_REGCOUNT
	.align		4
.L_1181:
        /*1ad0*/ 	.byte	0x04, 0x2f
        /*1ad2*/ 	.short	(.L_1183 - .L_1182)
	.align		4
.L_1182:
        /*1ad4*/ 	.word	index@(_Z9moe_vec_qIN3c108BFloat16ELi256ELi8E12block_iq2_xsLi1EXadL_ZN45_INTERNAL_8d5cb472_14_gguf_kernel_cu_cd24131919vec_dot_iq2_xs_q8_1EPKvPK10block_q8_1RKiEEEvS5_S5_PT_PS9_iiii)
        /*1ad8*/ 	.word	0x00000020


	//----- nvinfo : EIATTR_FRAME_SIZE
	.align		4
.L_1183:
        /*1adc*/ 	.byte	0x04, 0x11
        /*1ade*/ 	.short	(.L_1185 - .L_1184)
	.align		4
.L_1184:
        /*1ae0*/ 	.word	index@(_Z9moe_vec_qIN3c108BFloat16ELi256ELi8E12block_iq2_xsLi1EXadL_ZN45_INTERNAL_8d5cb472_14_gguf_kernel_cu_cd24131919vec_dot_iq2_xs_q8_1EPKvPK10block_q8_1RKiEEEvS5_S5_PT_PS9_iiii)
        /*1ae4*/ 	.word	0x00000000


	//----- nvinfo : EIATTR_REGCOUNT
	.align		4
.L_1185:
        /*1ae8*/ 	.byte	0x04, 0x2f
        /*1aea*/ 	.short	(.L_1187 - .L_1186)
	.align		4
.L_1186:
        /*1aec*/ 	.word	index@(_Z9moe_vec_qIN3c108BFloat16ELi256ELi8E13block_iq3_xxsLi1EXadL_ZN45_INTERNAL_8d5cb472_14_gguf_kernel_cu_cd24131920vec_dot_iq3_xxs_q8_1EPKvPK10block_q8_1RKiEEEvS5_S5_PT_PS9_iiii)
        /*1af0*/ 	.word	0x00000020


	//----- nvinfo : EIATTR_FRAME_SIZE
	.align		4
.L_1187:
        /*1af4*/ 	.byte	0x04, 0x11
        /*1af6*/ 	.short	(.L_1189 - .L_1188)
	.align		4
.L_1188:
        /*1af8*/ 	.word	index@(_Z9moe_vec_qIN3c108BFloat16ELi256ELi8E13block_iq3_xxsLi1EXadL_ZN45_INTERNAL_8d5cb472_14_gguf_kernel_cu_cd24131920vec_dot_iq3_xxs_q8_1EPKvPK10block_q8_1RKiEEEvS5_S5_PT_PS9_iiii)
        /*1afc*/ 	.word	0x00000000


	//----- nvinfo : EIATTR_REGCOUNT
	.align		4
.L_1189:
        /*1b00*/ 	.byte	0x04, 0x2f
        /*1b02*/ 	.short	(.L_1191 - .L_1190)
	.align		4
.L_1190:
        /*1b04*/ 	.word	index@(_Z9moe_vec_qIN3c108BFloat16ELi256ELi8E11block_iq1_sLi1EXadL_ZN45_INTERNAL_8d5cb472_14_gguf_kernel_cu_cd24131918vec_dot_iq1_s_q8_1EPKvPK10block_q8_1RKiEEEvS5_S5_PT_PS9_iiii)
        /*1b08*/ 	.word	0x00000020


	//----- nvinfo : EIATTR_FRAME_SIZE
	.align		4
.L_1191:
        /*1b0c*/ 	.byte	0x04, 0x11
        /*1b0e*/ 	.short	(.L_1193 - .L_1192)
	.align		4
.L_1192:
        /*1b10*/ 	.word	index@(_Z9moe_vec_qIN3c108BFloat16ELi256ELi8E11block_iq1_sLi1EXadL_ZN45_INTERNAL_8d5cb472_14_gguf_kernel_cu_cd24131918vec_dot_iq1_s_q8_1EPKvPK10block_q8_1RKiEEEvS5_S5_PT_PS9_iiii)
        /*1b14*/ 	.word	0x00000000


	//----- nvinfo : EIATTR_REGCOUNT
	.align		4
.L_1193:
        /*1b18*/ 	.byte	0x04, 0x2f
        /*1b1a*/ 	.short	(.L_1195 - .L_1194)
	.align		4
.L_1194:
        /*1b1c*/ 	.word	index@(_Z9moe_vec_qIN3c108BFloat16ELi32ELi4E12block_iq4_nlLi2EXadL_ZN45_INTERNAL_8d5cb472_14_gguf_kernel_cu_cd24131919vec_dot_iq4_nl_q8_1EPKvPK10block_q8_1RKiEEEvS5_S5_PT_PS9_iiii)
        /*1b20*/ 	.word	0x00000020


	//----- nvinfo : EIATTR_FRAME_SIZE
	.align		4
.L_1195:
        /*1b24*/ 	.byte	0x04, 0x11
        /*1b26*/ 	.short	(.L_1197 - .L_1196)
	.align		4
.L_1196:
        /*1b28*/ 	.word	index@(_Z9moe_vec_qIN3c108BFloat16ELi32ELi4E12block_iq4_nlLi2EXadL_ZN45_INTERNAL_8d5cb472_14_gguf_kernel_cu_cd24131919vec_dot_iq4_nl_q8_1EPKvPK10block_q8_1RKiEEEvS5_S5_PT_PS9_iiii)
        /*1b2c*/ 	.word	0x00000000


	//----- nvinfo : EIATTR_REGCOUNT
	.align		4
.L_1197:
        /*1b30*/ 	.byte	0x04, 0x2f
        /*1b32*/ 	.short	(.L_1199 - .L_1198)
	.align		4
.L_1198:
        /*1b34*/ 	.word	index@(_Z9moe_vec_qIN3c108BFloat16ELi256ELi8E11block_iq3_sLi1EXadL_ZN45_INTERNAL_8d5cb472_14_gguf_kernel_cu_cd24131918vec_dot_iq3_s_q8_1EPKvPK10block_q8_1RKiEEEvS5_S5_PT_PS9_iiii)
        /*1b38*/ 	.word	0x0000001f


	//----- nvinfo : EIATTR_FRAME_SIZE
	.align		4
.L_1199:
        /*1b3c*/ 	.byte	0x04, 0x11
        /*1b3e*/ 	.short	(.L_1201 - .L_1200)
	.align		4
.L_1200:
        /*1b40*/ 	.word	index@(_Z9moe_vec_qIN3c108BFloat16ELi256ELi8E11block_iq3_sLi1EXadL_ZN45_INTERNAL_8d5cb472_14_gguf_kernel_cu_cd24131918vec_dot_iq3_s_q8_1EPKvPK10block_q8_1RKiEEEvS5_S5_PT_PS9_iiii)
        /*1b44*/ 	.word	0x00000000


	//----- nvinfo : EIATTR_REGCOUNT
	.align		4
.L_1201:
        /*1b48*/ 	.byte	0x04, 0x2f
        /*1b4a*/ 	.short	(.L_1203 - .L_1202)
	.align		4
.L_1202:
        /*1b4c*/ 	.word	index@(_Z9moe_vec_qIN3c108BFloat16ELi256ELi8E11block_iq2_sLi1EXadL_ZN45_INTERNAL_8d5cb472_14_gguf_kernel_cu_cd24131918vec_dot_iq2_s_q8_1EPKvPK10block_q8_1RKiEEEvS5_S5_PT_PS9_iiii)
        /*1b50*/ 	.word	0x00000020


	//----- nvinfo : EIATTR_FRAME_SIZE
	.align		4
.L_1203:
        /*1b54*/ 	.byte	0x04, 0x11
        /*1b56*/ 	.short	(.L_1205 - .L_1204)
	.align		4
.L_1204:
        /*1b58*/ 	.word	index@(_Z9moe_vec_qIN3c108BFloat16ELi256ELi8E11block_iq2_sLi1EXadL_ZN45_INTERNAL_8d5cb472_14_gguf_kernel_cu_cd24131918vec_dot_iq2_s_q8_1EPKvPK10block_q8_1RKiEEEvS5_S5_PT_PS9_iiii)
        /*1b5c*/ 	.word	0x00000000


	//----- nvinfo : EIATTR_REGCOUNT
	.align		4
.L_1205:
        /*1b60*/ 	.byte	0x04, 0x2f
        /*1b62*/ 	.short	(.L_1207 - .L_1206)
	.align		4
.L_1206:
        /*1b64*/ 	.word	index@(_Z9moe_vec_qIN3c108BFloat16ELi256ELi8E12block_iq4_xsLi1EXadL_ZN45_INTERNAL_8d5cb472_14_gguf_kernel_cu_cd24131919vec_dot_iq4_xs_q8_1EPKvPK10block_q8_1RKiEEEvS5_S5_PT_PS9_iiii)
        /*1b68*/ 	.word	0x00000020


	//----- nvinfo : EIATTR_FRAME_SIZE
	.align		4
.L_1207:
        /*1b6c*/ 	.byte	0x04, 0x11
        /*1b6e*/ 	.short	(.L_1209 - .L_1208)
	.align		4
.L_1208:
        /*1b70*/ 	.word	index@(_Z9moe_vec_qIN3c108BFloat16ELi256ELi8E12block_iq4_xsLi1EXadL_ZN45_INTERNAL_8d5cb472_14_gguf_kernel_cu_cd24131919vec_dot_iq4_xs_q8_1EPKvPK10block_q8_1RKiEEEvS5_S5_PT_PS9_iiii)
        /*1b74*/ 	.word	0x00000000


	//----- nvinfo : EIATTR_REGCOUNT
	.align		4
.L_1209:
        /*1b78*/ 	.byte	0x04, 0x2f
        /*1b7a*/ 	.short	(.L_1211 - .L_1210)
	.align		4
.L_1210:
        /*1b7c*/ 	.word	index@(_Z9moe_vec_qIN3c108BFloat16ELi256ELi8E11block_iq1_mLi1EXadL_ZN45_INTERNAL_8d5cb472_14_gguf_kernel_cu_cd24131918vec_dot_iq1_m_q8_1EPKvPK10block_q8_1RKiEEEvS5_S5_PT_PS9_iiii)
        /*1b80*/ 	.word	0x00000020


	//----- nvinfo : EIATTR_FRAME_SIZE
	.align		4
.L_1211:
        /*1b84*/ 	.byte	0x04, 0x11
        /*1b86*/ 	.short	(.L_1213 - .L_1212)
	.align		4
.L_1212:
        /*1b88*/ 	.word	index@(_Z9moe_vec_qIN3c108BFloat16ELi256ELi8E11block_iq1_mLi1EXadL_ZN45_INTERNAL_8d5cb472_14_gguf_kernel_cu_cd24131918vec_dot_iq1_m_q8_1EPKvPK10block_q8_1RKiEEEvS5_S5_PT_PS9_iiii)
        /*1b8c*/ 	.word	0x00000000


	//----- nvinfo : EIATTR_MIN_STACK_SIZE
	.align		4
.L_1213:
        /*1b90*/ 	.byte	0x04, 0x12
        /*1b92*/ 	.short	(.L_1215 - .L_1214)
	.align		4
.L_1214:
        /*1b94*/ 	.word	index@(_Z9moe_vec_qIN3c108BFloat16ELi256ELi8E11block_iq1_mLi1EXadL_ZN45_INTERNAL_8d5cb472_14_gguf_kernel_cu_cd24131918vec_dot_iq1_m_q8_1EPKvPK10block_q8_1RKiEEEvS5_S5_PT_PS9_iiii)
        /*1b98*/ 	.word	0x00000000


	//----- nvinfo : EIATTR_MIN_STACK_SIZE
	.align		4
.L_1215:
        /*1b9c*/ 	.byte	0x04, 0x12
        /*1b9e*/ 	.short	(.L_1217 - .L_1216)
	.align		4
.L_1216:
        /*1ba0*/ 	.word	index@(_Z9moe_vec_qIN3c108BFloat16ELi256ELi8E12block_iq4_xsLi1EXadL_ZN45_INTERNAL_8d5cb472_14_gguf_kernel_cu_cd24131919vec_dot_iq4_xs_q8_1EPKvPK10block_q8_1RKiEEEvS5_S5_PT_PS9_iiii)
        /*1ba4*/ 	.word	0x00000000


	//----- nvinfo : EIATTR_MIN_STACK_SIZE
	.align		4
.L_1217:
        /*1ba8*/ 	.byte	0x04, 0x12
        /*1baa*/ 	.short	(.L_1219 - .L_1218)
	.align		4
.L_1218:
        /*1bac*/ 	.word	index@(_Z9moe_vec_qIN3c108BFloat16ELi256ELi8E11block_iq2_sLi1EXadL_ZN45_INTERNAL_8d5cb472_14_gguf_kernel_cu_cd24131918vec_dot_iq2_s_q8_1EPKvPK10block_q8_1RKiEEEvS5_S5_PT_PS9_iiii)
        /*1bb0*/ 	.word	0x00000000


	//----- nvinfo : EIATTR_MIN_STACK_SIZE
	.align		4
.L_1219:
        /*1bb4*/ 	.byte	0x04, 0x12
        /*1bb6*/ 	.short	(.L_1221 - .L_1220)
	.align		4
.L_1220:
        /*1bb8*/ 	.word	index@(_Z9moe_vec_qIN3c108BFloat16ELi256ELi8E11block_iq3_sLi1EXadL_ZN45_INTERNAL_8d5cb472_14_gguf_kernel_cu_cd24131918vec_dot_iq3_s_q8_1EPKvPK10block_q8_1RKiEEEvS5_S5_PT_PS9_iiii)
        /*1bbc*/ 	.word	0x00000000


	//----- nvinfo : EIATTR_MIN_STACK_SIZE
	.align		4
.L_1221:
        /*1bc0*/ 	.byte	0x04, 0x12
        /*1bc2*/ 	.short	(.L_1223 - .L_1222)
	.align		4
.L_1222:
        /*1bc4*/ 	.word	index@(_Z9moe_vec_qIN3c108BFloat16ELi32ELi4E12block_iq4_nlLi2EXadL_ZN45_INTERNAL_8d5cb472_14_gguf_kernel_cu_cd24131919vec_dot_iq4_nl_q8_1EPKvPK10block_q8_1RKiEEEvS5_S5_PT_PS9_iiii)
        /*1bc8*/ 	.word	0x00000000


	//----- nvinfo : EIATTR_MIN_STACK_SIZE
	.align		4
.L_1223:
        /*1bcc*/ 	.byte	0x04, 0x12
        /*1bce*/ 	.short	(.L_1225 - .L_1224)
	.align		4
.L_1224:
        /*1bd0*/ 	.word	index@(_Z9moe_vec_qIN3c108BFloat16ELi256ELi8E11block_iq1_sLi1EXadL_ZN45_INTERNAL_8d5cb472_14_gguf_kernel_cu_cd24131918vec_dot_iq1_s_q8_1EPKvPK10block_q8_1RKiEEEvS5_S5_PT_PS9_iiii)
        /*1bd4*/ 	.word	0x00000000


	//----- nvinfo : EIATTR_MIN_STACK_SIZE
	.align		4
.L_1225:
        /*1bd8*/ 	.byte	0x04, 0x12
        /*1bda*/ 	.short	(.L_1227 - .L_1226)
	.align		4
.L_1226:
        /*1bdc*/ 	.word	index@(_Z9moe_vec_qIN3c108BFloat16ELi256ELi8E13block_iq3_xxsLi1EXadL_ZN45_INTERNAL_8d5cb472_14_gguf_kernel_cu_cd24131920vec_dot_iq3_xxs_q8_1EPKvPK10block_q8_1RKiEEEvS5_S5_PT_PS9_iiii)
        /*1be0*/ 	.word	0x00000000


	//----- nvinfo : EIATTR_MIN_STACK_SIZE
	.align		4
.L_1227:
        /*1be4*/ 	.byte	0x04, 0x12
        /*1be6*/ 	.short	(.L_1229 - .L_1228)
	.align		4
.L_1228:
        /*1be8*/ 	.word	index@(_Z9moe_vec_qIN3c108BFloat16ELi256ELi8E12block_iq2_xsLi1EXadL_ZN45_INTERNAL_8d5cb472_14_gguf_kernel_cu_cd24131919vec_dot_iq2_xs_q8_1EPKvPK10block_q8_1RKiEEEvS5_S5_PT_PS9_iiii)
        /*1bec*/ 	.word	0x00000000


	//----- nvinfo : EIATTR_MIN_STACK_SIZE
	.align		4
.L_1229:
        /*1bf0*/ 	.byte	0x04, 0x12
        /*1bf2*/ 	.short	(.L_1231 - .L_1230)
	.align		4
.L_1230:
        /*1bf4*/ 	.word	index@(_Z9moe_vec_qIN3c108BFloat16ELi256ELi8E13block_iq2_xxsLi1EXadL_ZN45_INTERNAL_8d5cb472_14_gguf_kernel_cu_cd24131920vec_dot_iq2_xxs_q8_1EPKvPK10block_q8_1RKiEEEvS5_S5_PT_PS9_iiii)
        /*1bf8*/ 	.word	0x00000000


	//----- nvinfo : EIATTR_MIN_STACK_SIZE
	.align		4
.L_1231:
        /*1bfc*/ 	.byte	0x04, 0x12
        /*1bfe*/ 	.short	(.L_1233 - .L_1232)
	.align		4
.L_1232:
        /*1c00*/ 	.word	index@(_Z9moe_vec_qIN3c108BFloat16ELi256ELi32E10block_q6_KLi1EXadL_ZN45_INTERNAL_8d5cb472_14_gguf_kernel_cu_cd24131917vec_dot_q6_K_q8_1EPKvPK10block_q8_1RKiEEEvS5_S5_PT_PS9_iiii)
        /*1c04*/ 	.word	0x00000000


	//----- nvinfo : EIATTR_MIN_STACK_SIZE
	.align		4
.L_1233:
        /*1c08*/ 	.byte	0x04, 0x12
        /*1c0a*/ 	.short	(.L_1235 - .L_1234)
	.align		4
.L_1234:
        /*1c0c*/ 	.word	index@(_Z9moe_vec_qIN3c108BFloat16ELi256ELi32E10block_q5_KLi2EXadL_ZN45_INTERNAL_8d5cb472_14_gguf_kernel_cu_cd24131917vec_dot_q5_K_q8_1EPKvPK10block_q8_1RKiEEEvS5_S5_PT_PS9_iiii)
        /*1c10*/ 	.word	0x00000000


	//----- nvinfo : EIATTR_MIN_STACK_SIZE
	.align		4
.L_1235:
        /*1c14*/ 	.byte	0x04, 0x12
        /*1c16*/ 	.short	(.L_1237 - .L_1236)
	.align		4
.L_1236:
        /*1c18*/ 	.word	index@(_Z9moe_vec_qIN3c108BFloat16ELi256ELi32E10block_q4_KLi2EXadL_ZN45_INTERNAL_8d5cb472_14_gguf_kernel_cu_cd24131917vec_dot_q4_K_q8_1EPKvPK10block_q8_1RKiEEEvS5_S5_PT_PS9_iiii)
        /*1c1c*/ 	.word	0x00000000


	//----- nvinfo : EIATTR_MIN_STACK_SIZE
	.align		4
.L_1237:
        /*1c20*/ 	.byte	0x04, 0x12
        /*1c22*/ 	.short	(.L_1239 - .L_1238)
	.align		4
.L_1238:
        /*1c24*/ 	.word	index@(_Z9moe_vec_qIN3c108BFloat16ELi256ELi16E10block_q3_KLi1EXadL_ZN45_INTERNAL_8d5cb472_14_gguf_kernel_cu_cd24131917vec_dot_q3_K_q8_1EPKvPK10block_q8_1RKiEEEvS5_S5_PT_PS9_iiii)
        /*1c28*/ 	.word	0x00000000


	//----- nvinfo : EIATTR_MIN_STACK_SIZE
	.align		4
.L_1239:
        /*1c2c*/ 	.byte	0x04, 0x12
        /*1c2e*/ 	.short	(.L_1241 - .L_1240)
	.align		4
.L_1240:
        /*1c30*/ 	.word	index@(_Z9moe_vec_qIN3c108BFloat16ELi256ELi16E10block_q2_KLi1EXadL_ZN45_INTERNAL_8d5cb472_14_gguf_kernel_cu_cd24131917vec_dot_q2_K_q8_1EPKvPK10block_q8_1RKiEEEvS5_S5_PT_PS9_iiii)
        /*1c34*/ 	.word	0x00000000


	//----- nvinfo : EIATTR_MIN_STACK_SIZE
	.align		4
.L_1241:
        /*1c38*/ 	.byte	0x04, 0x12
        /*1c3a*/ 	.short	(.L_1243 - .L_1242)
	.align		4
.L_1242:
        /*1c3c*/ 	.word	index@(_Z9moe_vec_qIN3c108BFloat16ELi32ELi8E10block_q8_0Li2EXadL_ZN45_INTERNAL_8d5cb472_14_gguf_kernel_cu_cd24131917vec_dot_q8_0_q8_1EPKvPK10block_q8_1RKiEEEvS5_S5_PT_PS9_iiii)
        /*1c40*/ 	.word	0x00000000


	//----- nvinfo : EIATTR_MIN_STACK_SIZE
	.align		4
.L_1243:
        /*1c44*/ 	.byte	0x04, 0x12
        /*1c46*/ 	.short	(.L_1245 - .L_1244)
	.align		4
.L_1244:
        /*1c48*/ 	.word	index@(_Z9moe_vec_qIN3c108BFloat16ELi32ELi4E10block_q5_1Li2EXadL_ZN45_INTERNAL_8d5cb472_14_gguf_kernel_cu_cd24131917vec_dot_q5_1_q8_1EPKvPK10block_q8_1RKiEEEvS5_S5_PT_PS9_iiii)
        /*1c4c*/ 	.word	0x00000000


	//----- nvinfo : EIATTR_MIN_STACK_SIZE
	.align		4
.L_1245:
        /*1c50*/ 	.byte	0x04, 0x12
        /*1c52*/ 	.short	(.L_1247 - .L_1246)
	.align		4
.L_1246:
        /*1c54*/ 	.word	index@(_Z9moe_vec_qIN3c108BFloat16ELi32ELi4E10block_q5_0Li2EXadL_ZN45_INTERNAL_8d5cb472_14_gguf_kernel_cu_cd24131917vec_dot_q5_0_q8_1EPKvPK10block_q8_1RKiEEEvS5_S5_PT_PS9_iiii)
        /*1c58*/ 	.word	0x00000000


	//----- nvinfo : EIATTR_MIN_STACK_SIZE
	.align		4
.L_1247:
        /*1c5c*/ 	.byte	0x04, 0x12
        /*1c5e*/ 	.short	(.L_1249 - .L_1248)
	.align		4
.L_1248:
        /*1c60*/ 	.word	index@(_Z9moe_vec_qIN3c108BFloat16ELi32ELi4E10block_q4_1Li2EXadL_ZN45_INTERNAL_8d5cb472_14_gguf_kernel_cu_cd24131917vec_dot_q4_1_q8_1EPKvPK10block_q8_1RKiEEEvS5_S5_PT_PS9_iiii)
        /*1c64*/ 	.word	0x00000000


	//----- nvinfo : EIATTR_MIN_STACK_SIZE
	.align		4
.L_1249:
        /*1c68*/ 	.byte	0x04, 0x12
        /*1c6a*/ 	.short	(.L_1251 - .L_1250)
	.align		4
.L_1250:
        /*1c6c*/ 	.word	index@(_Z9moe_vec_qIN3c108BFloat16ELi32ELi4E10block_q4_0Li2EXadL_ZN45_INTERNAL_8d5cb472_14_gguf_kernel_cu_cd24131917vec_dot_q4_0_q8_1EPKvPK10block_q8_1RKiEEEvS5_S5_PT_PS9_iiii)
        /*1c70*/ 	.word	0x00000000


	//----- nvinfo : EIATTR_MIN_STACK_SIZE
	.align		4
.L_1251:
        /*1c74*/ 	.byte	0x04, 0x12
        /*1c76*/ 	.short	(.L_1253 - .L_1252)
	.align		4
.L_1252:
        /*1c78*/ 	.word	index@(_Z9moe_vec_qIN3c104HalfELi256ELi8E11block_iq1_mLi1EXadL_ZN45_INTERNAL_8d5cb472_14_gguf_kernel_cu_cd24131918vec_dot_iq1_m_q8_1EPKvPK10block_q8_1RKiEEEvS5_S5_PT_PS9_iiii)
        /*1c7c*/ 	.word	0x00000000


	//----- nvinfo : EIATTR_MIN_STACK_SIZE
	.align		4
.L_1253:
        /*1c80*/ 	.byte	0x04, 0x12
        /*1c82*/ 	.short	(.L_1255 - .L_1254)
	.align		4
.L_1254:
        /*1c84*/ 	.word	index@(_Z9moe_vec_qIN3c104HalfELi256ELi8E12block_iq4_xsLi1EXadL_ZN45_INTERNAL_8d5cb472_14_gguf_kernel_cu_cd24131919vec_dot_iq4_xs_q8_1EPKvPK10block_q8_1RKiEEEvS5_S5_PT_PS9_iiii)
        /*1c88*/ 	.word	0x00000000


	//----- nvinfo : EIATTR_MIN_STACK_SIZE
	.align		4
.L_1255:
        /*1c8c*/ 	.byte	0x04, 0x12
        /*1c8e*/ 	.short	(.L_1257 - .L_1256)
	.align		4
.L_1256:
        /*1c90*/ 	.word	index@(_Z9moe_vec_qIN3c104HalfELi256ELi8E11block_iq2_sLi1EXadL_ZN45_INTERNAL_8d5cb472_14_gguf_kernel_cu_cd24131918vec_dot_iq2_s_q8_1EPKvPK10block_q8_1RKiEEEvS5_S5_PT_PS9_iiii)
        /*1c94*/ 	.word	0x00000000


	//----- nvinfo : EIATTR_MIN_STACK_SIZE
	.align		4
.L_1257:
        /*1c98*/ 	.byte	0x04, 0x12
        /*1c9a*/ 	.short	(.L_1259 - .L_1258)
	.align		4
.L_1258:
        /*1c9c*/ 	.word	index@(_Z9moe_vec_qIN3c104HalfELi256ELi8E11block_iq3_sLi1EXadL_ZN45_INTERNAL_8d5cb472_14_gguf_kernel_cu_cd24131918vec_dot_iq3_s_q8_1EPKvPK10block_q8_1RKiEEEvS5_S5_PT_PS9_iiii)
        /*1ca0*/ 	.word	0x00000000


	//----- nvinfo : EIATTR_MIN_STACK_SIZE
	.align		4
.L_1259:
        /*1ca4*/ 	.byte	0x04, 0x12
        /*1ca6*/ 	.short	(.L_1261 - .L_1260)
	.align		4
.L_1260:
        /*1ca8*/ 	.word	index@(_Z9moe_vec_qIN3c104HalfELi32ELi4E12block_iq4_nlLi2EXadL_ZN45_INTERNAL_8d5cb472_14_gguf_kernel_cu_cd24131919vec_dot_iq4_nl_q8_1EPKvPK10block_q8_1RKiEEEvS5_S5_PT_PS9_iiii)
        /*1cac*/ 	.word	0x00000000


	//----- nvinfo : EIATTR_MIN_STACK_SIZE
	.align		4
.L_1261:
        /*1cb0*/ 	.byte	0x04, 0x12
        /*1cb2*/ 	.short	(.L_1263 - .L_1262)
	.align		4
.L_1262:
        /*1cb4*/ 	.word	index@(_Z9moe_vec_qIN3c104HalfELi256ELi8E11block_iq1_sLi1EXadL_ZN45_INTERNAL_8d5cb472_14_gguf_kernel_cu_cd24131918vec_dot_iq1_s_q8_1EPKvPK10block_q8_1RKiEEEvS5_S5_PT_PS9_iiii)
        /*1cb8*/ 	.word	0x00000000


	//----- nvinfo : EIATTR_MIN_STACK_SIZE
	.align		4
.L_1263:
        /*1cbc*/ 	.byte	0x04, 0x12
        /*1cbe*/ 	.short	(.L_1265 - .L_1264)
	.align		4
.L_1264:
        /*1cc0*/ 	.word	index@(_Z9moe_vec_qIN3c104HalfELi256ELi8E13block_iq3_xxsLi1EXadL_ZN45_INTERNAL_8d5cb472_14_gguf_kernel_cu_cd24131920vec_dot_iq3_xxs_q8_1EPKvPK10block_q8_1RKiEEEvS5_S5_PT_PS9_iiii)
        /*1cc4*/ 	.word	0x00000000


	//----- nvinfo : EIATTR_MIN_STACK_SIZE
	.align		4
.L_1265:
        /*1cc8*/ 	.byte	0x04, 0x12
        /*1cca*/ 	.short	(.L_1267 - .L_1266)
	.align		4
.L_1266:
        /*1ccc*/ 	.word	index@(_Z9moe_vec_qIN3c104HalfELi256ELi8E12block_iq2_xsLi1EXadL_ZN45_INTERNAL_8d5cb472_14_gguf_kernel_cu_cd24131919vec_dot_iq2_xs_q8_1EPKvPK10block_q8_1RKiEEEvS5_S5_PT_PS9_iiii)
        /*1cd0*/ 	.word	0x00000000


	//----- nvinfo : EIATTR_MIN_STACK_SIZE
	.align		4
.L_1267:
        /*1cd4*/ 	.byte	0x04, 0x12
        /*1cd6*/ 	.short	(.L_1269 - .L_1268)
	.align		4
.L_1268:
        /*1cd8*/ 	.word	index@(_Z9moe_vec_qIN3c104HalfELi256ELi8E13block_iq2_xxsLi1EXadL_ZN45_INTERNAL_8d5cb472_14_gguf_kernel_cu_cd24131920vec_dot_iq2_xxs_q8_1EPKvPK10block_q8_1RKiEEEvS5_S5_PT_PS9_iiii)
        /*1cdc*/ 	.word	0x00000000


	//----- nvinfo : EIATTR_MIN_STACK_SIZE
	.align		4
.L_1269:
        /*1ce0*/ 	.byte	0x04, 0x12
        /*1ce2*/ 	.short	(.L_1271 - .L_1270)
	.align		4
.L_1270:
        /*1ce4*/ 	.word	index@(_Z9moe_vec_qIN3c104HalfELi256ELi32E10block_q6_KLi1EXadL_ZN45_INTERNAL_8d5cb472_14_gguf_kernel_cu_cd24131917vec_dot_q6_K_q8_1EPKvPK10block_q8_1RKiEEEvS5_S5_PT_PS9_iiii)
        /*1ce8*/ 	.word	0x00000000


	//----- nvinfo : EIATTR_MIN_STACK_SIZE
	.align		4
.L_1271:
        /*1cec*/ 	.byte	0x04, 0x12
        /*1cee*/ 	.short	(.L_1273 - .L_1272)
	.align		4
.L_1272:
        /*1cf0*/ 	.word	index@(_Z9moe_vec_qIN3c104HalfELi256ELi32E10block_q5_KLi2EXadL_ZN45_INTERNAL_8d5cb472_14_gguf_kernel_cu_cd24131917vec_dot_q5_K_q8_1EPKvPK10block_q8_1RKiEEEvS5_S5_PT_PS9_iiii)
        /*1cf4*/ 	.word	0x00000000


	//----- nvinfo : EIATTR_MIN_STACK_SIZE
	.align		4
.L_1273:
        /*1cf8*/ 	.byte	0x04, 0x12
        /*1cfa*/ 	.short	(.L_1275 - .L_1274)
	.align		4
.L_1274:
        /*1cfc*/ 	.word	index@(_Z9moe_vec_qIN3c104HalfELi256ELi32E10block_q4_KLi2EXadL_ZN45_INTERNAL_8d5cb472_14_gguf_kernel_cu_cd24131917vec_dot_q4_K_q8_1EPKvPK10block_q8_1RKiEEEvS5_S5_PT_PS9_iiii)
        /*1d00*/ 	.word	0x00000000


	//----- nvinfo : EIATTR_MIN_STACK_SIZE
	.align		4
.L_1275:
        /*1d04*/ 	.byte	0x04, 0x12
        /*1d06*/ 	.short	(.L_1277 - .L_1276)
	.align		4
.L_1276:
        /*1d08*/ 	.word	index@(_Z9moe_vec_qIN3c104HalfELi256ELi16E10block_q3_KLi1EXadL_ZN45_INTERNAL_8d5cb472_14_gguf_kernel_cu_cd24131917vec_dot_q3_K_q8_1EPKvPK10block_q8_1RKiEEEvS5_S5_PT_PS9_iiii)
        /*1d0c*/ 	.word	0x00000000


	//----- nvinfo : EIATTR_MIN_STACK_SIZE
	.align		4
.L_1277:
        /*1d10*/ 	.byte	0x04, 0x12
        /*1d12*/ 	.short	(.L_1279 - .L_1278)
	.align		4
.L_1278:
        /*1d14*/ 	.word	index@(_Z9moe_vec_qIN3c104HalfELi256ELi16E10block_q2_KLi1EXadL_ZN45_INTERNAL_8d5cb472_14_gguf_kernel_cu_cd24131917vec_dot_q2_K_q8_1EPKvPK10block_q8_1RKiEEEvS5_S5_PT_PS9_iiii)
        /*1d18*/ 	.word	0x00000000


	//----- nvinfo : EIATTR_MIN_STACK_SIZE
	.align		4
.L_1279:
        /*1d1c*/ 	.byte	0x04, 0x12
        /*1d1e*/ 	.short	(.L_1281 - .L_1280)
	.align		4
.L_1280:
        /*1d20*/ 	.word	index@(_Z9moe_vec_qIN3c104HalfELi32ELi8E10block_q8_0Li2EXadL_ZN45_INTERNAL_8d5cb472_14_gguf_kernel_cu_cd24131917vec_dot_q8_0_q8_1EPKvPK10block_q8_1RKiEEEvS5_S5_PT_PS9_iiii)
        /*1d24*/ 	.word	0x00000000


	//----- nvinfo : EIATTR_MIN_STACK_SIZE
	.align		4
.L_1281:
        /*1d28*/ 	.byte	0x04, 0x12
        /*1d2a*/ 	.short	(.L_1283 - .L_1282)
	.align		4
.L_1282:
        /*1d2c*/ 	.word	index@(_Z9moe_vec_qIN3c104HalfELi32ELi4E10block_q5_1Li2EXadL_ZN45_INTERNAL_8d5cb472_14_gguf_kernel_cu_cd24131917vec_dot_q5_1_q8_1EPKvPK10block_q8_1RKiEEEvS5_S5_PT_PS9_iiii)
        /*1d30*/ 	.word	0x00000000


	//----- nvinfo : EIATTR_MIN_STACK_SIZE
	.align		4
.L_1283:
        /*1d34*/ 	.byte	0x04, 0x12
        /*1d36*/ 	.short	(.L_1285 - .L_1284)
	.align		4
.L_1284:
        /*1d38*/ 	.word	index@(_Z9moe_vec_qIN3c104HalfELi32ELi4E10block_q5_0Li2EXadL_ZN45_INTERNAL_8d5cb472_14_gguf_kernel_cu_cd24131917vec_dot_q5_0_q8_1EPKvPK10block_q8_1RKiEEEvS5_S5_PT_PS9_iiii)
        /*1d3c*/ 	.word	0x00000000


	//----- nvinfo : EIATTR_MIN_STACK_SIZE
	.align		4
.L_1285:
        /*1d40*/ 	.byte	0x04, 0x12
        /*1d42*/ 	.short	(.L_1287 - .L_1286)
	.align		4
.L_1286:
        /*1d44*/ 	.word	index@(_Z9moe_vec_qIN3c104HalfELi32ELi4E10block_q4_1Li2EXadL_ZN45_INTERNAL_8d5cb472_14_gguf_kernel_cu_cd24131917vec_dot_q4_1_q8_1EPKvPK10block_q8_1RKiEEEvS5_S5_PT_PS9_iiii)
        /*1d48*/ 	.word	0x00000000


	//----- nvinfo : EIATTR_MIN_STACK_SIZE
	.align		4
.L_1287:
        /*1d4c*/ 	.byte	0x04, 0x12
        /*1d4e*/ 	.short	(.L_1289 - .L_1288)
	.align		4
.L_1288:
        /*1d50*/ 	.word	index@(_Z9moe_vec_qIN3c104HalfELi32ELi4E10block_q4_0Li2EXadL_ZN45_INTERNAL_8d5cb472_14_gguf_kernel_cu_cd24131917vec_dot_q4_0_q8_1EPKvPK10block_q8_1RKiEEEvS5_S5_PT_PS9_iiii)
        /*1d54*/ 	.word	0x00000000


	//----- nvinfo : EIATTR_MIN_STACK_SIZE
	.align		4
.L_1289:
        /*1d58*/ 	.byte	0x04, 0x12
        /*1d5a*/ 	.short	(.L_1291 - .L_1290)
	.align		4
.L_1290:
        /*1d5c*/ 	.word	index@(_Z9moe_vec_qIfLi256ELi8E11block_iq1_mLi1EXadL_ZN45_INTERNAL_8d5cb472_14_gguf_kernel_cu_cd24131918vec_dot_iq1_m_q8_1EPKvPK10block_q8_1RKiEEEvS3_S3_PT_PS7_iiii)
        /*1d60*/ 	.word	0x00000000


	//----- nvinfo : EIATTR_MIN_STACK_SIZE
	.align		4
.L_1291:
        /*1d64*/ 	.byte	0x04, 0x12
        /*1d66*/ 	.short	(.L_1293 - .L_1292)
	.align		4
.L_1292:
        /*1d68*/ 	.word	index@(_Z9moe_vec_qIfLi256ELi8E12block_iq4_xsLi1EXadL_ZN45_INTERNAL_8d5cb472_14_gguf_kernel_cu_cd24131919vec_dot_iq4_xs_q8_1EPKvPK10block_q8_1RKiEEEvS3_S3_PT_PS7_iiii)
        /*1d6c*/ 	.word	0x00000000


	//----- nvinfo : EIATTR_MIN_STACK_SIZE
	.align		4
.L_1293:
        /*1d70*/ 	.byte	0x04, 0x12
        /*1d72*/ 	.short	(.L_1295 - .L_1294)
	.align		4
.L_1294:
        /*1d74*/ 	.word	index@(_Z9moe_vec_qIfLi256ELi8E11block_iq2_sLi1EXadL_ZN45_INTERNAL_8d5cb472_14_gguf_kernel_cu_cd24131918vec_dot_iq2_s_q8_1EPKvPK10block_q8_1RKiEEEvS3_S3_PT_PS7_iiii)
        /*1d78*/ 	.word	0x00000000


	//----- nvinfo : EIATTR_MIN_STACK_SIZE
	.align		4
.L_1295:
        /*1d7c*/ 	.byte	0x04, 0x12
        /*1d7e*/ 	.short	(.L_1297 - .L_1296)
	.align		4
.L_1296:
        /*1d80*/ 	.word	index@(_Z9moe_vec_qIfLi256ELi8E11block_iq3_sLi1EXadL_ZN45_INTERNAL_8d5cb472_14_gguf_kernel_cu_cd24131918vec_dot_iq3_s_q8_1EPKvPK10block_q8_1RKiEEEvS3_S3_PT_PS7_iiii)
        /*1d84*/ 	.word	0x00000000


	//----- nvinfo : EIATTR_MIN_STACK_SIZE
	.align		4
.L_1297:
        /*1d88*/ 	.byte	0x04, 0x12
        /*1d8a*/ 	.short	(.L_1299 - .L_1298)
	.align		4
.L_1298:
        /*1d8c*/ 	.word	index@(_Z9moe_vec_qIfLi32ELi4E12block_iq4_nlLi2EXadL_ZN45_INTERNAL_8d5cb472_14_gguf_kernel_cu_cd24131919vec_dot_iq4_nl_q8_1EPKvPK10block_q8_1RKiEEEvS3_S3_PT_PS7_iiii)
        /*1d90*/ 	.word	0x00000000


	//----- nvinfo : EIATTR_MIN_STACK_SIZE
	.align		4
.L_1299:
        /*1d94*/ 	.byte	0x04, 0x12
        /*1d96*/ 	.short	(.L_1301 - .L_1300)
	.align		4
.L_1300:
        /*1d98*/ 	.word	index@(_Z9moe_vec_qIfLi256ELi8E11block_iq1_sLi1EXadL_ZN45_INTERNAL_8d5cb472_14_gguf_kernel_cu_cd24131918vec_dot_iq1_s_q8_1EPKvPK10block_q8_1RKiEEEvS3_S3_PT_PS7_iiii)
        /*1d9c*/ 	.word	0x00000000


	//----- nvinfo : EIATTR_MIN_STACK_SIZE
	.align		4
.L_1301:
        /*1da0*/ 	.byte	0x04, 0x12
        /*1da2*/ 	.short	(.L_1303 - .L_1302)
	.align		4
.L_1302:
        /*1da4*/ 	.word	index@(_Z9moe_vec_qIfLi256ELi8E13block_iq3_xxsLi1EXadL_ZN45_INTERNAL_8d5cb472_14_gguf_kernel_cu_cd24131920vec_dot_iq3_xxs_q8_1EPKvPK10block_q8_1RKiEEEvS3_S3_PT_PS7_iiii)
        /*1da8*/ 	.word	0x00000000


	//----- nvinfo : EIATTR_MIN_STACK_SIZE
	.align		4
.L_1303:
        /*1dac*/ 	.byte	0x04, 0x12
        /*1dae*/ 	.short	(.L_1305 - .L_1304)
	.align		4
.L_1304:
        /*1db0*/ 	.word	index@(_Z9moe_vec_qIfLi256ELi8E12block_iq2_xsLi1EXadL_ZN45_INTERNAL_8d5cb472_14_gguf_kernel_cu_cd24131919vec_dot_iq2_xs_q8_1EPKvPK10block_q8_1RKiEEEvS3_S3_PT_PS7_iiii)
        /*1db4*/ 	.word	0x00000000


	//----- nvinfo : EIATTR_MIN_STACK_SIZE
	.align		4
.L_1305:
        /*1db8*/ 	.byte	0x04, 0x12
        /*1dba*/ 	.short	(.L_1307 - .L_1306)
	.align		4
.L_1306:
        /*1dbc*/ 	.word	index@(_Z9moe_vec_qIfLi256ELi8E13block_iq2_xxsLi1EXadL_ZN45_INTERNAL_8d5cb472_14_gguf_kernel_cu_cd24131920vec_dot_iq2_xxs_q8_1EPKvPK10block_q8_1RKiEEEvS3_S3_PT_PS7_iiii)
        /*1dc0*/ 	.word	0x00000000


	//----- nvinfo : EIATTR_MIN_STACK_SIZE
	.align		4
.L_1307:
        /*1dc4*/ 	.byte	0x04, 0x12
        /*1dc6*/ 	.short	(.L_1309 - .L_1308)
	.align		4
.L_1308:
        /*1dc8*/ 	.word	index@(_Z9moe_vec_qIfLi256ELi32E10block_q6_KLi1EXadL_ZN45_INTERNAL_8d5cb472_14_gguf_kernel_cu_cd24131917vec_dot_q6_K_q8_1EPKvPK10block_q8_1RKiEEEvS3_S3_PT_PS7_iiii)
        /*1dcc*/ 	.word	0x00000000


	//----- nvinfo : EIATTR_MIN_STACK_SIZE
	.align		4
.L_1309:
        /*1dd0*/ 	.byte	0x04, 0x12
        /*1dd2*/ 	.short	(.L_1311 - .L_1310)
	.align		4
.L_1310:
        /*1dd4*/ 	.word	index@(_Z9moe_vec_qIfLi256ELi32E10block_q5_KLi2EXadL_ZN45_INTERNAL_8d5cb472_14_gguf_kernel_cu_cd24131917vec_dot_q5_K_q8_1EPKvPK10block_q8_1RKiEEEvS3_S3_PT_PS7_iiii)
        /*1dd8*/ 	.word	0x00000000


	//----- nvinfo : EIATTR_MIN_STACK_SIZE
	.align		4
.L_1311:
        /*1ddc*/ 	.byte	0x04, 0x12
        /*1dde*/ 	.short	(.L_1313 - .L_1312)
	.align		4
.L_1312:
        /*1de0*/ 	.word	index@(_Z9moe_vec_qIfLi256ELi32E10block_q4_KLi2EXadL_ZN45_INTERNAL_8d5cb472_14_gguf_kernel_cu_cd24131917vec_dot_q4_K_q8_1EPKvPK10block_q8_1RKiEEEvS3_S3_PT_PS7_iiii)
        /*1de4*/ 	.word	0x00000000


	//----- nvinfo : EIATTR_MIN_STACK_SIZE
	.align		4
.L_1313:
        /*1de8*/ 	.byte	0x04, 0x12
        /*1dea*/ 	.short	(.L_1315 - .L_1314)
	.align		4
.L_1314:
        /*1dec*/ 	.word	index@(_Z9moe_vec_qIfLi256ELi16E10block_q3_KLi1EXadL_ZN45_INTERNAL_8d5cb472_14_gguf_kernel_cu_cd24131917vec_dot_q3_K_q8_1EPKvPK10block_q8_1RKiEEEvS3_S3_PT_PS7_iiii)
        /*1df0*/ 	.word	0x00000000


	//----- nvinfo : EIATTR_MIN_STACK_SIZE
	.align		4
.L_1315:
        /*1df4*/ 	.byte	0x04, 0x12
        /*1df6*/ 	.short	(.L_1317 - .L_1316)
	.align		4
.L_1316:
        /*1df8*/ 	.word	index@(_Z9moe_vec_qIfLi256ELi16E10block_q2_KLi1EXadL_ZN45_INTERNAL_8d5cb472_14_gguf_kernel_cu_cd24131917vec_dot_q2_K_q8_1EPKvPK10block_q8_1RKiEEEvS3_S3_PT_PS7_iiii)
        /*1dfc*/ 	.word	0x00000000


	//----- nvinfo : EIATTR_MIN_STACK_SIZE
	.align		4
.L_1317:
        /*1e00*/ 	.byte	0x04, 0x12
        /*1e02*/ 	.short	(.L_1319 - .L_1318)
	.align		4
.L_1318:
        /*1e04*/ 	.word	index@(_Z9moe_vec_qIfLi32ELi8E10block_q8_0Li2EXadL_ZN45_INTERNAL_8d5cb472_14_gguf_kernel_cu_cd24131917vec_dot_q8_0_q8_1EPKvPK10block_q8_1RKiEEEvS3_S3_PT_PS7_iiii)
        /*1e08*/ 	.word	0x00000000


	//----- nvinfo : EIATTR_MIN_STACK_SIZE
	.align		4
.L_1319:
        /*1e0c*/ 	.byte	0x04, 0x12
        /*1e0e*/ 	.short	(.L_1321 - .L_1320)
	.align		4
.L_1320:
        /*1e10*/ 	.word	index@(_Z9moe_vec_qIfLi32ELi4E10block_q5_1Li2EXadL_ZN45_INTERNAL_8d5cb472_14_gguf_kernel_cu_cd24131917vec_dot_q5_1_q8_1EPKvPK10block_q8_1RKiEEEvS3_S3_PT_PS7_iiii)
        /*1e14*/ 	.word	0x00000000


	//----- nvinfo : EIATTR_MIN_STACK_SIZE
	.align		4
.L_1321:
        /*1e18*/ 	.byte	0x04, 0x12
        /*1e1a*/ 	.short	(.L_1323 - .L_1322)
	.align		4
.L_1322:
        /*1e1c*/ 	.word	index@(_Z9moe_vec_qIfLi32ELi4E10block_q5_0Li2EXadL_ZN45_INTERNAL_8d5cb472_14_gguf_kernel_cu_cd24131917vec_dot_q5_0_q8_1EPKvPK10block_q8_1RKiEEEvS3_S3_PT_PS7_iiii)
        /*1e20*/ 	.word	0x00000000


	//----- nvinfo : EIATTR_MIN_STACK_SIZE
	.align		4
.L_1323:
        /*1e24*/ 	.byte	0x04, 0x12
        /*1e26*/ 	.short	(.L_1325 - .L_1324)
	.align		4
.L_1324:
        /*1e28*/ 	.word	index@(_Z9moe_vec_qIfLi32ELi4E10block_q4_1Li2EXadL_ZN45_INTERNAL_8d5cb472_14_gguf_kernel_cu_cd24131917vec_dot_q4_1_q8_1EPKvPK10block_q8_1RKiEEEvS3_S3_PT_PS7_iiii)
        /*1e2c*/ 	.word	0x00000000


	//----- nvinfo : EIATTR_MIN_STACK_SIZE
	.align		4
.L_1325:
        /*1e30*/ 	.byte	0x04, 0x12
        /*1e32*/ 	.short	(.L_1327 - .L_1326)
	.align		4
.L_1326:
        /*1e34*/ 	.word	index@(_Z9moe_vec_qIfLi32ELi4E10block_q4_0Li2EXadL_ZN45_INTERNAL_8d5cb472_14_gguf_kernel_cu_cd24131917vec_dot_q4_0_q8_1EPKvPK10block_q8_1RKiEEEvS3_S3_PT_PS7_iiii)
        /*1e38*/ 	.word	0x00000000


	//----- nvinfo : EIATTR_MIN_STACK_SIZE
	.align		4
.L_1327:
        /*1e3c*/ 	.byte	0x04, 0x12
        /*1e3e*/ 	.short	(.L_1329 - .L_1328)
	.align		4
.L_1328:
        /*1e40*/ 	.word	index@(_Z8moe_q6_KIN3c108BFloat16ELb1EEvPKvS3_PT_PKiS7_S7_iiiiiii)
        /*1e44*/ 	.word	0x00000000


	//----- nvinfo : EIATTR_MIN_STACK_SIZE
	.align		4
.L_1329:
        /*1e48*/ 	.byte	0x04, 0x12
        /*1e4a*/ 	.short	(.L_1331 - .L_1330)
	.align		4
.L_1330:
        /*1e4c*/ 	.word	index@(_Z8moe_q6_KIN3c108BFloat16ELb0EEvPKvS3_PT_PKiS7_S7_iiiiiii)
        /*1e50*/ 	.word	0x00000000


	//----- nvinfo : EIATTR_MIN_STACK_SIZE
	.align		4
.L_1331:
        /*1e54*/ 	.byte	0x04, 0x12
        /*1e56*/ 	.short	(.L_1333 - .L_1332)
	.align		4
.L_1332:
        /*1e58*/ 	.word	index@(_Z8moe_q5_KIN3c108BFloat16ELb1EEvPKvS3_PT_PKiS7_S7_iiiiiii)
        /*1e5c*/ 	.word	0x00000000


	//----- nvinfo : EIATTR_MIN_STACK_SIZE
	.align		4
.L_1333:
        /*1e60*/ 	.byte	0x04, 0x12
        /*1e62*/ 	.short	(.L_1335 - .L_1334)
	.align		4
.L_1334:
        /*1e64*/ 	.word	index@(_Z8moe_q5_KIN3c108BFloat16ELb0EEvPKvS3_PT_PKiS7_S7_iiiiiii)
        /*1e68*/ 	.word	0x00000000


	//----- nvinfo : EIATTR_MIN_STACK_SIZE
	.align		4
.L_1335:
        /*1e6c*/ 	.byte	0x04, 0x12
        /*1e6e*/ 	.short	(.L_1337 - .L_1336)
	.align		4
.L_1336:
        /*1e70*/ 	.word	index@(_Z8moe_q4_KIN3c108BFloat16ELb1EEvPKvS3_PT_PKiS7_S7_iiiiiii)
        /*1e74*/ 	.word	0x00000000


	//----- nvinfo : EIATTR_MIN_STACK_SIZE
	.align		4
.L_1337:
        /*1e78*/ 	.byte	0x04, 0x12
        /*1e7a*/ 	.short	(.L_1339 - .L_1338)
	.align		4
.L_1338:
        /*1e7c*/ 	.word	index@(_Z8moe_q4_KIN3c108BFloat16ELb0EEvPKvS3_PT_PKiS7_S7_iiiiiii)
        /*1e80*/ 	.word	0x00000000


	//----- nvinfo : EIATTR_MIN_STACK_SIZE
	.align		4
.L_1339:
        /*1e84*/ 	.byte	0x04, 0x12
        /*1e86*/ 	.short	(.L_1341 - .L_1340)
	.align		4
.L_1340:
        /*1e88*/ 	.word	index@(_Z8moe_q3_KIN3c108BFloat16ELb1EEvPKvS3_PT_PKiS7_S7_iiiiiii)
        /*1e8c*/ 	.word	0x00000000


	//----- nvinfo : EIATTR_MIN_STACK_SIZE
	.align		4
.L_1341:
        /*1e90*/ 	.byte	0x04, 0x12
        /*1e92*/ 	.short	(.L_1343 - .L_1342)
	.align		4
.L_1342:
        /*1e94*/ 	.word	index@(_Z8moe_q3_KIN3c108BFloat16ELb0EEvPKvS3_PT_PKiS7_S7_iiiiiii)
        /*1e98*/ 	.word	0x00000000


	//----- nvinfo : EIATTR_MIN_STACK_SIZE
	.align		4
.L_1343:
        /*1e9c*/ 	.byte	0x04, 0x12
        /*1e9e*/ 	.short	(.L_1345 - .L_1344)
	.align		4
.L_1344:
        /*1ea0*/ 	.word	index@(_Z8moe_q2_KIN3c108BFloat16ELb1EEvPKvS3_PT_PKiS7_S7_iiiiiii)
        /*1ea4*/ 	.word	0x00000000


	//----- nvinfo : EIATTR_MIN_STACK_SIZE
	.align		4
.L_1345:
        /*1ea8*/ 	.byte	0x04, 0x12
        /*1eaa*/ 	.short	(.L_1347 - .L_1346)
	.align		4
.L_1346:
        /*1eac*/ 	.word	index@(_Z8moe_q2_KIN3c108BFloat16ELb0EEvPKvS3_PT_PKiS7_S7_iiiiiii)
        /*1eb0*/ 	.word	0x00000000


	//----- nvinfo : EIATTR_MIN_STACK_SIZE
	.align		4
.L_1347:
        /*1eb4*/ 	.byte	0x04, 0x12
        /*1eb6*/ 	.short	(.L_1349 - .L_1348)
	.align		4
.L_1348:
        /*1eb8*/ 	.word	index@(_Z8moe_q8_0IN3c108BFloat16ELb1EEvPKvS3_PT_PKiS7_S7_iiiiiii)
        /*1ebc*/ 	.word	0x00000000


	//----- nvinfo : EIATTR_MIN_STACK_SIZE
	.align		4
.L_1349:
        /*1ec0*/ 	.byte	0x04, 0x12
        /*1ec2*/ 	.short	(.L_1351 - .L_1350)
	.align		4
.L_1350:
        /*1ec4*/ 	.word	index@(_Z8moe_q8_0IN3c108BFloat16ELb0EEvPKvS3_PT_PKiS7_S7_iiiiiii)
        /*1ec8*/ 	.word	0x00000000


	//----- nvinfo : EIATTR_MIN_STACK_SIZE
	.align		4
.L_1351:
        /*1ecc*/ 	.byte	0x04, 0x12
        /*1ece*/ 	.short	(.L_1353 - .L_1352)
	.align		4
.L_1352:
        /*1ed0*/ 	.word	index@(_Z8moe_q5_1IN3c108BFloat16ELb1EEvPKvS3_PT_PKiS7_S7_iiiiiii)
        /*1ed4*/ 	.word	0x00000000


	//----- nvinfo : EIATTR_MIN_STACK_SIZE
	.align		4
.L_1353:
        /*1ed8*/ 	.byte	0x04, 0x12
        /*1eda*/ 	.short	(.L_1355 - .L_1354)
	.align		4
.L_1354:
        /*1edc*/ 	.word	index@(_Z8moe_q5_1IN3c108BFloat16ELb0EEvPKvS3_PT_PKiS7_S7_iiiiiii)
        /*1ee0*/ 	.word	0x00000000


	//----- nvinfo : EIATTR_MIN_STACK_SIZE
	.align		4
.L_1355:
        /*1ee4*/ 	.byte	0x04, 0x12
        /*1ee6*/ 	.short	(.L_1357 - .L_1356)
	.align		4
.L_1356:
        /*1ee8*/ 	.word	index@(_Z8moe_q5_0IN3c108BFloat16ELb1EEvPKvS3_PT_PKiS7_S7_iiiiiii)
        /*1eec*/ 	.word	0x00000000


	//----- nvinfo : EIATTR_MIN_STACK_SIZE
	.align		4
.L_1357:
        /*1ef0*/ 	.byte	0x04, 0x12
        /*1ef2*/ 	.short	(.L_1359 - .L_1358)
	.align		4
.L_1358:
        /*1ef4*/ 	.word	index@(_Z8moe_q5_0IN3c108BFloat16ELb0EEvPKvS3_PT_PKiS7_S7_iiiiiii)
        /*1ef8*/ 	.word	0x00000000


	//----- nvinfo : EIATTR_MIN_STACK_SIZE
	.align		4
.L_1359:
        /*1efc*/ 	.byte	0x04, 0x12
        /*1efe*/ 	.short	(.L_1361 - .L_1360)
	.align		4
.L_1360:
        /*1f00*/ 	.word	index@(_Z8moe_q4_1IN3c108BFloat16ELb1EEvPKvS3_PT_PKiS7_S7_iiiiiii)
        /*1f04*/ 	.word	0x00000000


	//----- nvinfo : EIATTR_MIN_STACK_SIZE
	.align		4
.L_1361:
        /*1f08*/ 	.byte	0x04, 0x12
        /*1f0a*/ 	.short	(.L_1363 - .L_1362)
	.align		4
.L_1362:
        /*1f0c*/ 	.word	index@(_Z8moe_q4_1IN3c108BFloat16ELb0EEvPKvS3_PT_PKiS7_S7_iiiiiii)
        /*1f10*/ 	.word	0x00000000


	//----- nvinfo : EIATTR_MIN_STACK_SIZE
	.align		4
.L_1363:
        /*1f14*/ 	.byte	0x04, 0x12
        /*1f16*/ 	.short	(.L_1365 - .L_1364)
	.align		4
.L_1364:
        /*1f18*/ 	.word	index@(_Z8moe_q4_0IN3c108BFloat16ELb1EEvPKvS3_PT_PKiS7_S7_iiiiiii)
        /*1f1c*/ 	.word	0x00000000


	//----- nvinfo : EIATTR_MIN_STACK_SIZE
	.align		4
.L_1365:
        /*1f20*/ 	.byte	0x04, 0x12
        /*1f22*/ 	.short	(.L_1367 - .L_1366)
	.align		4
.L_1366:
        /*1f24*/ 	.word	index@(_Z8moe_q4_0IN3c108BFloat16ELb0EEvPKvS3_PT_PKiS7_S7_iiiiiii)
        /*1f28*/ 	.word	0x00000000


	//----- nvinfo : EIATTR_MIN_STACK_SIZE
	.align		4
.L_1367:
        /*1f2c*/ 	.byte	0x04, 0x12
        /*1f2e*/ 	.short	(.L_1369 - .L_1368)
	.align		4
.L_1368:
        /*1f30*/ 	.word	index@(_Z8moe_q6_KIN3c104HalfELb1EEvPKvS3_PT_PKiS7_S7_iiiiiii)
        /*1f34*/ 	.word	0x00000000


	//----- nvinfo : EIATTR_MIN_STACK_SIZE
	.align		4
.L_1369:
        /*1f38*/ 	.byte	0x04, 0x12
        /*1f3a*/ 	.short	(.L_1371 - .L_1370)
	.align		4
.L_1370:
        /*1f3c*/ 	.word	index@(_Z8moe_q6_KIN3c104HalfELb0EEvPKvS3_PT_PKiS7_S7_iiiiiii)
        /*1f40*/ 	.word	0x00000000


	//----- nvinfo : EIATTR_MIN_STACK_SIZE
	.align		4
.L_1371:
        /*1f44*/ 	.byte	0x04, 0x12
        /*1f46*/ 	.short	(.L_1373 - .L_1372)
	.align		4
.L_1372:
        /*1f48*/ 	.word	index@(_Z8moe_q5_KIN3c104HalfELb1EEvPKvS3_PT_PKiS7_S7_iiiiiii)
        /*1f4c*/ 	.word	0x00000000


	//----- nvinfo : EIATTR_MIN_STACK_SIZE
	.align		4
.L_1373:
        /*1f50*/ 	.byte	0x04, 0x12
        /*1f52*/ 	.short	(.L_1375 - .L_1374)
	.align		4
.L_1374:
        /*1f54*/ 	.word	index@(_Z8moe_q5_KIN3c104HalfELb0EEvPKvS3_PT_PKiS7_S7_iiiiiii)
        /*1f58*/ 	.word	0x00000000


	//----- nvinfo : EIATTR_MIN_STACK_SIZE
	.align		4
.L_1375:
        /*1f5c*/ 	.byte	0x04, 0x12
        /*1f5e*/ 	.short	(.L_1377 - .L_1376)
	.align		4
.L_1376:
        /*1f60*/ 	.word	index@(_Z8moe_q4_KIN3c104HalfELb1EEvPKvS3_PT_PKiS7_S7_iiiiiii)
        /*1f64*/ 	.word	0x00000000


	//----- nvinfo : EIATTR_MIN_STACK_SIZE
	.align		4
.L_1377:
        /*1f68*/ 	.byte	0x04, 0x12
        /*1f6a*/ 	.short	(.L_1379 - .L_1378)
	.align		4
.L_1378:
        /*1f6c*/ 	.word	index@(_Z8moe_q4_KIN3c104HalfELb0EEvPKvS3_PT_PKiS7_S7_iiiiiii)
        /*1f70*/ 	.word	0x00000000


	//----- nvinfo : EIATTR_MIN_STACK_SIZE
	.align		4
.L_1379:
        /*1f74*/ 	.byte	0x04, 0x12
        /*1f76*/ 	.short	(.L_1381 - .L_1380)
	.align		4
.L_1380:
        /*1f78*/ 	.word	index@(_Z8moe_q3_KIN3c104HalfELb1EEvPKvS3_PT_PKiS7_S7_iiiiiii)
        /*1f7c*/ 	.word	0x00000000


	//----- nvinfo : EIATTR_MIN_STACK_SIZE
	.align		4
.L_1381:
        /*1f80*/ 	.byte	0x04, 0x12
        /*1f82*/ 	.short	(.L_1383 - .L_1382)
	.align		4
.L_1382:
        /*1f84*/ 	.word	index@(_Z8moe_q3_KIN3c104HalfELb0EEvPKvS3_PT_PKiS7_S7_iiiiiii)
        /*1f88*/ 	.word	0x00000000


	//----- nvinfo : EIATTR_MIN_STACK_SIZE
	.align		4
.L_1383:
        /*1f8c*/ 	.byte	0x04, 0x12
        /*1f8e*/ 	.short	(.L_1385 - .L_1384)
	.align		4
.L_1384:
        /*1f90*/ 	.word	index@(_Z8moe_q2_KIN3c104HalfELb1EEvPKvS3_PT_PKiS7_S7_iiiiiii)
        /*1f94*/ 	.word	0x00000000


	//----- nvinfo : EIATTR_MIN_STACK_SIZE
	.align		4
.L_1385:
        /*1f98*/ 	.byte	0x04, 0x12
        /*1f9a*/ 	.short	(.L_1387 - .L_1386)
	.align		4
.L_1386:
        /*1f9c*/ 	.word	index@(_Z8moe_q2_KIN3c104HalfELb0EEvPKvS3_PT_PKiS7_S7_iiiiiii)
        /*1fa0*/ 	.word	0x00000000


	//----- nvinfo : EIATTR_MIN_STACK_SIZE
	.align		4
.L_1387:
        /*1fa4*/ 	.byte	0x04, 0x12
        /*1fa6*/ 	.short	(.L_1389 - .L_1388)
	.align		4
.L_1388:
        /*1fa8*/ 	.word	index@(_Z8moe_q8_0IN3c104HalfELb1EEvPKvS3_PT_PKiS7_S7_iiiiiii)
        /*1fac*/ 	.word	0x00000000


	//----- nvinfo : EIATTR_MIN_STACK_SIZE
	.align		4
.L_1389:
        /*1fb0*/ 	.byte	0x04, 0x12
        /*1fb2*/ 	.short	(.L_1391 - .L_1390)
	.align		4
.L_1390:
        /*1fb4*/ 	.word	index@(_Z8moe_q8_0IN3c104HalfELb0EEvPKvS3_PT_PKiS7_S7_iiiiiii)
        /*1fb8*/ 	.word	0x00000000


	//----- nvinfo : EIATTR_MIN_STACK_SIZE
	.align		4
.L_1391:
        /*1fbc*/ 	.byte	0x04, 0x12
        /*1fbe*/ 	.short	(.L_1393 - .L_1392)
	.align		4
.L_1392:
        /*1fc0*/ 	.word	index@(_Z8moe_q5_1IN3c104HalfELb1EEvPKvS3_PT_PKiS7_S7_iiiiiii)
        /*1fc4*/ 	.word	0x00000000


	//----- nvinfo : EIATTR_MIN_STACK_SIZE
	.align		4
.L_1393:
        /*1fc8*/ 	.byte	0x04, 0x12
        /*1fca*/ 	.short	(.L_1395 - .L_1394)
	.align		4
.L_1394:
        /*1fcc*/ 	.word	index@(_Z8moe_q5_1IN3c104HalfELb0EEvPKvS3_PT_PKiS7_S7_iiiiiii)
        /*1fd0*/ 	.word	0x00000000


	//----- nvinfo : EIATTR_MIN_STACK_SIZE
	.align		4
.L_1395:
        /*1fd4*/ 	.byte	0x04, 0x12
        /*1fd6*/ 	.short	(.L_1397 - .L_1396)
	.align		4
.L_1396:
        /*1fd8*/ 	.word	index@(_Z8moe_q5_0IN3c104HalfELb1EEvPKvS3_PT_PKiS7_S7_iiiiiii)
        /*1fdc*/ 	.word	0x00000000


	//----- nvinfo : EIATTR_MIN_STACK_SIZE
	.align		4
.L_1397:
        /*1fe0*/ 	.byte	0x04, 0x12
        /*1fe2*/ 	.short	(.L_1399 - .L_1398)
	.align		4
.L_1398:
        /*1fe4*/ 	.word	index@(_Z8moe_q5_0IN3c104HalfELb0EEvPKvS3_PT_PKiS7_S7_iiiiiii)
        /*1fe8*/ 	.word	0x00000000


	//----- nvinfo : EIATTR_MIN_STACK_SIZE
	.align		4
.L_1399:
        /*1fec*/ 	.byte	0x04, 0x12
        /*1fee*/ 	.short	(.L_1401 - .L_1400)
	.align		4
.L_1400:
        /*1ff0*/ 	.word	index@(_Z8moe_q4_1IN3c104HalfELb1EEvPKvS3_PT_PKiS7_S7_iiiiiii)
        /*1ff4*/ 	.word	0x00000000


	//----- nvinfo : EIATTR_MIN_STACK_SIZE
	.align		4
.L_1401:
        /*1ff8*/ 	.byte	0x04, 0x12
        /*1ffa*/ 	.short	(.L_1403 - .L_1402)
	.align		4
.L_1402:
        /*1ffc*/ 	.word	index@(_Z8moe_q4_1IN3c104HalfELb0EEvPKvS3_PT_PKiS7_S7_iiiiiii)
        /*2000*/ 	.word	0x00000000


	//----- nvinfo : EIATTR_MIN_STACK_SIZE
	.align		4
.L_1403:
        /*2004*/ 	.byte	0x04, 0x12
        /*2006*/ 	.short	(.L_1405 - .L_1404)
	.align		4
.L_1404:
        /*2008*/ 	.word	index@(_Z8moe_q4_0IN3c104HalfELb1EEvPKvS3_PT_PKiS7_S7_iiiiiii)
        /*200c*/ 	.word	0x00000000


	//----- nvinfo : EIATTR_MIN_STACK_SIZE
	.align		4
.L_1405:
        /*2010*/ 	.byte	0x04, 0x12
        /*2012*/ 	.short	(.L_1407 - .L_1406)
	.align		4
.L_1406:
        /*2014*/ 	.word	index@(_Z8moe_q4_0IN3c104HalfELb0EEvPKvS3_PT_PKiS7_S7_iiiiiii)
        /*2018*/ 	.word	0x00000000


	//----- nvinfo : EIATTR_MIN_STACK_SIZE
	.align		4
.L_1407:
        /*201c*/ 	.byte	0x04, 0x12
        /*201e*/ 	.short	(.L_1409 - .L_1408)
	.align		4
.L_1408:
        /*2020*/ 	.word	index@(_Z8moe_q6_KIfLb1EEvPKvS1_PT_PKiS5_S5_iiiiiii)
        /*2024*/ 	.word	0x00000000


	//----- nvinfo : EIATTR_MIN_STACK_SIZE
	.align		4
.L_1409:
        /*2028*/ 	.byte	0x04, 0x12
        /*202a*/ 	.short	(.L_1411 - .L_1410)
	.align		4
.L_1410:
        /*202c*/ 	.word	index@(_Z8moe_q6_KIfLb0EEvPKvS1_PT_PKiS5_S5_iiiiiii)
        /*2030*/ 	.word	0x00000000


	//----- nvinfo : EIATTR_MIN_STACK_SIZE
	.align		4
.L_1411:
        /*2034*/ 	.byte	0x04, 0x12
        /*2036*/ 	.short	(.L_1413 - .L_1412)
	.align		4
.L_1412:
        /*2038*/ 	.word	index@(_Z8moe_q5_KIfLb1EEvPKvS1_PT_PKiS5_S5_iiiiiii)
        /*203c*/ 	.word	0x00000000


	//----- nvinfo : EIATTR_MIN_STACK_SIZE
	.align		4
.L_1413:
        /*2040*/ 	.byte	0x04, 0x12
        /*2042*/ 	.short	(.L_1415 - .L_1414)
	.align		4
.L_1414:
        /*2044*/ 	.word	index@(_Z8moe_q5_KIfLb0EEvPKvS1_PT_PKiS5_S5_iiiiiii)
        /*2048*/ 	.word	0x00000000


	//----- nvinfo : EIATTR_MIN_STACK_SIZE
	.align		4
.L_1415:
        /*204c*/ 	.byte	0x04, 0x12
        /*204e*/ 	.short	(.L_1417 - .L_1416)
	.align		4
.L_1416:
        /*2050*/ 	.word	index@(_Z8moe_q4_KIfLb1EEvPKvS1_PT_PKiS5_S5_iiiiiii)
        /*2054*/ 	.word	0x00000000


	//----- nvinfo : EIATTR_MIN_STACK_SIZE
	.align		4
.L_1417:
        /*2058*/ 	.byte	0x04, 0x12
        /*205a*/ 	.short	(.L_1419 - .L_1418)
	.align		4
.L_1418:
        /*205c*/ 	.word	index@(_Z8moe_q4_KIfLb0EEvPKvS1_PT_PKiS5_S5_iiiiiii)
        /*2060*/ 	.word	0x00000000


	//----- nvinfo : EIATTR_MIN_STACK_SIZE
	.align		4
.L_1419:
        /*2064*/ 	.byte	0x04, 0x12
        /*2066*/ 	.short	(.L_1421 - .L_1420)
	.align		4
.L_1420:
        /*2068*/ 	.word	index@(_Z8moe_q3_KIfLb1EEvPKvS1_PT_PKiS5_S5_iiiiiii)
        /*206c*/ 	.word	0x00000000


	//----- nvinfo : EIATTR_MIN_STACK_SIZE
	.align		4
.L_1421:
        /*2070*/ 	.byte	0x04, 0x12
        /*2072*/ 	.short	(.L_1423 - .L_1422)
	.align		4
.L_1422:
        /*2074*/ 	.word	index@(_Z8moe_q3_KIfLb0EEvPKvS1_PT_PKiS5_S5_iiiiiii)
        /*2078*/ 	.word	0x00000000


	//----- nvinfo : EIATTR_MIN_STACK_SIZE
	.align		4
.L_1423:
        /*207c*/ 	.byte	0x04, 0x12
        /*207e*/ 	.short	(.L_1425 - .L_1424)
	.align		4
.L_1424:
        /*2080*/ 	.word	index@(_Z8moe_q2_KIfLb1EEvPKvS1_PT_PKiS5_S5_iiiiiii)
        /*2084*/ 	.word	0x00000000


	//----- nvinfo : EIATTR_MIN_STACK_SIZE
	.align		4
.L_1425:
        /*2088*/ 	.byte	0x04, 0x12
        /*208a*/ 	.short	(.L_1427 - .L_1426)
	.align		4
.L_1426:
        /*208c*/ 	.word	index@(_Z8moe_q2_KIfLb0EEvPKvS1_PT_PKiS5_S5_iiiiiii)
        /*2090*/ 	.word	0x00000000


	//----- nvinfo : EIATTR_MIN_STACK_SIZE
	.align		4
.L_1427:
        /*2094*/ 	.byte	0x04, 0x12
        /*2096*/ 	.short	(.L_1429 - .L_1428)
	.align		4
.L_1428:
        /*2098*/ 	.word	index@(_Z8moe_q8_0IfLb1EEvPKvS1_PT_PKiS5_S5_iiiiiii)
        /*209c*/ 	.word	0x00000000


	//----- nvinfo : EIATTR_MIN_STACK_SIZE
	.align		4
.L_1429:
        /*20a0*/ 	.byte	0x04, 0x12
        /*20a2*/ 	.short	(.L_1431 - .L_1430)
	.align		4
.L_1430:
        /*20a4*/ 	.word	index@(_Z8moe_q8_0IfLb0EEvPKvS1_PT_PKiS5_S5_iiiiiii)
        /*20a8*/ 	.word	0x00000000


	//----- nvinfo : EIATTR_MIN_STACK_SIZE
	.align		4
.L_1431:
        /*20ac*/ 	.byte	0x04, 0x12
        /*20ae*/ 	.short	(.L_1433 - .L_1432)
	.align		4
.L_1432:
        /*20b0*/ 	.word	index@(_Z8moe_q5_1IfLb1EEvPKvS1_PT_PKiS5_S5_iiiiiii)
        /*20b4*/ 	.word	0x00000000


	//----- nvinfo : EIATTR_MIN_STACK_SIZE
	.align		4
.L_1433:
        /*20b8*/ 	.byte	0x04, 0x12
        /*20ba*/ 	.short	(.L_1435 - .L_1434)
	.align		4
.L_1434:
        /*20bc*/ 	.word	index@(_Z8moe_q5_1IfLb0EEvPKvS1_PT_PKiS5_S5_iiiiiii)
        /*20c0*/ 	.word	0x00000000


	//----- nvinfo : EIATTR_MIN_STACK_SIZE
	.align		4
.L_1435:
        /*20c4*/ 	.byte	0x04, 0x12
        /*20c6*/ 	.short	(.L_1437 - .L_1436)
	.align		4
.L_1436:
        /*20c8*/ 	.word	index@(_Z8moe_q5_0IfLb1EEvPKvS1_PT_PKiS5_S5_iiiiiii)
        /*20cc*/ 	.word	0x00000000


	//----- nvinfo : EIATTR_MIN_STACK_SIZE
	.align		4
.L_1437:
        /*20d0*/ 	.byte	0x04, 0x12
        /*20d2*/ 	.short	(.L_1439 - .L_1438)
	.align		4
.L_1438:
        /*20d4*/ 	.word	index@(_Z8moe_q5_0IfLb0EEvPKvS1_PT_PKiS5_S5_iiiiiii)
        /*20d8*/ 	.word	0x00000000


	//----- nvinfo : EIATTR_MIN_STACK_SIZE
	.align		4
.L_1439:
        /*20dc*/ 	.byte	0x04, 0x12
        /*20de*/ 	.short	(.L_1441 - .L_1440)
	.align		4
.L_1440:
        /*20e0*/ 	.word	index@(_Z8moe_q4_1IfLb1EEvPKvS1_PT_PKiS5_S5_iiiiiii)
        /*20e4*/ 	.word	0x00000000


	//----- nvinfo : EIATTR_MIN_STACK_SIZE
	.align		4
.L_1441:
        /*20e8*/ 	.byte	0x04, 0x12
        /*20ea*/ 	.short	(.L_1443 - .L_1442)
	.align		4
.L_1442:
        /*20ec*/ 	.word	index@(_Z8moe_q4_1IfLb0EEvPKvS1_PT_PKiS5_S5_iiiiiii)
        /*20f0*/ 	.word	0x00000000


	//----- nvinfo : EIATTR_MIN_STACK_SIZE
	.align		4
.L_1443:
        /*20f4*/ 	.byte	0x04, 0x12
        /*20f6*/ 	.short	(.L_1445 - .L_1444)
	.align		4
.L_1444:
        /*20f8*/ 	.word	index@(_Z8moe_q4_0IfLb1EEvPKvS1_PT_PKiS5_S5_iiiiiii)
        /*20fc*/ 	.word	0x00000000


	//----- nvinfo : EIATTR_MIN_STACK_SIZE
	.align		4
.L_1445:
        /*2100*/ 	.byte	0x04, 0x12
        /*2102*/ 	.short	(.L_1447 - .L_1446)
	.align		4
.L_1446:
        /*2104*/ 	.word	index@(_Z8moe_q4_0IfLb0EEvPKvS1_PT_PKiS5_S5_iiiiiii)
        /*2108*/ 	.word	0x00000000


	//----- nvinfo : EIATTR_MIN_STACK_SIZE
	.align		4
.L_1447:
        /*210c*/ 	.byte	0x04, 0x12
        /*210e*/ 	.short	(.L_1449 - .L_1448)
	.align		4
.L_1448:
        /*2110*/ 	.word	index@(_Z12mul_mat_q6_KIN3c108BFloat16ELb1EEvPKvS3_PT_iiiii)
        /*2114*/ 	.word	0x00000000


	//----- nvinfo : EIATTR_MIN_STACK_SIZE
	.align		4
.L_1449:
        /*2118*/ 	.byte	0x04, 0x12
        /*211a*/ 	.short	(.L_1451 - .L_1450)
	.align		4
.L_1450:
        /*211c*/ 	.word	index@(_Z12mul_mat_q6_KIN3c108BFloat16ELb0EEvPKvS3_PT_iiiii)
        /*2120*/ 	.word	0x00000000


	//----- nvinfo : EIATTR_MIN_STACK_SIZE
	.align		4
.L_1451:
        /*2124*/ 	.byte	0x04, 0x12
        /*2126*/ 	.short	(.L_1453 - .L_1452)
	.align		4
.L_1452:
        /*2128*/ 	.word	index@(_Z12mul_mat_q5_KIN3c108BFloat16ELb1EEvPKvS3_PT_iiiii)
        /*212c*/ 	.word	0x00000000


	//----- nvinfo : EIATTR_MIN_STACK_SIZE
	.align		4
.L_1453:
        /*2130*/ 	.byte	0x04, 0x12
        /*2132*/ 	.short	(.L_1455 - .L_1454)
	.align		4
.L_1454:
        /*2134*/ 	.word	index@(_Z12mul_mat_q5_KIN3c108BFloat16ELb0EEvPKvS3_PT_iiiii)
        /*2138*/ 	.word	0x00000000


	//----- nvinfo : EIATTR_MIN_STACK_SIZE
	.align		4
.L_1455:
        /*213c*/ 	.byte	0x04, 0x12
        /*213e*/ 	.short	(.L_1457 - .L_1456)
	.align		4
.L_1456:
        /*2140*/ 	.word	index@(_Z12mul_mat_q4_KIN3c108BFloat16ELb1EEvPKvS3_PT_iiiii)
        /*2144*/ 	.word	0x00000000


	//----- nvinfo : EIATTR_MIN_STACK_SIZE
	.align		4
.L_1457:
        /*2148*/ 	.byte	0x04, 0x12
        /*214a*/ 	.short	(.L_1459 - .L_1458)
	.align		4
.L_1458:
        /*214c*/ 	.word	index@(_Z12mul_mat_q4_KIN3c108BFloat16ELb0EEvPKvS3_PT_iiiii)
        /*2150*/ 	.word	0x00000000


	//----- nvinfo : EIATTR_MIN_STACK_SIZE
	.align		4
.L_1459:
        /*2154*/ 	.byte	0x04, 0x12
        /*2156*/ 	.short	(.L_1461 - .L_1460)
	.align		4
.L_1460:
        /*2158*/ 	.word	index@(_Z12mul_mat_q3_KIN3c108BFloat16ELb1EEvPKvS3_PT_iiiii)
        /*215c*/ 	.word	0x00000000


	//----- nvinfo : EIATTR_MIN_STACK_SIZE
	.align		4
.L_1461:
        /*2160*/ 	.byte	0x04, 0x12
        /*2162*/ 	.short	(.L_1463 - .L_1462)
	.align		4
.L_1462:
        /*2164*/ 	.word	index@(_Z12mul_mat_q3_KIN3c108BFloat16ELb0EEvPKvS3_PT_iiiii)
        /*2168*/ 	.word	0x00000000


	//----- nvinfo : EIATTR_MIN_STACK_SIZE
	.align		4
.L_1463:
        /*216c*/ 	.byte	0x04, 0x12
        /*216e*/ 	.short	(.L_1465 - .L_1464)
	.align		4
.L_1464:
        /*2170*/ 	.word	index@(_Z12mul_mat_q2_KIN3c108BFloat16ELb1EEvPKvS3_PT_iiiii)
        /*2174*/ 	.word	0x00000000


	//----- nvinfo : EIATTR_MIN_STACK_SIZE
	.align		4
.L_1465:
        /*2178*/ 	.byte	0x04, 0x12
        /*217a*/ 	.short	(.L_1467 - .L_1466)
	.align		4
.L_1466:
        /*217c*/ 	.word	index@(_Z12mul_mat_q2_KIN3c108BFloat16ELb0EEvPKvS3_PT_iiiii)
        /*2180*/ 	.word	0x00000000


	//----- nvinfo : EIATTR_MIN_STACK_SIZE
	.align		4
.L_1467:
        /*2184*/ 	.byte	0x04, 0x12
        /*2186*/ 	.short	(.L_1469 - .L_1468)
	.align		4
.L_1468:
        /*2188*/ 	.word	index@(_Z12mul_mat_q8_0IN3c108BFloat16ELb1EEvPKvS3_PT_iiiii)
        /*218c*/ 	.word	0x00000000


	//----- nvinfo : EIATTR_MIN_STACK_SIZE
	.align		4
.L_1469:
        /*2190*/ 	.byte	0x04, 0x12
        /*2192*/ 	.short	(.L_1471 - .L_1470)
	.align		4
.L_1470:
        /*2194*/ 	.word	index@(_Z12mul_mat_q8_0IN3c108BFloat16ELb0EEvPKvS3_PT_iiiii)
        /*2198*/ 	.word	0x00000000


	//----- nvinfo : EIATTR_MIN_STACK_SIZE
	.align		4
.L_1471:
        /*219c*/ 	.byte	0x04, 0x12
        /*219e*/ 	.short	(.L_1473 - .L_1472)
	.align		4
.L_1472:
        /*21a0*/ 	.word	index@(_Z12mul_mat_q5_1IN3c108BFloat16ELb1EEvPKvS3_PT_iiiii)
        /*21a4*/ 	.word	0x00000000


	//----- nvinfo : EIATTR_MIN_STACK_SIZE
	.align		4
.L_1473:
        /*21a8*/ 	.byte	0x04, 0x12
        /*21aa*/ 	.short	(.L_1475 - .L_1474)
	.align		4
.L_1474:
        /*21ac*/ 	.word	index@(_Z12mul_mat_q5_1IN3c108BFloat16ELb0EEvPKvS3_PT_iiiii)
        /*21b0*/ 	.word	0x00000000


	//----- nvinfo : EIATTR_MIN_STACK_SIZE
	.align		4
.L_1475:
        /*21b4*/ 	.byte	0x04, 0x12
        /*21b6*/ 	.short	(.L_1477 - .L_1476)
	.align		4
.L_1476:
        /*21b8*/ 	.word	index@(_Z12mul_mat_q5_0IN3c108BFloat16ELb1EEvPKvS3_PT_iiiii)
        /*21bc*/ 	.word	0x00000000


	//----- nvinfo : EIATTR_MIN_STACK_SIZE
	.align		4
.L_1477:
        /*21c0*/ 	.byte	0x04, 0x12
        /*21c2*/ 	.short	(.L_1479 - .L_1478)
	.align		4
.L_1478:
        /*21c4*/ 	.word	index@(_Z12mul_mat_q5_0IN3c108BFloat16ELb0EEvPKvS3_PT_iiiii)
        /*21c8*/ 	.word	0x00000000


	//----- nvinfo : EIATTR_MIN_STACK_SIZE
	.align		4
.L_1479:
        /*21cc*/ 	.byte	0x04, 0x12
        /*21ce*/ 	.short	(.L_1481 - .L_1480)
	.align		4
.L_1480:
        /*21d0*/ 	.word	index@(_Z12mul_mat_q4_1IN3c108BFloat16ELb1EEvPKvS3_PT_iiiii)
        /*21d4*/ 	.word	0x00000000


	//----- nvinfo : EIATTR_MIN_STACK_SIZE
	.align		4
.L_1481:
        /*21d8*/ 	.byte	0x04, 0x12
        /*21da*/ 	.short	(.L_1483 - .L_1482)
	.align		4
.L_1482:
        /*21dc*/ 	.word	index@(_Z12mul_mat_q4_1IN3c108BFloat16ELb0EEvPKvS3_PT_iiiii)
        /*21e0*/ 	.word	0x00000000


	//----- nvinfo : EIATTR_MIN_STACK_SIZE
	.align		4
.L_1483:
        /*21e4*/ 	.byte	0x04, 0x12
        /*21e6*/ 	.short	(.L_1485 - .L_1484)
	.align		4
.L_1484:
        /*21e8*/ 	.word	index@(_Z12mul_mat_q4_0IN3c108BFloat16ELb1EEvPKvS3_PT_iiiii)
        /*21ec*/ 	.word	0x00000000


	//----- nvinfo : EIATTR_MIN_STACK_SIZE
	.align		4
.L_1485:
        /*21f0*/ 	.byte	0x04, 0x12
        /*21f2*/ 	.short	(.L_1487 - .L_1486)
	.align		4
.L_1486:
        /*21f4*/ 	.word	index@(_Z12mul_mat_q4_0IN3c108BFloat16ELb0EEvPKvS3_PT_iiiii)
        /*21f8*/ 	.word	0x00000000


	//----- nvinfo : EIATTR_MIN_STACK_SIZE
	.align		4
.L_1487:
        /*21fc*/ 	.byte	0x04, 0x12
        /*21fe*/ 	.short	(.L_1489 - .L_1488)
	.align		4
.L_1488:
        /*2200*/ 	.word	index@(_Z12mul_mat_q6_KIN3c104HalfELb1EEvPKvS3_PT_iiiii)
        /*2204*/ 	.word	0x00000000


	//----- nvinfo : EIATTR_MIN_STACK_SIZE
	.align		4
.L_1489:
        /*2208*/ 	.byte	0x04, 0x12
        /*220a*/ 	.short	(.L_1491 - .L_1490)
	.align		4
.L_1490:
        /*220c*/ 	.word	index@(_Z12mul_mat_q6_KIN3c104HalfELb0EEvPKvS3_PT_iiiii)
        /*2210*/ 	.word	0x00000000


	//----- nvinfo : EIATTR_MIN_STACK_SIZE
	.align		4
.L_1491:
        /*2214*/ 	.byte	0x04, 0x12
        /*2216*/ 	.short	(.L_1493 - .L_1492)
	.align		4
.L_1492:
        /*2218*/ 	.word	index@(_Z12mul_mat_q5_KIN3c104HalfELb1EEvPKvS3_PT_iiiii)
        /*221c*/ 	.word	0x00000000


	//----- nvinfo : EIATTR_MIN_STACK_SIZE
	.align		4
.L_1493:
        /*2220*/ 	.byte	0x04, 0x12
        /*2222*/ 	.short	(.L_1495 - .L_1494)
	.align		4
.L_1494:
        /*2224*/ 	.word	index@(_Z12mul_mat_q5_KIN3c104HalfELb0EEvPKvS3_PT_iiiii)
        /*2228*/ 	.word	0x00000000


	//----- nvinfo : EIATTR_MIN_STACK_SIZE
	.align		4
.L_1495:
        /*222c*/ 	.byte	0x04, 0x12
        /*222e*/ 	.short	(.L_1497 - .L_1496)
	.align		4
.L_1496:
        /*2230*/ 	.word	index@(_Z12mul_mat_q4_KIN3c104HalfELb1EEvPKvS3_PT_iiiii)
        /*2234*/ 	.word	0x00000000


	//----- nvinfo : EIATTR_MIN_STACK_SIZE
	.align		4
.L_1497:
        /*2238*/ 	.byte	0x04, 0x12
        /*223a*/ 	.short	(.L_1499 - .L_1498)
	.align		4
.L_1498:
        /*223c*/ 	.word	index@(_Z12mul_mat_q4_KIN3c104HalfELb0EEvPKvS3_PT_iiiii)
        /*2240*/ 	.word	0x00000000


	//----- nvinfo : EIATTR_MIN_STACK_SIZE
	.align		4
.L_1499:
        /*2244*/ 	.byte	0x04, 0x12
        /*2246*/ 	.short	(.L_1501 - .L_1500)
	.align		4
.L_1500:
        /*2248*/ 	.word	index@(_Z12mul_mat_q3_KIN3c104HalfELb1EEvPKvS3_PT_iiiii)
        /*224c*/ 	.word	0x00000000


	//----- nvinfo : EIATTR_MIN_STACK_SIZE
	.align		4
.L_1501:
        /*2250*/ 	.byte	0x04, 0x12
        /*2252*/ 	.short	(.L_1503 - .L_1502)
	.align		4
.L_1502:
        /*2254*/ 	.word	index@(_Z12mul_mat_q3_KIN3c104HalfELb0EEvPKvS3_PT_iiiii)
        /*2258*/ 	.word	0x00000000


	//----- nvinfo : EIATTR_MIN_STACK_SIZE
	.align		4
.L_1503:
        /*225c*/ 	.byte	0x04, 0x12
        /*225e*/ 	.short	(.L_1505 - .L_1504)
	.align		4
.L_1504:
        /*2260*/ 	.word	index@(_Z12mul_mat_q2_KIN3c104HalfELb1EEvPKvS3_PT_iiiii)
        /*2264*/ 	.word	0x00000000


	//----- nvinfo : EIATTR_MIN_STACK_SIZE
	.align		4
.L_1505:
        /*2268*/ 	.byte	0x04, 0x12
        /*226a*/ 	.short	(.L_1507 - .L_1506)
	.align		4
.L_1506:
        /*226c*/ 	.word	index@(_Z12mul_mat_q2_KIN3c104HalfELb0EEvPKvS3_PT_iiiii)
        /*2270*/ 	.word	0x00000000


	//----- nvinfo : EIATTR_MIN_STACK_SIZE
	.align		4
.L_1507:
        /*2274*/ 	.byte	0x04, 0x12
        /*2276*/ 	.short	(.L_1509 - .L_1508)
	.align		4
.L_1508:
        /*2278*/ 	.word	index@(_Z12mul_mat_q8_0IN3c104HalfELb1EEvPKvS3_PT_iiiii)
        /*227c*/ 	.word	0x00000000


	//----- nvinfo : EIATTR_MIN_STACK_SIZE
	.align		4
.L_1509:
        /*2280*/ 	.byte	0x04, 0x12
        /*2282*/ 	.short	(.L_1511 - .L_1510)
	.align		4
.L_1510:
        /*2284*/ 	.word	index@(_Z12mul_mat_q8_0IN3c104HalfELb0EEvPKvS3_PT_iiiii)
        /*2288*/ 	.word	0x00000000


	//----- nvinfo : EIATTR_MIN_STACK_SIZE
	.align		4
.L_1511:
        /*228c*/ 	.byte	0x04, 0x12
        /*228e*/ 	.short	(.L_1513 - .L_1512)
	.align		4
.L_1512:
        /*2290*/ 	.word	index@(_Z12mul_mat_q5_1IN3c104HalfELb1EEvPKvS3_PT_iiiii)
        /*2294*/ 	.word	0x00000000


	//----- nvinfo : EIATTR_MIN_STACK_SIZE
	.align		4
.L_1513:
        /*2298*/ 	.byte	0x04, 0x12
        /*229a*/ 	.short	(.L_1515 - .L_1514)
	.align		4
.L_1514:
        /*229c*/ 	.word	index@(_Z12mul_mat_q5_1IN3c104HalfELb0EEvPKvS3_PT_iiiii)
        /*22a0*/ 	.word	0x00000000


	//----- nvinfo : EIATTR_MIN_STACK_SIZE
	.align		4
.L_1515:
        /*22a4*/ 	.byte	0x04, 0x12
        /*22a6*/ 	.short	(.L_1517 - .L_1516)
	.align		4
.L_1516:
        /*22a8*/ 	.word	index@(_Z12mul_mat_q5_0IN3c104HalfELb1EEvPKvS3_PT_iiiii)
        /*22ac*/ 	.word	0x00000000


	//----- nvinfo : EIATTR_MIN_STACK_SIZE
	.align		4
.L_1517:
        /*22b0*/ 	.byte	0x04, 0x12
        /*22b2*/ 	.short	(.L_1519 - .L_1518)
	.align		4
.L_1518:
        /*22b4*/ 	.word	index@(_Z12mul_mat_q5_0IN3c104HalfELb0EEvPKvS3_PT_iiiii)
        /*22b8*/ 	.word	0x00000000


	//----- nvinfo : EIATTR_MIN_STACK_SIZE
	.align		4
.L_1519:
        /*22bc*/ 	.byte	0x04, 0x12
        /*22be*/ 	.short	(.L_1521 - .L_1520)
	.align		4
.L_1520:
        /*22c0*/ 	.word	index@(_Z12mul_mat_q4_1IN3c104HalfELb1EEvPKvS3_PT_iiiii)
        /*22c4*/ 	.word	0x00000000


	//----- nvinfo : EIATTR_MIN_STACK_SIZE
	.align		4
.L_1521:
        /*22c8*/ 	.byte	0x04, 0x12
        /*22ca*/ 	.short	(.L_1523 - .L_1522)
	.align		4
.L_1522:
        /*22cc*/ 	.word	index@(_Z12mul_mat_q4_1IN3c104HalfELb0EEvPKvS3_PT_iiiii)
        /*22d0*/ 	.word	0x00000000


	//----- nvinfo : EIATTR_MIN_STACK_SIZE
	.align		4
.L_1523:
        /*22d4*/ 	.byte	0x04, 0x12
        /*22d6*/ 	.short	(.L_1525 - .L_1524)
	.align		4
.L_1524:
        /*22d8*/ 	.word	index@(_Z12mul_mat_q4_0IN3c104HalfELb1EEvPKvS3_PT_iiiii)
        /*22dc*/ 	.word	0x00000000


	//----- nvinfo : EIATTR_MIN_STACK_SIZE
	.align		4
.L_1525:
        /*22e0*/ 	.byte	0x04, 0x12
        /*22e2*/ 	.short	(.L_1527 - .L_1526)
	.align		4
.L_1526:
        /*22e4*/ 	.word	index@(_Z12mul_mat_q4_0IN3c104HalfELb0EEvPKvS3_PT_iiiii)
        /*22e8*/ 	.word	0x00000000


	//----- nvinfo : EIATTR_MIN_STACK_SIZE
	.align		4
.L_1527:
        /*22ec*/ 	.byte	0x04, 0x12
        /*22ee*/ 	.short	(.L_1529 - .L_1528)
	.align		4
.L_1528:
        /*22f0*/ 	.word	index@(_Z12mul_mat_q6_KIfLb1EEvPKvS1_PT_iiiii)
        /*22f4*/ 	.word	0x00000000


	//----- nvinfo : EIATTR_MIN_STACK_SIZE
	.align		4
.L_1529:
        /*22f8*/ 	.byte	0x04, 0x12
        /*22fa*/ 	.short	(.L_1531 - .L_1530)
	.align		4
.L_1530:
        /*22fc*/ 	.word	index@(_Z12mul_mat_q6_KIfLb0EEvPKvS1_PT_iiiii)
        /*2300*/ 	.word	0x00000000


	//----- nvinfo : EIATTR_MIN_STACK_SIZE
	.align		4
.L_1531:
        /*2304*/ 	.byte	0x04, 0x12
        /*2306*/ 	.short	(.L_1533 - .L_1532)
	.align		4
.L_1532:
        /*2308*/ 	.word	index@(_Z12mul_mat_q5_KIfLb1EEvPKvS1_PT_iiiii)
        /*230c*/ 	.word	0x00000000


	//----- nvinfo : EIATTR_MIN_STACK_SIZE
	.align		4
.L_1533:
        /*2310*/ 	.byte	0x04, 0x12
        /*2312*/ 	.short	(.L_1535 - .L_1534)
	.align		4
.L_1534:
        /*2314*/ 	.word	index@(_Z12mul_mat_q5_KIfLb0EEvPKvS1_PT_iiiii)
        /*2318*/ 	.word	0x00000000


	//----- nvinfo : EIATTR_MIN_STACK_SIZE
	.align		4
.L_1535:
        /*231c*/ 	.byte	0x04, 0x12
        /*231e*/ 	.short	(.L_1537 - .L_1536)
	.align		4
.L_1536:
        /*2320*/ 	.word	index@(_Z12mul_mat_q4_KIfLb1EEvPKvS1_PT_iiiii)
        /*2324*/ 	.word	0x00000000


	//----- nvinfo : EIATTR_MIN_STACK_SIZE
	.align		4
.L_1537:
        /*2328*/ 	.byte	0x04, 0x12
        /*232a*/ 	.short	(.L_1539 - .L_1538)
	.align		4
.L_1538:
        /*232c*/ 	.word	index@(_Z12mul_mat_q4_KIfLb0EEvPKvS1_PT_iiiii)
        /*2330*/ 	.word	0x00000000


	//----- nvinfo : EIATTR_MIN_STACK_SIZE
	.align		4
.L_1539:
        /*2334*/ 	.byte	0x04, 0x12
        /*2336*/ 	.short	(.L_1541 - .L_1540)
	.align		4
.L_1540:
        /*2338*/ 	.word	index@(_Z12mul_mat_q3_KIfLb1EEvPKvS1_PT_iiiii)
        /*233c*/ 	.word	0x00000000


	//----- nvinfo : EIATTR_MIN_STACK_SIZE
	.align		4
.L_1541:
        /*2340*/ 	.byte	0x04, 0x12
        /*2342*/ 	.short	(.L_1543 - .L_1542)
	.align		4
.L_1542:
        /*2344*/ 	.word	index@(_Z12mul_mat_q3_KIfLb0EEvPKvS1_PT_iiiii)
        /*2348*/ 	.word	0x00000000


	//----- nvinfo : EIATTR_MIN_STACK_SIZE
	.align		4
.L_1543:
        /*234c*/ 	.byte	0x04, 0x12
        /*234e*/ 	.short	(.L_1545 - .L_1544)
	.align		4
.L_1544:
        /*2350*/ 	.word	index@(_Z12mul_mat_q2_KIfLb1EEvPKvS1_PT_iiiii)
        /*2354*/ 	.word	0x00000000


	//----- nvinfo : EIATTR_MIN_STACK_SIZE
	.align		4
.L_1545:
        /*2358*/ 	.byte	0x04, 0x12
        /*235a*/ 	.short	(.L_1547 - .L_1546)
	.align		4
.L_1546:
        /*235c*/ 	.word	index@(_Z12mul_mat_q2_KIfLb0EEvPKvS1_PT_iiiii)
        /*2360*/ 	.word	0x00000000


	//----- nvinfo : EIATTR_MIN_STACK_SIZE
	.align		4
.L_1547:
        /*2364*/ 	.byte	0x04, 0x12
        /*2366*/ 	.short	(.L_1549 - .L_1548)
	.align		4
.L_1548:
        /*2368*/ 	.word	index@(_Z12mul_mat_q8_0IfLb1EEvPKvS1_PT_iiiii)
        /*236c*/ 	.word	0x00000000


	//----- nvinfo : EIATTR_MIN_STACK_SIZE
	.align		4
.L_1549:
        /*2370*/ 	.byte	0x04, 0x12
        /*2372*/ 	.short	(.L_1551 - .L_1550)
	.align		4
.L_1550:
        /*2374*/ 	.word	index@(_Z12mul_mat_q8_0IfLb0EEvPKvS1_PT_iiiii)
        /*2378*/ 	.word	0x00000000


	//----- nvinfo : EIATTR_MIN_STACK_SIZE
	.align		4
.L_1551:
        /*237c*/ 	.byte	0x04, 0x12
        /*237e*/ 	.short	(.L_1553 - .L_1552)
	.align		4
.L_1552:
        /*2380*/ 	.word	index@(_Z12mul_mat_q5_1IfLb1EEvPKvS1_PT_iiiii)
        /*2384*/ 	.word	0x00000000


	//----- nvinfo : EIATTR_MIN_STACK_SIZE
	.align		4
.L_1553:
        /*2388*/ 	.byte	0x04, 0x12
        /*238a*/ 	.short	(.L_1555 - .L_1554)
	.align		4
.L_1554:
        /*238c*/ 	.word	index@(_Z12mul_mat_q5_1IfLb0EEvPKvS1_PT_iiiii)
        /*2390*/ 	.word	0x00000000


	//----- nvinfo : EIATTR_MIN_STACK_SIZE
	.align		4
.L_1555:
        /*2394*/ 	.byte	0x04, 0x12
        /*2396*/ 	.short	(.L_1557 - .L_1556)
	.align		4
.L_1556:
        /*2398*/ 	.word	index@(_Z12mul_mat_q5_0IfLb1EEvPKvS1_PT_iiiii)
        /*239c*/ 	.word	0x00000000


	//----- nvinfo : EIATTR_MIN_STACK_SIZE
	.align		4
.L_1557:
        /*23a0*/ 	.byte	0x04, 0x12
        /*23a2*/ 	.short	(.L_1559 - .L_1558)
	.align		4
.L_1558:
        /*23a4*/ 	.word	index@(_Z12mul_mat_q5_0IfLb0EEvPKvS1_PT_iiiii)
        /*23a8*/ 	.word	0x00000000


	//----- nvinfo : EIATTR_MIN_STACK_SIZE
	.align		4
.L_1559:
        /*23ac*/ 	.byte	0x04, 0x12
        /*23ae*/ 	.short	(.L_1561 - .L_1560)
	.align		4
.L_1560:
        /*23b0*/ 	.word	index@(_Z12mul_mat_q4_1IfLb1EEvPKvS1_PT_iiiii)
        /*23b4*/ 	.word	0x00000000


	//----- nvinfo : EIATTR_MIN_STACK_SIZE
	.align		4
.L_1561:
        /*23b8*/ 	.byte	0x04, 0x12
        /*23ba*/ 	.short	(.L_1563 - .L_1562)
	.align		4
.L_1562:
        /*23bc*/ 	.word	index@(_Z12mul_mat_q4_1IfLb0EEvPKvS1_PT_iiiii)
        /*23c0*/ 	.word	0x00000000


	//----- nvinfo : EIATTR_MIN_STACK_SIZE
	.align		4
.L_1563:
        /*23c4*/ 	.byte	0x04, 0x12
        /*23c6*/ 	.short	(.L_1565 - .L_1564)
	.align		4
.L_1564:
        /*23c8*/ 	.word	index@(_Z12mul_mat_q4_0IfLb1EEvPKvS1_PT_iiiii)
        /*23cc*/ 	.word	0x00000000


	//----- nvinfo : EIATTR_MIN_STACK_SIZE
	.align		4
.L_1565:
        /*23d0*/ 	.byte	0x04, 0x12
        /*23d2*/ 	.short	(.L_1567 - .L_1566)
	.align		4
.L_1566:
        /*23d4*/ 	.word	index@(_Z12mul_mat_q4_0IfLb0EEvPKvS1_PT_iiiii)
        /*23d8*/ 	.word	0x00000000


	//----- nvinfo : EIATTR_MIN_STACK_SIZE
	.align		4
.L_1567:
        /*23dc*/ 	.byte	0x04, 0x12
        /*23de*/ 	.short	(.L_1569 - .L_1568)
	.align		4
.L_1568:
        /*23e0*/ 	.word	index@(_Z13mul_mat_vec_qIN3c108BFloat16ELi256ELi8E11block_iq1_mLi1EXadL_ZN45_INTERNAL_8d5cb472_14_gguf_kernel_cu_cd24131918vec_dot_iq1_m_q8_1EPKvPK10block_q8_1RKiEEEvS5_S5_PT_iii)
        /*23e4*/ 	.word	0x00000000


	//----- nvinfo : EIATTR_MIN_STACK_SIZE
	.align		4
.L_1569:
        /*23e8*/ 	.byte	0x04, 0x12
        /*23ea*/ 	.short	(.L_1571 - .L_1570)
	.align		4
.L_1570:
        /*23ec*/ 	.word	index@(_Z13mul_mat_vec_qIN3c108BFloat16ELi256ELi8E12block_iq4_xsLi1EXadL_ZN45_INTERNAL_8d5cb472_14_gguf_kernel_cu_cd24131919vec_dot_iq4_xs_q8_1EPKvPK10block_q8_1RKiEEEvS5_S5_PT_iii)
        /*23f0*/ 	.word	0x00000000


	//----- nvinfo : EIATTR_MIN_STACK_SIZE
	.align		4
.L_1571:
        /*23f4*/ 	.byte	0x04, 0x12
        /*23f6*/ 	.short	(.L_1573 - .L_1572)
	.align		4
.L_1572:
        /*23f8*/ 	.word	index@(_Z13mul_mat_vec_qIN3c108BFloat16ELi256ELi8E11block_iq2_sLi1EXadL_ZN45_INTERNAL_8d5cb472_14_gguf_kernel_cu_cd24131918vec_dot_iq2_s_q8_1EPKvPK10block_q8_1RKiEEEvS5_S5_PT_iii)
        /*23fc*/ 	.word	0x00000000


	//----- nvinfo : EIATTR_MIN_STACK_SIZE
	.align		4
.L_1573:
        /*2400*/ 	.byte	0x04, 0x12
        /*2402*/ 	.short	(.L_1575 - .L_1574)
	.align		4
.L_1574:
        /*2404*/ 	.word	index@(_Z13mul_mat_vec_qIN3c108BFloat16ELi256ELi8E11block_iq3_sLi1EXadL_ZN45_INTERNAL_8d5cb472_14_gguf_kernel_cu_cd24131918vec_dot_iq3_s_q8_1EPKvPK10block_q8_1RKiEEEvS5_S5_PT_iii)
        /*2408*/ 	.word	0x00000000


	//----- nvinfo : EIATTR_MIN_STACK_SIZE
	.align		4
.L_1575:
        /*240c*/ 	.byte	0x04, 0x12
        /*240e*/ 	.short	(.L_1577 - .L_1576)
	.align		4
.L_1576:
        /*2410*/ 	.word	index@(_Z13mul_mat_vec_qIN3c108BFloat16ELi32ELi4E12block_iq4_nlLi2EXadL_ZN45_INTERNAL_8d5cb472_14_gguf_kernel_cu_cd24131919vec_dot_iq4_nl_q8_1EPKvPK10block_q8_1RKiEEEvS5_S5_PT_iii)
        /*2414*/ 	.word	0x00000000


	//----- nvinfo : EIATTR_MIN_STACK_SIZE
	.align		4
.L_1577:
        /*2418*/ 	.byte	0x04, 0x12
        /*241a*/ 	.short	(.L_1579 - .L_1578)
	.align		4
.L_1578:
        /*241c*/ 	.word	index@(_Z13mul_mat_vec_qIN3c108BFloat16ELi256ELi8E11block_iq1_sLi1EXadL_ZN45_INTERNAL_8d5cb472_14_gguf_kernel_cu_cd24131918vec_dot_iq1_s_q8_1EPKvPK10block_q8_1RKiEEEvS5_S5_PT_iii)
        /*2420*/ 	.word	0x00000000


	//----- nvinfo : EIATTR_MIN_STACK_SIZE
	.align		4
.L_1579:
        /*2424*/ 	.byte	0x04, 0x12
        /*2426*/ 	.short	(.L_1581 - .L_1580)
	.align		4
.L_1580:
        /*2428*/ 	.word	index@(_Z13mul_mat_vec_qIN3c108BFloat16ELi256ELi8E13block_iq3_xxsLi1EXadL_ZN45_INTERNAL_8d5cb472_14_gguf_kernel_cu_cd24131920vec_dot_iq3_xxs_q8_1EPKvPK10block_q8_1RKiEEEvS5_S5_PT_iii)
        /*242c*/ 	.word	0x00000000


	//----- nvinfo : EIATTR_MIN_STACK_SIZE
	.align		4
.L_1581:
        /*2430*/ 	.byte	0x04, 0x12
        /*2432*/ 	.short	(.L_1583 - .L_1582)
	.align		4
.L_1582:
        /*2434*/ 	.word	index@(_Z13mul_mat_vec_qIN3c108BFloat16ELi256ELi8E12block_iq2_xsLi1EXadL_ZN45_INTERNAL_8d5cb472_14_gguf_kernel_cu_cd24131919vec_dot_iq2_xs_q8_1EPKvPK10block_q8_1RKiEEEvS5_S5_PT_iii)
        /*2438*/ 	.word	0x00000000


	//----- nvinfo : EIATTR_MIN_STACK_SIZE
	.align		4
.L_1583:
        /*243c*/ 	.byte	0x04, 0x12
        /*243e*/ 	.short	(.L_1585 - .L_1584)
	.align		4
.L_1584:
        /*2440*/ 	.word	index@(_Z13mul_mat_vec_qIN3c108BFloat16ELi256ELi8E13block_iq2_xxsLi1EXadL_ZN45_INTERNAL_8d5cb472_14_gguf_kernel_cu_cd24131920vec_dot_iq2_xxs_q8_1EPKvPK10block_q8_1RKiEEEvS5_S5_PT_iii)
        /*2444*/ 	.word	0x00000000


	//----- nvinfo : EIATTR_MIN_STACK_SIZE
	.align		4
.L_1585:
        /*2448*/ 	.byte	0x04, 0x12
        /*244a*/ 	.short	(.L_1587 - .L_1586)
	.align		4
.L_1586:
        /*244c*/ 	.word	index@(_Z13mul_mat_vec_qIN3c108BFloat16ELi256ELi32E10block_q6_KLi1EXadL_ZN45_INTERNAL_8d5cb472_14_gguf_kernel_cu_cd24131917vec_dot_q6_K_q8_1EPKvPK10block_q8_1RKiEEEvS5_S5_PT_iii)
        /*2450*/ 	.word	0x00000000


	//----- nvinfo : EIATTR_MIN_STACK_SIZE
	.align		4
.L_1587:
        /*2454*/ 	.byte	0x04, 0x12
        /*2456*/ 	.short	(.L_1589 - .L_1588)
	.align		4
.L_1588:
        /*2458*/ 	.word	index@(_Z13mul_mat_vec_qIN3c108BFloat16ELi256ELi32E10block_q5_KLi2EXadL_ZN45_INTERNAL_8d5cb472_14_gguf_kernel_cu_cd24131917vec_dot_q5_K_q8_1EPKvPK10block_q8_1RKiEEEvS5_S5_PT_iii)
        /*245c*/ 	.word	0x00000000


	//----- nvinfo : EIATTR_MIN_STACK_SIZE
	.align		4
.L_1589:
        /*2460*/ 	.byte	0x04, 0x12
        /*2462*/ 	.short	(.L_1591 - .L_1590)
	.align		4
.L_1590:
        /*2464*/ 	.word	index@(_Z13mul_mat_vec_qIN3c108BFloat16ELi256ELi32E10block_q4_KLi2EXadL_ZN45_INTERNAL_8d5cb472_14_gguf_kernel_cu_cd24131917vec_dot_q4_K_q8_1EPKvPK10block_q8_1RKiEEEvS5_S5_PT_iii)
        /*2468*/ 	.word	0x00000000


	//----- nvinfo : EIATTR_MIN_STACK_SIZE
	.align		4
.L_1591:
        /*246c*/ 	.byte	0x04, 0x12
        /*246e*/ 	.short	(.L_1593 - .L_1592)
	.align		4
.L_1592:
        /*2470*/ 	.word	index@(_Z13mul_mat_vec_qIN3c108BFloat16ELi256ELi16E10block_q3_KLi1EXadL_ZN45_INTERNAL_8d5cb472_14_gguf_kernel_cu_cd24131917vec_dot_q3_K_q8_1EPKvPK10block_q8_1RKiEEEvS5_S5_PT_iii)
        /*2474*/ 	.word	0x00000000


	//----- nvinfo : EIATTR_MIN_STACK_SIZE
	.align		4
.L_1593:
        /*2478*/ 	.byte	0x04, 0x12
        /*247a*/ 	.short	(.L_1595 - .L_1594)
	.align		4
.L_1594:
        /*247c*/ 	.word	index@(_Z13mul_mat_vec_qIN3c108BFloat16ELi256ELi16E10block_q2_KLi1EXadL_ZN45_INTERNAL_8d5cb472_14_gguf_kernel_cu_cd24131917vec_dot_q2_K_q8_1EPKvPK10block_q8_1RKiEEEvS5_S5_PT_iii)
        /*2480*/ 	.word	0x00000000


	//----- nvinfo : EIATTR_MIN_STACK_SIZE
	.align		4
.L_1595:
        /*2484*/ 	.byte	0x04, 0x12
        /*2486*/ 	.short	(.L_1597 - .L_1596)
	.align		4
.L_1596:
        /*2488*/ 	.word	index@(_Z13mul_mat_vec_qIN3c108BFloat16ELi32ELi8E10block_q8_0Li2EXadL_ZN45_INTERNAL_8d5cb472_14_gguf_kernel_cu_cd24131917vec_dot_q8_0_q8_1EPKvPK10block_q8_1RKiEEEvS5_S5_PT_iii)
        /*248c*/ 	.word	0x00000000


	//----- nvinfo : EIATTR_MIN_STACK_SIZE
	.align		4
.L_1597:
        /*2490*/ 	.byte	0x04, 0x12
        /*2492*/ 	.short	(.L_1599 - .L_1598)
	.align		4
.L_1598:
        /*2494*/ 	.word	index@(_Z13mul_mat_vec_qIN3c108BFloat16ELi32ELi4E10block_q5_1Li2EXadL_ZN45_INTERNAL_8d5cb472_14_gguf_kernel_cu_cd24131917vec_dot_q5_1_q8_1EPKvPK10block_q8_1RKiEEEvS5_S5_PT_iii)
        /*2498*/ 	.word	0x00000000


	//----- nvinfo : EIATTR_MIN_STACK_SIZE
	.align		4
.L_1599:
        /*249c*/ 	.byte	0x04, 0x12
        /*249e*/ 	.short	(.L_1601 - .L_1600)
	.align		4
.L_1600:
        /*24a0*/ 	.word	index@(_Z13mul_mat_vec_qIN3c108BFloat16ELi32ELi4E10block_q5_0Li2EXadL_ZN45_INTERNAL_8d5cb472_14_gguf_kernel_cu_cd24131917vec_dot_q5_0_q8_1EPKvPK10block_q8_1RKiEEEvS5_S5_PT_iii)
        /*24a4*/ 	.word	0x00000000


	//----- nvinfo : EIATTR_MIN_STACK_SIZE
	.align		4
.L_1601:
        /*24a8*/ 	.byte	0x04, 0x12
        /*24aa*/ 	.short	(.L_1603 - .L_1602)
	.align		4
.L_1602:
        /*24ac*/ 	.word	index@(_Z13mul_mat_vec_qIN3c108BFloat16ELi32ELi4E10block_q4_1Li2EXadL_ZN45_INTERNAL_8d5cb472_14_gguf_kernel_cu_cd24131917vec_dot_q4_1_q8_1EPKvPK10block_q8_1RKiEEEvS5_S5_PT_iii)
        /*24b0*/ 	.word	0x00000000


	//----- nvinfo : EIATTR_MIN_STACK_SIZE
	.align		4
.L_1603:
        /*24b4*/ 	.byte	0x04, 0x12
        /*24b6*/ 	.short	(.L_1605 - .L_1604)
	.align		4
.L_1604:
        /*24b8*/ 	.word	index@(_Z13mul_mat_vec_qIN3c108BFloat16ELi32ELi4E10block_q4_0Li2EXadL_ZN45_INTERNAL_8d5cb472_14_gguf_kernel_cu_cd24131917vec_dot_q4_0_q8_1EPKvPK10block_q8_1RKiEEEvS5_S5_PT_iii)
        /*24bc*/ 	.word	0x00000000


	//----- nvinfo : EIATTR_MIN_STACK_SIZE
	.align		4
.L_1605:
        /*24c0*/ 	.byte	0x04, 0x12
        /*24c2*/ 	.short	(.L_1607 - .L_1606)
	.align		4
.L_1606:
        /*24c4*/ 	.word	index@(_Z13quantize_q8_1IN3c108BFloat16EEvPKT_Pvii)
        /*24c8*/ 	.word	0x00000000


	//----- nvinfo : EIATTR_MIN_STACK_SIZE
	.align		4
.L_1607:
        /*24cc*/ 	.byte	0x04, 0x12
        /*24ce*/ 	.short	(.L_1609 - .L_1608)
	.align		4
.L_1608:
        /*24d0*/ 	.word	index@(_Z13mul_mat_vec_qIN3c104HalfELi256ELi8E11block_iq1_mLi1EXadL_ZN45_INTERNAL_8d5cb472_14_gguf_kernel_cu_cd24131918vec_dot_iq1_m_q8_1EPKvPK10block_q8_1RKiEEEvS5_S5_PT_iii)
        /*24d4*/ 	.word	0x00000000


	//----- nvinfo : EIATTR_MIN_STACK_SIZE
	.align		4
.L_1609:
        /*24d8*/ 	.byte	0x04, 0x12
        /*24da*/ 	.short	(.L_1611 - .L_1610)
	.align		4
.L_1610:
        /*24dc*/ 	.word	index@(_Z13mul_mat_vec_qIN3c104HalfELi256ELi8E12block_iq4_xsLi1EXadL_ZN45_INTERNAL_8d5cb472_14_gguf_kernel_cu_cd24131919vec_dot_iq4_xs_q8_1EPKvPK10block_q8_1RKiEEEvS5_S5_PT_iii)
        /*24e0*/ 	.word	0x00000000


	//----- nvinfo : EIATTR_MIN_STACK_SIZE
	.align		4
.L_1611:
        /*24e4*/ 	.byte	0x04, 0x12
        /*24e6*/ 	.short	(.L_1613 - .L_1612)
	.align		4
.L_1612:
        /*24e8*/ 	.word	index@(_Z13mul_mat_vec_qIN3c104HalfELi256ELi8E11block_iq2_sLi1EXadL_ZN45_INTERNAL_8d5cb472_14_gguf_kernel_cu_cd24131918vec_dot_iq2_s_q8_1EPKvPK10block_q8_1RKiEEEvS5_S5_PT_iii)
        /*24ec*/ 	.word	0x00000000


	//----- nvinfo : EIATTR_MIN_STACK_SIZE
	.align		4
.L_1613:
        /*24f0*/ 	.byte	0x04, 0x12
        /*24f2*/ 	.short	(.L_1615 - .L_1614)
	.align		4
.L_1614:
        /*24f4*/ 	.word	index@(_Z13mul_mat_vec_qIN3c104HalfELi256ELi8E11block_iq3_sLi1EXadL_ZN45_INTERNAL_8d5cb472_14_gguf_kernel_cu_cd24131918vec_dot_iq3_s_q8_1EPKvPK10block_q8_1RKiEEEvS5_S5_PT_iii)
        /*24f8*/ 	.word	0x00000000


	//----- nvinfo : EIATTR_MIN_STACK_SIZE
	.align		4
.L_1615:
        /*24fc*/ 	.byte	0x04, 0x12
        /*24fe*/ 	.short	(.L_1617 - .L_1616)
	.align		4
.L_1616:
        /*2500*/ 	.word	index@(_Z13mul_mat_vec_qIN3c104HalfELi32ELi4E12block_iq4_nlLi2EXadL_ZN45_INTERNAL_8d5cb472_14_gguf_kernel_cu_cd24131919vec_dot_iq4_nl_q8_1EPKvPK10block_q8_1RKiEEEvS5_S5_PT_iii)
        /*2504*/ 	.word	0x00000000


	//----- nvinfo : EIATTR_MIN_STACK_SIZE
	.align		4
.L_1617:
        /*2508*/ 	.byte	0x04, 0x12
        /*250a*/ 	.short	(.L_1619 - .L_1618)
	.align		4
.L_1618:
        /*250c*/ 	.word	index@(_Z13mul_mat_vec_qIN3c104HalfELi256ELi8E11block_iq1_sLi1EXadL_ZN45_INTERNAL_8d5cb472_14_gguf_kernel_cu_cd24131918vec_dot_iq1_s_q8_1EPKvPK10block_q8_1RKiEEEvS5_S5_PT_iii)
        /*2510*/ 	.word	0x00000000


	//----- nvinfo : EIATTR_MIN_STACK_SIZE
	.align		4
.L_1619:
        /*2514*/ 	.byte	0x04, 0x12
        /*2516*/ 	.short	(.L_1621 - .L_1620)
	.align		4
.L_1620:
        /*2518*/ 	.word	index@(_Z13mul_mat_vec_qIN3c104HalfELi256ELi8E13block_iq3_xxsLi1EXadL_ZN45_INTERNAL_8d5cb472_14_gguf_kernel_cu_cd24131920vec_dot_iq3_xxs_q8_1EPKvPK10block_q8_1RKiEEEvS5_S5_PT_iii)
        /*251c*/ 	.word	0x00000000


	//----- nvinfo : EIATTR_MIN_STACK_SIZE
	.align		4
.L_1621:
        /*2520*/ 	.byte	0x04, 0x12
        /*2522*/ 	.short	(.L_1623 - .L_1622)
	.align		4
.L_1622:
        /*2524*/ 	.word	index@(_Z13mul_mat_vec_qIN3c104HalfELi256ELi8E12block_iq2_xsLi1EXadL_ZN45_INTERNAL_8d5cb472_14_gguf_kernel_cu_cd24131919vec_dot_iq2_xs_q8_1EPKvPK10block_q8_1RKiEEEvS5_S5_PT_iii)
        /*2528*/ 	.word	0x00000000


	//----- nvinfo : EIATTR_MIN_STACK_SIZE
	.align		4
.L_1623:
        /*252c*/ 	.byte	0x04, 0x12
        /*252e*/ 	.short	(.L_1625 - .L_1624)
	.align		4
.L_1624:
        /*2530*/ 	.word	index@(_Z13mul_mat_vec_qIN3c104HalfELi256ELi8E13block_iq2_xxsLi1EXadL_ZN45_INTERNAL_8d5cb472_14_gguf_kernel_cu_cd24131920vec_dot_iq2_xxs_q8_1EPKvPK10block_q8_1RKiEEEvS5_S5_PT_iii)
        /*2534*/ 	.word	0x00000000


	//----- nvinfo : EIATTR_MIN_STACK_SIZE
	.align		4
.L_1625:
        /*2538*/ 	.byte	0x04, 0x12
        /*253a*/ 	.short	(.L_1627 - .L_1626)
	.align		4
.L_1626:
        /*253c*/ 	.word	index@(_Z13mul_mat_vec_qIN3c104HalfELi256ELi32E10block_q6_KLi1EXadL_ZN45_INTERNAL_8d5cb472_14_gguf_kernel_cu_cd24131917vec_dot_q6_K_q8_1EPKvPK10block_q8_1RKiEEEvS5_S5_PT_iii)
        /*2540*/ 	.word	0x00000000


	//----- nvinfo : EIATTR_MIN_STACK_SIZE
	.align		4
.L_1627:
        /*2544*/ 	.byte	0x04, 0x12
        /*2546*/ 	.short	(.L_1629 - .L_1628)
	.align		4
.L_1628:
        /*2548*/ 	.word	index@(_Z13mul_mat_vec_qIN3c104HalfELi256ELi32E10block_q5_KLi2EXadL_ZN45_INTERNAL_8d5cb472_14_gguf_kernel_cu_cd24131917vec_dot_q5_K_q8_1EPKvPK10block_q8_1RKiEEEvS5_S5_PT_iii)
        /*254c*/ 	.word	0x00000000


	//----- nvinfo : EIATTR_MIN_STACK_SIZE
	.align		4
.L_1629:
        /*2550*/ 	.byte	0x04, 0x12
        /*2552*/ 	.short	(.L_1631 - .L_1630)
	.align		4
.L_1630:
        /*2554*/ 	.word	index@(_Z13mul_mat_vec_qIN3c104HalfELi256ELi32E10block_q4_KLi2EXadL_ZN45_INTERNAL_8d5cb472_14_gguf_kernel_cu_cd24131917vec_dot_q4_K_q8_1EPKvPK10block_q8_1RKiEEEvS5_S5_PT_iii)
        /*2558*/ 	.word	0x00000000


	//----- nvinfo : EIATTR_MIN_STACK_SIZE
	.align		4
.L_1631:
        /*255c*/ 	.byte	0x04, 0x12
        /*255e*/ 	.short	(.L_1633 - .L_1632)
	.align		4
.L_1632:
        /*2560*/ 	.word	index@(_Z13mul_mat_vec_qIN3c104HalfELi256ELi16E10block_q3_KLi1EXadL_ZN45_INTERNAL_8d5cb472_14_gguf_kernel_cu_cd24131917vec_dot_q3_K_q8_1EPKvPK10block_q8_1RKiEEEvS5_S5_PT_iii)
        /*2564*/ 	.word	0x00000000


	//----- nvinfo : EIATTR_MIN_STACK_SIZE
	.align		4
.L_1633:
        /*2568*/ 	.byte	0x04, 0x12
        /*256a*/ 	.short	(.L_1635 - .L_1634)
	.align		4
.L_1634:
        /*256c*/ 	.word	index@(_Z13mul_mat_vec_qIN3c104HalfELi256ELi16E10block_q2_KLi1EXadL_ZN45_INTERNAL_8d5cb472_14_gguf_kernel_cu_cd24131917vec_dot_q2_K_q8_1EPKvPK10block_q8_1RKiEEEvS5_S5_PT_iii)
        /*2570*/ 	.word	0x00000000


	//----- nvinfo : EIATTR_MIN_STACK_SIZE
	.align		4
.L_1635:
        /*2574*/ 	.byte	0x04, 0x12
        /*2576*/ 	.short	(.L_1637 - .L_1636)
	.align		4
.L_1636:
        /*2578*/ 	.word	index@(_Z13mul_mat_vec_qIN3c104HalfELi32ELi8E10block_q8_0Li2EXadL_ZN45_INTERNAL_8d5cb472_14_gguf_kernel_cu_cd24131917vec_dot_q8_0_q8_1EPKvPK10block_q8_1RKiEEEvS5_S5_PT_iii)
        /*257c*/ 	.word	0x00000000


	//----- nvinfo : EIATTR_MIN_STACK_SIZE
	.align		4
.L_1637:
        /*2580*/ 	.byte	0x04, 0x12
        /*2582*/ 	.short	(.L_1639 - .L_1638)
	.align		4
.L_1638:
        /*2584*/ 	.word	index@(_Z13mul_mat_vec_qIN3c104HalfELi32ELi4E10block_q5_1Li2EXadL_ZN45_INTERNAL_8d5cb472_14_gguf_kernel_cu_cd24131917vec_dot_q5_1_q8_1EPKvPK10block_q8_1RKiEEEvS5_S5_PT_iii)
        /*2588*/ 	.word	0x00000000


	//----- nvinfo : EIATTR_MIN_STACK_SIZE
	.align		4
.L_1639:
        /*258c*/ 	.byte	0x04, 0x12
        /*258e*/ 	.short	(.L_1641 - .L_1640)
	.align		4
.L_1640:
        /*2590*/ 	.word	index@(_Z13mul_mat_vec_qIN3c104HalfELi32ELi4E10block_q5_0Li2EXadL_ZN45_INTERNAL_8d5cb472_14_gguf_kernel_cu_cd24131917vec_dot_q5_0_q8_1EPKvPK10block_q8_1RKiEEEvS5_S5_PT_iii)
        /*2594*/ 	.word	0x00000000


	//----- nvinfo : EIATTR_MIN_STACK_SIZE
	.align		4
.L_1641:
        /*2598*/ 	.byte	0x04, 0x12
        /*259a*/ 	.short	(.L_1643 - .L_1642)
	.align		4
.L_1642:
        /*259c*/ 	.word	index@(_Z13mul_mat_vec_qIN3c104HalfELi32ELi4E10block_q4_1Li2EXadL_ZN45_INTERNAL_8d5cb472_14_gguf_kernel_cu_cd24131917vec_dot_q4_1_q8_1EPKvPK10block_q8_1RKiEEEvS5_S5_PT_iii)
        /*25a0*/ 	.word	0x00000000


	//----- nvinfo : EIATTR_MIN_STACK_SIZE
	.align		4
.L_1643:
        /*25a4*/ 	.byte	0x04, 0x12
        /*25a6*/ 	.short	(.L_1645 - .L_1644)
	.align		4
.L_1644:
        /*25a8*/ 	.word	index@(_Z13mul_mat_vec_qIN3c104HalfELi32ELi4E10block_q4_0Li2EXadL_ZN45_INTERNAL_8d5cb472_14_gguf_kernel_cu_cd24131917vec_dot_q4_0_q8_1EPKvPK10block_q8_1RKiEEEvS5_S5_PT_iii)
        /*25ac*/ 	.word	0x00000000


	//----- nvinfo : EIATTR_MIN_STACK_SIZE
	.align		4
.L_1645:
        /*25b0*/ 	.byte	0x04, 0x12
        /*25b2*/ 	.short	(.L_1647 - .L_1646)
	.align		4
.L_1646:
        /*25b4*/ 	.word	index@(_Z13quantize_q8_1IN3c104HalfEEvPKT_Pvii)
        /*25b8*/ 	.word	0x00000000


	//----- nvinfo : EIATTR_MIN_STACK_SIZE
	.align		4
.L_1647:
        /*25bc*/ 	.byte	0x04, 0x12
        /*25be*/ 	.short	(.L_1649 - .L_1648)
	.align		4
.L_1648:
        /*25c0*/ 	.word	index@(_Z13mul_mat_vec_qIfLi256ELi8E11block_iq1_mLi1EXadL_ZN45_INTERNAL_8d5cb472_14_gguf_kernel_cu_cd24131918vec_dot_iq1_m_q8_1EPKvPK10block_q8_1RKiEEEvS3_S3_PT_iii)
        /*25c4*/ 	.word	0x00000000


	//----- nvinfo : EIATTR_MIN_STACK_SIZE
	.align		4
.L_1649:
        /*25c8*/ 	.byte	0x04, 0x12
        /*25ca*/ 	.short	(.L_1651 - .L_1650)
	.align		4
.L_1650:
        /*25cc*/ 	.word	index@(_Z13mul_mat_vec_qIfLi256ELi8E12block_iq4_xsLi1EXadL_ZN45_INTERNAL_8d5cb472_14_gguf_kernel_cu_cd24131919vec_dot_iq4_xs_q8_1EPKvPK10block_q8_1RKiEEEvS3_S3_PT_iii)
        /*25d0*/ 	.word	0x00000000


	//----- nvinfo : EIATTR_MIN_STACK_SIZE
	.align		4
.L_1651:
        /*25d4*/ 	.byte	0x04, 0x12
        /*25d6*/ 	.short	(.L_1653 - .L_1652)
	.align		4
.L_1652:
        /*25d8*/ 	.word	index@(_Z13mul_mat_vec_qIfLi256ELi8E11block_iq2_sLi1EXadL_ZN45_INTERNAL_8d5cb472_14_gguf_kernel_cu_cd24131918vec_dot_iq2_s_q8_1EPKvPK10block_q8_1RKiEEEvS3_S3_PT_iii)
        /*25dc*/ 	.word	0x00000000


	//----- nvinfo : EIATTR_MIN_STACK_SIZE
	.align		4
.L_1653:
        /*25e0*/ 	.byte	0x04, 0x12
        /*25e2*/ 	.short	(.L_1655 - .L_1654)
	.align		4
.L_1654:
        /*25e4*/ 	.word	index@(_Z13mul_mat_vec_qIfLi256ELi8E11block_iq3_sLi1EXadL_ZN45_INTERNAL_8d5cb472_14_gguf_kernel_cu_cd24131918vec_dot_iq3_s_q8_1EPKvPK10block_q8_1RKiEEEvS3_S3_PT_iii)
        /*25e8*/ 	.word	0x00000000


	//----- nvinfo : EIATTR_MIN_STACK_SIZE
	.align		4
.L_1655:
        /*25ec*/ 	.byte	0x04, 0x12
        /*25ee*/ 	.short	(.L_1657 - .L_1656)
	.align		4
.L_1656:
        /*25f0*/ 	.word	index@(_Z13mul_mat_vec_qIfLi32ELi4E12block_iq4_nlLi2EXadL_ZN45_INTERNAL_8d5cb472_14_gguf_kernel_cu_cd24131919vec_dot_iq4_nl_q8_1EPKvPK10block_q8_1RKiEEEvS3_S3_PT_iii)
        /*25f4*/ 	.word	0x00000000


	//----- nvinfo : EIATTR_MIN_STACK_SIZE
	.align		4
.L_1657:
        /*25f8*/ 	.byte	0x04, 0x12
        /*25fa*/ 	.short	(.L_1659 - .L_1658)
	.align		4
.L_1658:
        /*25fc*/ 	.word	index@(_Z13mul_mat_vec_qIfLi256ELi8E11block_iq1_sLi1EXadL_ZN45_INTERNAL_8d5cb472_14_gguf_kernel_cu_cd24131918vec_dot_iq1_s_q8_1EPKvPK10block_q8_1RKiEEEvS3_S3_PT_iii)
        /*2600*/ 	.word	0x00000000


	//----- nvinfo : EIATTR_MIN_STACK_SIZE
	.align		4
.L_1659:
        /*2604*/ 	.byte	0x04, 0x12
        /*2606*/ 	.short	(.L_1661 - .L_1660)
	.align		4
.L_1660:
        /*2608*/ 	.word	index@(_Z13mul_mat_vec_qIfLi256ELi8E13block_iq3_xxsLi1EXadL_ZN45_INTERNAL_8d5cb472_14_gguf_kernel_cu_cd24131920vec_dot_iq3_xxs_q8_1EPKvPK10block_q8_1RKiEEEvS3_S3_PT_iii)
        /*260c*/ 	.word	0x00000000


	//----- nvinfo : EIATTR_MIN_STACK_SIZE
	.align		4
.L_1661:
        /*2610*/ 	.byte	0x04, 0x12
        /*2612*/ 	.short	(.L_1663 - .L_1662)
	.align		4
.L_1662:
        /*2614*/ 	.word	index@(_Z13mul_mat_vec_qIfLi256ELi8E12block_iq2_xsLi1EXadL_ZN45_INTERNAL_8d5cb472_14_gguf_kernel_cu_cd24131919vec_dot_iq2_xs_q8_1EPKvPK10block_q8_1RKiEEEvS3_S3_PT_iii)
        /*2618*/ 	.word	0x00000000


	//----- nvinfo : EIATTR_MIN_STACK_SIZE
	.align		4
.L_1663:
        /*261c*/ 	.byte	0x04, 0x12
        /*261e*/ 	.short	(.L_1665 - .L_1664)
	.align		4
.L_1664:
        /*2620*/ 	.word	index@(_Z13mul_mat_vec_qIfLi256ELi8E13block_iq2_xxsLi1EXadL_ZN45_INTERNAL_8d5cb472_14_gguf_kernel_cu_cd24131920vec_dot_iq2_xxs_q8_1EPKvPK10block_q8_1RKiEEEvS3_S3_PT_iii)
        /*2624*/ 	.word	0x00000000


	//----- nvinfo : EIATTR_MIN_STACK_SIZE
	.align		4
.L_1665:
        /*2628*/ 	.byte	0x04, 0x12
        /*262a*/ 	.short	(.L_1667 - .L_1666)
	.align		4
.L_1666:
        /*262c*/ 	.word	index@(_Z13mul_mat_vec_qIfLi256ELi32E10block_q6_KLi1EXadL_ZN45_INTERNAL_8d5cb472_14_gguf_kernel_cu_cd24131917vec_dot_q6_K_q8_1EPKvPK10block_q8_1RKiEEEvS3_S3_PT_iii)
        /*2630*/ 	.word	0x00000000


	//----- nvinfo : EIATTR_MIN_STACK_SIZE
	.align		4
.L_1667:
        /*2634*/ 	.byte	0x04, 0x12
        /*2636*/ 	.short	(.L_1669 - .L_1668)
	.align		4
.L_1668:
        /*2638*/ 	.word	index@(_Z13mul_mat_vec_qIfLi256ELi32E10block_q5_KLi2EXadL_ZN45_INTERNAL_8d5cb472_14_gguf_kernel_cu_cd24131917vec_dot_q5_K_q8_1EPKvPK10block_q8_1RKiEEEvS3_S3_PT_iii)
        /*263c*/ 	.word	0x00000000


	//----- nvinfo : EIATTR_MIN_STACK_SIZE
	.align		4
.L_1669:
        /*2640*/ 	.byte	0x04, 0x12
        /*2642*/ 	.short	(.L_1671 - .L_1670)
	.align		4
.L_1670:
        /*2644*/ 	.word	index@(_Z13mul_mat_vec_qIfLi256ELi32E10block_q4_KLi2EXadL_ZN45_INTERNAL_8d5cb472_14_gguf_kernel_cu_cd24131917vec_dot_q4_K_q8_1EPKvPK10block_q8_1RKiEEEvS3_S3_PT_iii)
        /*2648*/ 	.word	0x00000000


	//----- nvinfo : EIATTR_MIN_STACK_SIZE
	.align		4
.L_1671:
        /*264c*/ 	.byte	0x04, 0x12
        /*264e*/ 	.short	(.L_1673 - .L_1672)
	.align		4
.L_1672:
        /*2650*/ 	.word	index@(_Z13mul_mat_vec_qIfLi256ELi16E10block_q3_KLi1EXadL_ZN45_INTERNAL_8d5cb472_14_gguf_kernel_cu_cd24131917vec_dot_q3_K_q8_1EPKvPK10block_q8_1RKiEEEvS3_S3_PT_iii)
        /*2654*/ 	.word	0x00000000


	//----- nvinfo : EIATTR_MIN_STACK_SIZE
	.align		4
.L_1673:
        /*2658*/ 	.byte	0x04, 0x12
        /*265a*/ 	.short	(.L_1675 - .L_1674)
	.align		4
.L_1674:
        /*265c*/ 	.word	index@(_Z13mul_mat_vec_qIfLi256ELi16E10block_q2_KLi1EXadL_ZN45_INTERNAL_8d5cb472_14_gguf_kernel_cu_cd24131917vec_dot_q2_K_q8_1EPKvPK10block_q8_1RKiEEEvS3_S3_PT_iii)
        /*2660*/ 	.word	0x00000000


	//----- nvinfo : EIATTR_MIN_STACK_SIZE
	.align		4
.L_1675:
        /*2664*/ 	.byte	0x04, 0x12
        /*2666*/ 	.short	(.L_1677 - .L_1676)
	.align		4
.L_1676:
        /*2668*/ 	.word	index@(_Z13mul_mat_vec_qIfLi32ELi8E10block_q8_0Li2EXadL_ZN45_INTERNAL_8d5cb472_14_gguf_kernel_cu_cd24131917vec_dot_q8_0_q8_1EPKvPK10block_q8_1RKiEEEvS3_S3_PT_iii)
        /*266c*/ 	.word	0x00000000


	//----- nvinfo : EIATTR_MIN_STACK_SIZE
	.align		4
.L_1677:
        /*2670*/ 	.byte	0x04, 0x12
        /*2672*/ 	.short	(.L_1679 - .L_1678)
	.align		4
.L_1678:
        /*2674*/ 	.word	index@(_Z13mul_mat_vec_qIfLi32ELi4E10block_q5_1Li2EXadL_ZN45_INTERNAL_8d5cb472_14_gguf_kernel_cu_cd24131917vec_dot_q5_1_q8_1EPKvPK10block_q8_1RKiEEEvS3_S3_PT_iii)
        /*2678*/ 	.word	0x00000000


	//----- nvinfo : EIATTR_MIN_STACK_SIZE
	.align		4
.L_1679:
        /*267c*/ 	.byte	0x04, 0x12
        /*267e*/ 	.short	(.L_1681 - .L_1680)
	.align		4
.L_1680:
        /*2680*/ 	.word	index@(_Z13mul_mat_vec_qIfLi32ELi4E10block_q5_0Li2EXadL_ZN45_INTERNAL_8d5cb472_14_gguf_kernel_cu_cd24131917vec_dot_q5_0_q8_1EPKvPK10block_q8_1RKiEEEvS3_S3_PT_iii)
        /*2684*/ 	.word	0x00000000


	//----- nvinfo : EIATTR_MIN_STACK_SIZE
	.align		4
.L_1681:
        /*2688*/ 	.byte	0x04, 0x12
        /*268a*/ 	.short	(.L_1683 - .L_1682)
	.align		4
.L_1682:
        /*268c*/ 	.word	index@(_Z13mul_mat_vec_qIfLi32ELi4E10block_q4_1Li2EXadL_ZN45_INTERNAL_8d5cb472_14_gguf_kernel_cu_cd24131917vec_dot_q4_1_q8_1EPKvPK10block_q8_1RKiEEEvS3_S3_PT_iii)
        /*2690*/ 	.word	0x00000000


	//----- nvinfo : EIATTR_MIN_STACK_SIZE
	.align		4
.L_1683:
        /*2694*/ 	.byte	0x04, 0x12
        /*2696*/ 	.short	(.L_1685 - .L_1684)
	.align		4
.L_1684:
        /*2698*/ 	.word	index@(_Z13mul_mat_vec_qIfLi32ELi4E10block_q4_0Li2EXadL_ZN45_INTERNAL_8d5cb472_14_gguf_kernel_cu_cd24131917vec_dot_q4_0_q8_1EPKvPK10block_q8_1RKiEEEvS3_S3_PT_iii)
        /*269c*/ 	.word	0x00000000


	//----- nvinfo : EIATTR_MIN_STACK_SIZE
	.align		4
.L_1685:
        /*26a0*/ 	.byte	0x04, 0x12
        /*26a2*/ 	.short	(.L_1687 - .L_1686)
	.align		4
.L_1686:
        /*26a4*/ 	.word	index@(_Z13quantize_q8_1IfEvPKT_Pvii)
        /*26a8*/ 	.word	0x00000000


	//----- nvinfo : EIATTR_MIN_STACK_SIZE
	.align		4
.L_1687:
        /*26ac*/ 	.byte	0x04, 0x12
        /*26ae*/ 	.short	(.L_1689 - .L_1688)
	.align		4
.L_1688:
        /*26b0*/ 	.word	index@(_Z22dequantize_block_iq1_mIN3c108BFloat16EEvPKvPT_)
        /*26b4*/ 	.word	0x00000000


	//----- nvinfo : EIATTR_MIN_STACK_SIZE
	.align		4
.L_1689:
        /*26b8*/ 	.byte	0x04, 0x12
        /*26ba*/ 	.short	(.L_1691 - .L_1690)
	.align		4
.L_1690:
        /*26bc*/ 	.word	index@(_Z23dequantize_block_iq4_xsIN3c108BFloat16EEvPKvPT_)
        /*26c0*/ 	.word	0x00000000


	//----- nvinfo : EIATTR_MIN_STACK_SIZE
	.align		4
.L_1691:
        /*26c4*/ 	.byte	0x04, 0x12
        /*26c6*/ 	.short	(.L_1693 - .L_1692)
	.align		4
.L_1692:
        /*26c8*/ 	.word	index@(_Z22dequantize_block_iq2_sIN3c108BFloat16EEvPKvPT_)
        /*26cc*/ 	.word	0x00000000


	//----- nvinfo : EIATTR_MIN_STACK_SIZE
	.align		4
.L_1693:
        /*26d0*/ 	.byte	0x04, 0x12
        /*26d2*/ 	.short	(.L_1695 - .L_1694)
	.align		4
.L_1694:
        /*26d4*/ 	.word	index@(_Z22dequantize_block_iq3_sIN3c108BFloat16EEvPKvPT_)
        /*26d8*/ 	.word	0x00000000


	//----- nvinfo : EIATTR_MIN_STACK_SIZE
	.align		4
.L_1695:
        /*26dc*/ 	.byte	0x04, 0x12
        /*26de*/ 	.short	(.L_1697 - .L_1696)
	.align		4
.L_1696:
        /*26e0*/ 	.word	index@(_Z23dequantize_block_iq4_nlIN3c108BFloat16EEvPKvPT_)
        /*26e4*/ 	.word	0x00000000


	//----- nvinfo : EIATTR_MIN_STACK_SIZE
	.align		4
.L_1697:
        /*26e8*/ 	.byte	0x04, 0x12
        /*26ea*/ 	.short	(.L_1699 - .L_1698)
	.align		4
.L_1698:
        /*26ec*/ 	.word	index@(_Z22dequantize_block_iq1_sIN3c108BFloat16EEvPKvPT_)
        /*26f0*/ 	.word	0x00000000


	//----- nvinfo : EIATTR_MIN_STACK_SIZE
	.align		4
.L_1699:
        /*26f4*/ 	.byte	0x04, 0x12
        /*26f6*/ 	.short	(.L_1701 - .L_1700)
	.align		4
.L_1700:
        /*26f8*/ 	.word	index@(_Z24dequantize_block_iq3_xxsIN3c108BFloat16EEvPKvPT_)
        /*26fc*/ 	.word	0x00000000


	//----- nvinfo : EIATTR_MIN_STACK_SIZE
	.align		4
.L_1701:
        /*2700*/ 	.byte	0x04, 0x12
        /*2702*/ 	.short	(.L_1703 - .L_1702)
	.align		4
.L_1702:
        /*2704*/ 	.word	index@(_Z23dequantize_block_iq2_xsIN3c108BFloat16EEvPKvPT_)
        /*2708*/ 	.word	0x00000000


	//----- nvinfo : EIATTR_MIN_STACK_SIZE
	.align		4
.L_1703:
        /*270c*/ 	.byte	0x04, 0x12
        /*270e*/ 	.short	(.L_1705 - .L_1704)
	.align		4
.L_1704:
        /*2710*/ 	.word	index@(_Z24dequantize_block_iq2_xxsIN3c108BFloat16EEvPKvPT_)
        /*2714*/ 	.word	0x00000000


	//----- nvinfo : EIATTR_MIN_STACK_SIZE
	.align		4
.L_1705:
        /*2718*/ 	.byte	0x04, 0x12
        /*271a*/ 	.short	(.L_1707 - .L_1706)
	.align		4
.L_1706:
        /*271c*/ 	.word	index@(_Z21dequantize_block_q6_KIN3c108BFloat16EEvPKvPT_)
        /*2720*/ 	.word	0x00000000


	//----- nvinfo : EIATTR_MIN_STACK_SIZE
	.align		4
.L_1707:
        /*2724*/ 	.byte	0x04, 0x12
        /*2726*/ 	.short	(.L_1709 - .L_1708)
	.align		4
.L_1708:
        /*2728*/ 	.word	index@(_Z21dequantize_block_q5_KIN3c108BFloat16EEvPKvPT_)
        /*272c*/ 	.word	0x00000000


	//----- nvinfo : EIATTR_MIN_STACK_SIZE
	.align		4
.L_1709:
        /*2730*/ 	.byte	0x04, 0x12
        /*2732*/ 	.short	(.L_1711 - .L_1710)
	.align		4
.L_1710:
        /*2734*/ 	.word	index@(_Z21dequantize_block_q4_KIN3c108BFloat16EEvPKvPT_)
        /*2738*/ 	.word	0x00000000


	//----- nvinfo : EIATTR_MIN_STACK_SIZE
	.align		4
.L_1711:
        /*273c*/ 	.byte	0x04, 0x12
        /*273e*/ 	.short	(.L_1713 - .L_1712)
	.align		4
.L_1712:
        /*2740*/ 	.word	index@(_Z21dequantize_block_q3_KIN3c108BFloat16EEvPKvPT_)
        /*2744*/ 	.word	0x00000000


	//----- nvinfo : EIATTR_MIN_STACK_SIZE
	.align		4
.L_1713:
        /*2748*/ 	.byte	0x04, 0x12
        /*274a*/ 	.short	(.L_1715 - .L_1714)
	.align		4
.L_1714:
        /*274c*/ 	.word	index@(_Z21dequantize_block_q2_KIN3c108BFloat16EEvPKvPT_)
        /*2750*/ 	.word	0x00000000


	//----- nvinfo : EIATTR_MIN_STACK_SIZE
	.align		4
.L_1715:
        /*2754*/ 	.byte	0x04, 0x12
        /*2756*/ 	.short	(.L_1717 - .L_1716)
	.align		4
.L_1716:
        /*2758*/ 	.word	index@(_Z16dequantize_blockILi32ELi1EXadL_ZN45_INTERNAL_8d5cb472_14_gguf_kernel_cu_cd24131915dequantize_q8_0EPKviiR7__half2EEN3c108BFloat16EEvS2_PT2_i)
        /*275c*/ 	.word	0x00000000


	//----- nvinfo : EIATTR_MIN_STACK_SIZE
	.align		4
.L_1717:
        /*2760*/ 	.byte	0x04, 0x12
        /*2762*/ 	.short	(.L_1719 - .L_1718)
	.align		4
.L_1718:
        /*2764*/ 	.word	index@(_Z16dequantize_blockILi32ELi2EXadL_ZN45_INTERNAL_8d5cb472_14_gguf_kernel_cu_cd24131915dequantize_q5_1EPKviiR7__half2EEN3c108BFloat16EEvS2_PT2_i)
        /*2768*/ 	.word	0x00000000


	//----- nvinfo : EIATTR_MIN_STACK_SIZE
	.align		4
.L_1719:
        /*276c*/ 	.byte	0x04, 0x12
        /*276e*/ 	.short	(.L_1721 - .L_1720)
	.align		4
.L_1720:
        /*2770*/ 	.word	index@(_Z16dequantize_blockILi32ELi2EXadL_ZN45_INTERNAL_8d5cb472_14_gguf_kernel_cu_cd24131915dequantize_q5_0EPKviiR7__half2EEN3c108BFloat16EEvS2_PT2_i)
        /*2774*/ 	.word	0x00000000


	//----- nvinfo : EIATTR_MIN_STACK_SIZE
	.align		4
.L_1721:
        /*2778*/ 	.byte	0x04, 0x12
        /*277a*/ 	.short	(.L_1723 - .L_1722)
	.align		4
.L_1722:
        /*277c*/ 	.word	index@(_Z16dequantize_blockILi32ELi2EXadL_ZN45_INTERNAL_8d5cb472_14_gguf_kernel_cu_cd24131915dequantize_q4_1EPKviiR7__half2EEN3c108BFloat16EEvS2_PT2_i)
        /*2780*/ 	.word	0x00000000


	//----- nvinfo : EIATTR_MIN_STACK_SIZE
	.align		4
.L_1723:
        /*2784*/ 	.byte	0x04, 0x12
        /*2786*/ 	.short	(.L_1725 - .L_1724)
	.align		4
.L_1724:
        /*2788*/ 	.word	index@(_Z16dequantize_blockILi32ELi2EXadL_ZN45_INTERNAL_8d5cb472_14_gguf_kernel_cu_cd24131915dequantize_q4_0EPKviiR7__half2EEN3c108BFloat16EEvS2_PT2_i)
        /*278c*/ 	.word	0x00000000


	//----- nvinfo : EIATTR_MIN_STACK_SIZE
	.align		4
.L_1725:
        /*2790*/ 	.byte	0x04, 0x12
        /*2792*/ 	.short	(.L_1727 - .L_1726)
	.align		4
.L_1726:
        /*2794*/ 	.word	index@(_Z22dequantize_block_iq1_mIN3c104HalfEEvPKvPT_)
        /*2798*/ 	.word	0x00000000


	//----- nvinfo : EIATTR_MIN_STACK_SIZE
	.align		4
.L_1727:
        /*279c*/ 	.byte	0x04, 0x12
        /*279e*/ 	.short	(.L_1729 - .L_1728)
	.align		4
.L_1728:
        /*27a0*/ 	.word	index@(_Z23dequantize_block_iq4_xsIN3c104HalfEEvPKvPT_)
        /*27a4*/ 	.word	0x00000000


	//----- nvinfo : EIATTR_MIN_STACK_SIZE
	.align		4
.L_1729:
        /*27a8*/ 	.byte	0x04, 0x12
        /*27aa*/ 	.short	(.L_1731 - .L_1730)
	.align		4
.L_1730:
        /*27ac*/ 	.word	index@(_Z22dequantize_block_iq2_sIN3c104HalfEEvPKvPT_)
        /*27b0*/ 	.word	0x00000000


	//----- nvinfo : EIATTR_MIN_STACK_SIZE
	.align		4
.L_1731:
        /*27b4*/ 	.byte	0x04, 0x12
        /*27b6*/ 	.short	(.L_1733 - .L_1732)
	.align		4
.L_1732:
        /*27b8*/ 	.word	index@(_Z22dequantize_block_iq3_sIN3c104HalfEEvPKvPT_)
        /*27bc*/ 	.word	0x00000000


	//----- nvinfo : EIATTR_MIN_STACK_SIZE
	.align		4
.L_1733:
        /*27c0*/ 	.byte	0x04, 0x12
        /*27c2*/ 	.short	(.L_1735 - .L_1734)
	.align		4
.L_1734:
        /*27c4*/ 	.word	index@(_Z23dequantize_block_iq4_nlIN3c104HalfEEvPKvPT_)
        /*27c8*/ 	.word	0x00000000


	//----- nvinfo : EIATTR_MIN_STACK_SIZE
	.align		4
.L_1735:
        /*27cc*/ 	.byte	0x04, 0x12
        /*27ce*/ 	.short	(.L_1737 - .L_1736)
	.align		4
.L_1736:
        /*27d0*/ 	.word	index@(_Z22dequantize_block_iq1_sIN3c104HalfEEvPKvPT_)
        /*27d4*/ 	.word	0x00000000


	//----- nvinfo : EIATTR_MIN_STACK_SIZE
	.align		4
.L_1737:
        /*27d8*/ 	.byte	0x04, 0x12
        /*27da*/ 	.short	(.L_1739 - .L_1738)
	.align		4
.L_1738:
        /*27dc*/ 	.word	index@(_Z24dequantize_block_iq3_xxsIN3c104HalfEEvPKvPT_)
        /*27e0*/ 	.word	0x00000000


	//----- nvinfo : EIATTR_MIN_STACK_SIZE
	.align		4
.L_1739:
        /*27e4*/ 	.byte	0x04, 0x12
        /*27e6*/ 	.short	(.L_1741 - .L_1740)
	.align		4
.L_1740:
        /*27e8*/ 	.word	index@(_Z23dequantize_block_iq2_xsIN3c104HalfEEvPKvPT_)
        /*27ec*/ 	.word	0x00000000


	//----- nvinfo : EIATTR_MIN_STACK_SIZE
	.align		4
.L_1741:
        /*27f0*/ 	.byte	0x04, 0x12
        /*27f2*/ 	.short	(.L_1743 - .L_1742)
	.align		4
.L_1742:
        /*27f4*/ 	.word	index@(_Z24dequantize_block_iq2_xxsIN3c104HalfEEvPKvPT_)
        /*27f8*/ 	.word	0x00000000


	//----- nvinfo : EIATTR_MIN_STACK_SIZE
	.align		4
.L_1743:
        /*27fc*/ 	.byte	0x04, 0x12
        /*27fe*/ 	.short	(.L_1745 - .L_1744)
	.align		4
.L_1744:
        /*2800*/ 	.word	index@(_Z21dequantize_block_q6_KIN3c104HalfEEvPKvPT_)
        /*2804*/ 	.word	0x00000000


	//----- nvinfo : EIATTR_MIN_STACK_SIZE
	.align		4
.L_1745:
        /*2808*/ 	.byte	0x04, 0x12
        /*280a*/ 	.short	(.L_1747 - .L_1746)
	.align		4
.L_1746:
        /*280c*/ 	.word	index@(_Z21dequantize_block_q5_KIN3c104HalfEEvPKvPT_)
        /*2810*/ 	.word	0x00000000


	//----- nvinfo : EIATTR_MIN_STACK_SIZE
	.align		4
.L_1747:
        /*2814*/ 	.byte	0x04, 0x12
        /*2816*/ 	.short	(.L_1749 - .L_1748)
	.align		4
.L_1748:
        /*2818*/ 	.word	index@(_Z21dequantize_block_q4_KIN3c104HalfEEvPKvPT_)
        /*281c*/ 	.word	0x00000000


	//----- nvinfo : EIATTR_MIN_STACK_SIZE
	.align		4
.L_1749:
        /*2820*/ 	.byte	0x04, 0x12
        /*2822*/ 	.short	(.L_1751 - .L_1750)
	.align		4
.L_1750:
        /*2824*/ 	.word	index@(_Z21dequantize_block_q3_KIN3c104HalfEEvPKvPT_)
        /*2828*/ 	.word	0x00000000


	//----- nvinfo : EIATTR_MIN_STACK_SIZE
	.align		4
.L_1751:
        /*282c*/ 	.byte	0x04, 0x12
        /*282e*/ 	.short	(.L_1753 - .L_1752)
	.align		4
.L_1752:
        /*2830*/ 	.word	index@(_Z21dequantize_block_q2_KIN3c104HalfEEvPKvPT_)
        /*2834*/ 	.word	0x00000000


	//----- nvinfo : EIATTR_MIN_STACK_SIZE
	.align		4
.L_1753:
        /*2838*/ 	.byte	0x04, 0x12
        /*283a*/ 	.short	(.L_1755 - .L_1754)
	.align		4
.L_1754:
        /*283c*/ 	.word	index@(_Z16dequantize_blockILi32ELi1EXadL_ZN45_INTERNAL_8d5cb472_14_gguf_kernel_cu_cd24131915dequantize_q8_0EPKviiR7__half2EEN3c104HalfEEvS2_PT2_i)
        /*2840*/ 	.word	0x00000000


	//----- nvinfo : EIATTR_MIN_STACK_SIZE
	.align		4
.L_1755:
        /*2844*/ 	.byte	0x04, 0x12
        /*2846*/ 	.short	(.L_1757 - .L_1756)
	.align		4
.L_1756:
        /*2848*/ 	.word	index@(_Z16dequantize_blockILi32ELi2EXadL_ZN45_INTERNAL_8d5cb472_14_gguf_kernel_cu_cd24131915dequantize_q5_1EPKviiR7__half2EEN3c104HalfEEvS2_PT2_i)
        /*284c*/ 	.word	0x00000000


	//----- nvinfo : EIATTR_MIN_STACK_SIZE
	.align		4
.L_1757:
        /*2850*/ 	.byte	0x04, 0x12
        /*2852*/ 	.short	(.L_1759 - .L_1758)
	.align		4
.L_1758:
        /*2854*/ 	.word	index@(_Z16dequantize_blockILi32ELi2EXadL_ZN45_INTERNAL_8d5cb472_14_gguf_kernel_cu_cd24131915dequantize_q5_0EPKviiR7__half2EEN3c104HalfEEvS2_PT2_i)
        /*2858*/ 	.word	0x00000000


	//----- nvinfo : EIATTR_MIN_STACK_SIZE
	.align		4
.L_1759:
        /*285c*/ 	.byte	0x04, 0x12
        /*285e*/ 	.short	(.L_1761 - .L_1760)
	.align		4
.L_1760:
        /*2860*/ 	.word	index@(_Z16dequantize_blockILi32ELi2EXadL_ZN45_INTERNAL_8d5cb472_14_gguf_kernel_cu_cd24131915dequantize_q4_1EPKviiR7__half2EEN3c104HalfEEvS2_PT2_i)
        /*2864*/ 	.word	0x00000000


	//----- nvinfo : EIATTR_MIN_STACK_SIZE
	.align		4
.L_1761:
        /*2868*/ 	.byte	0x04, 0x12
        /*286a*/ 	.short	(.L_1763 - .L_1762)
	.align		4
.L_1762:
        /*286c*/ 	.word	index@(_Z16dequantize_blockILi32ELi2EXadL_ZN45_INTERNAL_8d5cb472_14_gguf_kernel_cu_cd24131915dequantize_q4_0EPKviiR7__half2EEN3c104HalfEEvS2_PT2_i)
        /*2870*/ 	.word	0x00000000


	//----- nvinfo : EIATTR_MIN_STACK_SIZE
	.align		4
.L_1763:
        /*2874*/ 	.byte	0x04, 0x12
        /*2876*/ 	.short	(.L_1765 - .L_1764)
	.align		4
.L_1764:
        /*2878*/ 	.word	index@(_Z22dequantize_block_iq1_mIfEvPKvPT_)
        /*287c*/ 	.word	0x00000000


	//----- nvinfo : EIATTR_MIN_STACK_SIZE
	.align		4
.L_1765:
        /*2880*/ 	.byte	0x04, 0x12
        /*2882*/ 	.short	(.L_1767 - .L_1766)
	.align		4
.L_1766:
        /*2884*/ 	.word	index@(_Z23dequantize_block_iq4_xsIfEvPKvPT_)
        /*2888*/ 	.word	0x00000000


	//----- nvinfo : EIATTR_MIN_STACK_SIZE
	.align		4
.L_1767:
        /*288c*/ 	.byte	0x04, 0x12
        /*288e*/ 	.short	(.L_1769 - .L_1768)
	.align		4
.L_1768:
        /*2890*/ 	.word	index@(_Z22dequantize_block_iq2_sIfEvPKvPT_)
        /*2894*/ 	.word	0x00000000


	//----- nvinfo : EIATTR_MIN_STACK_SIZE
	.align		4
.L_1769:
        /*2898*/ 	.byte	0x04, 0x12
        /*289a*/ 	.short	(.L_1771 - .L_1770)
	.align		4
.L_1770:
        /*289c*/ 	.word	index@(_Z22dequantize_block_iq3_sIfEvPKvPT_)
        /*28a0*/ 	.word	0x00000000


	//----- nvinfo : EIATTR_MIN_STACK_SIZE
	.align		4
.L_1771:
        /*28a4*/ 	.byte	0x04, 0x12
        /*28a6*/ 	.short	(.L_1773 - .L_1772)
	.align		4
.L_1772:
        /*28a8*/ 	.word	index@(_Z23dequantize_block_iq4_nlIfEvPKvPT_)
        /*28ac*/ 	.word	0x00000000


	//----- nvinfo : EIATTR_MIN_STACK_SIZE
	.align		4
.L_1773:
        /*28b0*/ 	.byte	0x04, 0x12
        /*28b2*/ 	.short	(.L_1775 - .L_1774)
	.align		4
.L_1774:
        /*28b4*/ 	.word	index@(_Z22dequantize_block_iq1_sIfEvPKvPT_)
        /*28b8*/ 	.word	0x00000000


	//----- nvinfo : EIATTR_MIN_STACK_SIZE
	.align		4
.L_1775:
        /*28bc*/ 	.byte	0x04, 0x12
        /*28be*/ 	.short	(.L_1777 - .L_1776)
	.align		4
.L_1776:
        /*28c0*/ 	.word	index@(_Z24dequantize_block_iq3_xxsIfEvPKvPT_)
        /*28c4*/ 	.word	0x00000000


	//----- nvinfo : EIATTR_MIN_STACK_SIZE
	.align		4
.L_1777:
        /*28c8*/ 	.byte	0x04, 0x12
        /*28ca*/ 	.short	(.L_1779 - .L_1778)
	.align		4
.L_1778:
        /*28cc*/ 	.word	index@(_Z23dequantize_block_iq2_xsIfEvPKvPT_)
        /*28d0*/ 	.word	0x00000000


	//----- nvinfo : EIATTR_MIN_STACK_SIZE
	.align		4
.L_1779:
        /*28d4*/ 	.byte	0x04, 0x12
        /*28d6*/ 	.short	(.L_1781 - .L_1780)
	.align		4
.L_1780:
        /*28d8*/ 	.word	index@(_Z24dequantize_block_iq2_xxsIfEvPKvPT_)
        /*28dc*/ 	.word	0x00000000


	//----- nvinfo : EIATTR_MIN_STACK_SIZE
	.align		4
.L_1781:
        /*28e0*/ 	.byte	0x04, 0x12
        /*28e2*/ 	.short	(.L_1783 - .L_1782)
	.align		4
.L_1782:
        /*28e4*/ 	.word	index@(_Z21dequantize_block_q6_KIfEvPKvPT_)
        /*28e8*/ 	.word	0x00000000


	//----- nvinfo : EIATTR_MIN_STACK_SIZE
	.align		4
.L_1783:
        /*28ec*/ 	.byte	0x04, 0x12
        /*28ee*/ 	.short	(.L_1785 - .L_1784)
	.align		4
.L_1784:
        /*28f0*/ 	.word	index@(_Z21dequantize_block_q5_KIfEvPKvPT_)
        /*28f4*/ 	.word	0x00000000


	//----- nvinfo : EIATTR_MIN_STACK_SIZE
	.align		4
.L_1785:
        /*28f8*/ 	.byte	0x04, 0x12
        /*28fa*/ 	.short	(.L_1787 - .L_1786)
	.align		4
.L_1786:
        /*28fc*/ 	.word	index@(_Z21dequantize_block_q4_KIfEvPKvPT_)
        /*2900*/ 	.word	0x00000000


	//----- nvinfo : EIATTR_MIN_STACK_SIZE
	.align		4
.L_1787:
        /*2904*/ 	.byte	0x04, 0x12
        /*2906*/ 	.short	(.L_1789 - .L_1788)
	.align		4
.L_1788:
        /*2908*/ 	.word	index@(_Z21dequantize_block_q3_KIfEvPKvPT_)
        /*290c*/ 	.word	0x00000000


	//----- nvinfo : EIATTR_MIN_STACK_SIZE
	.align		4
.L_1789:
        /*2910*/ 	.byte	0x04, 0x12
        /*2912*/ 	.short	(.L_1791 - .L_1790)
	.align		4
.L_1790:
        /*2914*/ 	.word	index@(_Z21dequantize_block_q2_KIfEvPKvPT_)
        /*2918*/ 	.word	0x00000000


	//----- nvinfo : EIATTR_MIN_STACK_SIZE
	.align		4
.L_1791:
        /*291c*/ 	.byte	0x04, 0x12
        /*291e*/ 	.short	(.L_1793 - .L_1792)
	.align		4
.L_1792:
        /*2920*/ 	.word	index@(_Z16dequantize_blockILi32ELi1EXadL_ZN45_INTERNAL_8d5cb472_14_gguf_kernel_cu_cd24131915dequantize_q8_0EPKviiR7__half2EEfEvS2_PT2_i)
        /*2924*/ 	.word	0x00000000


	//----- nvinfo : EIATTR_MIN_STACK_SIZE
	.align		4
.L_1793:
        /*2928*/ 	.byte	0x04, 0x12
        /*292a*/ 	.short	(.L_1795 - .L_1794)
	.align		4
.L_1794:
        /*292c*/ 	.word	index@(_Z16dequantize_blockILi32ELi2EXadL_ZN45_INTERNAL_8d5cb472_14_gguf_kernel_cu_cd24131915dequantize_q5_1EPKviiR7__half2EEfEvS2_PT2_i)
        /*2930*/ 	.word	0x00000000


	//----- nvinfo : EIATTR_MIN_STACK_SIZE
	.align		4
.L_1795:
        /*2934*/ 	.byte	0x04, 0x12
        /*2936*/ 	.short	(.L_1797 - .L_1796)
	.align		4
.L_1796:
        /*2938*/ 	.word	index@(_Z16dequantize_blockILi32ELi2EXadL_ZN45_INTERNAL_8d5cb472_14_gguf_kernel_cu_cd24131915dequantize_q5_0EPKviiR7__half2EEfEvS2_PT2_i)
        /*293c*/ 	.word	0x00000000


	//----- nvinfo : EIATTR_MIN_STACK_SIZE
	.align		4
.L_1797:
        /*2940*/ 	.byte	0x04, 0x12
        /*2942*/ 	.short	(.L_1799 - .L_1798)
	.align		4
.L_1798:
        /*2944*/ 	.word	index@(_Z16dequantize_blockILi32ELi2EXadL_ZN45_INTERNAL_8d5cb472_14_gguf_kernel_cu_cd24131915dequantize_q4_1EPKviiR7__half2EEfEvS2_PT2_i)
        /*2948*/ 	.word	0x00000000


	//----- nvinfo : EIATTR_MIN_STACK_SIZE
	.align		4
.L_1799:
        /*294c*/ 	.byte	0x04, 0x12
        /*294e*/ 	.short	(.L_1801 - .L_1800)
	.align		4
.L_1800:
        /*2950*/ 	.word	index@(_Z16dequantize_blockILi32ELi2EXadL_ZN45_INTERNAL_8d5cb472_14_gguf_kernel_cu_cd24131915dequantize_q4_0EPKviiR7__half2EEfEvS2_PT2_i)
        /*2954*/ 	.word	0x00000000
.L_1801:


//--------------------- .nv.compat                --------------------------
	.section	.nv.compat,"",@"SHT_CUDA_COMPAT_INFO"
	.align	4
        /*0000*/ 	.byte	0x02, 0x09, 0x01, 0x00, 0x02, 0x02, 0x01, 0x00, 0x02, 0x05, 0x05, 0x00, 0x03, 0x07, 0x01, 0x01
        /*0010*/ 	.byte	0x02, 0x03, 0x00, 0x00, 0x02, 0x06, 0x01, 0x00, 0x04, 0x0b, 0x08, 0x00, 0x09, 0x00, 0x00, 0x00
        /*0020*/ 	.byte	0x00, 0x00, 0x00, 0x00


//--------------------- .nv.info._Z9moe_vec_qIN3c108BFloat16ELi256ELi8E11block_iq1_mLi1EXadL_ZN45_INTERNAL_8d5cb472_14_gguf_kernel_cu_cd24131918vec_dot_iq1_m_q8_1EPKvPK10block_q8_1RKiEEEvS5_S5_PT_PS9_iiii --------------------------
	.section	.nv.info._Z9moe_vec_qIN3c108BFloat16ELi256ELi8E11block_iq1_mLi1EXadL_ZN45_INTERNAL_8d5cb472_14_gguf_kernel_cu_cd24131918vec_dot_iq1_m_q8_1EPKvPK10block_q8_1RKiEEEvS5_S5_PT_PS9_iiii,"",@"SHT_CUDA_INFO"
	.sectionflags	@""
	.align	4


	//----- nvinfo : EIATTR_CUDA_API_VERSION
	.align		4
        /*0000*/ 	.byte	0x04, 0x37
        /*0002*/ 	.short	(.L_1803 - .L_1802)
.L_1802:
        /*0004*/ 	.word	0x00000082


	//----- nvinfo : EIATTR_KPARAM_INFO
	.align		4
.L_1803:
        /*0008*/ 	.byte	0x04, 0x17
        /*000a*/ 	.short	(.L_1805 - .L_1804)
.L_1804:
        /*000c*/ 	.word	0x00000000
        /*0010*/ 	.short	0x0007
        /*0012*/ 	.short	0x002c
        /*0014*/ 	.byte	0x00, 0xf0, 0x11, 0x00


	//----- nvinfo : EIATTR_KPARAM_INFO
	.align		4
.L_1805:
        /*0018*/ 	.byte	0x04, 0x17
        /*001a*/ 	.short	(.L_1807 - .L_1806)
.L_1806:
        /*001c*/ 	.word	0x00000000
        /*0020*/ 	.short	0x0006
        /*0022*/ 	.short	0x0028
        /*0024*/ 	.byte	0x00, 0xf0, 0x11, 0x00


	//----- nvinfo : EIATTR_KPARAM_INFO
	.align		4
.L_1807:
        /*0028*/ 	.byte	0x04, 0x17
        /*002a*/ 	.short	(.L_1809 - .L_1808)
.L_1808:
        /*002c*/ 	.word	0x00000000
        /*0030*/ 	.short	0x0005
        /*0032*/ 	.short	0x0024
        /*0034*/ 	.byte	0x00, 0xf0, 0x11, 0x00


	//----- nvinfo : EIATTR_KPARAM_INFO
	.align		4
.L_1809:
        /*0038*/ 	.byte	0x04, 0x17
        /*003a*/ 	.short	(.L_1811 - .L_1810)
.L_1810:
        /*003c*/ 	.word	0x00000000
        /*0040*/ 	.short	0x0004
        /*0042*/ 	.short	0x0020
        /*0044*/ 	.byte	0x00, 0xf0, 0x11, 0x00


	//----- nvinfo : EIATTR_KPARAM_INFO
	.align		4
.L_1811:
        /*0048*/ 	.byte	0x04, 0x17
        /*004a*/ 	.short	(.L_1813 - .L_1812)
.L_1812:
        /*004c*/ 	.word	0x00000000
        /*0050*/ 	.short	0x0003
        /*0052*/ 	.short	0x0018
        /*0054*/ 	.byte	0x00, 0xf5, 0x21, 0x00


	//----- nvinfo : EIATTR_KPARAM_INFO
	.align		4
.L_1813:
        /*0058*/ 	.byte	0x04, 0x17
        /*005a*/ 	.short	(.L_1815 - .L_1814)
.L_1814:
        /*005c*/ 	.word	0x00000000
        /*0060*/ 	.short	0x0002
        /*0062*/ 	.short	0x0010
        /*0064*/ 	.byte	0x00, 0xf5, 0x21, 0x00


	//----- nvinfo : EIATTR_KPARAM_INFO
	.align		4
.L_1815:
        /*0068*/ 	.byte	0x04, 0x17
        /*006a*/ 	.short	(.L_1817 - .L_1816)
.L_1816:
        /*006c*/ 	.word	0x00000000
        /*0070*/ 	.short	0x0001
        /*0072*/ 	.short	0x0008
        /*0074*/ 	.byte	0x00, 0xf5, 0x21, 0x00


	//----- nvinfo : EIATTR_KPARAM_INFO
	.align		4
.L_1817:
        /*0078*/ 	.byte	0x04, 0x17
        /*007a*/ 	.short	(.L_1819 - .L_1818)
.L_1818:
        /*007c*/ 	.word	0x00000000
        /*0080*/ 	.short	0x0000
        /*0082*/ 	.short	0x0000
        /*0084*/ 	.byte	0x00, 0xf5, 0x21, 0x00


	//----- nvinfo : EIATTR_SPARSE_MMA_MASK
	.align		4
.L_1819:
        /*0088*/ 	.byte	0x03, 0x50
        /*008a*/ 	.short	0x0000


	//----- nvinfo : EIATTR_MAXREG_COUNT
	.align		4
        /*008c*/ 	.byte	0x03, 0x1b
        /*008e*/ 	.short	0x00ff


	//----- nvinfo : EIATTR_MERCURY_ISA_VERSION
	.align		4
        /*0090*/ 	.byte	0x03, 0x5f
        /*0092*/ 	.short	0x0101


	//----- nvinfo : EIATTR_COOP_GROUP_MASK_REGIDS
	.align		4
        /*0094*/ 	.byte	0x04, 0x29
        /*0096*/ 	.short	(.L_1821 - .L_1820)


	//   ....[0]....
.L_1820:
        /*0098*/ 	.word	0xffffffff


	//   ....[1]....
        /*009c*/ 	.word	0xffffffff


	//   ....[2]....
        /*00a0*/ 	.word	0xffffffff


	//   ....[3]....
        /*00a4*/ 	.word	0xffffffff


	//   ....[4]....
        /*00a8*/ 	.word	0xffffffff


	//----- nvinfo : EIATTR_COOP_GROUP_INSTR_OFFSETS
	.align		4
.L_1821:
        /*00ac*/ 	.byte	0x04, 0x28
        /*00ae*/ 	.short	(.L_1823 - .L_1822)


	//   ....[0]....
.L_1822:
        /*00b0*/ 	.word	0x00000c90


	//   ....[1]....
        /*00b4*/ 	.word	0x00000cc0


	//   ....[2]....
        /*00b8*/ 	.word	0x00000cf0


	//   ....[3]....
        /*00bc*/ 	.word	0x00000d10


	//   ....[4]....
        /*00c0*/ 	.word	0x00000d30


	//----- nvinfo : EIATTR_VRC_CTA_INIT_COUNT
	.align		4
.L_1823:
        /*00c4*/ 	.byte	0x02, 0x4a
	.zero		1
	.zero		1


	//----- nvinfo : EIATTR_EXIT_INSTR_OFFSETS
	.align		4
        /*00c8*/ 	.byte	0x04, 0x1c
        /*00ca*/ 	.short	(.L_1825 - .L_1824)


	//   ....[0]....
.L_1824:
        /*00cc*/ 	.word	0x00000070


	//   ....[1]....
        /*00d0*/ 	.word	0x00000d40


	//   ....[2]....
        /*00d4*/ 	.word	0x00000dd0


	//----- nvinfo : EIATTR_CRS_STACK_SIZE
	.align		4
.L_1825:
        /*00d8*/ 	.byte	0x04, 0x1e
        /*00da*/ 	.short	(.L_1827 - .L_1826)
.L_1826:
        /*00dc*/ 	.word	0x00000000


	//----- nvinfo : EIATTR_CBANK_PARAM_SIZE
	.align		4
.L_1827:
        /*00e0*/ 	.byte	0x03, 0x19
        /*00e2*/ 	.short	0x0030


	//----- nvinfo : EIATTR_PARAM_CBANK
	.align		4
        /*00e4*/ 	.byte	0x04, 0x0a
        /*00e6*/ 	.short	(.L_1829 - .L_1828)
	.align		4
.L_1828:
        /*00e8*/ 	.word	index@(.nv.constant0._Z9moe_vec_qIN3c108BFloat16ELi256ELi8E11block_iq1_mLi1EXadL_ZN45_INTERNAL_8d5cb472_14_gguf_kernel_cu_cd24131918vec_dot_iq1_m_q8_1EPKvPK10block_q8_1RKiEEEvS5_S5_PT_PS9_iiii)
        /*00ec*/ 	.short	0x0380
        /*00ee*/ 	.short	0x0030


	//----- nvinfo : EIATTR_SW_WAR
	.align		4
.L_1829:
        /*00f0*/ 	.byte	0x04, 0x36
        /*00f2*/ 	.short	(.L_1831 - .L_1830)
.L_1830:
        /*00f4*/ 	.word	0x00000008
.L_1831:


//--------------------- .nv.info._Z9moe_vec_qIN3c108BFloat16ELi256ELi8E12block_iq4_xsLi1EXadL_ZN45_INTERNAL_8d5cb472_14_gguf_kernel_cu_cd24131919vec_dot_iq4_xs_q8_1EPKvPK10block_q8_1RKiEEEvS5_S5_PT_PS9_iiii --------------------------
	.section	.nv.info._Z9moe_vec_qIN3c108BFloat16ELi256ELi8E12block_iq4_xsLi1EXadL_ZN45_INTERNAL_8d5cb472_14_gguf_kernel_cu_cd24131919vec_dot_iq4_xs_q8_1EPKvPK10block_q8_1RKiEEEvS5_S5_PT_PS9_iiii,"",@"SHT_CUDA_INFO"
	.sectionflags	@""
	.align	4


	//----- nvinfo : EIATTR_CUDA_API_VERSION
	.align		4
        /*0000*/ 	.byte	0x04, 0x37
        /*0002*/ 	.short	(.L_1833 - .L_1832)
.L_1832:
        /*0004*/ 	.word	0x00000082


	//----- nvinfo : EIATTR_KPARAM_INFO
	.align		4
.L_1833:
        /*0008*/ 	.byte	0x04, 0x17
        /*000a*/ 	.short	(.L_1835 - .L_1834)
.L_1834:
        /*000c*/ 	.word	0x00000000
        /*0010*/ 	.short	0x0007
        /*0012*/ 	.short	0x002c
        /*0014*/ 	.byte	0x00, 0xf0, 0x11, 0x00


	//----- nvinfo : EIATTR_KPARAM_INFO
	.align		4
.L_1835:
        /*0018*/ 	.byte	0x04, 0x17
        /*001a*/ 	.short	(.L_1837 - .L_1836)
.L_1836:
        /*001c*/ 	.word	0x00000000
        /*0020*/ 	.short	0x0006
        /*0022*/ 	.short	0x0028
        /*0024*/ 	.byte	0x00, 0xf0, 0x11, 0x00


	//----- nvinfo : EIATTR_KPARAM_INFO
	.align		4
.L_1837:
        /*0028*/ 	.byte	0x04, 0x17
        /*002a*/ 	.short	(.L_1839 - .L_1838)
.L_1838:
        /*002c*/ 	.word	0x00000000
        /*0030*/ 	.short	0x0005
        /*0032*/ 	.short	0x0024
        /*0034*/ 	.byte	0x00, 0xf0, 0x11, 0x00


	//----- nvinfo : EIATTR_KPARAM_INFO
	.align		4
.L_1839:
        /*0038*/ 	.byte	0x04, 0x17
        /*003a*/ 	.short	(.L_1841 - .L_1840)
.L_1840:
        /*003c*/ 	.word	0x00000000
        /*0040*/ 	.short	0x0004
        /*0042*/ 	.short	0x0020
        /*0044*/ 	.byte	0x00, 0xf0, 0x11, 0x00


	//----- nvinfo : EIATTR_KPARAM_INFO
	.align		4
.L_1841:
        /*0048*/ 	.byte	0x04, 0x17
        /*004a*/ 	.short	(.L_1843 - .L_1842)
.L_1842:
        /*004c*/ 	.word	0x00000000
        /*0050*/ 	.short	0x0003
        /*0052*/ 	.short	0x0018
        /*0054*/ 	.byte	0x00, 0xf5, 0x21, 0x00


	//----- nvinfo : EIATTR_KPARAM_INFO
	.align		4
.L_1843:
        /*0058*/ 	.byte	0x04, 0x17
        /*005a*/ 	.short	(.L_1845 - .L_1844)
.L_1844:
        /*005c*/ 	.word	0x00000000
        /*0060*/ 	.short	0x0002
        /*0062*/ 	.short	0x0010
        /*0064*/ 	.byte	0x00, 0xf5, 0x21, 0x00


	//----- nvinfo : EIATTR_KPARAM_INFO
	.align		4
.L_1845:
        /*0068*/ 	.byte	0x04, 0x17
        /*006a*/ 	.short	(.L_1847 - .L_1846)
.L_1846:
        /*006c*/ 	.word	0x00000000
        /*0070*/ 	.short	0x0001
        /*0072*/ 	.short	0x0008
        /*0074*/ 	.byte	0x00, 0xf5, 0x21, 0x00


	//----- nvinfo : EIATTR_KPARAM_INFO
	.align		4
.L_1847:
        /*0078*/ 	.byte	0x04, 0x17
        /*007a*/ 	.short	(.L_1849 - .L_1848)
.L_1848:
        /*007c*/ 	.word	0x00000000
        /*0080*/ 	.short	0x0000
        /*0082*/ 	.short	0x0000
        /*0084*/ 	.byte	0x00, 0xf5, 0x21, 0x00


	//----- nvinfo : EIATTR_SPARSE_MMA_MASK
	.align		4
.L_1849:
        /*0088*/ 	.byte	0x03, 0x50
        /*008a*/ 	.short	0x0000


	//----- nvinfo : EIATTR_MAXREG_COUNT
	.align		4
        /*008c*/ 	.byte	0x03, 0x1b
        /*008e*/ 	.short	0x00ff


	//----- nvinfo : EIATTR_MERCURY_ISA_VERSION
	.align		4
        /*0090*/ 	.byte	0x03, 0x5f
        /*0092*/ 	.short	0x0101


	//----- nvinfo : EIATTR_COOP_GROUP_MASK_REGIDS
	.align		4
        /*0094*/ 	.byte	0x04, 0x29
        /*0096*/ 	.short	(.L_1851 - .L_1850)


	//   ....[0]....
.L_1850:
        /*0098*/ 	.word	0xffffffff


	//   ....[1]....
        /*009c*/ 	.word	0xffffffff


	//   ....[2]....
        /*00a0*/ 	.word	0xffffffff


	//   ....[3]....
        /*00a4*/ 	.word	0xffffffff


	//   ....[4]....
        /*00a8*/ 	.word	0xffffffff


	//----- nvinfo : EIATTR_COOP_GROUP_INSTR_OFFSETS
	.align		4
.L_1851:
        /*00ac*/ 	.byte	0x04, 0x28
        /*00ae*/ 	.short	(.L_1853 - .L_1852)


	//   ....[0]....
.L_1852:
        /*00b0*/ 	.word	0x00001210


	//   ....[1]....
        /*00b4*/ 	.word	0x00001240


	//   ....[2]....
        /*00b8*/ 	.word	0x00001260


	//   ....[3]....
        /*00bc*/ 	.word	0x00001280


	//   ....[4]....
        /*00c0*/ 	.word	0x000012a0


	//----- nvinfo : EIATTR_VRC_CTA_INIT_COUNT
	.align		4
.L_1853:
        /*00c4*/ 	.byte	0x02, 0x4a
	.zero		1
	.zero		1


	//----- nvinfo : EIATTR_EXIT_INSTR_OFFSETS
	.align		4
        /*00c8*/ 	.byte	0x04, 0x1c
        /*00ca*/ 	.short	(.L_1855 - .L_1854)


	//   ....[0]....
.L_1854:
        /*00cc*/ 	.word	0x00000070


	//   ....[1]....
        /*00d0*/ 	.word	0x000012b0


	//   ....[2]....
        /*00d4*/ 	.word	0x00001320


	//----- nvinfo : EIATTR_CRS_STACK_SIZE
	.align		4
.L_1855:
        /*00d8*/ 	.byte	0x04, 0x1e
        /*00da*/ 	.short	(.L_1857 - .L_1856)
.L_1856:
        /*00dc*/ 	.word	0x00000000


	//----- nvinfo : EIATTR_CBANK_PARAM_SIZE
	.align		4
.L_1857:
        /*00e0*/ 	.byte	0x03, 0x19
        /*00e2*/ 	.short	0x0030


	//----- nvinfo : EIATTR_PARAM_CBANK
	.align		4
        /*00e4*/ 	.byte	0x04, 0x0a
        /*00e6*/ 	.short	(.L_1859 - .L_1858)
	.align		4
.L_1858:
        /*00e8*/ 	.word	index@(.nv.constant0._Z9moe_vec_qIN3c108BFloat16ELi256ELi8E12block_iq4_xsLi1EXadL_ZN45_INTERNAL_8d5cb472_14_gguf_kernel_cu_cd24131919vec_dot_iq4_xs_q8_1EPKvPK10block_q8_1RKiEEEvS5_S5_PT_PS9_iiii)
        /*00ec*/ 	.short	0x0380
        /*00ee*/ 	.short	0x0030


	//----- nvinfo : EIATTR_SW_WAR
	.align		4
.L_1859:
        /*00f0*/ 	.byte	0x04, 0x36
        /*00f2*/ 	.short	(.L_1861 - .L_1860)
.L_1860:
        /*00f4*/ 	.word	0x00000008
.L_1861:


//--------------------- .nv.info._Z9moe_vec_qIN3c108BFloat16ELi256ELi8E11block_iq2_sLi1EXadL_ZN45_INTERNAL_8d5cb472_14_gguf_kernel_cu_cd24131918vec_dot_iq2_s_q8_1EPKvPK10block_q8_1RKiEEEvS5_S5_PT_PS9_iiii --------------------------
	.section	.nv.info._Z9moe_vec_qIN3c108BFloat16ELi256ELi8E11block_iq2_sLi1EXadL_ZN45_INTERNAL_8d5cb472_14_gguf_kernel_cu_cd24131918vec_dot_iq2_s_q8_1EPKvPK10block_q8_1RKiEEEvS5_S5_PT_PS9_iiii,"",@"SHT_CUDA_INFO"
	.sectionflags	@""
	.align	4


	//----- nvinfo : EIATTR_CUDA_API_VERSION
	.align		4
        /*0000*/ 	.byte	0x04, 0x37
        /*0002*/ 	.short	(.L_1863 - .L_1862)
.L_1862:
        /*0004*/ 	.word	0x00000082


	//----- nvinfo : EIATTR_KPARAM_INFO
	.align		4
.L_1863:
        /*0008*/ 	.byte	0x04, 0x17
        /*000a*/ 	.short	(.L_1865 - .L_1864)
.L_1864:
        /*000c*/ 	.word	0x00000000
        /*0010*/ 	.short	0x0007
        /*0012*/ 	.short	0x002c
        /*0014*/ 	.byte	0x00, 0xf0, 0x11, 0x00


	//----- nvinfo : EIATTR_KPARAM_INFO
	.align		4
.L_1865:
        /*0018*/ 	.byte	0x04, 0x17
        /*001a*/ 	.short	(.L_1867 - .L_1866)
.L_1866:
        /*001c*/ 	.word	0x00000000
        /*0020*/ 	.short	0x0006
        /*0022*/ 	.short	0x0028
        /*0024*/ 	.byte	0x00, 0xf0, 0x11, 0x00


	//----- nvinfo : EIATTR_KPARAM_INFO
	.align		4
.L_1867:
        /*0028*/ 	.byte	0x04, 0x17
        /*002a*/ 	.short	(.L_1869 - .L_1868)
.L_1868:
        /*002c*/ 	.word	0x00000000
        /*0030*/ 	.short	0x0005
        /*0032*/ 	.short	0x0024
        /*0034*/ 	.byte	0x00, 0xf0, 0x11, 0x00


	//----- nvinfo : EIATTR_KPARAM_INFO
	.align		4
.L_1869:
        /*0038*/ 	.byte	0x04, 0x17
        /*003a*/ 	.short	(.L_1871 - .L_1870)
.L_1870:
        /*003c*/ 	.word	0x00000000
        /*0040*/ 	.short	0x0004
        /*0042*/ 	.short	0x0020
        /*0044*/ 	.byte	0x00, 0xf0, 0x11, 0x00


	//----- nvinfo : EIATTR_KPARAM_INFO
	.align		4
.L_1871:
        /*0048*/ 	.byte	0x04, 0x17
        /*004a*/ 	.short	(.L_1873 - .L_1872)
.L_1872:
        /*004c*/ 	.word	0x00000000
        /*0050*/ 	.short	0x0003
        /*0052*/ 	.short	0x0018
        /*0054*/ 	.byte	0x00, 0xf5, 0x21, 0x00


	//----- nvinfo : EIATTR_KPARAM_INFO
	.align		4
.L_1873:
        /*0058*/ 	.byte	0x04, 0x17
        /*005a*/ 	.short	(.L_1875 - .L_1874)
.L_1874:
        /*005c*/ 	.word	0x00000000
        /*0060*/ 	.short	0x0002
        /*0062*/ 	.short	0x0010
        /*0064*/ 	.byte	0x00, 0xf5, 0x21, 0x00


	//----- nvinfo : EIATTR_KPARAM_INFO
	.align		4
.L_1875:
        /*0068*/ 	.byte	0x04, 0x17
        /*006a*/ 	.short	(.L_1877 - .L_1876)
.L_1876:
        /*006c*/ 	.word	0x00000000
        /*0070*/ 	.short	0x0001
        /*0072*/ 	.short	0x0008
        /*0074*/ 	.byte	0x00, 0xf5, 0x21, 0x00


	//----- nvinfo : EIATTR_KPARAM_INFO
	.align		4
.L_1877:
        /*0078*/ 	.byte	0x04, 0x17
        /*007a*/ 	.short	(.L_1879 - .L_1878)
.L_1878:
        /*007c*/ 	.word	0x00000000
        /*0080*/ 	.short	0x0000
        /*0082*/ 	.short	0x0000
        /*0084*/ 	.byte	0x00, 0xf5, 0x21, 0x00


	//----- nvinfo : EIATTR_SPARSE_MMA_MASK
	.align		4
.L_1879:
        /*0088*/ 	.byte	0x03, 0x50
        /*008a*/ 	.short	0x0000


	//----- nvinfo : EIATTR_MAXREG_COUNT
	.align		4
        /*008c*/ 	.byte	0x03, 0x1b
        /*008e*/ 	.short	0x00ff


	//----- nvinfo : EIATTR_MERCURY_ISA_VERSION
	.align		4
        /*0090*/ 	.byte	0x03, 0x5f
        /*0092*/ 	.short	0x0101


	//----- nvinfo : EIATTR_COOP_GROUP_MASK_REGIDS
	.align		4
        /*0094*/ 	.byte	0x04, 0x29
        /*0096*/ 	.short	(.L_1881 - .L_1880)


	//   ....[0]....
.L_1880:
        /*0098*/ 	.word	0xffffffff


	//   ....[1]....
        /*009c*/ 	.word	0xffffffff


	//   ....[2]....
        /*00a0*/ 	.word	0xffffffff


	//   ....[3]....
        /*00a4*/ 	.word	0xffffffff


	//   ....[4]....
        /*00a8*/ 	.word	0xffffffff


	//----- nvinfo : EIATTR_COOP_GROUP_INSTR_OFFSETS
	.align		4
.L_1881:
        /*00ac*/ 	.byte	0x04, 0x28
        /*00ae*/ 	.short	(.L_1883 - .L_1882)


	//   ....[0]....
.L_1882:
        /*00b0*/ 	.word	0x00000df0


	//   ....[1]....
        /*00b4*/ 	.word	0x00000e20


	//   ....[2]....
        /*00b8*/ 	.word	0x00000e40


	//   ....[3]....
        /*00bc*/ 	.word	0x00000e60


	//   ....[4]....
        /*00c0*/ 	.word	0x00000e80


	//----- nvinfo : EIATTR_VRC_CTA_INIT_COUNT
	.align		4
.L_1883:
        /*00c4*/ 	.byte	0x02, 0x4a
	.zero		1
	.zero		1


	//----- nvinfo : EIATTR_EXIT_INSTR_OFFSETS
	.align		4
        /*00c8*/ 	.byte	0x04, 0x1c
        /*00ca*/ 	.short	(.L_1885 - .L_1884)


	//   ....[0]....
.L_1884:
        /*00cc*/ 	.word	0x00000070


	//   ....[1]....
        /*00d0*/ 	.word	0x00000e90


	//   ....[2]....
        /*00d4*/ 	.word	0x00000f00


	//----- nvinfo : EIATTR_CRS_STACK_SIZE
	.align		4
.L_1885:
        /*00d8*/ 	.byte	0x04, 0x1e
        /*00da*/ 	.short	(.L_1887 - .L_1886)
.L_1886:
        /*00dc*/ 	.word	0x00000000


	//----- nvinfo : EIATTR_CBANK_PARAM_SIZE
	.align		4
.L_1887:
        /*00e0*/ 	.byte	0x03, 0x19
        /*00e2*/ 	.short	0x0030


	//----- nvinfo : EIATTR_PARAM_CBANK
	.align		4
        /*00e4*/ 	.byte	0x04, 0x0a
        /*00e6*/ 	.short	(.L_1889 - .L_1888)
	.align		4
.L_1888:
        /*00e8*/ 	.word	index@(.nv.constant0._Z9moe_vec_qIN3c108BFloat16ELi256ELi8E11block_iq2_sLi1EXadL_ZN45_INTERNAL_8d5cb472_14_gguf_kernel_cu_cd24131918vec_dot_iq2_s_q8_1EPKvPK10block_q8_1RKiEEEvS5_S5_PT_PS9_iiii)
        /*00ec*/ 	.short	0x0380
        /*00ee*/ 	.short	0x0030


	//----- nvinfo : EIATTR_SW_WAR
	.align		4
.L_1889:
        /*00f0*/ 	.byte	0x04, 0x36
        /*00f2*/ 	.short	(.L_1891 - .L_1890)
.L_1890:
        /*00f4*/ 	.word	0x00000008
.L_1891:


//--------------------- .nv.info._Z9moe_vec_qIN3c108BFloat16ELi256ELi8E11block_iq3_sLi1EXadL_ZN45_INTERNAL_8d5cb472_14_gguf_kernel_cu_cd24131918vec_dot_iq3_s_q8_1EPKvPK10block_q8_1RKiEEEvS5_S5_PT_PS9_iiii --------------------------
	.section	.nv.info._Z9moe_vec_qIN3c108BFloat16ELi256ELi8E11block_iq3_sLi1EXadL_ZN45_INTERNAL_8d5cb472_14_gguf_kernel_cu_cd24131918vec_dot_iq3_s_q8_1EPKvPK10block_q8_1RKiEEEvS5_S5_PT_PS9_iiii,"",@"SHT_CUDA_INFO"
	.sectionflags	@""
	.align	4


	//----- nvinfo : EIATTR_CUDA_API_VERSION
	.align		4
        /*0000*/ 	.byte	0x04, 0x37
        /*0002*/ 	.short	(.L_1893 - .L_1892)
.L_1892:
        /*0004*/ 	.word	0x00000082


	//----- nvinfo : EIATTR_KPARAM_INFO
	.align		4
.L_1893:
        /*0008*/ 	.byte	0x04, 0x17
        /*000a*/ 	.short	(.L_1895 - .L_1894)
.L_1894:
        /*000c*/ 	.word	0x00000000
        /*0010*/ 	.short	0x0007
        /*0012*/ 	.short	0x002c
        /*0014*/ 	.byte	0x00, 0xf0, 0x11, 0x00


	//----- nvinfo : EIATTR_KPARAM_INFO
	.align		4
.L_1895:
        /*0018*/ 	.byte	0x04, 0x17
        /*001a*/ 	.short	(.L_1897 - .L_1896)
.L_1896:
        /*001c*/ 	.word	0x00000000
        /*0020*/ 	.short	0x0006
        /*0022*/ 	.short	0x0028
        /*0024*/ 	.byte	0x00, 0xf0, 0x11, 0x00


	//----- nvinfo : EIATTR_KPARAM_INFO
	.align		4
.L_1897:
        /*0028*/ 	.byte	0x04, 0x17
        /*002a*/ 	.short	(.L_1899 - .L_1898)
.L_1898:
        /*002c*/ 	.word	0x00000000
        /*0030*/ 	.short	0x0005
        /*0032*/ 	.short	0x0024
        /*0034*/ 	.byte	0x00, 0xf0, 0x11, 0x00


	//----- nvinfo : EIATTR_KPARAM_INFO
	.align		4
.L_1899:
        /*0038*/ 	.byte	0x04, 0x17
        /*003a*/ 	.short	(.L_1901 - .L_1900)
.L_1900:
        /*003c*/ 	.word	0x00000000
        /*0040*/ 	.short	0x0004
        /*0042*/ 	.short	0x0020
        /*0044*/ 	.byte	0x00, 0xf0, 0x11, 0x00


	//----- nvinfo : EIATTR_KPARAM_INFO
	.align		4
.L_1901:
        /*0048*/ 	.byte	0x04, 0x17
        /*004a*/ 	.short	(.L_1903 - .L_1902)
.L_1902:
        /*004c*/ 	.word	0x00000000
        /*0050*/ 	.short	0x0003
        /*0052*/ 	.short	0x0018
        /*0054*/ 	.byte	0x00, 0xf5, 0x21, 0x00


	//----- nvinfo : EIATTR_KPARAM_INFO
	.align		4
.L_1903:
        /*0058*/ 	.byte	0x04, 0x17
        /*005a*/ 	.short	(.L_1905 - .L_1904)
.L_1904:
        /*005c*/ 	.word	0x00000000
        /*0060*/ 	.short	0x0002
        /*0062*/ 	.short	0x0010
        /*0064*/ 	.byte	0x00, 0xf5, 0x21, 0x00


	//----- nvinfo : EIATTR_KPARAM_INFO
	.align		4
.L_1905:
        /*0068*/ 	.byte	0x04, 0x17
        /*006a*/ 	.short	(.L_1907 - .L_1906)
.L_1906:
        /*006c*/ 	.word	0x00000000
        /*0070*/ 	.short	0x0001
        /*0072*/ 	.short	0x0008
        /*0074*/ 	.byte	0x00, 0xf5, 0x21, 0x00


	//----- nvinfo : EIATTR_KPARAM_INFO
	.align		4
.L_1907:
        /*0078*/ 	.byte	0x04, 0x17
        /*007a*/ 	.short	(.L_1909 - .L_1908)
.L_1908:
        /*007c*/ 	.word	0x00000000
        /*0080*/ 	.short	0x0000
        /*0082*/ 	.short	0x0000
        /*0084*/ 	.byte	0x00, 0xf5, 0x21, 0x00


	//----- nvinfo : EIATTR_SPARSE_MMA_MASK
	.align		4
.L_1909:
        /*0088*/ 	.byte	0x03, 0x50
        /*008a*/ 	.short	0x0000


	//----- nvinfo : EIATTR_MAXREG_COUNT
	.align		4
        /*008c*/ 	.byte	0x03, 0x1b
        /*008e*/ 	.short	0x00ff


	//----- nvinfo : EIATTR_MERCURY_ISA_VERSION
	.align		4
        /*0090*/ 	.byte	0x03, 0x5f
        /*0092*/ 	.short	0x0101


	//----- nvinfo : EIATTR_COOP_GROUP_MASK_REGIDS
	.align		4
        /*0094*/ 	.byte	0x04, 0x29
        /*0096*/ 	.short	(.L_1911 - .L_1910)


	//   ....[0]....
.L_1910:
        /*0098*/ 	.word	0xffffffff


	//   ....[1]....
        /*009c*/ 	.word	0xffffffff


	//   ....[2]....
        /*00a0*/ 	.word	0xffffffff


	//   ....[3]....
        /*00a4*/ 	.word	0xffffffff


	//   ....[4]....
        /*00a8*/ 	.word	0xffffffff


	//----- nvinfo : EIATTR_COOP_GROUP_INSTR_OFFSETS
	.align		4
.L_1911:
        /*00ac*/ 	.byte	0x04, 0x28
        /*00ae*/ 	.short	(.L_1913 - .L_1912)


	//   ....[0]....
.L_1912:
        /*00b0*/ 	.word	0x00000fd0


	//   ....[1]....
        /*00b4*/ 	.word	0x00001000


	//   ....[2]....
        /*00b8*/ 	.word	0x00001020


	//   ....[3]....
        /*00bc*/ 	.word	0x00001040


	//   ....[4]....
        /*00c0*/ 	.word	0x00001060


	//----- nvinfo : EIATTR_VRC_CTA_INIT_COUNT
	.align		4
.L_1913:
        /*00c4*/ 	.byte	0x02, 0x4a
	.zero		1
	.zero		1


	//----- nvinfo : EIATTR_EXIT_INSTR_OFFSETS
	.align		4
        /*00c8*/ 	.byte	0x04, 0x1c
        /*00ca*/ 	.short	(.L_1915 - .L_1914)


	//   ....[0]....
.L_1914:
        /*00cc*/ 	.word	0x00000070


	//   ....[1]....
        /*00d0*/ 	.word	0x00001070


	//   ....[2]....
        /*00d4*/ 	.word	0x00001100


	//----- nvinfo : EIATTR_CRS_STACK_SIZE
	.align		4
.L_1915:
        /*00d8*/ 	.byte	0x04, 0x1e
        /*00da*/ 	.short	(.L_1917 - .L_1916)
.L_1916:
        /*00dc*/ 	.word	0x00000000


	//----- nvinfo : EIATTR_CBANK_PARAM_SIZE
	.align		4
.L_1917:
        /*00e0*/ 	.byte	0x03, 0x19
        /*00e2*/ 	.short	0x0030


	//----- nvinfo : EIATTR_PARAM_CBANK
	.align		4
        /*00e4*/ 	.byte	0x04, 0x0a
        /*00e6*/ 	.short	(.L_1919 - .L_1918)
	.align		4
.L_1918:
        /*00e8*/ 	.word	index@(.nv.constant0._Z9moe_vec_qIN3c108BFloat16ELi256ELi8E11block_iq3_sLi1EXadL_ZN45_INTERNAL_8d5cb472_14_gguf_kernel_cu_cd24131918vec_dot_iq3_s_q8_1EPKvPK10block_q8_1RKiEEEvS5_S5_PT_PS9_iiii)
        /*00ec*/ 	.short	0x0380
        /*00ee*/ 	.short	0x0030


	//----- nvinfo : EIATTR_SW_WAR
	.align		4
.L_1919:
        /*00f0*/ 	.byte	0x04, 0x36
        /*00f2*/ 	.short	(.L_1921 - .L_1920)
.L_1920:
        /*00f4*/ 	.word	0x00000008
.L_1921:


//--------------------- .nv.info._Z9moe_vec_qIN3c108BFloat16ELi32ELi4E12block_iq4_nlLi2EXadL_ZN45_INTERNAL_8d5cb472_14_gguf_kernel_cu_cd24131919vec_dot_iq4_nl_q8_1EPKvPK10block_q8_1RKiEEEvS5_S5_PT_PS9_iiii --------------------------
	.section	.nv.info._Z9moe_vec_qIN3c108BFloat16ELi32ELi4E12block_iq4_nlLi2EXadL_ZN45_INTERNAL_8d5cb472_14_gguf_kernel_cu_cd24131919vec_dot_iq4_nl_q8_1EPKvPK10block_q8_1RKiEEEvS5_S5_PT_PS9_iiii,"",@"SHT_CUDA_INFO"
	.sectionflags	@""
	.align	4


	//----- nvinfo : EIATTR_CUDA_API_VERSION
	.align		4
        /*0000*/ 	.byte	0x04, 0x37
        /*0002*/ 	.short	(.L_1923 - .L_1922)
.L_1922:
        /*0004*/ 	.word	0x00000082


	//----- nvinfo : EIATTR_KPARAM_INFO
	.align		4
.L_1923:
        /*0008*/ 	.byte	0x04, 0x17
        /*000a*/ 	.short	(.L_1925 - .L_1924)
.L_1924:
        /*000c*/ 	.word	0x00000000
        /*0010*/ 	.short	0x0007
        /*0012*/ 	.short	0x002c
        /*0014*/ 	.byte	0x00, 0xf0, 0x11, 0x00


	//----- nvinfo : EIATTR_KPARAM_INFO
	.align		4
.L_1925:
        /*0018*/ 	.byte	0x04, 0x17
        /*001a*/ 	.short	(.L_1927 - .L_1926)
.L_1926:
        /*001c*/ 	.word	0x00000000
        /*0020*/ 	.short	0x0006
        /*0022*/ 	.short	0x0028
        /*0024*/ 	.byte	0x00, 0xf0, 0x11, 0x00


	//----- nvinfo : EIATTR_KPARAM_INFO
	.align		4
.L_1927:
        /*0028*/ 	.byte	0x04, 0x17
        /*002a*/ 	.short	(.L_1929 - .L_1928)
.L_1928:
        /*002c*/ 	.word	0x00000000
        /*0030*/ 	.short	0x0005
        /*0032*/ 	.short	0x0024
        /*0034*/ 	.byte	0x00, 0xf0, 0x11, 0x00


	//----- nvinfo : EIATTR_KPARAM_INFO
	.align		4
.L_1929:
        /*0038*/ 	.byte	0x04, 0x17
        /*003a*/ 	.short	(.L_1931 - .L_1930)
.L_1930:
        /*003c*/ 	.word	0x00000000
        /*0040*/ 	.short	0x0004
        /*0042*/ 	.short	0x0020
        /*0044*/ 	.byte	0x00, 0xf0, 0x11, 0x00


	//----- nvinfo : EIATTR_KPARAM_INFO
	.align		4
.L_1931:
        /*0048*/ 	.byte	0x04, 0x17
        /*004a*/ 	.short	(.L_1933 - .L_1932)
.L_1932:
        /*004c*/ 	.word	0x00000000
        /*0050*/ 	.short	0x0003
        /*0052*/ 	.short	0x0018
        /*0054*/ 	.byte	0x00, 0xf5, 0x21, 0x00


	//----- nvinfo : EIATTR_KPARAM_INFO
	.align		4
.L_1933:
        /*0058*/ 	.byte	0x04, 0x17
        /*005a*/ 	.short	(.L_1935 - .L_1934)
.L_1934:
        /*005c*/ 	.word	0x00000000
        /*0060*/ 	.short	0x0002
        /*0062*/ 	.short	0x0010
        /*0064*/ 	.byte	0x00, 0xf5, 0x21, 0x00


	//----- nvinfo : EIATTR_KPARAM_INFO
	.align		4
.L_1935:
        /*0068*/ 	.byte	0x04, 0x17
        /*006a*/ 	.short	(.L_1937 - .L_1936)
.L_1936:
        /*006c*/ 	.word	0x00000000
        /*0070*/ 	.short	0x0001
        /*0072*/ 	.short	0x0008
        /*0074*/ 	.byte	0x00, 0xf5, 0x21, 0x00


	//----- nvinfo : EIATTR_KPARAM_INFO
	.align		4
.L_1937:
        /*0078*/ 	.byte	0x04, 0x17
        /*007a*/ 	.short	(.L_1939 - .L_1938)
.L_1938:
        /*007c*/ 	.word	0x00000000
        /*0080*/ 	.short	0x0000
        /*0082*/ 	.short	0x0000
        /*0084*/ 	.byte	0x00, 0xf5, 0x21, 0x00


	//----- nvinfo : EIATTR_SPARSE_MMA_MASK
	.align		4
.L_1939:
        /*0088*/ 	.byte	0x03, 0x50
        /*008a*/ 	.short	0x0000


	//----- nvinfo : EIATTR_MAXREG_COUNT
	.align		4
        /*008c*/ 	.byte	0x03, 0x1b
        /*008e*/ 	.short	0x00ff


	//----- nvinfo : EIATTR_MERCURY_ISA_VERSION
	.align		4
        /*0090*/ 	.byte	0x03, 0x5f
        /*0092*/ 	.short	0x0101


	//----- nvinfo : EIATTR_COOP_GROUP_MASK_REGIDS
	.align		4
        /*0094*/ 	.byte	0x04, 0x29
        /*0096*/ 	.short	(.L_1941 - .L_1940)


	//   ....[0]....
.L_1940:
        /*0098*/ 	.word	0xffffffff


	//   ....[1]....
        /*009c*/ 	.word	0xffffffff


	//   ....[2]....
        /*00a0*/ 	.word	0xffffffff


	//   ....[3]....
        /*00a4*/ 	.word	0xffffffff


	//   ....[4]....
        /*00a8*/ 	.word	0xffffffff


	//----- nvinfo : EIATTR_COOP_GROUP_INSTR_OFFSETS
	.align		4
.L_1941:
        /*00ac*/ 	.byte	0x04, 0x28
        /*00ae*/ 	.short	(.L_1943 - .L_1942)


	//   ....[0]....
.L_1942:
        /*00b0*/ 	.word	0x00000af0


	//   ....[1]....
        /*00b4*/ 	.word	0x00000b20


	//   ....[2]....
        /*00b8*/ 	.word	0x00000b40


	//   ....[3]....
        /*00bc*/ 	.word	0x00000b60


	//   ....[4]....
        /*00c0*/ 	.word	0x00000b80


	//----- nvinfo : EIATTR_VRC_CTA_INIT_COUNT
	.align		4
.L_1943:
        /*00c4*/ 	.byte	0x02, 0x4a
	.zero		1
	.zero		1


	//----- nvinfo : EIATTR_EXIT_INSTR_OFFSETS
	.align		4
        /*00c8*/ 	.byte	0x04, 0x1c
        /*00ca*/ 	.short	(.L_1945 - .L_1944)


	//   ....[0]....
.L_1944:
        /*00cc*/ 	.word	0x00000070


	//   ....[1]....
        /*00d0*/ 	.word	0x00000b90


	//   ....[2]....
        /*00d4*/ 	.word	0x00000c20


	//----- nvinfo : EIATTR_CRS_STACK_SIZE
	.align		4
.L_1945:
        /*00d8*/ 	.byte	0x04, 0x1e
        /*00da*/ 	.short	(.L_1947 - .L_1946)
.L_1946:
        /*00dc*/ 	.word	0x00000000


	//----- nvinfo : EIATTR_CBANK_PARAM_SIZE
	.align		4
.L_1947:
        /*00e0*/ 	.byte	0x03, 0x19
        /*00e2*/ 	.short	0x0030


	//----- nvinfo : EIATTR_PARAM_CBANK
	.align		4
        /*00e4*/ 	.byte	0x04, 0x0a
        /*00e6*/ 	.short	(.L_1949 - .L_1948)
	.align		4
.L_1948:
        /*00e8*/ 	.word	index@(.nv.constant0._Z9moe_vec_qIN3c108BFloat16ELi32ELi4E12block_iq4_nlLi2EXadL_ZN45_INTERNAL_8d5cb472_14_gguf_kernel_cu_cd24131919vec_dot_iq4_nl_q8_1EPKvPK10block_q8_1RKiEEEvS5_S5_PT_PS9_iiii)
        /*00ec*/ 	.short	0x0380
        /*00ee*/ 	.short	0x0030


	//----- nvinfo : EIATTR_SW_WAR
	.align		4
.L_1949:
        /*00f0*/ 	.byte	0x04, 0x36
        /*00f2*/ 	.short	(.L_1951 - .L_1950)
.L_1950:
        /*00f4*/ 	.word	0x00000008
.L_1951:


//--------------------- .nv.info._Z9moe_vec_qIN3c108BFloat16ELi256ELi8E11block_iq1_sLi1EXadL_ZN45_INTERNAL_8d5cb472_14_gguf_kernel_cu_cd24131918vec_dot_iq1_s_q8_1EPKvPK10block_q8_1RKiEEEvS5_S5_PT_PS9_iiii --------------------------
	.section	.nv.info._Z9moe_vec_qIN3c108BFloat16ELi256ELi8E11block_iq1_sLi1EXadL_ZN45_INTERNAL_8d5cb472_14_gguf_kernel_cu_cd24131918vec_dot_iq1_s_q8_1EPKvPK10block_q8_1RKiEEEvS5_S5_PT_PS9_iiii,"",@"SHT_CUDA_INFO"
	.sectionflags	@""
	.align	4


	//----- nvinfo : EIATTR_CUDA_API_VERSION
	.align		4
        /*0000*/ 	.byte	0x04, 0x37
        /*0002*/ 	.short	(.L_1953 - .L_1952)
.L_1952:
        /*0004*/ 	.word	0x00000082


	//----- nvinfo : EIATTR_KPARAM_INFO
	.align		4
.L_1953:
        /*0008*/ 	.byte	0x04, 0x17
        /*000a*/ 	.short	(.L_1955 - .L_1954)
.L_1954:
        /*000c*/ 	.word	0x00000000
        /*0010*/ 	.short	0x0007
        /*0012*/ 	.short	0x002c
        /*0014*/ 	.byte	0x00, 0xf0, 0x11, 0x00


	//----- nvinfo : EIATTR_KPARAM_INFO
	.align		4
.L_1955:
        /*0018*/ 	.byte	0x04, 0x17
        /*001a*/ 	.short	(.L_1957 - .L_1956)
.L_1956:
        /*001c*/ 	.word	0x00000000
        /*0020*/ 	.short	0x0006
        /*0022*/ 	.short	0x0028
        /*0024*/ 	.byte	0x00, 0xf0, 0x11, 0x00


	//----- nvinfo : EIATTR_KPARAM_INFO
	.align		4
.L_1957:
        /*0028*/ 	.byte	0x04, 0x17
        /*002a*/ 	.short	(.L_1959 - .L_1958)
.L_1958:
        /*002c*/ 	.word	0x00000000
        /*0030*/ 	.short	0x0005
        /*0032*/ 	.short	0x0024
        /*0034*/ 	.byte	0x00, 0xf0, 0x11, 0x00


	//----- nvinfo : EIATTR_KPARAM_INFO
	.align		4
.L_1959:
        /*0038*/ 	.byte	0x04, 0x17
        /*003a*/ 	.short	(.L_1961 - .L_1960)
.L_1960:
        /*003c*/ 	.word	0x00000000
        /*0040*/ 	.short	0x0004
        /*0042*/ 	.short	0x0020
        /*0044*/ 	.byte	0x00, 0xf0, 0x11, 0x00


	//----- nvinfo : EIATTR_KPARAM_INFO
	.align		4
.L_1961:
        /*0048*/ 	.byte	0x04, 0x17
        /*004a*/ 	.short	(.L_1963 - .L_1962)
.L_1962:
        /*004c*/ 	.word	0x00000000
        /*0050*/ 	.short	0x0003
        /*0052*/ 	.short	0x0018
        /*0054*/ 	.byte	0x00, 0xf5, 0x21, 0x00


	//----- nvinfo : EIATTR_KPARAM_INFO
	.align		4
.L_1963:
        /*0058*/ 	.byte	0x04, 0x17
        /*005a*/ 	.short	(.L_1965 - .L_1964)
.L_1964:
        /*005c*/ 	.word	0x00000000
        /*0060*/ 	.short	0x0002
        /*0062*/ 	.short	0x0010
        /*0064*/ 	.byte	0x00, 0xf5, 0x21, 0x00


	//----- nvinfo : EIATTR_KPARAM_INFO
	.align		4
.L_1965:
        /*0068*/ 	.byte	0x04, 0x17
        /*006a*/ 	.short	(.L_1967 - .L_1966)
.L_1966:
        /*006c*/ 	.word	0x00000000
        /*0070*/ 	.short	0x0001
        /*0072*/ 	.short	0x0008
        /*0074*/ 	.byte	0x00, 0xf5, 0x21, 0x00


	//----- nvinfo : EIATTR_KPARAM_INFO
	.align		4
.L_1967:
        /*0078*/ 	.byte	0x04, 0x17
        /*007a*/ 	.short	(.L_1969 - .L_1968)
.L_1968:
        /*007c*/ 	.word	0x00000000
        /*0080*/ 	.short	0x0000
        /*0082*/ 	.short	0x0000
        /*0084*/ 	.byte	0x00, 0xf5, 0x21, 0x00


	//----- nvinfo : EIATTR_SPARSE_MMA_MASK
	.align		4
.L_1969:
        /*0088*/ 	.byte	0x03, 0x50
        /*008a*/ 	.short	0x0000


	//----- nvinfo : EIATTR_MAXREG_COUNT
	.align		4
        /*008c*/ 	.byte	0x03, 0x1b
        /*008e*/ 	.short	0x00ff


	//----- nvinfo : EIATTR_MERCURY_ISA_VERSION
	.align		4
        /*0090*/ 	.byte	0x03, 0x5f
        /*0092*/ 	.short	0x0101


	//----- nvinfo : EIATTR_COOP_GROUP_MASK_REGIDS
	.align		4
        /*0094*/ 	.byte	0x04, 0x29
        /*0096*/ 	.short	(.L_1971 - .L_1970)


	//   ....[0]....
.L_1970:
        /*0098*/ 	.word	0xffffffff


	//   ....[1]....
        /*009c*/ 	.word	0xffffffff


	//   ....[2]....
        /*00a0*/ 	.word	0xffffffff


	//   ....[3]....
        /*00a4*/ 	.word	0xffffffff


	//   ....[4]....
        /*00a8*/ 	.word	0xffffffff


	//----- nvinfo : EIATTR_COOP_GROUP_INSTR_OFFSETS
	.align		4
.L_1971:
        /*00ac*/ 	.byte	0x04, 0x28
        /*00ae*/ 	.short	(.L_1973 - .L_1972)


	//   ....[0]....
.L_1972:
        /*00b0*/ 	.word	0x00001360


	//   ....[1]....
        /*00b4*/ 	.word	0x00001390


	//   ....[2]....
        /*00b8*/ 	.word	0x000013b0


	//   ....[3]....
        /*00bc*/ 	.word	0x000013d0


	//   ....[4]....
        /*00c0*/ 	.word	0x000013f0


	//----- nvinfo : EIATTR_VRC_CTA_INIT_COUNT
	.align		4
.L_1973:
        /*00c4*/ 	.byte	0x02, 0x4a
	.zero		1
	.zero		1


	//----- nvinfo : EIATTR_EXIT_INSTR_OFFSETS
	.align		4
        /*00c8*/ 	.byte	0x04, 0x1c
        /*00ca*/ 	.short	(.L_1975 - .L_1974)


	//   ....[0]....
.L_1974:
        /*00cc*/ 	.word	0x00000070


	//   ....[1]....
        /*00d0*/ 	.word	0x00001400


	//   ....[2]....
        /*00d4*/ 	.word	0x00001470


	//----- nvinfo : EIATTR_CRS_STACK_SIZE
	.align		4
.L_1975:
        /*00d8*/ 	.byte	0x04, 0x1e
        /*00da*/ 	.short	(.L_1977 - .L_1976)
.L_1976:
        /*00dc*/ 	.word	0x00000000


	//----- nvinfo : EIATTR_CBANK_PARAM_SIZE
	.align		4
.L_1977:
        /*00e0*/ 	.byte	0x03, 0x19
        /*00e2*/ 	.short	0x0030


	//----- nvinfo : EIATTR_PARAM_CBANK
	.align		4
        /*00e4*/ 	.byte	0x04, 0x0a
        /*00e6*/ 	.short	(.L_1979 - .L_1978)
	.align		4
.L_1978:
        /*00e8*/ 	.word	index@(.nv.constant0._Z9moe_vec_qIN3c108BFloat16ELi256ELi8E11block_iq1_sLi1EXadL_ZN45_INTERNAL_8d5cb472_14_gguf_kernel_cu_cd24131918vec_dot_iq1_s_q8_1EPKvPK10block_q8_1RKiEEEvS5_S5_PT_PS9_iiii)
        /*00ec*/ 	.short	0x0380
        /*00ee*/ 	.short	0x0030


	//----- nvinfo : EIATTR_SW_WAR
	.align		4
.L_1979:
        /*00f0*/ 	.byte	0x04, 0x36
        /*00f2*/ 	.short	(.L_1981 - .L_1980)
.L_1980:
        /*00f4*/ 	.word	0x00000008
.L_1981:


//--------------------- .nv.info._Z9moe_vec_qIN3c108BFloat16ELi256ELi8E13block_iq3_xxsLi1EXadL_ZN45_INTERNAL_8d5cb472_14_gguf_kernel_cu_cd24131920vec_dot_iq3_xxs_q8_1EPKvPK10block_q8_1RKiEEEvS5_S5_PT_PS9_iiii --------------------------
	.section	.nv.info._Z9moe_vec_qIN3c108BFloat16ELi256ELi8E13block_iq3_xxsLi1EXadL_ZN45_INTERNAL_8d5cb472_14_gguf_kernel_cu_cd24131920vec_dot_iq3_xxs_q8_1EPKvPK10block_q8_1RKiEEEvS5_S5_PT_PS9_iiii,"",@"SHT_CUDA_INFO"
	.sectionflags	@""
	.align	4


	//----- nvinfo : EIATTR_CUDA_API_VERSION
	.align		4
        /*0000*/ 	.byte	0x04, 0x37
        /*0002*/ 	.short	(.L_1983 - .L_1982)
.L_1982:
        /*0004*/ 	.word	0x00000082


	//----- nvinfo : EIATTR_KPARAM_INFO
	.align		4
.L_1983:
        /*0008*/ 	.byte	0x04, 0x17
        /*000a*/ 	.short	(.L_1985 - .L_1984)
.L_1984:
        /*000c*/ 	.word	0x00000000
        /*0010*/ 	.short	0x0007
        /*0012*/ 	.short	0x002c
        /*0014*/ 	.byte	0x00, 0xf0, 0x11, 0x00


	//----- nvinfo : EIATTR_KPARAM_INFO
	.align		4
.L_1985:
        /*0018*/ 	.byte	0x04, 0x17
        /*001a*/ 	.short	(.L_1987 - .L_1986)
.L_1986:
        /*001c*/ 	.word	0x00000000
        /*0020*/ 	.short	0x0006
        /*0022*/ 	.short	0x0028
        /*0024*/ 	.byte	0x00, 0xf0, 0x11, 0x00


	//----- nvinfo : EIATTR_KPARAM_INFO
	.align		4
.L_1987:
        /*0028*/ 	.byte	0x04, 0x17
        /*002a*/ 	.short	(.L_1989 - .L_1988)
.L_1988:
        /*002c*/ 	.word	0x00000000
        /*0030*/ 	.short	0x0005
        /*0032*/ 	.short	0x0024
        /*0034*/ 	.byte	0x00, 0xf0, 0x11, 0x00


	//----- nvinfo : EIATTR_KPARAM_INFO
	.align		4
.L_1989:
        /*0038*/ 	.byte	0x04, 0x17
        /*003a*/ 	.short	(.L_1991 - .L_1990)
.L_1990:
        /*003c*/ 	.word	0x00000000
        /*0040*/ 	.short	0x0004
        /*0042*/ 	.short	0x0020
        /*0044*/ 	.byte	0x00, 0xf0, 0x11, 0x00


	//----- nvinfo : EIATTR_KPARAM_INFO
	.align		4
.L_1991:
        /*0048*/ 	.byte	0x04, 0x17
        /*004a*/ 	.short	(.L_1993 - .L_1992)
.L_1992:
        /*004c*/ 	.word	0x00000000
        /*0050*/ 	.short	0x0003
        /*0052*/ 	.short	0x0018
        /*0054*/ 	.byte	0x00, 0xf5, 0x21, 0x00


	//----- nvinfo : EIATTR_KPARAM_INFO
	.align		4
.L_1993:
        /*0058*/ 	.byte	0x04, 0x17
        /*005a*/ 	.short	(.L_1995 - .L_1994)
.L_1994:
        /*005c*/ 	.word	0x00000000
        /*0060*/ 	.short	0x0002
        /*0062*/ 	.short	0x0010
        /*0064*/ 	.byte	0x00, 0xf5, 0x21, 0x00


	//----- nvinfo : EIATTR_KPARAM_INFO
	.align		4
.L_1995:
        /*0068*/ 	.byte	0x04, 0x17
        /*006a*/ 	.short	(.L_1997 - .L_1996)
.L_1996:
        /*006c*/ 	.word	0x00000000
        /*0070*/ 	.short	0x0001
        /*0072*/ 	.short	0x0008
        /*0074*/ 	.byte	0x00, 0xf5, 0x21, 0x00


	//----- nvinfo : EIATTR_KPARAM_INFO
	.align		4
.L_1997:
        /*0078*/ 	.byte	0x04, 0x17
        /*007a*/ 	.short	(.L_1999 - .L_1998)
.L_1998:
        /*007c*/ 	.word	0x00000000
        /*0080*/ 	.short	0x0000
        /*0082*/ 	.short	0x0000
        /*0084*/ 	.byte	0x00, 0xf5, 0x21, 0x00


	//----- nvinfo : EIATTR_SPARSE_MMA_MASK
	.align		4
.L_1999:
        /*0088*/ 	.byte	0x03, 0x50
        /*008a*/ 	.short	0x0000


	//----- nvinfo : EIATTR_MAXREG_COUNT
	.align		4
        /*008c*/ 	.byte	0x03, 0x1b
        /*008e*/ 	.short	0x00ff


	//----- nvinfo : EIATTR_MERCURY_ISA_VERSION
	.align		4
        /*0090*/ 	.byte	0x03, 0x5f
        /*0092*/ 	.short	0x0101


	//----- nvinfo : EIATTR_COOP_GROUP_MASK_REGIDS
	.align		4
        /*0094*/ 	.byte	0x04, 0x29
        /*0096*/ 	.short	(.L_2001 - .L_2000)


	//   ....[0]....
.L_2000:
        /*0098*/ 	.word	0xffffffff


	//   ....[1]....
        /*009c*/ 	.word	0xffffffff


	//   ....[2]....
        /*00a0*/ 	.word	0xffffffff


	//   ....[3]....
        /*00a4*/ 	.word	0xffffffff


	//   ....[4]....
        /*00a8*/ 	.word	0xffffffff


	//----- nvinfo : EIATTR_COOP_GROUP_INSTR_OFFSETS
	.align		4
.L_2001:
        /*00ac*/ 	.byte	0x04, 0x28
        /*00ae*/ 	.short	(.L_2003 - .L_2002)


	//   ....[0]....
.L_2002:
        /*00b0*/ 	.word	0x00000b80


	//   ....[1]....
        /*00b4*/ 	.word	0x00000bb0


	//   ....[2]....
        /*00b8*/ 	.word	0x00000bd0


	//   ....[3]....
        /*00bc*/ 	.word	0x00000bf0


	//   ....[4]....
        /*00c0*/ 	.word	0x00000c10


	//----- nvinfo : EIATTR_VRC_CTA_INIT_COUNT
	.align		4
.L_2003:
        /*00c4*/ 	.byte	0x02, 0x4a
	.zero		1
	.zero		1


	//----- nvinfo : EIATTR_EXIT_INSTR_OFFSETS
	.align		4
        /*00c8*/ 	.byte	0x04, 0x1c
        /*00ca*/ 	.short	(.L_2005 - .L_2004)


	//   ....[0]....
.L_2004:
        /*00cc*/ 	.word	0x00000070


	//   ....[1]....
        /*00d0*/ 	.word	0x00000c20


	//   ....[2]....
        /*00d4*/ 	.word	0x00000cb0


	//----- nvinfo : EIATTR_CRS_STACK_SIZE
	.align		4
.L_2005:
        /*00d8*/ 	.byte	0x04, 0x1e
        /*00da*/ 	.short	(.L_2007 - .L_2006)
.L_2006:
        /*00dc*/ 	.word	0x00000000


	//----- nvinfo : EIATTR_CBANK_PARAM_SIZE
	.align		4
.L_2007:
        /*00e0*/ 	.byte	0x03, 0x19
        /*00e2*/ 	.short	0x0030


	//----- nvinfo : EIATTR_PARAM_CBANK
	.align		4
        /*00e4*/ 	.byte	0x04, 0x0a
        /*00e6*/ 	.short	(.L_2009 - .L_2008)
	.align		4
.L_2008:
        /*00e8*/ 	.word	index@(.nv.constant0._Z9moe_vec_qIN3c108BFloat16ELi256ELi8E13block_iq3_xxsLi1EXadL_ZN45_INTERNAL_8d5cb472_14_gguf_kernel_cu_cd24131920vec_dot_iq3_xxs_q8_1EPKvPK10block_q8_1RKiEEEvS5_S5_PT_PS9_iiii)
        /*00ec*/ 	.short	0x0380
        /*00ee*/ 	.short	0x0030


	//----- nvinfo : EIATTR_SW_WAR
	.align		4
.L_2009:
        /*00f0*/ 	.byte	0x04, 0x36
        /*00f2*/ 	.short	(.L_2011 - .L_2010)
.L_2010:
        /*00f4*/ 	.word	0x00000008
.L_2011:


//--------------------- .nv.info._Z9moe_vec_qIN3c108BFloat16ELi256ELi8E12block_iq2_xsLi1EXadL_ZN45_INTERNAL_8d5cb472_14_gguf_kernel_cu_cd24131919vec_dot_iq2_xs_q8_1EPKvPK10block_q8_1RKiEEEvS5_S5_PT_PS9_iiii --------------------------
	.section	.nv.info._Z9moe_vec_qIN3c108BFloat16ELi256ELi8E12block_iq2_xsLi1EXadL_ZN45_INTERNAL_8d5cb472_14_gguf_kernel_cu_cd24131919vec_dot_iq2_xs_q8_1EPKvPK10block_q8_1RKiEEEvS5_S5_PT_PS9_iiii,"",@"SHT_CUDA_INFO"
	.sectionflags	@""
	.align	4


	//----- nvinfo : EIATTR_CUDA_API_VERSION
	.align		4
        /*0000*/ 	.byte	0x04, 0x37
        /*0002*/ 	.short	(.L_2013 - .L_2012)
.L_2012:
        /*0004*/ 	.word	0x00000082


	//----- nvinfo : EIATTR_KPARAM_INFO
	.align		4
.L_2013:
        /*0008*/ 	.byte	0x04, 0x17
        /*000a*/ 	.short	(.L_2015 - .L_2014)
.L_2014:
        /*000c*/ 	.word	0x00000000
        /*0010*/ 	.short	0x0007
        /*0012*/ 	.short	0x002c
        /*0014*/ 	.byte	0x00, 0xf0, 0x11, 0x00


	//----- nvinfo : EIATTR_KPARAM_INFO
	.align		4
.L_2015:
        /*0018*/ 	.byte	0x04, 0x17
        /*001a*/ 	.short	(.L_2017 - .L_2016)
.L_2016:
        /*001c*/ 	.word	0x00000000
        /*0020*/ 	.short	0x0006
        /*0022*/ 	.short	0x0028
        /*0024*/ 	.byte	0x00, 0xf0, 0x11, 0x00


	//----- nvinfo : EIATTR_KPARAM_INFO
	.align		4
.L_2017:
        /*0028*/ 	.byte	0x04, 0x17
        /*002a*/ 	.short	(.L_2019 - .L_2018)
.L_2018:
        /*002c*/ 	.word	0x00000000
        /*0030*/ 	.short	0x0005
        /*0032*/ 	.short	0x0024
        /*0034*/ 	.byte	0x00, 0xf0, 0x11, 0x00


	//----- nvinfo : EIATTR_KPARAM_INFO
	.align		4
.L_2019:
        /*0038*/ 	.byte	0x04, 0x17
        /*003a*/ 	.short	(.L_2021 - .L_2020)
.L_2020:
        /*003c*/ 	.word	0x00000000
        /*0040*/ 	.short	0x0004
        /*0042*/ 	.short	0x0020
        /*0044*/ 	.byte	0x00, 0xf0, 0x11, 0x00


	//----- nvinfo : EIATTR_KPARAM_INFO
	.align		4
.L_2021:
        /*0048*/ 	.byte	0x04, 0x17
        /*004a*/ 	.short	(.L_2023 - .L_2022)
.L_2022:
        /*004c*/ 	.word	0x00000000
        /*0050*/ 	.short	0x0003
        /*0052*/ 	.short	0x0018
        /*0054*/ 	.byte	0x00, 0xf5, 0x21, 0x00


	//----- nvinfo : EIATTR_KPARAM_INFO
	.align		4
.L_2023:
        /*0058*/ 	.byte	0x04, 0x17
        /*005a*/ 	.short	(.L_2025 - .L_2024)
.L_2024:
        /*005c*/ 	.word	0x00000000
        /*0060*/ 	.short	0x0002
        /*0062*/ 	.short	0x0010
        /*0064*/ 	.byte	0x00, 0xf5, 0x21, 0x00


	//----- nvinfo : EIATTR_KPARAM_INFO
	.align		4
.L_2025:
        /*0068*/ 	.byte	0x04, 0x17
        /*006a*/ 	.short	(.L_2027 - .L_2026)
.L_2026:
        /*006c*/ 	.word	0x00000000
        /*0070*/ 	.short	0x0001
        /*0072*/ 	.short	0x0008
        /*0074*/ 	.byte	0x00, 0xf5, 0x21, 0x00


	//----- nvinfo : EIATTR_KPARAM_INFO
	.align		4
.L_2027:
        /*0078*/ 	.byte	0x04, 0x17
        /*007a*/ 	.short	(.L_2029 - .L_2028)
.L_2028:
        /*007c*/ 	.word	0x00000000
        /*0080*/ 	.short	0x0000
        /*0082*/ 	.short	0x0000
        /*0084*/ 	.byte	0x00, 0xf5, 0x21, 0x00


	//----- nvinfo : EIATTR_SPARSE_MMA_MASK
	.align		4
.L_2029:
        /*0088*/ 	.byte	0x03, 0x50
        /*008a*/ 	.short	0x0000


	//----- nvinfo : EIATTR_MAXREG_COUNT
	.align		4
        /*008c*/ 	.byte	0x03, 0x1b
        /*008e*/ 	.short	0x00ff


	//----- nvinfo : EIATTR_MERCURY_ISA_VERSION
	.align		4
        /*0090*/ 	.byte	0x03, 0x5f
        /*0092*/ 	.short	0x0101


	//----- nvinfo : EIATTR_COOP_GROUP_MASK_REGIDS
	.align		4
        /*0094*/ 	.byte	0x04, 0x29
        /*0096*/ 	.short	(.L_2031 - .L_2030)


	//   ....[0]....
.L_2030:
        /*0098*/ 	.word	0xffffffff


	//   ....[1]....
        /*009c*/ 	.word	0xffffffff


	//   ....[2]....
        /*00a0*/ 	.word	0xffffffff


	//   ....[3]....
        /*00a4*/ 	.word	0xffffffff


	//   ....[4]....
        /*00a8*/ 	.word	0xffffffff


	//----- nvinfo : EIATTR_COOP_GROUP_INSTR_OFFSETS
	.align		4
.L_2031:
        /*00ac*/ 	.byte	0x04, 0x28
        /*00ae*/ 	.short	(.L_2033 - .L_2032)


	//   ....[0]....
.L_2032:
        /*00b0*/ 	.word	0x00001630


	//   ....[1]....
        /*00b4*/ 	.word	0x00001660


	//   ....[2]....
        /*00b8*/ 	.word	0x00001680


	//   ....[3]....
        /*00bc*/ 	.word	0x000016a0


	//   ....[4]....
        /*00c0*/ 	.word	0x000016c0


	//----- nvinfo : EIATTR_VRC_CTA_INIT_COUNT
	.align		4
.L_2033:
        /*00c4*/ 	.byte	0x02, 0x4a
	.zero		1
	.zero		1


	//----- nvinfo : EIATTR_EXIT_INSTR_OFFSETS
	.align		4
        /*00c8*/ 	.byte	0x04, 0x1c
        /*00ca*/ 	.short	(.L_2035 - .L_2034)


	//   ....[0]....
.L_2034:
        /*00cc*/ 	.word	0x00000070


	//   ....[1]....
        /*00d0*/ 	.word	0x000016d0


	//   ....[2]....
        /*00d4*/ 	.word	0x00001740


	//----- nvinfo : EIATTR_CRS_STACK_SIZE
	.align		4
.L_2035:
        /*00d8*/ 	.byte	0x04, 0x1e
        /*00da*/ 	.short	(.L_2037 - .L_2036)
.L_2036:
        /*00dc*/ 	.word	0x00000000


	//----- nvinfo : EIATTR_CBANK_PARAM_SIZE
	.align		4
.L_2037:
        /*00e0*/ 	.byte	0x03, 0x19
        /*00e2*/ 	.short	0x0030


	//----- nvinfo : EIATTR_PARAM_CBANK
	.align		4
        /*00e4*/ 	.byte	0x04, 0x0a
        /*00e6*/ 	.short	(.L_2039 - .L_2038)
	.align		4
.L_2038:
        /*00e8*/ 	.word	index@(.nv.constant0._Z9moe_vec_qIN3c108BFloat16ELi256ELi8E12block_iq2_xsLi1EXadL_ZN45_INTERNAL_8d5cb472_14_gguf_kernel_cu_cd24131919vec_dot_iq2_xs_q8_1EPKvPK10block_q8_1RKiEEEvS5_S5_PT_PS9_iiii)
        /*00ec*/ 	.short	0x0380
        /*00ee*/ 	.short	0x0030


	//----- nvinfo : EIATTR_SW_WAR
	.align		4
.L_2039:
        /*00f0*/ 	.byte	0x04, 0x36
        /*00f2*/ 	.short	(.L_2041 - .L_2040)
.L_2040:
        /*00f4*/ 	.word	0x00000008
.L_2041:


//--------------------- .nv.info._Z9moe_vec_qIN3c108BFloat16ELi256ELi8E13block_iq2_xxsLi1EXadL_ZN45_INTERNAL_8d5cb472_14_gguf_kernel_cu_cd24131920vec_dot_iq2_xxs_q8_1EPKvPK10block_q8_1RKiEEEvS5_S5_PT_PS9_iiii --------------------------
	.section	.nv.info._Z9moe_vec_qIN3c108BFloat16ELi256ELi8E13block_iq2_xxsLi1EXadL_ZN45_INTERNAL_8d5cb472_14_gguf_kernel_cu_cd24131920vec_dot_iq2_xxs_q8_1EPKvPK10block_q8_1RKiEEEvS5_S5_PT_PS9_iiii,"",@"SHT_CUDA_INFO"
	.sectionflags	@""
	.align	4


	//----- nvinfo : EIATTR_CUDA_API_VERSION
	.align		4
        /*0000*/ 	.byte	0x04, 0x37
        /*0002*/ 	.short	(.L_2043 - .L_2042)
.L_2042:
        /*0004*/ 	.word	0x00000082


	//----- nvinfo : EIATTR_KPARAM_INFO
	.align		4
.L_2043:
        /*0008*/ 	.byte	0x04, 0x17
        /*000a*/ 	.short	(.L_2045 - .L_2044)
.L_2044:
        /*000c*/ 	.word	0x00000000
        /*0010*/ 	.short	0x0007
        /*0012*/ 	.short	0x002c
        /*0014*/ 	.byte	0x00, 0xf0, 0x11, 0x00


	//----- nvinfo : EIATTR_KPARAM_INFO
	.align		4
.L_2045:
        /*0018*/ 	.byte	0x04, 0x17
        /*001a*/ 	.short	(.L_2047 - .L_2046)
.L_2046:
        /*001c*/ 	.word	0x00000000
        /*0020*/ 	.short	0x0006
        /*0022*/ 	.short	0x0028
        /*0024*/ 	.byte	0x00, 0xf0, 0x11, 0x00


	//----- nvinfo : EIATTR_KPARAM_INFO
	.align		4
.L_2047:
        /*0028*/ 	.byte	0x04, 0x17
        /*002a*/ 	.short	(.L_2049 - .L_2048)
.L_2048:
        /*002c*/ 	.word	0x00000000
        /*0030*/ 	.short	0x0005
        /*0032*/ 	.short	0x0024
        /*0034*/ 	.byte	0x00, 0xf0, 0x11, 0x00


	//----- nvinfo : EIATTR_KPARAM_INFO
	.align		4
.L_2049:
        /*0038*/ 	.byte	0x04, 0x17
        /*003a*/ 	.short	(.L_2051 - .L_2050)
.L_2050:
        /*003c*/ 	.word	0x00000000
        /*0040*/ 	.short	0x0004
        /*0042*/ 	.short	0x0020
        /*0044*/ 	.byte	0x00, 0xf0, 0x11, 0x00


	//----- nvinfo : EIATTR_KPARAM_INFO
	.align		4
.L_2051:
        /*0048*/ 	.byte	0x04, 0x17
        /*004a*/ 	.short	(.L_2053 - .L_2052)
.L_2052:
        /*004c*/ 	.word	0x00000000
        /*0050*/ 	.short	0x0003
        /*0052*/ 	.short	0x0018
        /*0054*/ 	.byte	0x00, 0xf5, 0x21, 0x00


	//----- nvinfo : EIATTR_KPARAM_INFO
	.align		4
.L_2053:
        /*0058*/ 	.byte	0x04, 0x17
        /*005a*/ 	.short	(.L_2055 - .L_2054)
.L_2054:
        /*005c*/ 	.word	0x00000000
        /*0060*/ 	.short	0x0002
        /*0062*/ 	.short	0x0010
        /*0064*/ 	.byte	0x00, 0xf5, 0x21, 0x00


	//----- nvinfo : EIATTR_KPARAM_INFO
	.align		4
.L_2055:
        /*0068*/ 	.byte	0x04, 0x17
        /*006a*/ 	.short	(.L_2057 - .L_2056)
.L_2056:
        /*006c*/ 	.word	0x00000000
        /*0070*/ 	.short	0x0001
        /*0072*/ 	.short	0x0008
        /*0074*/ 	.byte	0x00, 0xf5, 0x21, 0x00


	//----- nvinfo : EIATTR_KPARAM_INFO
	.align		4
.L_2057:
        /*0078*/ 	.byte	0x04, 0x17
        /*007a*/ 	.short	(.L_2059 - .L_2058)
.L_2058:
        /*007c*/ 	.word	0x00000000
        /*0080*/ 	.short	0x0000
        /*0082*/ 	.short	0x0000
        /*0084*/ 	.byte	0x00, 0xf5, 0x21, 0x00


	//----- nvinfo : EIATTR_SPARSE_MMA_MASK
	.align		4
.L_2059:
        /*0088*/ 	.byte	0x03, 0x50
        /*008a*/ 	.short	0x0000


	//----- nvinfo : EIATTR_MAXREG_COUNT
	.align		4
        /*008c*/ 	.byte	0x03, 0x1b
        /*008e*/ 	.short	0x00ff


	//----- nvinfo : EIATTR_MERCURY_ISA_VERSION
	.align		4
        /*0090*/ 	.byte	0x03, 0x5f
        /*0092*/ 	.short	0x0101


	//----- nvinfo : EIATTR_COOP_GROUP_MASK_REGIDS
	.align		4
        /*0094*/ 	.byte	0x04, 0x29
        /*0096*/ 	.short	(.L_2061 - .L_2060)


	//   ....[0]....
.L_2060:
        /*0098*/ 	.word	0xffffffff


	//   ....[1]....
        /*009c*/ 	.word	0xffffffff


	//   ....[2]....
        /*00a0*/ 	.word	0xffffffff


	//   ....[3]....
        /*00a4*/ 	.word	0xffffffff


	//   ....[4]....
        /*00a8*/ 	.word	0xffffffff


	//----- nvinfo : EIATTR_COOP_GROUP_INSTR_OFFSETS
	.align		4
.L_2061:
        /*00ac*/ 	.byte	0x04, 0x28
        /*00ae*/ 	.short	(.L_2063 - .L_2062)


	//   ....[0]....
.L_2062:
        /*00b0*/ 	.word	0x000014f0


	//   ....[1]....
        /*00b4*/ 	.word	0x00001520


	//   ....[2]....
        /*00b8*/ 	.word	0x00001540


	//   ....[3]....
        /*00bc*/ 	.word	0x00001560


	//   ....[4]....
        /*00c0*/ 	.word	0x00001580


	//----- nvinfo : EIATTR_VRC_CTA_INIT_COUNT
	.align		4
.L_2063:
        /*00c4*/ 	.byte	0x02, 0x4a
	.zero		1
	.zero		1


	//----- nvinfo : EIATTR_EXIT_INSTR_OFFSETS
	.align		4
        /*00c8*/ 	.byte	0x04, 0x1c
        /*00ca*/ 	.short	(.L_2065 - .L_2064)


	//   ....[0]....
.L_2064:
        /*00cc*/ 	.word	0x00000070


	//   ....[1]....
        /*00d0*/ 	.word	0x00001590


	//   ....[2]....
        /*00d4*/ 	.word	0x00001600


	//----- nvinfo : EIATTR_CRS_STACK_SIZE
	.align		4
.L_2065:
        /*00d8*/ 	.byte	0x04, 0x1e
        /*00da*/ 	.short	(.L_2067 - .L_2066)
.L_2066:
        /*00dc*/ 	.word	0x00000000


	//----- nvinfo : EIATTR_CBANK_PARAM_SIZE
	.align		4
.L_2067:
        /*00e0*/ 	.byte	0x03, 0x19
        /*00e2*/ 	.short	0x0030


	//----- nvinfo : EIATTR_PARAM_CBANK
	.align		4
        /*00e4*/ 	.byte	0x04, 0x0a
        /*00e6*/ 	.short	(.L_2069 - .L_2068)
	.align		4
.L_2068:
        /*00e8*/ 	.word	index@(.nv.constant0._Z9moe_vec_qIN3c108BFloat16ELi256ELi8E13block_iq2_xxsLi1EXadL_ZN45_INTERNAL_8d5cb472_14_gguf_kernel_cu_cd24131920vec_dot_iq2_xxs_q8_1EPKvPK10block_q8_1RKiEEEvS5_S5_PT_PS9_iiii)
        /*00ec*/ 	.short	0x0380
        /*00ee*/ 	.short	0x0030


	//----- nvinfo : EIATTR_SW_WAR
	.align		4
.L_2069:
        /*00f0*/ 	.byte	0x04, 0x36
        /*00f2*/ 	.short	(.L_2071 - .L_2070)
.L_2070:
        /*00f4*/ 	.word	0x00000008
.L_2071:


//--------------------- .nv.info._Z9moe_vec_qIN3c108BFloat16ELi256ELi32E10block_q6_KLi1EXadL_ZN45_INTERNAL_8d5cb472_14_gguf_kernel_cu_cd24131917vec_dot_q6_K_q8_1EPKvPK10block_q8_1RKiEEEvS5_S5_PT_PS9_iiii --------------------------
	.section	.nv.info._Z9moe_vec_qIN3c108BFloat16ELi256ELi32E10block_q6_KLi1EXadL_ZN45_INTERNAL_8d5cb472_14_gguf_kernel_cu_cd24131917vec_dot_q6_K_q8_1EPKvPK10block_q8_1RKiEEEvS5_S5_PT_PS9_iiii,"",@"SHT_CUDA_INFO"
	.sectionflags	@""
	.align	4


	//----- nvinfo : EIATTR_CUDA_API_VERSION
	.align		4
        /*0000*/ 	.byte	0x04, 0x37
        /*0002*/ 	.short	(.L_2073 - .L_2072)
.L_2072:
        /*0004*/ 	.word	0x00000082


	//----- nvinfo : EIATTR_KPARAM_INFO
	.align		4
.L_2073:
        /*0008*/ 	.byte	0x04, 0x17
        /*000a*/ 	.short	(.L_2075 - .L_2074)
.L_2074:
        /*000c*/ 	.word	0x00000000
        /*0010*/ 	.short	0x0007
        /*0012*/ 	.short	0x002c
        /*0014*/ 	.byte	0x00, 0xf0, 0x11, 0x00


	//----- nvinfo : EIATTR_KPARAM_INFO
	.align		4
.L_2075:
        /*0018*/ 	.byte	0x04, 0x17
        /*001a*/ 	.short	(.L_2077 - .L_2076)
.L_2076:
        /*001c*/ 	.word	0x00000000
        /*0020*/ 	.short	0x0006
        /*0022*/ 	.short	0x0028
        /*0024*/ 	.byte	0x00, 0xf0, 0x11, 0x00


	//----- nvinfo : EIATTR_KPARAM_INFO
	.align		4
.L_2077:
        /*0028*/ 	.byte	0x04, 0x17
        /*002a*/ 	.short	(.L_2079 - .L_2078)
.L_2078:
        /*002c*/ 	.word	0x00000000
        /*0030*/ 	.short	0x0005
        /*0032*/ 	.short	0x0024
        /*0034*/ 	.byte	0x00, 0xf0, 0x11, 0x00


	//----- nvinfo : EIATTR_KPARAM_INFO
	.align		4
.L_2079:
        /*0038*/ 	.byte	0x04, 0x17
        /*003a*/ 	.short	(.L_2081 - .L_2080)
.L_2080:
        /*003c*/ 	.word	0x00000000
        /*0040*/ 	.short	0x0004
        /*0042*/ 	.short	0x0020
        /*0044*/ 	.byte	0x00, 0xf0, 0x11, 0x00


	//----- nvinfo : EIATTR_KPARAM_INFO
	.align		4
.L_2081:
        /*0048*/ 	.byte	0x04, 0x17
        /*004a*/ 	.short	(.L_2083 - .L_2082)
.L_2082:
        /*004c*/ 	.word	0x00000000
        /*0050*/ 	.short	0x0003
        /*0052*/ 	.short	0x0018
        /*0054*/ 	.byte	0x00, 0xf5, 0x21, 0x00


	//----- nvinfo : EIATTR_KPARAM_INFO
	.align		4
.L_2083:
        /*0058*/ 	.byte	0x04, 0x17
        /*005a*/ 	.short	(.L_2085 - .L_2084)
.L_2084:
        /*005c*/ 	.word	0x00000000
        /*0060*/ 	.short	0x0002
        /*0062*/ 	.short	0x0010
        /*0064*/ 	.byte	0x00, 0xf5, 0x21, 0x00


	//----- nvinfo : EIATTR_KPARAM_INFO
	.align		4
.L_2085:
        /*0068*/ 	.byte	0x04, 0x17
        /*006a*/ 	.short	(.L_2087 - .L_2086)
.L_2086:
        /*006c*/ 	.word	0x00000000
        /*0070*/ 	.short	0x0001
        /*0072*/ 	.short	0x0008
        /*0074*/ 	.byte	0x00, 0xf5, 0x21, 0x00


	//----- nvinfo : EIATTR_KPARAM_INFO
	.align		4
.L_2087:
        /*0078*/ 	.byte	0x04, 0x17
        /*007a*/ 	.short	(.L_2089 - .L_2088)
.L_2088:
        /*007c*/ 	.word	0x00000000
        /*0080*/ 	.short	0x0000
        /*0082*/ 	.short	0x0000
        /*0084*/ 	.byte	0x00, 0xf5, 0x21, 0x00


	//----- nvinfo : EIATTR_SPARSE_MMA_MASK
	.align		4
.L_2089:
        /*0088*/ 	.byte	0x03, 0x50
        /*008a*/ 	.short	0x0000


	//----- nvinfo : EIATTR_MAXREG_COUNT
	.align		4
        /*008c*/ 	.byte	0x03, 0x1b
        /*008e*/ 	.short	0x00ff


	//----- nvinfo : EIATTR_MERCURY_ISA_VERSION
	.align		4
        /*0090*/ 	.byte	0x03, 0x5f
        /*0092*/ 	.short	0x0101


	//----- nvinfo : EIATTR_COOP_GROUP_MASK_REGIDS
	.align		4
        /*0094*/ 	.byte	0x04, 0x29
        /*0096*/ 	.short	(.L_2091 - .L_2090)


	//   ....[0]....
.L_2090:
        /*0098*/ 	.word	0xffffffff


	//   ....[1]....
        /*009c*/ 	.word	0xffffffff


	//   ....[2]....
        /*00a0*/ 	.word	0xffffffff


	//   ....[3]....
        /*00a4*/ 	.word	0xffffffff


	//   ....[4]....
        /*00a8*/ 	.word	0xffffffff


	//----- nvinfo : EIATTR_COOP_GROUP_INSTR_OFFSETS
	.align		4
.L_2091:
        /*00ac*/ 	.byte	0x04, 0x28
        /*00ae*/ 	.short	(.L_2093 - .L_2092)


	//   ....[0]....
.L_2092:
        /*00b0*/ 	.word	0x00001110


	//   ....[1]....
        /*00b4*/ 	.word	0x00001140


	//   ....[2]....
        /*00b8*/ 	.word	0x00001170


	//   ....[3]....
        /*00bc*/ 	.word	0x00001190


	//   ....[4]....
        /*00c0*/ 	.word	0x000011b0


	//----- nvinfo : EIATTR_VRC_CTA_INIT_COUNT
	.align		4
.L_2093:
        /*00c4*/ 	.byte	0x02, 0x4a
	.zero		1
	.zero		1


	//----- nvinfo : EIATTR_EXIT_INSTR_OFFSETS
	.align		4
        /*00c8*/ 	.byte	0x04, 0x1c
        /*00ca*/ 	.short	(.L_2095 - .L_2094)


	//   ....[0]....
.L_2094:
        /*00cc*/ 	.word	0x00000070


	//   ....[1]....
        /*00d0*/ 	.word	0x000011c0


	//   ....[2]....
        /*00d4*/ 	.word	0x00001230


	//----- nvinfo : EIATTR_CRS_STACK_SIZE
	.align		4
.L_2095:
        /*00d8*/ 	.byte	0x04, 0x1e
        /*00da*/ 	.short	(.L_2097 - .L_2096)
.L_2096:
        /*00dc*/ 	.word	0x00000000


	//----- nvinfo : EIATTR_CBANK_PARAM_SIZE
	.align		4
.L_2097:
        /*00e0*/ 	.byte	0x03, 0x19
        /*00e2*/ 	.short	0x0030


	//----- nvinfo : EIATTR_PARAM_CBANK
	.align		4
        /*00e4*/ 	.byte	0x04, 0x0a
        /*00e6*/ 	.short	(.L_2099 - .L_2098)
	.align		4
.L_2098:
        /*00e8*/ 	.word	index@(.nv.constant0._Z9moe_vec_qIN3c108BFloat16ELi256ELi32E10block_q6_KLi1EXadL_ZN45_INTERNAL_8d5cb472_14_gguf_kernel_cu_cd24131917vec_dot_q6_K_q8_1EPKvPK10block_q8_1RKiEEEvS5_S5_PT_PS9_iiii)
        /*00ec*/ 	.short	0x0380
        /*00ee*/ 	.short	0x0030


	//----- nvinfo : EIATTR_SW_WAR
	.align		4
.L_2099:
        /*00f0*/ 	.byte	0x04, 0x36
        /*00f2*/ 	.short	(.L_2101 - .L_2100)
.L_2100:
        /*00f4*/ 	.word	0x00000008
.L_2101:


//--------------------- .nv.info._Z9moe_vec_qIN3c108BFloat16ELi256ELi32E10block_q5_KLi2EXadL_ZN45_INTERNAL_8d5cb472_14_gguf_kernel_cu_cd24131917vec_dot_q5_K_q8_1EPKvPK10block_q8_1RKiEEEvS5_S5_PT_PS9_iiii --------------------------
	.section	.nv.info._Z9moe_vec_qIN3c108BFloat16ELi256ELi32E10block_q5_KLi2EXadL_ZN45_INTERNAL_8d5cb472_14_gguf_kernel_cu_cd24131917vec_dot_q5_K_q8_1EPKvPK10block_q8_1RKiEEEvS5_S5_PT_PS9_iiii,"",@"SHT_CUDA_INFO"
	.sectionflags	@""
	.align	4


	//----- nvinfo : EIATTR_CUDA_API_VERSION
	.align		4
        /*0000*/ 	.byte	0x04, 0x37
        /*0002*/ 	.short	(.L_2103 - .L_2102)
.L_2102:
        /*0004*/ 	.word	0x00000082


	//----- nvinfo : EIATTR_KPARAM_INFO
	.align		4
.L_2103:
        /*0008*/ 	.byte	0x04, 0x17
        /*000a*/ 	.short	(.L_2105 - .L_2104)
.L_2104:
        /*000c*/ 	.word	0x00000000
        /*0010*/ 	.short	0x0007
        /*0012*/ 	.short	0x002c
        /*0014*/ 	.byte	0x00, 0xf0, 0x11, 0x00


	//----- nvinfo : EIATTR_KPARAM_INFO
	.align		4
.L_2105:
        /*0018*/ 	.byte	0x04, 0x17
        /*001a*/ 	.short	(.L_2107 - .L_2106)
.L_2106:
        /*001c*/ 	.word	0x00000000
        /*0020*/ 	.short	0x0006
        /*0022*/ 	.short	0x0028
        /*0024*/ 	.byte	0x00, 0xf0, 0x11, 0x00


	//----- nvinfo : EIATTR_KPARAM_INFO
	.align		4
.L_2107:
        /*0028*/ 	.byte	0x04, 0x17
        /*002a*/ 	.short	(.L_2109 - .L_2108)
.L_2108:
        /*002c*/ 	.word	0x00000000
        /*0030*/ 	.short	0x0005
        /*0032*/ 	.short	0x0024
        /*0034*/ 	.byte	0x00, 0xf0, 0x11, 0x00


	//----- nvinfo : EIATTR_KPARAM_INFO
	.align		4
.L_2109:
        /*0038*/ 	.byte	0x04, 0x17
        /*003a*/ 	.short	(.L_2111 - .L_2110)
.L_2110:
        /*003c*/ 	.word	0x00000000
        /*0040*/ 	.short	0x0004
        /*0042*/ 	.short	0x0020
        /*0044*/ 	.byte	0x00, 0xf0, 0x11, 0x00


	//----- nvinfo : EIATTR_KPARAM_INFO
	.align		4
.L_2111:
        /*0048*/ 	.byte	0x04, 0x17
        /*004a*/ 	.short	(.L_2113 - .L_2112)
.L_2112:
        /*004c*/ 	.word	0x00000000
        /*0050*/ 	.short	0x0003
        /*0052*/ 	.short	0x0018
        /*0054*/ 	.byte	0x00, 0xf5, 0x21, 0x00


	//----- nvinfo : EIATTR_KPARAM_INFO
	.align		4
.L_2113:
        /*0058*/ 	.byte	0x04, 0x17
        /*005a*/ 	.short	(.L_2115 - .L_2114)
.L_2114:
        /*005c*/ 	.word	0x00000000
        /*0060*/ 	.short	0x0002
        /*0062*/ 	.short	0x0010
        /*0064*/ 	.byte	0x00, 0xf5, 0x21, 0x00


	//----- nvinfo : EIATTR_KPARAM_INFO
	.align		4
.L_2115:
        /*0068*/ 	.byte	0x04, 0x17
        /*006a*/ 	.short	(.L_2117 - .L_2116)
.L_2116:
        /*006c*/ 	.word	0x00000000
        /*0070*/ 	.short	0x0001
        /*0072*/ 	.short	0x0008
        /*0074*/ 	.byte	0x00, 0xf5, 0x21, 0x00


	//----- nvinfo : EIATTR_KPARAM_INFO
	.align		4
.L_2117:
        /*0078*/ 	.byte	0x04, 0x17
        /*007a*/ 	.short	(.L_2119 - .L_2118)
.L_2118:
        /*007c*/ 	.word	0x00000000
        /*0080*/ 	.short	0x0000
        /*0082*/ 	.short	0x0000
        /*0084*/ 	.byte	0x00, 0xf5, 0x21, 0x00


	//----- nvinfo : EIATTR_SPARSE_MMA_MASK
	.align		4
.L_2119:
        /*0088*/ 	.byte	0x03, 0x50
        /*008a*/ 	.short	0x0000


	//----- nvinfo : EIATTR_MAXREG_COUNT
	.align		4
        /*008c*/ 	.byte	0x03, 0x1b
        /*008e*/ 	.short	0x00ff


	//----- nvinfo : EIATTR_MERCURY_ISA_VERSION
	.align		4
        /*0090*/ 	.byte	0x03, 0x5f
        /*0092*/ 	.short	0x0101


	//----- nvinfo : EIATTR_COOP_GROUP_MASK_REGIDS
	.align		4
        /*0094*/ 	.byte	0x04, 0x29
        /*0096*/ 	.short	(.L_2121 - .L_2120)


	//   ....[0]....
.L_2120:
        /*0098*/ 	.word	0xffffffff


	//   ....[1]....
        /*009c*/ 	.word	0xffffffff


	//   ....[2]....
        /*00a0*/ 	.word	0xffffffff


	//   ....[3]....
        /*00a4*/ 	.word	0xffffffff


	//   ....[4]....
        /*00a8*/ 	.word	0xffffffff


	//----- nvinfo : EIATTR_COOP_GROUP_INSTR_OFFSETS
	.align		4
.L_2121:
        /*00ac*/ 	.byte	0x04, 0x28
        /*00ae*/ 	.short	(.L_2123 - .L_2122)


	//   ....[0]....
.L_2122:
        /*00b0*/ 	.word	0x00000a20


	//   ....[1]....
        /*00b4*/ 	.word	0x00000a50


	//   ....[2]....
        /*00b8*/ 	.word	0x00000a80


	//   ....[3]....
        /*00bc*/ 	.word	0x00000aa0


	//   ....[4]....
        /*00c0*/ 	.word	0x00000ac0


	//----- nvinfo : EIATTR_VRC_CTA_INIT_COUNT
	.align		4
.L_2123:
        /*00c4*/ 	.byte	0x02, 0x4a
	.zero		1
	.zero		1


	//----- nvinfo : EIATTR_EXIT_INSTR_OFFSETS
	.align		4
        /*00c8*/ 	.byte	0x04, 0x1c
        /*00ca*/ 	.short	(.L_2125 - .L_2124)


	//   ....[0]....
.L_2124:
        /*00cc*/ 	.word	0x00000070


	//   ....[1]....
        /*00d0*/ 	.word	0x00000ad0


	//   ....[2]....
        /*00d4*/ 	.word	0x00000b50


	//----- nvinfo : EIATTR_CRS_STACK_SIZE
	.align		4
.L_2125:
        /*00d8*/ 	.byte	0x04, 0x1e
        /*00da*/ 	.short	(.L_2127 - .L_2126)
.L_2126:
        /*00dc*/ 	.word	0x00000000


	//----- nvinfo : EIATTR_CBANK_PARAM_SIZE
	.align		4
.L_2127:
        /*00e0*/ 	.byte	0x03, 0x19
        /*00e2*/ 	.short	0x0030


	//----- nvinfo : EIATTR_PARAM_CBANK
	.align		4
        /*00e4*/ 	.byte	0x04, 0x0a
        /*00e6*/ 	.short	(.L_2129 - .L_2128)
	.align		4
.L_2128:
        /*00e8*/ 	.word	index@(.nv.constant0._Z9moe_vec_qIN3c108BFloat16ELi256ELi32E10block_q5_KLi2EXadL_ZN45_INTERNAL_8d5cb472_14_gguf_kernel_cu_cd24131917vec_dot_q5_K_q8_1EPKvPK10block_q8_1RKiEEEvS5_S5_PT_PS9_iiii)
        /*00ec*/ 	.short	0x0380
        /*00ee*/ 	.short	0x0030


	//----- nvinfo : EIATTR_SW_WAR
	.align		4
.L_2129:
        /*00f0*/ 	.byte	0x04, 0x36
        /*00f2*/ 	.short	(.L_2131 - .L_2130)
.L_2130:
        /*00f4*/ 	.word	0x00000008
.L_2131:


//--------------------- .nv.info._Z9moe_vec_qIN3c108BFloat16ELi256ELi32E10block_q4_KLi2EXadL_ZN45_INTERNAL_8d5cb472_14_gguf_kernel_cu_cd24131917vec_dot_q4_K_q8_1EPKvPK10block_q8_1RKiEEEvS5_S5_PT_PS9_iiii --------------------------
	.section	.nv.info._Z9moe_vec_qIN3c108BFloat16ELi256ELi32E10block_q4_KLi2EXadL_ZN45_INTERNAL_8d5cb472_14_gguf_kernel_cu_cd24131917vec_dot_q4_K_q8_1EPKvPK10block_q8_1RKiEEEvS5_S5_PT_PS9_iiii,"",@"SHT_CUDA_INFO"
	.sectionflags	@""
	.align	4


	//----- nvinfo : EIATTR_CUDA_API_VERSION
	.align		4
        /*0000*/ 	.byte	0x04, 0x37
        /*0002*/ 	.short	(.L_2133 - .L_2132)
.L_2132:
        /*0004*/ 	.word	0x00000082


	//----- nvinfo : EIATTR_KPARAM_INFO
	.align		4
.L_2133:
        /*0008*/ 	.byte	0x04, 0x17
        /*000a*/ 	.short	(.L_2135 - .L_2134)
.L_2134:
        /*000c*/ 	.word	0x00000000
        /*0010*/ 	.short	0x0007
        /*0012*/ 	.short	0x002c
        /*0014*/ 	.byte	0x00, 0xf0, 0x11, 0x00


	//----- nvinfo : EIATTR_KPARAM_INFO
	.align		4
.L_2135:
        /*0018*/ 	.byte	0x04, 0x17
        /*001a*/ 	.short	(.L_2137 - .L_2136)
.L_2136:
        /*001c*/ 	.word	0x00000000
        /*0020*/ 	.short	0x0006
        /*0022*/ 	.short	0x0028
        /*0024*/ 	.byte	0x00, 0xf0, 0x11, 0x00


	//----- nvinfo : EIATTR_KPARAM_INFO
	.align		4
.L_2137:
        /*0028*/ 	.byte	0x04, 0x17
        /*002a*/ 	.short	(.L_2139 - .L_2138)
.L_2138:
        /*002c*/ 	.word	0x00000000
        /*0030*/ 	.short	0x0005
        /*0032*/ 	.short	0x0024
        /*0034*/ 	.byte	0x00, 0xf0, 0x11, 0x00


	//----- nvinfo : EIATTR_KPARAM_INFO
	.align		4
.L_2139:
        /*0038*/ 	.byte	0x04, 0x17
        /*003a*/ 	.short	(.L_2141 - .L_2140)
.L_2140:
        /*003c*/ 	.word	0x00000000
        /*0040*/ 	.short	0x0004
        /*0042*/ 	.short	0x0020
        /*0044*/ 	.byte	0x00, 0xf0, 0x11, 0x00


	//----- nvinfo : EIATTR_KPARAM_INFO
	.align		4
.L_2141:
        /*0048*/ 	.byte	0x04, 0x17
        /*004a*/ 	.short	(.L_2143 - .L_2142)
.L_2142:
        /*004c*/ 	.word	0x00000000
        /*0050*/ 	.short	0x0003
        /*0052*/ 	.short	0x0018
        /*0054*/ 	.byte	0x00, 0xf5, 0x21, 0x00


	//----- nvinfo : EIATTR_KPARAM_INFO
	.align		4
.L_2143:
        /*0058*/ 	.byte	0x04, 0x17
        /*005a*/ 	.short	(.L_2145 - .L_2144)
.L_2144:
        /*005c*/ 	.word	0x00000000
        /*0060*/ 	.short	0x0002
        /*0062*/ 	.short	0x0010
        /*0064*/ 	.byte	0x00, 0xf5, 0x21, 0x00


	//----- nvinfo : EIATTR_KPARAM_INFO
	.align		4
.L_2145:
        /*0068*/ 	.byte	0x04, 0x17
        /*006a*/ 	.short	(.L_2147 - .L_2146)
.L_2146:
        /*006c*/ 	.word	0x00000000
        /*0070*/ 	.short	0x0001
        /*0072*/ 	.short	0x0008
        /*0074*/ 	.byte	0x00, 0xf5, 0x21, 0x00


	//----- nvinfo : EIATTR_KPARAM_INFO
	.align		4
.L_2147:
        /*0078*/ 	.byte	0x04, 0x17
        /*007a*/ 	.short	(.L_2149 - .L_2148)
.L_2148:
        /*007c*/ 	.word	0x00000000
        /*0080*/ 	.short	0x0000
        /*0082*/ 	.short	0x0000
        /*0084*/ 	.byte	0x00, 0xf5, 0x21, 0x00


	//----- nvinfo : EIATTR_SPARSE_MMA_MASK
	.align		4
.L_2149:
        /*0088*/ 	.byte	0x03, 0x50
        /*008a*/ 	.short	0x0000


	//----- nvinfo : EIATTR_MAXREG_COUNT
	.align		4
        /*008c*/ 	.byte	0x03, 0x1b
        /*008e*/ 	.short	0x00ff


	//----- nvinfo : EIATTR_MERCURY_ISA_VERSION
	.align		4
        /*0090*/ 	.byte	0x03, 0x5f
        /*0092*/ 	.short	0x0101


	//----- nvinfo : EIATTR_COOP_GROUP_MASK_REGIDS
	.align		4
        /*0094*/ 	.byte	0x04, 0x29
        /*0096*/ 	.short	(.L_2151 - .L_2150)


	//   ....[0]....
.L_2150:
        /*0098*/ 	.word	0xffffffff


	//   ....[1]....
        /*009c*/ 	.word	0xffffffff


	//   ....[2]....
        /*00a0*/ 	.word	0xffffffff


	//   ....[3]....
        /*00a4*/ 	.word	0xffffffff


	//   ....[4]....
        /*00a8*/ 	.word	0xffffffff


	//----- nvinfo : EIATTR_COOP_GROUP_INSTR_OFFSETS
	.align		4
.L_2151:
        /*00ac*/ 	.byte	0x04, 0x28
        /*00ae*/ 	.short	(.L_2153 - .L_2152)


	//   ....[0]....
.L_2152:
        /*00b0*/ 	.word	0x000013e0


	//   ....[1]....
        /*00b4*/ 	.word	0x00001410


	//   ....[2]....
        /*00b8*/ 	.word	0x00001430


	//   ....[3]....
        /*00bc*/ 	.word	0x00001450


	//   ....[4]....
        /*00c0*/ 	.word	0x00001470


	//----- nvinfo : EIATTR_VRC_CTA_INIT_COUNT
	.align		4
.L_2153:
        /*00c4*/ 	.byte	0x02, 0x4a
	.zero		1
	.zero		1


	//----- nvinfo : EIATTR_EXIT_INSTR_OFFSETS
	.align		4
        /*00c8*/ 	.byte	0x04, 0x1c
        /*00ca*/ 	.short	(.L_2155 - .L_2154)


	//   ....[0]....
.L_2154:
        /*00cc*/ 	.word	0x00000070


	//   ....[1]....
        /*00d0*/ 	.word	0x00001480


	//   ....[2]....
        /*00d4*/ 	.word	0x00001510


	//----- nvinfo : EIATTR_CRS_STACK_SIZE
	.align		4
.L_2155:
        /*00d8*/ 	.byte	0x04, 0x1e
        /*00da*/ 	.short	(.L_2157 - .L_2156)
.L_2156:
        /*00dc*/ 	.word	0x00000000


	//----- nvinfo : EIATTR_CBANK_PARAM_SIZE
	.align		4
.L_2157:
        /*00e0*/ 	.byte	0x03, 0x19
        /*00e2*/ 	.short	0x0030


	//----- nvinfo : EIATTR_PARAM_CBANK
	.align		4
        /*00e4*/ 	.byte	0x04, 0x0a
        /*00e6*/ 	.short	(.L_2159 - .L_2158)
	.align		4
.L_2158:
        /*00e8*/ 	.word	index@(.nv.constant0._Z9moe_vec_qIN3c108BFloat16ELi256ELi32E10block_q4_KLi2EXadL_ZN45_INTERNAL_8d5cb472_14_gguf_kernel_cu_cd24131917vec_dot_q4_K_q8_1EPKvPK10block_q8_1RKiEEEvS5_S5_PT_PS9_iiii)
        /*00ec*/ 	.short	0x0380
        /*00ee*/ 	.short	0x0030


	//----- nvinfo : EIATTR_SW_WAR
	.align		4
.L_2159:
        /*00f0*/ 	.byte	0x04, 0x36
        /*00f2*/ 	.short	(.L_2161 - .L_2160)
.L_2160:
        /*00f4*/ 	.word	0x00000008
.L_2161:


//--------------------- .nv.info._Z9moe_vec_qIN3c108BFloat16ELi256ELi16E10block_q3_KLi1EXadL_ZN45_INTERNAL_8d5cb472_14_gguf_kernel_cu_cd24131917vec_dot_q3_K_q8_1EPKvPK10block_q8_1RKiEEEvS5_S5_PT_PS9_iiii --------------------------
	.section	.nv.info._Z9moe_vec_qIN3c108BFloat16ELi256ELi16E10block_q3_KLi1EXadL_ZN45_INTERNAL_8d5cb472_14_gguf_kernel_cu_cd24131917vec_dot_q3_K_q8_1EPKvPK10block_q8_1RKiEEEvS5_S5_PT_PS9_iiii,"",@"SHT_CUDA_INFO"
	.sectionflags	@""
	.align	4


	//----- nvinfo : EIATTR_CUDA_API_VERSION
	.align		4
        /*0000*/ 	.byte	0x04, 0x37
        /*0002*/ 	.short	(.L_2163 - .L_2162)
.L_2162:
        /*0004*/ 	.word	0x00000082


	//----- nvinfo : EIATTR_KPARAM_INFO
	.align		4
.L_2163:
        /*0008*/ 	.byte	0x04, 0x17
        /*000a*/ 	.short	(.L_2165 - .L_2164)
.L_2164:
        /*000c*/ 	.word	0x00000000
        /*0010*/ 	.short	0x0007
        /*0012*/ 	.short	0x002c
        /*0014*/ 	.byte	0x00, 0xf0, 0x11, 0x00


	//----- nvinfo : EIATTR_KPARAM_INFO
	.align		4
.L_2165:
        /*0018*/ 	.byte	0x04, 0x17
        /*001a*/ 	.short	(.L_2167 - .L_2166)
.L_2166:
        /*001c*/ 	.word	0x00000000
        /*0020*/ 	.short	0x0006
        /*0022*/ 	.short	0x0028
        /*0024*/ 	.byte	0x00, 0xf0, 0x11, 0x00


	//----- nvinfo : EIATTR_KPARAM_INFO
	.align		4
.L_2167:
        /*0028*/ 	.byte	0x04, 0x17
        /*002a*/ 	.short	(.L_2169 - .L_2168)
.L_2168:
        /*002c*/ 	.word	0x00000000
        /*0030*/ 	.short	0x0005
        /*0032*/ 	.short	0x0024
        /*0034*/ 	.byte	0x00, 0xf0, 0x11, 0x00


	//----- nvinfo : EIATTR_KPARAM_INFO
	.align		4
.L_2169:
        /*0038*/ 	.byte	0x04, 0x17
        /*003a*/ 	.short	(.L_2171 - .L_2170)
.L_2170:
        /*003c*/ 	.word	0x00000000
        /*0040*/ 	.short	0x0004
        /*0042*/ 	.short	0x0020
        /*0044*/ 	.byte	0x00, 0xf0, 0x11, 0x00


	//----- nvinfo : EIATTR_KPARAM_INFO
	.align		4
.L_2171:
        /*0048*/ 	.byte	0x04, 0x17
        /*004a*/ 	.short	(.L_2173 - .L_2172)
.L_2172:
        /*004c*/ 	.word	0x00000000
        /*0050*/ 	.short	0x0003
        /*0052*/ 	.short	0x0018
        /*0054*/ 	.byte	0x00, 0xf5, 0x21, 0x00


	//----- nvinfo : EIATTR_KPARAM_INFO
	.align		4
.L_2173:
        /*0058*/ 	.byte	0x04, 0x17
        /*005a*/ 	.short	(.L_2175 - .L_2174)
.L_2174:
        /*005c*/ 	.word	0x00000000
        /*0060*/ 	.short	0x0002
        /*0062*/ 	.short	0x0010
        /*0064*/ 	.byte	0x00, 0xf5, 0x21, 0x00


	//----- nvinfo : EIATTR_KPARAM_INFO
	.align		4
.L_2175:
        /*0068*/ 	.byte	0x04, 0x17
        /*006a*/ 	.short	(.L_2177 - .L_2176)
.L_2176:
        /*006c*/ 	.word	0x00000000
        /*0070*/ 	.short	0x0001
        /*0072*/ 	.short	0x0008
        /*0074*/ 	.byte	0x00, 0xf5, 0x21, 0x00


	//----- nvinfo : EIATTR_KPARAM_INFO
	.align		4
.L_2177:
        /*0078*/ 	.byte	0x04, 0x17
        /*007a*/ 	.short	(.L_2179 - .L_2178)
.L_2178:
        /*007c*/ 	.word	0x00000000
        /*0080*/ 	.short	0x0000
        /*0082*/ 	.short	0x0000
        /*0084*/ 	.byte	0x00, 0xf5, 0x21, 0x00


	//----- nvinfo : EIATTR_SPARSE_MMA_MASK
	.align		4
.L_2179:
        /*0088*/ 	.byte	0x03, 0x50
        /*008a*/ 	.short	0x0000


	//----- nvinfo : EIATTR_MAXREG_COUNT
	.align		4
        /*008c*/ 	.byte	0x03, 0x1b
        /*008e*/ 	.short	0x00ff


	//----- nvinfo : EIATTR_MERCURY_ISA_VERSION
	.align		4
        /*0090*/ 	.byte	0x03, 0x5f
        /*0092*/ 	.short	0x0101


	//----- nvinfo : EIATTR_COOP_GROUP_MASK_REGIDS
	.align		4
        /*0094*/ 	.byte	0x04, 0x29
        /*0096*/ 	.short	(.L_2181 - .L_2180)


	//   ....[0]....
.L_2180:
        /*0098*/ 	.word	0xffffffff


	//   ....[1]....
        /*009c*/ 	.word	0xffffffff


	//   ....[2]....
        /*00a0*/ 	.word	0xffffffff


	//   ....[3]....
        /*00a4*/ 	.word	0xffffffff


	//   ....[4]....
        /*00a8*/ 	.word	0xffffffff


	//----- nvinfo : EIATTR_COOP_GROUP_INSTR_OFFSETS
	.align		4
.L_2181:
        /*00ac*/ 	.byte	0x04, 0x28
        /*00ae*/ 	.short	(.L_2183 - .L_2182)


	//   ....[0]....
.L_2182:
        /*00b0*/ 	.word	0x00000cb0


	//   ....[1]....
        /*00b4*/ 	.word	0x00000ce0


	//   ....[2]....
        /*00b8*/ 	.word	0x00000d00


	//   ....[3]....
        /*00bc*/ 	.word	0x00000d20


	//   ....[4]....
        /*00c0*/ 	.word	0x00000d40


	//----- nvinfo : EIATTR_VRC_CTA_INIT_COUNT
	.align		4
.L_2183:
        /*00c4*/ 	.byte	0x02, 0x4a
	.zero		1
	.zero		1


	//----- nvinfo : EIATTR_EXIT_INSTR_OFFSETS
	.align		4
        /*00c8*/ 	.byte	0x04, 0x1c
        /*00ca*/ 	.short	(.L_2185 - .L_2184)


	//   ....[0]....
.L_2184:
        /*00cc*/ 	.word	0x00000070


	//   ....[1]....
        /*00d0*/ 	.word	0x00000d50


	//   ....[2]....
        /*00d4*/ 	.word	0x00000dd0


	//----- nvinfo : EIATTR_CRS_STACK_SIZE
	.align		4
.L_2185:
        /*00d8*/ 	.byte	0x04, 0x1e
        /*00da*/ 	.short	(.L_2187 - .L_2186)
.L_2186:
        /*00dc*/ 	.word	0x00000000


	//----- nvinfo : EIATTR_CBANK_PARAM_SIZE
	.align		4
.L_2187:
        /*00e0*/ 	.byte	0x03, 0x19
        /*00e2*/ 	.short	0x0030


	//----- nvinfo : EIATTR_PARAM_CBANK
	.align		4
        /*00e4*/ 	.byte	0x04, 0x0a
        /*00e6*/ 	.short	(.L_2189 - .L_2188)
	.align		4
.L_2188:
        /*00e8*/ 	.word	index@(.nv.constant0._Z9moe_vec_qIN3c108BFloat16ELi256ELi16E10block_q3_KLi1EXadL_ZN45_INTERNAL_8d5cb472_14_gguf_kernel_cu_cd24131917vec_dot_q3_K_q8_1EPKvPK10block_q8_1RKiEEEvS5_S5_PT_PS9_iiii)
        /*00ec*/ 	.short	0x0380
        /*00ee*/ 	.short	0x0030


	//----- nvinfo : EIATTR_SW_WAR
	.align		4
.L_2189:
        /*00f0*/ 	.byte	0x04, 0x36
        /*00f2*/ 	.short	(.L_2191 - .L_2190)
.L_2190:
        /*00f4*/ 	.word	0x00000008
.L_2191:


//--------------------- .nv.info._Z9moe_vec_qIN3c108BFloat16ELi256ELi16E10block_q2_KLi1EXadL_ZN45_INTERNAL_8d5cb472_14_gguf_kernel_cu_cd24131917vec_dot_q2_K_q8_1EPKvPK10block_q8_1RKiEEEvS5_S5_PT_PS9_iiii --------------------------
	.section	.nv.info._Z9moe_vec_qIN3c108BFloat16ELi256ELi16E10block_q2_KLi1EXadL_ZN45_INTERNAL_8d5cb472_14_gguf_kernel_cu_cd24131917vec_dot_q2_K_q8_1EPKvPK10block_q8_1RKiEEEvS5_S5_PT_PS9_iiii,"",@"SHT_CUDA_INFO"
	.sectionflags	@""
	.align	4


	//----- nvinfo : EIATTR_CUDA_API_VERSION
	.align		4
        /*0000*/ 	.byte	0x04, 0x37
        /*0002*/ 	.short	(.L_2193 - .L_2192)
.L_2192:
        /*0004*/ 	.word	0x00000082


	//----- nvinfo : EIATTR_KPARAM_INFO
	.align		4
.L_2193:
        /*0008*/ 	.byte	0x04, 0x17
        /*000a*/ 	.short	(.L_2195 - .L_2194)
.L_2194:
        /*000c*/ 	.word	0x00000000
        /*0010*/ 	.short	0x0007
        /*0012*/ 	.short	0x002c
        /*0014*/ 	.byte	0x00, 0xf0, 0x11, 0x00


	//----- nvinfo : EIATTR_KPARAM_INFO
	.align		4
.L_2195:
        /*0018*/ 	.byte	0x04, 0x17
        /*001a*/ 	.short	(.L_2197 - .L_2196)
.L_2196:
        /*001c*/ 	.word	0x00000000
        /*0020*/ 	.short	0x0006
        /*0022*/ 	.short	0x0028
        /*0024*/ 	.byte	0x00, 0xf0, 0x11, 0x00


	//----- nvinfo : EIATTR_KPARAM_INFO
	.align		4
.L_2197:
        /*0028*/ 	.byte	0x04, 0x17
        /*002a*/ 	.short	(.L_2199 - .L_2198)
.L_2198:
        /*002c*/ 	.word	0x00000000
        /*0030*/ 	.short	0x0005
        /*0032*/ 	.short	0x0024
        /*0034*/ 	.byte	0x00, 0xf0, 0x11, 0x00


	//----- nvinfo : EIATTR_KPARAM_INFO
	.align		4
.L_2199:
        /*0038*/ 	.byte	0x04, 0x17
        /*003a*/ 	.short	(.L_2201 - .L_2200)
.L_2200:
        /*003c*/ 	.word	0x00000000
        /*0040*/ 	.short	0x0004
        /*0042*/ 	.short	0x0020
        /*0044*/ 	.byte	0x00, 0xf0, 0x11, 0x00


	//----- nvinfo : EIATTR_KPARAM_INFO
	.align		4
.L_2201:
        /*0048*/ 	.byte	0x04, 0x17
        /*004a*/ 	.short	(.L_2203 - .L_2202)
.L_2202:
        /*004c*/ 	.word	0x00000000
        /*0050*/ 	.short	0x0003
        /*0052*/ 	.short	0x0018
        /*0054*/ 	.byte	0x00, 0xf5, 0x21, 0x00


	//----- nvinfo : EIATTR_KPARAM_INFO
	.align		4
.L_2203:
        /*0058*/ 	.byte	0x04, 0x17
        /*005a*/ 	.short	(.L_2205 - .L_2204)
.L_2204:
        /*005c*/ 	.word	0x00000000
        /*0060*/ 	.short	0x0002
        /*0062*/ 	.short	0x0010
        /*0064*/ 	.byte	0x00, 0xf5, 0x21, 0x00


	//----- nvinfo : EIATTR_KPARAM_INFO
	.align		4
.L_2205:
        /*0068*/ 	.byte	0x04, 0x17
        /*006a*/ 	.short	(.L_2207 - .L_2206)
.L_2206:
        /*006c*/ 	.word	0x00000000
        /*0070*/ 	.short	0x0001
        /*0072*/ 	.short	0x0008
        /*0074*/ 	.byte	0x00, 0xf5, 0x21, 0x00


	//----- nvinfo : EIATTR_KPARAM_INFO
	.align		4
.L_2207:
        /*0078*/ 	.byte	0x04, 0x17
        /*007a*/ 	.short	(.L_2209 - .L_2208)
.L_2208:
        /*007c*/ 	.word	0x00000000
        /*0080*/ 	.short	0x0000
        /*0082*/ 	.short	0x0000
        /*0084*/ 	.byte	0x00, 0xf5, 0x21, 0x00


	//----- nvinfo : EIATTR_SPARSE_MMA_MASK
	.align		4
.L_2209:
        /*0088*/ 	.byte	0x03, 0x50
        /*008a*/ 	.short	0x0000


	//----- nvinfo : EIATTR_MAXREG_COUNT
	.align		4
        /*008c*/ 	.byte	0x03, 0x1b
        /*008e*/ 	.short	0x00ff


	//----- nvinfo : EIATTR_MERCURY_ISA_VERSION
	.align		4
        /*0090*/ 	.byte	0x03, 0x5f
        /*0092*/ 	.short	0x0101


	//----- nvinfo : EIATTR_COOP_GROUP_MASK_REGIDS
	.align		4
        /*0094*/ 	.byte	0x04, 0x29
        /*0096*/ 	.short	(.L_2211 - .L_2210)


	//   ....[0]....
.L_2210:
        /*0098*/ 	.word	0xffffffff


	//   ....[1]....
        /*009c*/ 	.word	0xffffffff


	//   ....[2]....
        /*00a0*/ 	.word	0xffffffff


	//   ....[3]....
        /*00a4*/ 	.word	0xffffffff


	//   ....[4]....
        /*00a8*/ 	.word	0xffffffff


	//----- nvinfo : EIATTR_COOP_GROUP_INSTR_OFFSETS
	.align		4
.L_2211:
        /*00ac*/ 	.byte	0x04, 0x28
        /*00ae*/ 	.short	(.L_2213 - .L_2212)


	//   ....[0]....
.L_2212:
        /*00b0*/ 	.word	0x00000990


	//   ....[1]....
        /*00b4*/ 	.word	0x000009c0


	//   ....[2]....
        /*00b8*/ 	.word	0x000009e0


	//   ....[3]....
        /*00bc*/ 	.word	0x00000a00


	//   ....[4]....
        /*00c0*/ 	.word	0x00000a20


	//----- nvinfo : EIATTR_VRC_CTA_INIT_COUNT
	.align		4
.L_2213:
        /*00c4*/ 	.byte	0x02, 0x4a
	.zero		1
	.zero		1


	//----- nvinfo : EIATTR_EXIT_INSTR_OFFSETS
	.align		4
        /*00c8*/ 	.byte	0x04, 0x1c
        /*00ca*/ 	.short	(.L_2215 - .L_2214)


	//   ....[0]....
.L_2214:
        /*00cc*/ 	.word	0x00000070


	//   ....[1]....
        /*00d0*/ 	.word	0x00000a30


	//   ....[2]....
        /*00d4*/ 	.word	0x00000ac0


	//----- nvinfo : EIATTR_CRS_STACK_SIZE
	.align		4
.L_2215:
        /*00d8*/ 	.byte	0x04, 0x1e
        /*00da*/ 	.short	(.L_2217 - .L_2216)
.L_2216:
        /*00dc*/ 	.word	0x00000000


	//----- nvinfo : EIATTR_CBANK_PARAM_SIZE
	.align		4
.L_2217:
        /*00e0*/ 	.byte	0x03, 0x19
        /*00e2*/ 	.short	0x0030


	//----- nvinfo : EIATTR_PARAM_CBANK
	.align		4
        /*00e4*/ 	.byte	0x04, 0x0a
        /*00e6*/ 	.short	(.L_2219 - .L_2218)
	.align		4
.L_2218:
        /*00e8*/ 	.word	index@(.nv.constant0._Z9moe_vec_qIN3c108BFloat16ELi256ELi16E10block_q2_KLi1EXadL_ZN45_INTERNAL_8d5cb472_14_gguf_kernel_cu_cd24131917vec_dot_q2_K_q8_1EPKvPK10block_q8_1RKiEEEvS5_S5_PT_PS9_iiii)
        /*00ec*/ 	.short	0x0380
        /*00ee*/ 	.short	0x0030


	//----- nvinfo : EIATTR_SW_WAR
	.align		4
.L_2219:
        /*00f0*/ 	.byte	0x04, 0x36
        /*00f2*/ 	.short	(.L_2221 - .L_2220)
.L_2220:
        /*00f4*/ 	.word	0x00000008
.L_2221:


//--------------------- .nv.info._Z9moe_vec_qIN3c108BFloat16ELi32ELi8E10block_q8_0Li2EXadL_ZN45_INTERNAL_8d5cb472_14_gguf_kernel_cu_cd24131917vec_dot_q8_0_q8_1EPKvPK10block_q8_1RKiEEEvS5_S5_PT_PS9_iiii --------------------------
	.section	.nv.info._Z9moe_vec_qIN3c108BFloat16ELi32ELi8E10block_q8_0Li2EXadL_ZN45_INTERNAL_8d5cb472_14_gguf_kernel_cu_cd24131917vec_dot_q8_0_q8_1EPKvPK10block_q8_1RKiEEEvS5_S5_PT_PS9_iiii,"",@"SHT_CUDA_INFO"
	.sectionflags	@""
	.align	4


	//----- nvinfo : EIATTR_CUDA_API_VERSION
	.align		4
        /*0000*/ 	.byte	0x04, 0x37
        /*0002*/ 	.short	(.L_2223 - .L_2222)
.L_2222:
        /*0004*/ 	.word	0x00000082


	//----- nvinfo : EIATTR_KPARAM_INFO
	.align		4
.L_2223:
        /*0008*/ 	.byte	0x04, 0x17
        /*000a*/ 	.short	(.L_2225 - .L_2224)
.L_2224:
        /*000c*/ 	.word	0x00000000
        /*0010*/ 	.short	0x0007
        /*0012*/ 	.short	0x002c
        /*0014*/ 	.byte	0x00, 0xf0, 0x11, 0x00


	//----- nvinfo : EIATTR_KPARAM_INFO
	.align		4
.L_2225:
        /*0018*/ 	.byte	0x04, 0x17
        /*001a*/ 	.short	(.L_2227 - .L_2226)
.L_2226:
        /*001c*/ 	.word	0x00000000
        /*0020*/ 	.short	0x0006
        /*0022*/ 	.short	0x0028
        /*0024*/ 	.byte	0x00, 0xf0, 0x11, 0x00


	//----- nvinfo : EIATTR_KPARAM_INFO
	.align		4
.L_2227:
        /*0028*/ 	.byte	0x04, 0x17
        /*002a*/ 	.short	(.L_2229 - .L_2228)
.L_2228:
        /*002c*/ 	.word	0x00000000
        /*0030*/ 	.short	0x0005
        /*0032*/ 	.short	0x0024
        /*0034*/ 	.byte	0x00, 0xf0, 0x11, 0x00


	//----- nvinfo : EIATTR_KPARAM_INFO
	.align		4
.L_2229:
        /*0038*/ 	.byte	0x04, 0x17
        /*003a*/ 	.short	(.L_2231 - .L_2230)
.L_2230:
        /*003c*/ 	.word	0x00000000
        /*0040*/ 	.short	0x0004
        /*0042*/ 	.short	0x0020
        /*0044*/ 	.byte	0x00, 0xf0, 0x11, 0x00


	//----- nvinfo : EIATTR_KPARAM_INFO
	.align		4
.L_2231:
        /*0048*/ 	.byte	0x04, 0x17
        /*004a*/ 	.short	(.L_2233 - .L_2232)
.L_2232:
        /*004c*/ 	.word	0x00000000
        /*0050*/ 	.short	0x0003
        /*0052*/ 	.short	0x0018
        /*0054*/ 	.byte	0x00, 0xf5, 0x21, 0x00


	//----- nvinfo : EIATTR_KPARAM_INFO
	.align		4
.L_2233:
        /*0058*/ 	.byte	0x04, 0x17
        /*005a*/ 	.short	(.L_2235 - .L_2234)
.L_2234:
        /*005c*/ 	.word	0x00000000
        /*0060*/ 	.short	0x0002
        /*0062*/ 	.short	0x0010
        /*0064*/ 	.byte	0x00, 0xf5, 0x21, 0x00


	//----- nvinfo : EIATTR_KPARAM_INFO
	.align		4
.L_2235:
        /*0068*/ 	.byte	0x04, 0x17
        /*006a*/ 	.short	(.L_2237 - .L_2236)
.L_2236:
        /*006c*/ 	.word	0x00000000
        /*0070*/ 	.short	0x0001
        /*0072*/ 	.short	0x0008
        /*0074*/ 	.byte	0x00, 0xf5, 0x21, 0x00


	//----- nvinfo : EIATTR_KPARAM_INFO
	.align		4
.L_2237:
        /*0078*/ 	.byte	0x04, 0x17
        /*007a*/ 	.short	(.L_2239 - .L_2238)
.L_2238:
        /*007c*/ 	.word	0x00000000
        /*0080*/ 	.short	0x0000
        /*0082*/ 	.short	0x0000
        /*0084*/ 	.byte	0x00, 0xf5, 0x21, 0x00


	//----- nvinfo : EIATTR_SPARSE_MMA_MASK
	.align		4
.L_2239:
        /*0088*/ 	.byte	0x03, 0x50
        /*008a*/ 	.short	0x0000


	//----- nvinfo : EIATTR_MAXREG_COUNT
	.align		4
        /*008c*/ 	.byte	0x03, 0x1b
        /*008e*/ 	.short	0x00ff


	//----- nvinfo : EIATTR_MERCURY_ISA_VERSION
	.align		4
        /*0090*/ 	.byte	0x03, 0x5f
        /*0092*/ 	.short	0x0101


	//----- nvinfo : EIATTR_COOP_GROUP_MASK_REGIDS
	.align		4
        /*0094*/ 	.byte	0x04, 0x29
        /*0096*/ 	.short	(.L_2241 - .L_2240)


	//   ....[0]....
.L_2240:
        /*0098*/ 	.word	0xffffffff


	//   ....[1]....
        /*009c*/ 	.word	0xffffffff


	//   ....[2]....
        /*00a0*/ 	.word	0xffffffff


	//   ....[3]....
        /*00a4*/ 	.word	0xffffffff


	//   ....[4]....
        /*00a8*/ 	.word	0xffffffff


	//----- nvinfo : EIATTR_COOP_GROUP_INSTR_OFFSETS
	.align		4
.L_2241:
        /*00ac*/ 	.byte	0x04, 0x28
        /*00ae*/ 	.short	(.L_2243 - .L_2242)


	//   ....[0]....
.L_2242:
        /*00b0*/ 	.word	0x00000d50


	//   ....[1]....
        /*00b4*/ 	.word	0x00000d80


	//   ....[2]....
        /*00b8*/ 	.word	0x00000da0


	//   ....[3]....
        /*00bc*/ 	.word	0x00000dc0


	//   ....[4]....
        /*00c0*/ 	.word	0x00000de0


	//----- nvinfo : EIATTR_VRC_CTA_INIT_COUNT
	.align		4
.L_2243:
        /*00c4*/ 	.byte	0x02, 0x4a
	.zero		1
	.zero		1


	//----- nvinfo : EIATTR_EXIT_INSTR_OFFSETS
	.align		4
        /*00c8*/ 	.byte	0x04, 0x1c
        /*00ca*/ 	.short	(.L_2245 - .L_2244)


	//   ....[0]....
.L_2244:
        /*00cc*/ 	.word	0x00000070


	//   ....[1]....
        /*00d0*/ 	.word	0x00000df0


	//   ....[2]....
        /*00d4*/ 	.word	0x00000e60


	//----- nvinfo : EIATTR_CRS_STACK_SIZE
	.align		4
.L_2245:
        /*00d8*/ 	.byte	0x04, 0x1e
        /*00da*/ 	.short	(.L_2247 - .L_2246)
.L_2246:
        /*00dc*/ 	.word	0x00000000


	//----- nvinfo : EIATTR_CBANK_PARAM_SIZE
	.align		4
.L_2247:
        /*00e0*/ 	.byte	0x03, 0x19
        /*00e2*/ 	.short	0x0030


	//----- nvinfo : EIATTR_PARAM_CBANK
	.align		4
        /*00e4*/ 	.byte	0x04, 0x0a
        /*00e6*/ 	.short	(.L_2249 - .L_2248)
	.align		4
.L_2248:
        /*00e8*/ 	.word	index@(.nv.constant0._Z9moe_vec_qIN3c108BFloat16ELi32ELi8E10block_q8_0Li2EXadL_ZN45_INTERNAL_8d5cb472_14_gguf_kernel_cu_cd24131917vec_dot_q8_0_q8_1EPKvPK10block_q8_1RKiEEEvS5_S5_PT_PS9_iiii)
        /*00ec*/ 	.short	0x0380
        /*00ee*/ 	.short	0x0030


	//----- nvinfo : EIATTR_SW_WAR
	.align		4
.L_2249:
        /*00f0*/ 	.byte	0x04, 0x36
        /*00f2*/ 	.short	(.L_2251 - .L_2250)
.L_2250:
        /*00f4*/ 	.word	0x00000008
.L_2251:


//--------------------- .nv.info._Z9moe_vec_qIN3c108BFloat16ELi32ELi4E10block_q5_1Li2EXadL_ZN45_INTERNAL_8d5cb472_14_gguf_kernel_cu_cd24131917vec_dot_q5_1_q8_1EPKvPK10block_q8_1RKiEEEvS5_S5_PT_PS9_iiii --------------------------
	.section	.nv.info._Z9moe_vec_qIN3c108BFloat16ELi32ELi4E10block_q5_1Li2EXadL_ZN45_INTERNAL_8d5cb472_14_gguf_kernel_cu_cd24131917vec_dot_q5_1_q8_1EPKvPK10block_q8_1RKiEEEvS5_S5_PT_PS9_iiii,"",@"SHT_CUDA_INFO"
	.sectionflags	@""
	.align	4


	//----- nvinfo : EIATTR_CUDA_API_VERSION
	.align		4
        /*0000*/ 	.byte	0x04, 0x37
        /*0002*/ 	.short	(.L_2253 - .L_2252)
.L_2252:
        /*0004*/ 	.word	0x00000082


	//----- nvinfo : EIATTR_KPARAM_INFO
	.align		4
.L_2253:
        /*0008*/ 	.byte	0x04, 0x17
        /*000a*/ 	.short	(.L_2255 - .L_2254)
.L_2254:
        /*000c*/ 	.word	0x00000000
        /*0010*/ 	.short	0x0007
        /*0012*/ 	.short	0x002c
        /*0014*/ 	.byte	0x00, 0xf0, 0x11, 0x00


	//----- nvinfo : EIATTR_KPARAM_INFO
	.align		4
.L_2255:
        /*0018*/ 	.byte	0x04, 0x17
        /*001a*/ 	.short	(.L_2257 - .L_2256)
.L_2256:
        /*001c*/ 	.word	0x00000000
        /*0020*/ 	.short	0x0006
        /*0022*/ 	.short	0x0028
        /*0024*/ 	.byte	0x00, 0xf0, 0x11, 0x00


	//----- nvinfo : EIATTR_KPARAM_INFO
	.align		4
.L_2257:
        /*0028*/ 	.byte	0x04, 0x17
        /*002a*/ 	.short	(.L_2259 - .L_2258)
.L_2258:
        /*002c*/ 	.word	0x00000000
        /*0030*/ 	.short	0x0005
        /*0032*/ 	.short	0x0024
        /*0034*/ 	.byte	0x00, 0xf0, 0x11, 0x00


	//----- nvinfo : EIATTR_KPARAM_INFO
	.align		4
.L_2259:
        /*0038*/ 	.byte	0x04, 0x17
        /*003a*/ 	.short	(.L_2261 - .L_2260)
.L_2260:
        /*003c*/ 	.word	0x00000000
        /*0040*/ 	.short	0x0004
        /*0042*/ 	.short	0x0020
        /*0044*/ 	.byte	0x00, 0xf0, 0x11, 0x00


	//----- nvinfo : EIATTR_KPARAM_INFO
	.align		4
.L_2261:
        /*0048*/ 	.byte	0x04, 0x17
        /*004a*/ 	.short	(.L_2263 - .L_2262)
.L_2262:
        /*004c*/ 	.word	0x00000000
        /*0050*/ 	.short	0x0003
        /*0052*/ 	.short	0x0018
        /*0054*/ 	.byte	0x00, 0xf5, 0x21, 0x00


	//----- nvinfo : EIATTR_KPARAM_INFO
	.align		4
.L_2263:
        /*0058*/ 	.byte	0x04, 0x17
        /*005a*/ 	.short	(.L_2265 - .L_2264)
.L_2264:
        /*005c*/ 	.word	0x00000000
        /*0060*/ 	.short	0x0002
        /*0062*/ 	.short	0x0010
        /*0064*/ 	.byte	0x00, 0xf5, 0x21, 0x00


	//----- nvinfo : EIATTR_KPARAM_INFO
	.align		4
.L_2265:
        /*0068*/ 	.byte	0x04, 0x17
        /*006a*/ 	.short	(.L_2267 - .L_2266)
.L_2266:
        /*006c*/ 	.word	0x00000000
        /*0070*/ 	.short	0x0001
        /*0072*/ 	.short	0x0008
        /*0074*/ 	.byte	0x00, 0xf5, 0x21, 0x00


	//----- nvinfo : EIATTR_KPARAM_INFO
	.align		4
.L_2267:
        /*0078*/ 	.byte	0x04, 0x17
        /*007a*/ 	.short	(.L_2269 - .L_2268)
.L_2268:
        /*007c*/ 	.word	0x00000000
        /*0080*/ 	.short	0x0000
        /*0082*/ 	.short	0x0000
        /*0084*/ 	.byte	0x00, 0xf5, 0x21, 0x00


	//----- nvinfo : EIATTR_SPARSE_MMA_MASK
	.align		4
.L_2269:
        /*0088*/ 	.byte	0x03, 0x50
        /*008a*/ 	.short	0x0000


	//----- nvinfo : EIATTR_MAXREG_COUNT
	.align		4
        /*008c*/ 	.byte	0x03, 0x1b
        /*008e*/ 	.short	0x00ff


	//----- nvinfo : EIATTR_MERCURY_ISA_VERSION
	.align		4
        /*0090*/ 	.byte	0x03, 0x5f
        /*0092*/ 	.short	0x0101


	//----- nvinfo : EIATTR_COOP_GROUP_MASK_REGIDS
	.align		4
        /*0094*/ 	.byte	0x04, 0x29
        /*0096*/ 	.short	(.L_2271 - .L_2270)


	//   ....[0]....
.L_2270:
        /*0098*/ 	.word	0xffffffff


	//   ....[1]....
        /*009c*/ 	.word	0xffffffff


	//   ....[2]....
        /*00a0*/ 	.word	0xffffffff


	//   ....[3]....
        /*00a4*/ 	.word	0xffffffff


	//   ....[4]....
        /*00a8*/ 	.word	0xffffffff


	//----- nvinfo : EIATTR_COOP_GROUP_INSTR_OFFSETS
	.align		4
.L_2271:
        /*00ac*/ 	.byte	0x04, 0x28
        /*00ae*/ 	.short	(.L_2273 - .L_2272)


	//   ....[0]....
.L_2272:
        /*00b0*/ 	.word	0x00000810


	//   ....[1]....
        /*00b4*/ 	.word	0x00000840


	//   ....[2]....
        /*00b8*/ 	.word	0x00000860


	//   ....[3]....
        /*00bc*/ 	.word	0x00000880


	//   ....[4]....
        /*00c0*/ 	.word	0x000008a0


	//----- nvinfo : EIATTR_VRC_CTA_INIT_COUNT
	.align		4
.L_2273:
        /*00c4*/ 	.byte	0x02, 0x4a
	.zero		1
	.zero		1


	//----- nvinfo : EIATTR_EXIT_INSTR_OFFSETS
	.align		4
        /*00c8*/ 	.byte	0x04, 0x1c
        /*00ca*/ 	.short	(.L_2275 - .L_2274)


	//   ....[0]....
.L_2274:
        /*00cc*/ 	.word	0x00000070


	//   ....[1]....
        /*00d0*/ 	.word	0x000008b0


	//   ....[2]....
        /*00d4*/ 	.word	0x00000920


	//----- nvinfo : EIATTR_CRS_STACK_SIZE
	.align		4
.L_2275:
        /*00d8*/ 	.byte	0x04, 0x1e
        /*00da*/ 	.short	(.L_2277 - .L_2276)
.L_2276:
        /*00dc*/ 	.word	0x00000000


	//----- nvinfo : EIATTR_CBANK_PARAM_SIZE
	.align		4
.L_2277:
        /*00e0*/ 	.byte	0x03, 0x19
        /*00e2*/ 	.short	0x0030


	//----- nvinfo : EIATTR_PARAM_CBANK
	.align		4
        /*00e4*/ 	.byte	0x04, 0x0a
        /*00e6*/ 	.short	(.L_2279 - .L_2278)
	.align		4
.L_2278:
        /*00e8*/ 	.word	index@(.nv.constant0._Z9moe_vec_qIN3c108BFloat16ELi32ELi4E10block_q5_1Li2EXadL_ZN45_INTERNAL_8d5cb472_14_gguf_kernel_cu_cd24131917vec_dot_q5_1_q8_1EPKvPK10block_q8_1RKiEEEvS5_S5_PT_PS9_iiii)
        /*00ec*/ 	.short	0x0380
        /*00ee*/ 	.short	0x0030


	//----- nvinfo : EIATTR_SW_WAR
	.align		4
.L_2279:
        /*00f0*/ 	.byte	0x04, 0x36
        /*00f2*/ 	.short	(.L_2281 - .L_2280)
.L_2280:
        /*00f4*/ 	.word	0x00000008
.L_2281:


//--------------------- .nv.info._Z9moe_vec_qIN3c108BFloat16ELi32ELi4E10block_q5_0Li2EXadL_ZN45_INTERNAL_8d5cb472_14_gguf_kernel_cu_cd24131917vec_dot_q5_0_q8_1EPKvPK10block_q8_1RKiEEEvS5_S5_PT_PS9_iiii --------------------------
	.section	.nv.info._Z9moe_vec_qIN3c108BFloat16ELi32ELi4E10block_q5_0Li2EXadL_ZN45_INTERNAL_8d5cb472_14_gguf_kernel_cu_cd24131917vec_dot_q5_0_q8_1EPKvPK10block_q8_1RKiEEEvS5_S5_PT_PS9_iiii,"",@"SHT_CUDA_INFO"
	.sectionflags	@""
	.align	4


	//----- nvinfo : EIATTR_CUDA_API_VERSION
	.align		4
        /*0000*/ 	.byte	0x04, 0x37
        /*0002*/ 	.short	(.L_2283 - .L_2282)
.L_2282:
        /*0004*/ 	.word	0x00000082


	//----- nvinfo : EIATTR_KPARAM_INFO
	.align		4
.L_2283:
        /*0008*/ 	.byte	0x04, 0x17
        /*000a*/ 	.short	(.L_2285 - .L_2284)
.L_2284:
        /*000c*/ 	.word	0x00000000
        /*0010*/ 	.short	0x0007
        /*0012*/ 	.short	0x002c
        /*0014*/ 	.byte	0x00, 0xf0, 0x11, 0x00


	//----- nvinfo : EIATTR_KPARAM_INFO
	.align		4
.L_2285:
        /*0018*/ 	.byte	0x04, 0x17
        /*001a*/ 	.short	(.L_2287 - .L_2286)
.L_2286:
        /*001c*/ 	.word	0x00000000
        /*0020*/ 	.short	0x0006
        /*0022*/ 	.short	0x0028
        /*0024*/ 	.byte	0x00, 0xf0, 0x11, 0x00


	//----- nvinfo : EIATTR_KPARAM_INFO
	.align		4
.L_2287:
        /*0028*/ 	.byte	0x04, 0x17
        /*002a*/ 	.short	(.L_2289 - .L_2288)
.L_2288:
        /*002c*/ 	.word	0x00000000
        /*0030*/ 	.short	0x0005
        /*0032*/ 	.short	0x0024
        /*0034*/ 	.byte	0x00, 0xf0, 0x11, 0x00


	//----- nvinfo : EIATTR_KPARAM_INFO
	.align		4
.L_2289:
        /*0038*/ 	.byte	0x04, 0x17
        /*003a*/ 	.short	(.L_2291 - .L_2290)
.L_2290:
        /*003c*/ 	.word	0x00000000
        /*0040*/ 	.short	0x0004
        /*0042*/ 	.short	0x0020
        /*0044*/ 	.byte	0x00, 0xf0, 0x11, 0x00


	//----- nvinfo : EIATTR_KPARAM_INFO
	.align		4
.L_2291:
        /*0048*/ 	.byte	0x04, 0x17
        /*004a*/ 	.short	(.L_2293 - .L_2292)
.L_2292:
        /*004c*/ 	.word	0x00000000
        /*0050*/ 	.short	0x0003
        /*0052*/ 	.short	0x0018
        /*0054*/ 	.byte	0x00, 0xf5, 0x21, 0x00


	//----- nvinfo : EIATTR_KPARAM_INFO
	.align		4
.L_2293:
        /*0058*/ 	.byte	0x04, 0x17
        /*005a*/ 	.short	(.L_2295 - .L_2294)
.L_2294:
        /*005c*/ 	.word	0x00000000
        /*0060*/ 	.short	0x0002
        /*0062*/ 	.short	0x0010
        /*0064*/ 	.byte	0x00, 0xf5, 0x21, 0x00


	//----- nvinfo : EIATTR_KPARAM_INFO
	.align		4
.L_2295:
        /*0068*/ 	.byte	0x04, 0x17
        /*006a*/ 	.short	(.L_2297 - .L_2296)
.L_2296:
        /*006c*/ 	.word	0x00000000
        /*0070*/ 	.short	0x0001
        /*0072*/ 	.short	0x0008
        /*0074*/ 	.byte	0x00, 0xf5, 0x21, 0x00


	//----- nvinfo : EIATTR_KPARAM_INFO
	.align		4
.L_2297:
        /*0078*/ 	.byte	0x04, 0x17
        /*007a*/ 	.short	(.L_2299 - .L_2298)
.L_2298:
        /*007c*/ 	.word	0x00000000
        /*0080*/ 	.short	0x0000
        /*0082*/ 	.short	0x0000
        /*0084*/ 	.byte	0x00, 0xf5, 0x21, 0x00


	//----- nvinfo : EIATTR_SPARSE_MMA_MASK
	.align		4
.L_2299:
        /*0088*/ 	.byte	0x03, 0x50
        /*008a*/ 	.short	0x0000


	//----- nvinfo : EIATTR_MAXREG_COUNT
	.align		4
        /*008c*/ 	.byte	0x03, 0x1b
        /*008e*/ 	.short	0x00ff


	//----- nvinfo : EIATTR_MERCURY_ISA_VERSION
	.align		4
        /*0090*/ 	.byte	0x03, 0x5f
        /*0092*/ 	.short	0x0101


	//----- nvinfo : EIATTR_COOP_GROUP_MASK_REGIDS
	.align		4
        /*0094*/ 	.byte	0x04, 0x29
        /*0096*/ 	.short	(.L_2301 - .L_2300)


	//   ....[0]....
.L_2300:
        /*0098*/ 	.word	0xffffffff


	//   ....[1]....
        /*009c*/ 	.word	0xffffffff


	//   ....[2]....
        /*00a0*/ 	.word	0xffffffff


	//   ....[3]....
        /*00a4*/ 	.word	0xffffffff


	//   ....[4]....
        /*00a8*/ 	.word	0xffffffff


	//----- nvinfo : EIATTR_COOP_GROUP_INSTR_OFFSETS
	.align		4
.L_2301:
        /*00ac*/ 	.byte	0x04, 0x28
        /*00ae*/ 	.short	(.L_2303 - .L_2302)


	//   ....[0]....
.L_2302:
        /*00b0*/ 	.word	0x00000870


	//   ....[1]....
        /*00b4*/ 	.word	0x000008a0


	//   ....[2]....
        /*00b8*/ 	.word	0x000008c0


	//   ....[3]....
        /*00bc*/ 	.word	0x000008e0


	//   ....[4]....
        /*00c0*/ 	.word	0x00000900


	//----- nvinfo : EIATTR_VRC_CTA_INIT_COUNT
	.align		4
.L_2303:
        /*00c4*/ 	.byte	0x02, 0x4a
	.zero		1
	.zero		1


	//----- nvinfo : EIATTR_EXIT_INSTR_OFFSETS
	.align		4
        /*00c8*/ 	.byte	0x04, 0x1c
        /*00ca*/ 	.short	(.L_2305 - .L_2304)


	//   ....[0]....
.L_2304:
        /*00cc*/ 	.word	0x00000070


	//   ....[1]....
        /*00d0*/ 	.word	0x00000910


	//   ....[2]....
        /*00d4*/ 	.word	0x00000980


	//----- nvinfo : EIATTR_CRS_STACK_SIZE
	.align		4
.L_2305:
        /*00d8*/ 	.byte	0x04, 0x1e
        /*00da*/ 	.short	(.L_2307 - .L_2306)
.L_2306:
        /*00dc*/ 	.word	0x00000000


	//----- nvinfo : EIATTR_CBANK_PARAM_SIZE
	.align		4
.L_2307:
        /*00e0*/ 	.byte	0x03, 0x19
        /*00e2*/ 	.short	0x0030


	//----- nvinfo : EIATTR_PARAM_CBANK
	.align		4
        /*00e4*/ 	.byte	0x04, 0x0a
        /*00e6*/ 	.short	(.L_2309 - .L_2308)
	.align		4
.L_2308:
        /*00e8*/ 	.word	index@(.nv.constant0._Z9moe_vec_qIN3c108BFloat16ELi32ELi4E10block_q5_0Li2EXadL_ZN45_INTERNAL_8d5cb472_14_gguf_kernel_cu_cd24131917vec_dot_q5_0_q8_1EPKvPK10block_q8_1RKiEEEvS5_S5_PT_PS9_iiii)
        /*00ec*/ 	.short	0x0380
        /*00ee*/ 	.short	0x0030


	//----- nvinfo : EIATTR_SW_WAR
	.align		4
.L_2309:
        /*00f0*/ 	.byte	0x04, 0x36
        /*00f2*/ 	.short	(.L_2311 - .L_2310)
.L_2310:
        /*00f4*/ 	.word	0x00000008
.L_2311:


//--------------------- .nv.info._Z9moe_vec_qIN3c108BFloat16ELi32ELi4E10block_q4_1Li2EXadL_ZN45_INTERNAL_8d5cb472_14_gguf_kernel_cu_cd24131917vec_dot_q4_1_q8_1EPKvPK10block_q8_1RKiEEEvS5_S5_PT_PS9_iiii --------------------------
	.section	.nv.info._Z9moe_vec_qIN3c108BFloat16ELi32ELi4E10block_q4_1Li2EXadL_ZN45_INTERNAL_8d5cb472_14_gguf_kernel_cu_cd24131917vec_dot_q4_1_q8_1EPKvPK10block_q8_1RKiEEEvS5_S5_PT_PS9_iiii,"",@"SHT_CUDA_INFO"
	.sectionflags	@""
	.align	4


	//----- nvinfo : EIATTR_CUDA_API_VERSION
	.align		4
        /*0000*/ 	.byte	0x04, 0x37
        /*0002*/ 	.short	(.L_2313 - .L_2312)
.L_2312:
        /*0004*/ 	.word	0x00000082


	//----- nvinfo : EIATTR_KPARAM_INFO
	.align		4
.L_2313:
        /*0008*/ 	.byte	0x04, 0x17
        /*000a*/ 	.short	(.L_2315 - .L_2314)
.L_2314:
        /*000c*/ 	.word	0x00000000
        /*0010*/ 	.short	0x0007
        /*0012*/ 	.short	0x002c
        /*0014*/ 	.byte	0x00, 0xf0, 0x11, 0x00


	//----- nvinfo : EIATTR_KPARAM_INFO
	.align		4
.L_2315:
        /*0018*/ 	.byte	0x04, 0x17
        /*001a*/ 	.short	(.L_2317 - .L_2316)
.L_2316:
        /*001c*/ 	.word	0x00000000
        /*0020*/ 	.short	0x0006
        /*0022*/ 	.short	0x0028
        /*0024*/ 	.byte	0x00, 0xf0, 0x11, 0x00


	//----- nvinfo : EIATTR_KPARAM_INFO
	.align		4
.L_2317:
        /*0028*/ 	.byte	0x04, 0x17
        /*002a*/ 	.short	(.L_2319 - .L_2318)
.L_2318:
        /*002c*/ 	.word	0x00000000
        /*0030*/ 	.short	0x0005
        /*0032*/ 	.short	0x0024
        /*0034*/ 	.byte	0x00, 0xf0, 0x11, 0x00


	//----- nvinfo : EIATTR_KPARAM_INFO
	.align		4
.L_2319:
        /*0038*/ 	.byte	0x04, 0x17
        /*003a*/ 	.short	(.L_2321 - .L_2320)
.L_2320:
        /*003c*/ 	.word	0x00000000
        /*0040*/ 	.short	0x0004
        /*0042*/ 	.short	0x0020
        /*0044*/ 	.byte	0x00, 0xf0, 0x11, 0x00


	//----- nvinfo : EIATTR_KPARAM_INFO
	.align		4
.L_2321:
        /*0048*/ 	.byte	0x04, 0x17
        /*004a*/ 	.short	(.L_2323 - .L_2322)
.L_2322:
        /*004c*/ 	.word	0x00000000
        /*0050*/ 	.short	0x0003
        /*0052*/ 	.short	0x0018
        /*0054*/ 	.byte	0x00, 0xf5, 0x21, 0x00


	//----- nvinfo : EIATTR_KPARAM_INFO
	.align		4
.L_2323:
        /*0058*/ 	.byte	0x04, 0x17
        /*005a*/ 	.short	(.L_2325 - .L_2324)
.L_2324:
        /*005c*/ 	.word	0x00000000
        /*0060*/ 	.short	0x0002
        /*0062*/ 	.short	0x0010
        /*0064*/ 	.byte	0x00, 0xf5, 0x21, 0x00


	//----- nvinfo : EIATTR_KPARAM_INFO
	.align		4
.L_2325:
        /*0068*/ 	.byte	0x04, 0x17
        /*006a*/ 	.short	(.L_2327 - .L_2326)
.L_2326:
        /*006c*/ 	.word	0x00000000
        /*0070*/ 	.short	0x0001
        /*0072*/ 	.short	0x0008
        /*0074*/ 	.byte	0x00, 0xf5, 0x21, 0x00


	//----- nvinfo : EIATTR_KPARAM_INFO
	.align		4
.L_2327:
        /*0078*/ 	.byte	0x04, 0x17
        /*007a*/ 	.short	(.L_2329 - .L_2328)
.L_2328:
        /*007c*/ 	.word	0x00000000
        /*0080*/ 	.short	0x0000
        /*0082*/ 	.short	0x0000
        /*0084*/ 	.byte	0x00, 0xf5, 0x21, 0x00


	//----- nvinfo : EIATTR_SPARSE_MMA_MASK
	.align		4
.L_2329:
        /*0088*/ 	.byte	0x03, 0x50
        /*008a*/ 	.short	0x0000


	//----- nvinfo : EIATTR_MAXREG_COUNT
	.align		4
        /*008c*/ 	.byte	0x03, 0x1b
        /*008e*/ 	.short	0x00ff


	//----- nvinfo : EIATTR_MERCURY_ISA_VERSION
	.align		4
        /*0090*/ 	.byte	0x03, 0x5f
        /*0092*/ 	.short	0x0101


	//----- nvinfo : EIATTR_COOP_GROUP_MASK_REGIDS
	.align		4
        /*0094*/ 	.byte	0x04, 0x29
        /*0096*/ 	.short	(.L_2331 - .L_2330)


	//   ....[0]....
.L_2330:
        /*0098*/ 	.word	0xffffffff


	//   ....[1]....
        /*009c*/ 	.word	0xffffffff


	//   ....[2]....
        /*00a0*/ 	.word	0xffffffff


	//   ....[3]....
        /*00a4*/ 	.word	0xffffffff


	//   ....[4]....
        /*00a8*/ 	.word	0xffffffff


	//----- nvinfo : EIATTR_COOP_GROUP_INSTR_OFFSETS
	.align		4
.L_2331:
        /*00ac*/ 	.byte	0x04, 0x28
        /*00ae*/ 	.short	(.L_2333 - .L_2332)


	//   ....[0]....
.L_2332:
        /*00b0*/ 	.word	0x00000fd0


	//   ....[1]....
        /*00b4*/ 	.word	0x00001000


	//   ....[2]....
        /*00b8*/ 	.word	0x00001020


	//   ....[3]....
        /*00bc*/ 	.word	0x00001040


	//   ....[4]....
        /*00c0*/ 	.word	0x00001060


	//----- nvinfo : EIATTR_VRC_CTA_INIT_COUNT
	.align		4
.L_2333:
        /*00c4*/ 	.byte	0x02, 0x4a
	.zero		1
	.zero		1


	//----- nvinfo : EIATTR_EXIT_INSTR_OFFSETS
	.align		4
        /*00c8*/ 	.byte	0x04, 0x1c
        /*00ca*/ 	.short	(.L_2335 - .L_2334)


	//   ....[0]....
.L_2334:
        /*00cc*/ 	.word	0x00000070


	//   ....[1]....
        /*00d0*/ 	.word	0x00001070


	//   ....[2]....
        /*00d4*/ 	.word	0x000010e0


	//----- nvinfo : EIATTR_CRS_STACK_SIZE
	.align		4
.L_2335:
        /*00d8*/ 	.byte	0x04, 0x1e
        /*00da*/ 	.short	(.L_2337 - .L_2336)
.L_2336:
        /*00dc*/ 	.word	0x00000000


	//----- nvinfo : EIATTR_CBANK_PARAM_SIZE
	.align		4
.L_2337:
        /*00e0*/ 	.byte	0x03, 0x19
        /*00e2*/ 	.short	0x0030


	//----- nvinfo : EIATTR_PARAM_CBANK
	.align		4
        /*00e4*/ 	.byte	0x04, 0x0a
        /*00e6*/ 	.short	(.L_2339 - .L_2338)
	.align		4
.L_2338:
        /*00e8*/ 	.word	index@(.nv.constant0._Z9moe_vec_qIN3c108BFloat16ELi32ELi4E10block_q4_1Li2EXadL_ZN45_INTERNAL_8d5cb472_14_gguf_kernel_cu_cd24131917vec_dot_q4_1_q8_1EPKvPK10block_q8_1RKiEEEvS5_S5_PT_PS9_iiii)
        /*00ec*/ 	.short	0x0380
        /*00ee*/ 	.short	0x0030


	//----- nvinfo : EIATTR_SW_WAR
	.align		4
.L_2339:
        /*00f0*/ 	.byte	0x04, 0x36
        /*00f2*/ 	.short	(.L_2341 - .L_2340)
.L_2340:
        /*00f4*/ 	.word	0x00000008
.L_2341:


//--------------------- .nv.info._Z9moe_vec_qIN3c108BFloat16ELi32ELi4E10block_q4_0Li2EXadL_ZN45_INTERNAL_8d5cb472_14_gguf_kernel_cu_cd24131917vec_dot_q4_0_q8_1EPKvPK10block_q8_1RKiEEEvS5_S5_PT_PS9_iiii --------------------------
	.section	.nv.info._Z9moe_vec_qIN3c108BFloat16ELi32ELi4E10block_q4_0Li2EXadL_ZN45_INTERNAL_8d5cb472_14_gguf_kernel_cu_cd24131917vec_dot_q4_0_q8_1EPKvPK10block_q8_1RKiEEEvS5_S5_PT_PS9_iiii,"",@"SHT_CUDA_INFO"
	.sectionflags	@""
	.align	4


	//----- nvinfo : EIATTR_CUDA_API_VERSION
	.align		4
        /*0000*/ 	.byte	0x04, 0x37
        /*0002*/ 	.short	(.L_2343 - .L_2342)
.L_2342:
        /*0004*/ 	.word	0x00000082


	//----- nvinfo : EIATTR_KPARAM_INFO
	.align		4
.L_2343:
        /*0008*/ 	.byte	0x04, 0x17
        /*000a*/ 	.short	(.L_2345 - .L_2344)
.L_2344:
        /*000c*/ 	.word	0x00000000
        /*0010*/ 	.short	0x0007
        /*0012*/ 	.short	0x002c
        /*0014*/ 	.byte	0x00, 0xf0, 0x11, 0x00


	//----- nvinfo : EIATTR_KPARAM_INFO
	.align		4
.L_2345:
        /*0018*/ 	.byte	0x04, 0x17
        /*001a*/ 	.short	(.L_2347 - .L_2346)
.L_2346:
        /*001c*/ 	.word	0x00000000
        /*0020*/ 	.short	0x0006
        /*0022*/ 	.short	0x0028
        /*0024*/ 	.byte	0x00, 0xf0, 0x11, 0x00


	//----- nvinfo : EIATTR_KPARAM_INFO
	.align		4
.L_2347:
        /*0028*/ 	.byte	0x04, 0x17
        /*002a*/ 	.short	(.L_2349 - .L_2348)
.L_2348:
        /*002c*/ 	.word	0x00000000
        /*0030*/ 	.short	0x0005
        /*0032*/ 	.short	0x0024
        /*0034*/ 	.byte	0x00, 0xf0, 0x11, 0x00


	//----- nvinfo : EIATTR_KPARAM_INFO
	.align		4
.L_2349:
        /*0038*/ 	.byte	0x04, 0x17
        /*003a*/ 	.short	(.L_2351 - .L_2350)
.L_2350:
        /*003c*/ 	.word	0x00000000
        /*0040*/ 	.short	0x0004
        /*0042*/ 	.short	0x0020
        /*0044*/ 	.byte	0x00, 0xf0, 0x11, 0x00


	//----- nvinfo : EIATTR_KPARAM_INFO
	.align		4
.L_2351:
        /*0048*/ 	.byte	0x04, 0x17
        /*004a*/ 	.short	(.L_2353 - .L_2352)
.L_2352:
        /*004c*/ 	.word	0x00000000
        /*0050*/ 	.short	0x0003
        /*0052*/ 	.short	0x0018
        /*0054*/ 	.byte	0x00, 0xf5, 0x21, 0x00


	//----- nvinfo : EIATTR_KPARAM_INFO
	.align		4
.L_2353:
        /*0058*/ 	.byte	0x04, 0x17
        /*005a*/ 	.short	(.L_2355 - .L_2354)
.L_2354:
        /*005c*/ 	.word	0x00000000
        /*0060*/ 	.short	0x0002
        /*0062*/ 	.short	0x0010
        /*0064*/ 	.byte	0x00, 0xf5, 0x21, 0x00


	//----- nvinfo : EIATTR_KPARAM_INFO
	.align		4
.L_2355:
        /*0068*/ 	.byte	0x04, 0x17
        /*006a*/ 	.short	(.L_2357 - .L_2356)
.L_2356:
        /*006c*/ 	.word	0x00000000
        /*0070*/ 	.short	0x0001
        /*0072*/ 	.short	0x0008
        /*0074*/ 	.byte	0x00, 0xf5, 0x21, 0x00


	//----- nvinfo : EIATTR_KPARAM_INFO
	.align		4
.L_2357:
        /*0078*/ 	.byte	0x04, 0x17
        /*007a*/ 	.short	(.L_2359 - .L_2358)
.L_2358:
        /*007c*/ 	.word	0x00000000
        /*0080*/ 	.short	0x0000
        /*0082*/ 	.short	0x0000
        /*0084*/ 	.byte	0x00, 0xf5, 0x21, 0x00


	//----- nvinfo : EIATTR_SPARSE_MMA_MASK
	.align		4
.L_2359:
        /*0088*/ 	.byte	0x03, 0x50
        /*008a*/ 	.short	0x0000


	//----- nvinfo : EIATTR_MAXREG_COUNT
	.align		4
        /*008c*/ 	.byte	0x03, 0x1b
        /*008e*/ 	.short	0x00ff


	//----- nvinfo : EIATTR_MERCURY_ISA_VERSION
	.align		4
        /*0090*/ 	.byte	0x03, 0x5f
        /*0092*/ 	.short	0x0101


	//----- nvinfo : EIATTR_COOP_GROUP_MASK_REGIDS
	.align		4
        /*0094*/ 	.byte	0x04, 0x29
        /*0096*/ 	.short	(.L_2361 - .L_2360)


	//   ....[0]....
.L_2360:
        /*0098*/ 	.word	0xffffffff


	//   ....[1]....
        /*009c*/ 	.word	0xffffffff


	//   ....[2]....
        /*00a0*/ 	.word	0xffffffff


	//   ....[3]....
        /*00a4*/ 	.word	0xffffffff


	//   ....[4]....
        /*00a8*/ 	.word	0xffffffff


	//----- nvinfo : EIATTR_COOP_GROUP_INSTR_OFFSETS
	.align		4
.L_2361:
        /*00ac*/ 	.byte	0x04, 0x28
        /*00ae*/ 	.short	(.L_2363 - .L_2362)


	//   ....[0]....
.L_2362:
        /*00b0*/ 	.word	0x00000bf0


	//   ....[1]....
        /*00b4*/ 	.word	0x00000c20


	//   ....[2]....
        /*00b8*/ 	.word	0x00000c40


	//   ....[3]....
        /*00bc*/ 	.word	0x00000c60


	//   ....[4]....
        /*00c0*/ 	.word	0x00000c80


	//----- nvinfo : EIATTR_VRC_CTA_INIT_COUNT
	.align		4
.L_2363:
        /*00c4*/ 	.byte	0x02, 0x4a
	.zero		1
	.zero		1


	//----- nvinfo : EIATTR_EXIT_INSTR_OFFSETS
	.align		4
        /*00c8*/ 	.byte	0x04, 0x1c
        /*00ca*/ 	.short	(.L_2365 - .L_2364)


	//   ....[0]....
.L_2364:
        /*00cc*/ 	.word	0x00000070


	//   ....[1]....
        /*00d0*/ 	.word	0x00000c90


	//   ....[2]....
        /*00d4*/ 	.word	0x00000d00


	//----- nvinfo : EIATTR_CRS_STACK_SIZE
	.align		4
.L_2365:
        /*00d8*/ 	.byte	0x04, 0x1e
        /*00da*/ 	.short	(.L_2367 - .L_2366)
.L_2366:
        /*00dc*/ 	.word	0x00000000


	//----- nvinfo : EIATTR_CBANK_PARAM_SIZE
	.align		4
.L_2367:
        /*00e0*/ 	.byte	0x03, 0x19
        /*00e2*/ 	.short	0x0030


	//----- nvinfo : EIATTR_PARAM_CBANK
	.align		4
        /*00e4*/ 	.byte	0x04, 0x0a
        /*00e6*/ 	.short	(.L_2369 - .L_2368)
	.align		4
.L_2368:
        /*00e8*/ 	.word	index@(.nv.constant0._Z9moe_vec_qIN3c108BFloat16ELi32ELi4E10block_q4_0Li2EXadL_ZN45_INTERNAL_8d5cb472_14_gguf_kernel_cu_cd24131917vec_dot_q4_0_q8_1EPKvPK10block_q8_1RKiEEEvS5_S5_PT_PS9_iiii)
        /*00ec*/ 	.short	0x0380
        /*00ee*/ 	.short	0x0030


	//----- nvinfo : EIATTR_SW_WAR
	.align		4
.L_2369:
        /*00f0*/ 	.byte	0x04, 0x36
        /*00f2*/ 	.short	(.L_2371 - .L_2370)
.L_2370:
        /*00f4*/ 	.word	0x00000008
.L_2371:


//--------------------- .nv.info._Z9moe_vec_qIN3c104HalfELi256ELi8E11block_iq1_mLi1EXadL_ZN45_INTERNAL_8d5cb472_14_gguf_kernel_cu_cd24131918vec_dot_iq1_m_q8_1EPKvPK10block_q8_1RKiEEEvS5_S5_PT_PS9_iiii --------------------------
	.section	.nv.info._Z9moe_vec_qIN3c104HalfELi256ELi8E11block_iq1_mLi1EXadL_ZN45_INTERNAL_8d5cb472_14_gguf_kernel_cu_cd24131918vec_dot_iq1_m_q8_1EPKvPK10block_q8_1RKiEEEvS5_S5_PT_PS9_iiii,"",@"SHT_CUDA_INFO"
	.sectionflags	@""
	.align	4


	//----- nvinfo : EIATTR_CUDA_API_VERSION
	.align		4
        /*0000*/ 	.byte	0x04, 0x37
        /*0002*/ 	.short	(.L_2373 - .L_2372)
.L_2372:
        /*0004*/ 	.word	0x00000082


	//----- nvinfo : EIATTR_KPARAM_INFO
	.align		4
.L_2373:
        /*0008*/ 	.byte	0x04, 0x17
        /*000a*/ 	.short	(.L_2375 - .L_2374)
.L_2374:
        /*000c*/ 	.word	0x00000000
        /*0010*/ 	.short	0x0007
        /*0012*/ 	.short	0x002c
        /*0014*/ 	.byte	0x00, 0xf0, 0x11, 0x00


	//----- nvinfo : EIATTR_KPARAM_INFO
	.align		4
.L_2375:
        /*0018*/ 	.byte	0x04, 0x17
        /*001a*/ 	.short	(.L_2377 - .L_2376)
.L_2376:
        /*001c*/ 	.word	0x00000000
        /*0020*/ 	.short	0x0006
        /*0022*/ 	.short	0x0028
        /*0024*/ 	.byte	0x00, 0xf0, 0x11, 0x00


	//----- nvinfo : EIATTR_KPARAM_INFO
	.align		4
.L_2377:
        /*0028*/ 	.byte	0x04, 0x17
        /*002a*/ 	.short	(.L_2379 - .L_2378)
.L_2378:
        /*002c*/ 	.word	0x00000000
        /*0030*/ 	.short	0x0005
        /*0032*/ 	.short	0x0024
        /*0034*/ 	.byte	0x00, 0xf0, 0x11, 0x00


	//----- nvinfo : EIATTR_KPARAM_INFO
	.align		4
.L_2379:
        /*0038*/ 	.byte	0x04, 0x17
        /*003a*/ 	.short	(.L_2381 - .L_2380)
.L_2380:
        /*003c*/ 	.word	0x00000000
        /*0040*/ 	.short	0x0004
        /*0042*/ 	.short	0x0020
        /*0044*/ 	.byte	0x00, 0xf0, 0x11, 0x00


	//----- nvinfo : EIATTR_KPARAM_INFO
	.align		4
.L_2381:
        /*0048*/ 	.byte	0x04, 0x17
        /*004a*/ 	.short	(.L_2383 - .L_2382)
.L_2382:
        /*004c*/ 	.word	0x00000000
        /*0050*/ 	.short	0x0003
        /*0052*/ 	.short	0x0018
        /*0054*/ 	.byte	0x00, 0xf5, 0x21, 0x00


	//----- nvinfo : EIATTR_KPARAM_INFO
	.align		4
.L_2383:
        /*0058*/ 	.byte	0x04, 0x17
        /*005a*/ 	.short	(.L_2385 - .L_2384)
.L_2384:
        /*005c*/ 	.word	0x00000000
        /*0060*/ 	.short	0x0002
        /*0062*/ 	.short	0x0010
        /*0064*/ 	.byte	0x00, 0xf5, 0x21, 0x00


	//----- nvinfo : EIATTR_KPARAM_INFO
	.align		4
.L_2385:
        /*0068*/ 	.byte	0x04, 0x17
        /*006a*/ 	.short	(.L_2387 - .L_2386)
.L_2386:
        /*006c*/ 	.word	0x00000000
        /*0070*/ 	.short	0x0001
        /*0072*/ 	.short	0x0008
        /*0074*/ 	.byte	0x00, 0xf5, 0x21, 0x00


	//----- nvinfo : EIATTR_KPARAM_INFO
	.align		4
.L_2387:
        /*0078*/ 	.byte	0x04, 0x17
        /*007a*/ 	.short	(.L_2389 - .L_2388)
.L_2388:
        /*007c*/ 	.word	0x00000000
        /*0080*/ 	.short	0x0000
        /*0082*/ 	.short	0x0000
        /*0084*/ 	.byte	0x00, 0xf5, 0x21, 0x00


	//----- nvinfo : EIATTR_SPARSE_MMA_MASK
	.align		4
.L_2389:
        /*0088*/ 	.byte	0x03, 0x50
        /*008a*/ 	.short	0x0000


	//----- nvinfo : EIATTR_MAXREG_COUNT
	.align		4
        /*008c*/ 	.byte	0x03, 0x1b
        /*008e*/ 	.short	0x00ff


	//----- nvinfo : EIATTR_MERCURY_ISA_VERSION
	.align		4
        /*0090*/ 	.byte	0x03, 0x5f
        /*0092*/ 	.short	0x0101


	//----- nvinfo : EIATTR_COOP_GROUP_MASK_REGIDS
	.align		4
        /*0094*/ 	.byte	0x04, 0x29
        /*0096*/ 	.short	(.L_2391 - .L_2390)


	//   ....[0]....
.L_2390:
        /*0098*/ 	.word	0xffffffff


	//   ....[1]....
        /*009c*/ 	.word	0xffffffff


	//   ....[2]....
        /*00a0*/ 	.word	0xffffffff


	//   ....[3]....
        /*00a4*/ 	.word	0xffffffff


	//   ....[4]....
        /*00a8*/ 	.word	0xffffffff


	//----- nvinfo : EIATTR_COOP_GROUP_INSTR_OFFSETS
	.align		4
.L_2391:
        /*00ac*/ 	.byte	0x04, 0x28
        /*00ae*/ 	.short	(.L_2393 - .L_2392)


	//   ....[0]....
.L_2392:
        /*00b0*/ 	.word	0x00000c90


	//   ....[1]....
        /*00b4*/ 	.word	0x00000cc0


	//   ....[2]....
        /*00b8*/ 	.word	0x00000cf0


	//   ....[3]....
        /*00bc*/ 	.word	0x00000d10


	//   ....[4]....
        /*00c0*/ 	.word	0x00000d30


	//----- nvinfo : EIATTR_VRC_CTA_INIT_COUNT
	.align		4
.L_2393:
        /*00c4*/ 	.byte	0x02, 0x4a
	.zero		1
	.zero		1


	//----- nvinfo : EIATTR_EXIT_INSTR_OFFSETS
	.align		4
        /*00c8*/ 	.byte	0x04, 0x1c
        /*00ca*/ 	.short	(.L_2395 - .L_2394)


	//   ....[0]....
.L_2394:
        /*00cc*/ 	.word	0x00000070


	//   ....[1]....
        /*00d0*/ 	.word	0x00000d40


	//   ....[2]....
        /*00d4*/ 	.word	0x00000dd0


	//----- nvinfo : EIATTR_CRS_STACK_SIZE
	.align		4
.L_2395:
        /*00d8*/ 	.byte	0x04, 0x1e
        /*00da*/ 	.short	(.L_2397 - .L_2396)
.L_2396:
        /*00dc*/ 	.word	0x00000000


	//----- nvinfo : EIATTR_CBANK_PARAM_SIZE
	.align		4
.L_2397:
        /*00e0*/ 	.byte	0x03, 0x19
        /*00e2*/ 	.short	0x0030


	//----- nvinfo : EIATTR_PARAM_CBANK
	.align		4
        /*00e4*/ 	.byte	0x04, 0x0a
        /*00e6*/ 	.short	(.L_2399 - .L_2398)
	.align		4
.L_2398:
        /*00e8*/ 	.word	index@(.nv.constant0._Z9moe_vec_qIN3c104HalfELi256ELi8E11block_iq1_mLi1EXadL_ZN45_INTERNAL_8d5cb472_14_gguf_kernel_cu_cd24131918vec_dot_iq1_m_q8_1EPKvPK10block_q8_1RKiEEEvS5_S5_PT_PS9_iiii)
        /*00ec*/ 	.short	0x0380
        /*00ee*/ 	.short	0x0030


	//----- nvinfo : EIATTR_SW_WAR
	.align		4
.L_2399:
        /*00f0*/ 	.byte	0x04, 0x36
        /*00f2*/ 	.short	(.L_2401 - .L_2400)
.L_2400:
        /*00f4*/ 	.word	0x00000008
.L_2401:


//--------------------- .nv.info._Z9moe_vec_qIN3c104HalfELi256ELi8E12block_iq4_xsLi1EXadL_ZN45_INTERNAL_8d5cb472_14_gguf_kernel_cu_cd24131919vec_dot_iq4_xs_q8_1EPKvPK10block_q8_1RKiEEEvS5_S5_PT_PS9_iiii --------------------------
	.section	.nv.info._Z9moe_vec_qIN3c104HalfELi256ELi8E12block_iq4_xsLi1EXadL_ZN45_INTERNAL_8d5cb472_14_gguf_kernel_cu_cd24131919vec_dot_iq4_xs_q8_1EPKvPK10block_q8_1RKiEEEvS5_S5_PT_PS9_iiii,"",@"SHT_CUDA_INFO"
	.sectionflags	@""
	.align	4


	//----- nvinfo : EIATTR_CUDA_API_VERSION
	.align		4
        /*0000*/ 	.byte	0x04, 0x37
        /*0002*/ 	.short	(.L_2403 - .L_2402)
.L_2402:
        /*0004*/ 	.word	0x00000082


	//----- nvinfo : EIATTR_KPARAM_INFO
	.align		4
.L_2403:
        /*0008*/ 	.byte	0x04, 0x17
        /*000a*/ 	.short	(.L_2405 - .L_2404)
.L_2404:
        /*000c*/ 	.word	0x00000000
        /*0010*/ 	.short	0x0007
        /*0012*/ 	.short	0x002c
        /*0014*/ 	.byte	0x00, 0xf0, 0x11, 0x00


	//----- nvinfo : EIATTR_KPARAM_INFO
	.align		4
.L_2405:
        /*0018*/ 	.byte	0x04, 0x17
        /*001a*/ 	.short	(.L_2407 - .L_2406)
.L_2406:
        /*001c*/ 	.word	0x00000000
        /*0020*/ 	.short	0x0006
        /*0022*/ 	.short	0x0028
        /*0024*/ 	.byte	0x00, 0xf0, 0x11, 0x00


	//----- nvinfo : EIATTR_KPARAM_INFO
	.align		4
.L_2407:
        /*0028*/ 	.byte	0x04, 0x17
        /*002a*/ 	.short	(.L_2409 - .L_2408)
.L_2408:
        /*002c*/ 	.word	0x00000000
        /*0030*/ 	.short	0x0005
        /*0032*/ 	.short	0x0024
        /*0034*/ 	.byte	0x00, 0xf0, 0x11, 0x00


	//----- nvinfo : EIATTR_KPARAM_INFO
	.align		4
.L_2409:
        /*0038*/ 	.byte	0x04, 0x17
        /*003a*/ 	.short	(.L_2411 - .L_2410)
.L_2410:
        /*003c*/ 	.word	0x00000000
        /*0040*/ 	.short	0x0004
        /*0042*/ 	.short	0x0020
        /*0044*/ 	.byte	0x00, 0xf0, 0x11, 0x00


	//----- nvinfo : EIATTR_KPARAM_INFO
	.align		4
.L_2411:
        /*0048*/ 	.byte	0x04, 0x17
        /*004a*/ 	.short	(.L_2413 - .L_2412)
.L_2412:
        /*004c*/ 	.word	0x00000000
        /*0050*/ 	.short	0x0003
        /*0052*/ 	.short	0x0018
        /*0054*/ 	.byte	0x00, 0xf5, 0x21, 0x00


	//----- nvinfo : EIATTR_KPARAM_INFO
	.align		4
.L_2413:
        /*0058*/ 	.byte	0x04, 0x17
        /*005a*/ 	.short	(.L_2415 - .L_2414)
.L_2414:
        /*005c*/ 	.word	0x00000000
        /*0060*/ 	.short	0x0002
        /*0062*/ 	.short	0x0010
        /*0064*/ 	.byte	0x00, 0xf5, 0x21, 0x00


	//----- nvinfo : EIATTR_KPARAM_INFO
	.align		4
.L_2415:
        /*0068*/ 	.byte	0x04, 0x17
        /*006a*/ 	.short	(.L_2417 - .L_2416)
.L_2416:
        /*006c*/ 	.word	0x00000000
        /*0070*/ 	.short	0x0001
        /*0072*/ 	.short	0x0008
        /*0074*/ 	.byte	0x00, 0xf5, 0x21, 0x00


	//----- nvinfo : EIATTR_KPARAM_INFO
	.align		4
.L_2417:
        /*0078*/ 	.byte	0x04, 0x17
        /*007a*/ 	.short	(.L_2419 - .L_2418)
.L_2418:
        /*007c*/ 	.word	0x00000000
        /*0080*/ 	.short	0x0000
        /*0082*/ 	.short	0x0000
        /*0084*/ 	.byte	0x00, 0xf5, 0x21, 0x00


	//----- nvinfo : EIATTR_SPARSE_MMA_MASK
	.align		4
.L_2419:
        /*0088*/ 	.byte	0x03, 0x50
        /*008a*/ 	.short	0x0000


	//----- nvinfo : EIATTR_MAXREG_COUNT
	.align		4
        /*008c*/ 	.byte	0x03, 0x1b
        /*008e*/ 	.short	0x00ff


	//----- nvinfo : EIATTR_MERCURY_ISA_VERSION
	.align		4
        /*0090*/ 	.byte	0x03, 0x5f
        /*0092*/ 	.short	0x0101


	//----- nvinfo : EIATTR_COOP_GROUP_MASK_REGIDS
	.align		4
        /*0094*/ 	.byte	0x04, 0x29
        /*0096*/ 	.short	(.L_2421 - .L_2420)


	//   ....[0]....
.L_2420:
        /*0098*/ 	.word	0xffffffff


	//   ....[1]....
        /*009c*/ 	.word	0xffffffff


	//   ....[2]....
        /*00a0*/ 	.word	0xffffffff


	//   ....[3]....
        /*00a4*/ 	.word	0xffffffff


	//   ....[4]....
        /*00a8*/ 	.word	0xffffffff


	//----- nvinfo : EIATTR_COOP_GROUP_INSTR_OFFSETS
	.align		4
.L_2421:
        /*00ac*/ 	.byte	0x04, 0x28
        /*00ae*/ 	.short	(.L_2423 - .L_2422)


	//   ....[0]....
.L_2422:
        /*00b0*/ 	.word	0x00001210


	//   ....[1]....
        /*00b4*/ 	.word	0x00001240


	//   ....[2]....
        /*00b8*/ 	.word	0x00001260


	//   ....[3]....
        /*00bc*/ 	.word	0x00001280


	//   ....[4]....
        /*00c0*/ 	.word	0x000012a0


	//----- nvinfo : EIATTR_VRC_CTA_INIT_COUNT
	.align		4
.L_2423:
        /*00c4*/ 	.byte	0x02, 0x4a
	.zero		1
	.zero		1


	//----- nvinfo : EIATTR_EXIT_INSTR_OFFSETS
	.align		4
        /*00c8*/ 	.byte	0x04, 0x1c
        /*00ca*/ 	.short	(.L_2425 - .L_2424)


	//   ....[0]....
.L_2424:
        /*00cc*/ 	.word	0x00000070


	//   ....[1]....
        /*00d0*/ 	.word	0x000012b0


	//   ....[2]....
        /*00d4*/ 	.word	0x00001320


	//----- nvinfo : EIATTR_CRS_STACK_SIZE
	.align		4
.L_2425:
        /*00d8*/ 	.byte	0x04, 0x1e
        /*00da*/ 	.short	(.L_2427 - .L_2426)
.L_2426:
        /*00dc*/ 	.word	0x00000000


	//----- nvinfo : EIATTR_CBANK_PARAM_SIZE
	.align		4
.L_2427:
        /*00e0*/ 	.byte	0x03, 0x19
        /*00e2*/ 	.short	0x0030


	//----- nvinfo : EIATTR_PARAM_CBANK
	.align		4
        /*00e4*/ 	.byte	0x04, 0x0a
        /*00e6*/ 	.short	(.L_2429 - .L_2428)
	.align		4
.L_2428:
        /*00e8*/ 	.word	index@(.nv.constant0._Z9moe_vec_qIN3c104HalfELi256ELi8E12block_iq4_xsLi1EXadL_ZN45_INTERNAL_8d5cb472_14_gguf_kernel_cu_cd24131919vec_dot_iq4_xs_q8_1EPKvPK10block_q8_1RKiEEEvS5_S5_PT_PS9_iiii)
        /*00ec*/ 	.short	0x0380
        /*00ee*/ 	.short	0x0030


	//----- nvinfo : EIATTR_SW_WAR
	.align		4
.L_2429:
        /*00f0*/ 	.byte	0x04, 0x36
        /*00f2*/ 	.short	(.L_2431 - .L_2430)
.L_2430:
        /*00f4*/ 	.word	0x00000008
.L_2431:


//--------------------- .nv.info._Z9moe_vec_qIN3c104HalfELi256ELi8E11block_iq2_sLi1EXadL_ZN45_INTERNAL_8d5cb472_14_gguf_kernel_cu_cd24131918vec_dot_iq2_s_q8_1EPKvPK10block_q8_1RKiEEEvS5_S5_PT_PS9_iiii --------------------------
	.section	.nv.info._Z9moe_vec_qIN3c104HalfELi256ELi8E11block_iq2_sLi1EXadL_ZN45_INTERNAL_8d5cb472_14_gguf_kernel_cu_cd24131918vec_dot_iq2_s_q8_1EPKvPK10block_q8_1RKiEEEvS5_S5_PT_PS9_iiii,"",@"SHT_CUDA_INFO"
	.sectionflags	@""
	.align	4


	//----- nvinfo : EIATTR_CUDA_API_VERSION
	.align		4
        /*0000*/ 	.byte	0x04, 0x37
        /*0002*/ 	.short	(.L_2433 - .L_2432)
.L_2432:
        /*0004*/ 	.word	0x00000082


	//----- nvinfo : EIATTR_KPARAM_INFO
	.align		4
.L_2433:
        /*0008*/ 	.byte	0x04, 0x17
        /*000a*/ 	.short	(.L_2435 - .L_2434)
.L_2434:
        /*000c*/ 	.word	0x00000000
        /*0010*/ 	.short	0x0007
        /*0012*/ 	.short	0x002c
        /*0014*/ 	.byte	0x00, 0xf0, 0x11, 0x00


	//----- nvinfo : EIATTR_KPARAM_INFO
	.align		4
.L_2435:
        /*0018*/ 	.byte	0x04, 0x17
        /*001a*/ 	.short	(.L_2437 - .L_2436)
.L_2436:
        /*001c*/ 	.word	0x00000000
        /*0020*/ 	.short	0x0006
        /*0022*/ 	.short	0x0028
        /*0024*/ 	.byte	0x00, 0xf0, 0x11, 0x00


	//----- nvinfo : EIATTR_KPARAM_INFO
	.align		4
.L_2437:
        /*0028*/ 	.byte	0x04, 0x17
        /*002a*/ 	.short	(.L_2439 - .L_2438)
.L_2438:
        /*002c*/ 	.word	0x00000000
        /*0030*/ 	.short	0x0005
        /*0032*/ 	.short	0x0024
        /*0034*/ 	.byte	0x00, 0xf0, 0x11, 0x00


	//----- nvinfo : EIATTR_KPARAM_INFO
	.align		4
.L_2439:
        /*0038*/ 	.byte	0x04, 0x17
        /*003a*/ 	.short	(.L_2441 - .L_2440)
.L_2440:
        /*003c*/ 	.word	0x00000000
        /*0040*/ 	.short	0x0004
        /*0042*/ 	.short	0x0020
        /*0044*/ 	.byte	0x00, 0xf0, 0x11, 0x00


	//----- nvinfo : EIATTR_KPARAM_INFO
	.align		4
.L_2441:
        /*0048*/ 	.byte	0x04, 0x17
        /*004a*/ 	.short	(.L_2443 - .L_2442)
.L_2442:
        /*004c*/ 	.word	0x00000000
        /*0050*/ 	.short	0x0003
        /*0052*/ 	.short	0x0018
        /*0054*/ 	.byte	0x00, 0xf5, 0x21, 0x00


	//----- nvinfo : EIATTR_KPARAM_INFO
	.align		4
.L_2443:
        /*0058*/ 	.byte	0x04, 0x17
        /*005a*/ 	.short	(.L_2445 - .L_2444)
.L_2444:
        /*005c*/ 	.word	0x00000000
        /*0060*/ 	.short	0x0002
        /*0062*/ 	.short	0x0010
        /*0064*/ 	.byte	0x00, 0xf5, 0x21, 0x00


	//----- nvinfo : EIATTR_KPARAM_INFO
	.align		4
.L_2445:
        /*0068*/ 	.byte	0x04, 0x17
        /*006a*/ 	.short	(.L_2447 - .L_2446)
.L_2446:
        /*006c*/ 	.word	0x00000000
        /*0070*/ 	.short	0x0001
        /*0072*/ 	.short	0x0008
        /*0074*/ 	.byte	0x00, 0xf5, 0x21, 0x00


	//----- nvinfo : EIATTR_KPARAM_INFO
	.align		4
.L_2447:
        /*0078*/ 	.byte	0x04, 0x17
        /*007a*/ 	.short	(.L_2449 - .L_2448)
.L_2448:
        /*007c*/ 	.word	0x00000000
        /*0080*/ 	.short	0x0000
        /*0082*/ 	.short	0x0000
        /*0084*/ 	.byte	0x00, 0xf5, 0x21, 0x00


	//----- nvinfo : EIATTR_SPARSE_MMA_MASK
	.align		4
.L_2449:
        /*0088*/ 	.byte	0x03, 0x50
        /*008a*/ 	.short	0x0000


	//----- nvinfo : EIATTR_MAXREG_COUNT
	.align		4
        /*008c*/ 	.byte	0x03, 0x1b
        /*008e*/ 	.short	0x00ff


	//----- nvinfo : EIATTR_MERCURY_ISA_VERSION
	.align		4
        /*0090*/ 	.byte	0x03, 0x5f
        /*0092*/ 	.short	0x0101


	//----- nvinfo : EIATTR_COOP_GROUP_MASK_REGIDS
	.align		4
        /*0094*/ 	.byte	0x04, 0x29
        /*0096*/ 	.short	(.L_2451 - .L_2450)


	//   ....[0]....
.L_2450:
        /*0098*/ 	.word	0xffffffff


	//   ....[1]....
        /*009c*/ 	.word	0xffffffff


	//   ....[2]....
        /*00a0*/ 	.word	0xffffffff


	//   ....[3]....
        /*00a4*/ 	.word	0xffffffff


	//   ....[4]....
        /*00a8*/ 	.word	0xffffffff


	//----- nvinfo : EIATTR_COOP_GROUP_INSTR_OFFSETS
	.align		4
.L_2451:
        /*00ac*/ 	.byte	0x04, 0x28
        /*00ae*/ 	.short	(.L_2453 - .L_2452)


	//   ....[0]....
.L_2452:
        /*00b0*/ 	.word	0x00000df0


	//   ....[1]....
        /*00b4*/ 	.word	0x00000e20


	//   ....[2]....
        /*00b8*/ 	.word	0x00000e40


	//   ....[3]....
        /*00bc*/ 	.word	0x00000e60


	//   ....[4]....
        /*00c0*/ 	.word	0x00000e80


	//----- nvinfo : EIATTR_VRC_CTA_INIT_COUNT
	.align		4
.L_2453:
        /*00c4*/ 	.byte	0x02, 0x4a
	.zero		1
	.zero		1


	//----- nvinfo : EIATTR_EXIT_INSTR_OFFSETS
	.align		4
        /*00c8*/ 	.byte	0x04, 0x1c
        /*00ca*/ 	.short	(.L_2455 - .L_2454)


	//   ....[0]....
.L_2454:
        /*00cc*/ 	.word	0x00000070


	//   ....[1]....
        /*00d0*/ 	.word	0x00000e90


	//   ....[2]....
        /*00d4*/ 	.word	0x00000f00


	//----- nvinfo : EIATTR_CRS_STACK_SIZE
	.align		4
.L_2455:
        /*00d8*/ 	.byte	0x04, 0x1e
        /*00da*/ 	.short	(.L_2457 - .L_2456)
.L_2456:
        /*00dc*/ 	.word	0x00000000


	//----- nvinfo : EIATTR_CBANK_PARAM_SIZE
	.align		4
.L_2457:
        /*00e0*/ 	.byte	0x03, 0x19
        /*00e2*/ 	.short	0x0030


	//----- nvinfo : EIATTR_PARAM_CBANK
	.align		4
        /*00e4*/ 	.byte	0x04, 0x0a
        /*00e6*/ 	.short	(.L_2459 - .L_2458)
	.align		4
.L_2458:
        /*00e8*/ 	.word	index@(.nv.constant0._Z9moe_vec_qIN3c104HalfELi256ELi8E11block_iq2_sLi1EXadL_ZN45_INTERNAL_8d5cb472_14_gguf_kernel_cu_cd24131918vec_dot_iq2_s_q8_1EPKvPK10block_q8_1RKiEEEvS5_S5_PT_PS9_iiii)
        /*00ec*/ 	.short	0x0380
        /*00ee*/ 	.short	0x0030


	//----- nvinfo : EIATTR_SW_WAR
	.align		4
.L_2459:
        /*00f0*/ 	.byte	0x04, 0x36
        /*00f2*/ 	.short	(.L_2461 - .L_2460)
.L_2460:
        /*00f4*/ 	.word	0x00000008
.L_2461:


//--------------------- .nv.info._Z9moe_vec_qIN3c104HalfELi256ELi8E11block_iq3_sLi1EXadL_ZN45_INTERNAL_8d5cb472_14_gguf_kernel_cu_cd24131918vec_dot_iq3_s_q8_1EPKvPK10block_q8_1RKiEEEvS5_S5_PT_PS9_iiii --------------------------
	.section	.nv.info._Z9moe_vec_qIN3c104HalfELi256ELi8E11block_iq3_sLi1EXadL_ZN45_INTERNAL_8d5cb472_14_gguf_kernel_cu_cd24131918vec_dot_iq3_s_q8_1EPKvPK10block_q8_1RKiEEEvS5_S5_PT_PS9_iiii,"",@"SHT_CUDA_INFO"
	.sectionflags	@""
	.align	4


	//----- nvinfo : EIATTR_CUDA_API_VERSION
	.align		4
        /*0000*/ 	.byte	0x04, 0x37
        /*0002*/ 	.short	(.L_2463 - .L_2462)
.L_2462:
        /*0004*/ 	.word	0x00000082


	//----- nvinfo : EIATTR_KPARAM_INFO
	.align		4
.L_2463:
        /*0008*/ 	.byte	0x04, 0x17
        /*000a*/ 	.short	(.L_2465 - .L_2464)
.L_2464:
        /*000c*/ 	.word	0x00000000
        /*0010*/ 	.short	0x0007
        /*0012*/ 	.short	0x002c
        /*0014*/ 	.byte	0x00, 0xf0, 0x11, 0x00


	//----- nvinfo : EIATTR_KPARAM_INFO
	.align		4
.L_2465:
        /*0018*/ 	.byte	0x04, 0x17
        /*001a*/ 	.short	(.L_2467 - .L_2466)
.L_2466:
        /*001c*/ 	.word	0x00000000
        /*0020*/ 	.short	0x0006
        /*0022*/ 	.short	0x0028
        /*0024*/ 	.byte	0x00, 0xf0, 0x11, 0x00


	//----- nvinfo : EIATTR_KPARAM_INFO
	.align		4
.L_2467:
        /*0028*/ 	.byte	0x04, 0x17
        /*002a*/ 	.short	(.L_2469 - .L_2468)
.L_2468:
        /*002c*/ 	.word	0x00000000
        /*0030*/ 	.short	0x0005
        /*0032*/ 	.short	0x0024
        /*0034*/ 	.byte	0x00, 0xf0, 0x11, 0x00


	//----- nvinfo : EIATTR_KPARAM_INFO
	.align		4
.L_2469:
        /*0038*/ 	.byte	0x04, 0x17
        /*003a*/ 	.short	(.L_2471 - .L_2470)
.L_2470:
        /*003c*/ 	.word	0x00000000
        /*0040*/ 	.short	0x0004
        /*0042*/ 	.short	0x0020
        /*0044*/ 	.byte	0x00, 0xf0, 0x11, 0x00


	//----- nvinfo : EIATTR_KPARAM_INFO
	.align		4
.L_2471:
        /*0048*/ 	.byte	0x04, 0x17
        /*004a*/ 	.short	(.L_2473 - .L_2472)
.L_2472:
        /*004c*/ 	.word	0x00000000
        /*0050*/ 	.short	0x0003
        /*0052*/ 	.short	0x0018
        /*0054*/ 	.byte	0x00, 0xf5, 0x21, 0x00


	//----- nvinfo : EIATTR_KPARAM_INFO
	.align		4
.L_2473:
        /*0058*/ 	.byte	0x04, 0x17
        /*005a*/ 	.short	(.L_2475 - .L_2474)
.L_2474:
        /*005c*/ 	.word	0x00000000
        /*0060*/ 	.short	0x0002
        /*0062*/ 	.short	0x0010
        /*0064*/ 	.byte	0x00, 0xf5, 0x21, 0x00


	//----- nvinfo : EIATTR_KPARAM_INFO
	.align		4
.L_2475:
        /*0068*/ 	.byte	0x04, 0x17
        /*006a*/ 	.short	(.L_2477 - .L_2476)
.L_2476:
        /*006c*/ 	.word	0x00000000
        /*0070*/ 	.short	0x0001
        /*0072*/ 	.short	0x0008
        /*0074*/ 	.byte	0x00, 0xf5, 0x21, 0x00


	//----- nvinfo : EIATTR_KPARAM_INFO
	.align		4
.L_2477:
        /*0078*/ 	.byte	0x04, 0x17
        /*007a*/ 	.short	(.L_2479 - .L_2478)
.L_2478:
        /*007c*/ 	.word	0x00000000
        /*0080*/ 	.short	0x0000
        /*0082*/ 	.short	0x0000
        /*0084*/ 	.byte	0x00, 0xf5, 0x21, 0x00


	//----- nvinfo : EIATTR_SPARSE_MMA_MASK
	.align		4
.L_2479:
        /*0088*/ 	.byte	0x03, 0x50
        /*008a*/ 	.short	0x0000


	//----- nvinfo : EIATTR_MAXREG_COUNT
	.align		4
        /*008c*/ 	.byte	0x03, 0x1b
        /*008e*/ 	.short	0x00ff


	//----- nvinfo : EIATTR_MERCURY_ISA_VERSION
	.align		4
        /*0090*/ 	.byte	0x03, 0x5f
        /*0092*/ 	.short	0x0101


	//----- nvinfo : EIATTR_COOP_GROUP_MASK_REGIDS
	.align		4
        /*0094*/ 	.byte	0x04, 0x29
        /*0096*/ 	.short	(.L_2481 - .L_2480)


	//   ....[0]....
.L_2480:
        /*0098*/ 	.word	0xffffffff


	//   ....[1]....
        /*009c*/ 	.word	0xffffffff


	//   ....[2]....
        /*00a0*/ 	.word	0xffffffff


	//   ....[3]....
        /*00a4*/ 	.word	0xffffffff


	//   ....[4]....
        /*00a8*/ 	.word	0xffffffff


	//----- nvinfo : EIATTR_COOP_GROUP_INSTR_OFFSETS
	.align		4
.L_2481:
        /*00ac*/ 	.byte	0x04, 0x28
        /*00ae*/ 	.short	(.L_2483 - .L_2482)


	//   ....[0]....
.L_2482:
        /*00b0*/ 	.word	0x00000fd0


	//   ....[1]....
        /*00b4*/ 	.word	0x00001000


	//   ....[2]....
        /*00b8*/ 	.word	0x00001020


	//   ....[3]....
        /*00bc*/ 	.word	0x00001040


	//   ....[4]....
        /*00c0*/ 	.word	0x00001060


	//----- nvinfo : EIATTR_VRC_CTA_INIT_COUNT
	.align		4
.L_2483:
        /*00c4*/ 	.byte	0x02, 0x4a
	.zero		1
	.zero		1


	//----- nvinfo : EIATTR_EXIT_INSTR_OFFSETS
	.align		4
        /*00c8*/ 	.byte	0x04, 0x1c
        /*00ca*/ 	.short	(.L_2485 - .L_2484)


	//   ....[0]....
.L_2484:
        /*00cc*/ 	.word	0x00000070


	//   ....[1]....
        /*00d0*/ 	.word	0x00001070


	//   ....[2]....
        /*00d4*/ 	.word	0x00001100


	//----- nvinfo : EIATTR_CRS_STACK_SIZE
	.align		4
.L_2485:
        /*00d8*/ 	.byte	0x04, 0x1e
        /*00da*/ 	.short	(.L_2487 - .L_2486)
.L_2486:
        /*00dc*/ 	.word	0x00000000


	//----- nvinfo : EIATTR_CBANK_PARAM_SIZE
	.align		4
.L_2487:
        /*00e0*/ 	.byte	0x03, 0x19
        /*00e2*/ 	.short	0x0030


	//----- nvinfo : EIATTR_PARAM_CBANK
	.align		4
        /*00e4*/ 	.byte	0x04, 0x0a
        /*00e6*/ 	.short	(.L_2489 - .L_2488)
	.align		4
.L_2488:
        /*00e8*/ 	.word	index@(.nv.constant0._Z9moe_vec_qIN3c104HalfELi256ELi8E11block_iq3_sLi1EXadL_ZN45_INTERNAL_8d5cb472_14_gguf_kernel_cu_cd24131918vec_dot_iq3_s_q8_1EPKvPK10block_q8_1RKiEEEvS5_S5_PT_PS9_iiii)
        /*00ec*/ 	.short	0x0380
        /*00ee*/ 	.short	0x0030


	//----- nvinfo : EIATTR_SW_WAR
	.align		4
.L_2489:
        /*00f0*/ 	.byte	0x04, 0x36
        /*00f2*/ 	.short	(.L_2491 - .L_2490)
.L_2490:
        /*00f4*/ 	.word	0x00000008
.L_2491:


//--------------------- .nv.info._Z9moe_vec_qIN3c104HalfELi32ELi4E12block_iq4_nlLi2EXadL_ZN45_INTERNAL_8d5cb472_14_gguf_kernel_cu_cd24131919vec_dot_iq4_nl_q8_1EPKvPK10block_q8_1RKiEEEvS5_S5_PT_PS9_iiii --------------------------
	.section	.nv.info._Z9moe_vec_qIN3c104HalfELi32ELi4E12block_iq4_nlLi2EXadL_ZN45_INTERNAL_8d5cb472_14_gguf_kernel_cu_cd24131919vec_dot_iq4_nl_q8_1EPKvPK10block_q8_1RKiEEEvS5_S5_PT_PS9_iiii,"",@"SHT_CUDA_INFO"
	.sectionflags	@""
	.align	4


	//----- nvinfo : EIATTR_CUDA_API_VERSION
	.align		4
        /*0000*/ 	.byte	0x04, 0x37
        /*0002*/ 	.short	(.L_2493 - .L_2492)
.L_2492:
        /*0004*/ 	.word	0x00000082


	//----- nvinfo : EIATTR_KPARAM_INFO
	.align		4
.L_2493:
        /*0008*/ 	.byte	0x04, 0x17
        /*000a*/ 	.short	(.L_2495 - .L_2494)
.L_2494:
        /*000c*/ 	.word	0x00000000
        /*0010*/ 	.short	0x0007
        /*0012*/ 	.short	0x002c
        /*0014*/ 	.byte	0x00, 0xf0, 0x11, 0x00


	//----- nvinfo : EIATTR_KPARAM_INFO
	.align		4
.L_2495:
        /*0018*/ 	.byte	0x04, 0x17
        /*001a*/ 	.short	(.L_2497 - .L_2496)
.L_2496:
        /*001c*/ 	.word	0x00000000
        /*0020*/ 	.short	0x0006
        /*0022*/ 	.short	0x0028
        /*0024*/ 	.byte	0x00, 0xf0, 0x11, 0x00


	//----- nvinfo : EIATTR_KPARAM_INFO
	.align		4
.L_2497:
        /*0028*/ 	.byte	0x04, 0x17
        /*002a*/ 	.short	(.L_2499 - .L_2498)
.L_2498:
        /*002c*/ 	.word	0x00000000
        /*0030*/ 	.short	0x0005
        /*0032*/ 	.short	0x0024
        /*0034*/ 	.byte	0x00, 0xf0, 0x11, 0x00


	//----- nvinfo : EIATTR_KPARAM_INFO
	.align		4
.L_2499:
        /*0038*/ 	.byte	0x04, 0x17
        /*003a*/ 	.short	(.L_2501 - .L_2500)
.L_2500:
        /*003c*/ 	.word	0x00000000
        /*0040*/ 	.short	0x0004
        /*0042*/ 	.short	0x0020
        /*0044*/ 	.byte	0x00, 0xf0, 0x11, 0x00


	//----- nvinfo : EIATTR_KPARAM_INFO
	.align		4
.L_2501:
        /*0048*/ 	.byte	0x04, 0x17
        /*004a*/ 	.short	(.L_2503 - .L_2502)
.L_2502:
        /*004c*/ 	.word	0x00000000
        /*0050*/ 	.short	0x0003
        /*0052*/ 	.short	0x0018
        /*0054*/ 	.byte	0x00, 0xf5, 0x21, 0x00


	//----- nvinfo : EIATTR_KPARAM_INFO
	.align		4
.L_2503:
        /*0058*/ 	.byte	0x04, 0x17
        /*005a*/ 	.short	(.L_2505 - .L_2504)
.L_2504:
        /*005c*/ 	.word	0x00000000
        /*0060*/ 	.short	0x0002
        /*0062*/ 	.short	0x0010
        /*0064*/ 	.byte	0x00, 0xf5, 0x21, 0x00


	//----- nvinfo : EIATTR_KPARAM_INFO
	.align		4
.L_2505:
        /*0068*/ 	.byte	0x04, 0x17
        /*006a*/ 	.short	(.L_2507 - .L_2506)
.L_2506:
        /*006c*/ 	.word	0x00000000
        /*0070*/ 	.short	0x0001
        /*0072*/ 	.short	0x0008
        /*0074*/ 	.byte	0x00, 0xf5, 0x21, 0x00


	//----- nvinfo : EIATTR_KPARAM_INFO
	.align		4
.L_2507:
        /*0078*/ 	.byte	0x04, 0x17
        /*007a*/ 	.short	(.L_2509 - .L_2508)
.L_2508:
        /*007c*/ 	.word	0x00000000
        /*0080*/ 	.short	0x0000
        /*0082*/ 	.short	0x0000
        /*0084*/ 	.byte	0x00, 0xf5, 0x21, 0x00


	//----- nvinfo : EIATTR_SPARSE_MMA_MASK
	.align		4
.L_2509:
        /*0088*/ 	.byte	0x03, 0x50
        /*008a*/ 	.short	0x0000


	//----- nvinfo : EIATTR_MAXREG_COUNT
	.align		4
        /*008c*/ 	.byte	0x03, 0x1b
        /*008e*/ 	.short	0x00ff


	//----- nvinfo : EIATTR_MERCURY_ISA_VERSION
	.align		4
        /*0090*/ 	.byte	0x03, 0x5f
        /*0092*/ 	.short	0x0101


	//----- nvinfo : EIATTR_COOP_GROUP_MASK_REGIDS
	.align		4
        /*0094*/ 	.byte	0x04, 0x29
        /*0096*/ 	.short	(.L_2511 - .L_2510)


	//   ....[0]....
.L_2510:
        /*0098*/ 	.word	0xffffffff


	//   ....[1]....
        /*009c*/ 	.word	0xffffffff


	//   ....[2]....
        /*00a0*/ 	.word	0xffffffff


	//   ....[3]....
        /*00a4*/ 	.word	0xffffffff


	//   ....[4]....
        /*00a8*/ 	.word	0xffffffff


	//----- nvinfo : EIATTR_COOP_GROUP_INSTR_OFFSETS
	.align		4
.L_2511:
        /*00ac*/ 	.byte	0x04, 0x28
        /*00ae*/ 	.short	(.L_2513 - .L_2512)


	//   ....[0]....
.L_2512:
        /*00b0*/ 	.word	0x00000af0


	//   ....[1]....
        /*00b4*/ 	.word	0x00000b20


	//   ....[2]....
        /*00b8*/ 	.word	0x00000b40


	//   ....[3]....
        /*00bc*/ 	.word	0x00000b60


	//   ....[4]....
        /*00c0*/ 	.word	0x00000b80


	//----- nvinfo : EIATTR_VRC_CTA_INIT_COUNT
	.align		4
.L_2513:
        /*00c4*/ 	.byte	0x02, 0x4a
	.zero		1
	.zero		1


	//----- nvinfo : EIATTR_EXIT_INSTR_OFFSETS
	.align		4
        /*00c8*/ 	.byte	0x04, 0x1c
        /*00ca*/ 	.short	(.L_2515 - .L_2514)


	//   ....[0]....
.L_2514:
        /*00cc*/ 	.word	0x00000070


	//   ....[1]....
        /*00d0*/ 	.word	0x00000b90


	//   ....[2]....
        /*00d4*/ 	.word	0x00000c20


	//----- nvinfo : EIATTR_CRS_STACK_SIZE
	.align		4
.L_2515:
        /*00d8*/ 	.byte	0x04, 0x1e
        /*00da*/ 	.short	(.L_2517 - .L_2516)
.L_2516:
        /*00dc*/ 	.word	0x00000000


	//----- nvinfo : EIATTR_CBANK_PARAM_SIZE
	.align		4
.L_2517:
        /*00e0*/ 	.byte	0x03, 0x19
        /*00e2*/ 	.short	0x0030


	//----- nvinfo : EIATTR_PARAM_CBANK
	.align		4
        /*00e4*/ 	.byte	0x04, 0x0a
        /*00e6*/ 	.short	(.L_2519 - .L_2518)
	.align		4
.L_2518:
        /*00e8*/ 	.word	index@(.nv.constant0._Z9moe_vec_qIN3c104HalfELi32ELi4E12block_iq4_nlLi2EXadL_ZN45_INTERNAL_8d5cb472_14_gguf_kernel_cu_cd24131919vec_dot_iq4_nl_q8_1EPKvPK10block_q8_1RKiEEEvS5_S5_PT_PS9_iiii)
        /*00ec*/ 	.short	0x0380
        /*00ee*/ 	.short	0x0030


	//----- nvinfo : EIATTR_SW_WAR
	.align		4
.L_2519:
        /*00f0*/ 	.byte	0x04, 0x36
        /*00f2*/ 	.short	(.L_2521 - .L_2520)
.L_2520:
        /*00f4*/ 	.word	0x00000008
.L_2521:


//--------------------- .nv.info._Z9moe_vec_qIN3c104HalfELi256ELi8E11block_iq1_sLi1EXadL_ZN45_INTERNAL_8d5cb472_14_gguf_kernel_cu_cd24131918vec_dot_iq1_s_q8_1EPKvPK10block_q8_1RKiEEEvS5_S5_PT_PS9_iiii --------------------------
	.section	.nv.info._Z9moe_vec_qIN3c104HalfELi256ELi8E11block_iq1_sLi1EXadL_ZN45_INTERNAL_8d5cb472_14_gguf_kernel_cu_cd24131918vec_dot_iq1_s_q8_1EPKvPK10block_q8_1RKiEEEvS5_S5_PT_PS9_iiii,"",@"SHT_CUDA_INFO"
	.sectionflags	@""
	.align	4


	//----- nvinfo : EIATTR_CUDA_API_VERSION
	.align		4
        /*0000*/ 	.byte	0x04, 0x37
        /*0002*/ 	.short	(.L_2523 - .L_2522)
.L_2522:
        /*0004*/ 	.word	0x00000082


	//----- nvinfo : EIATTR_KPARAM_INFO
	.align		4
.L_2523:
        /*0008*/ 	.byte	0x04, 0x17
        /*000a*/ 	.short	(.L_2525 - .L_2524)
.L_2524:
        /*000c*/ 	.word	0x00000000
        /*0010*/ 	.short	0x0007
        /*0012*/ 	.short	0x002c
        /*0014*/ 	.byte	0x00, 0xf0, 0x11, 0x00


	//----- nvinfo : EIATTR_KPARAM_INFO
	.align		4
.L_2525:
        /*0018*/ 	.byte	0x04, 0x17
        /*001a*/ 	.short	(.L_2527 - .L_2526)
.L_2526:
        /*001c*/ 	.word	0x00000000
        /*0020*/ 	.short	0x0006
        /*0022*/ 	.short	0x0028
        /*0024*/ 	.byte	0x00, 0xf0, 0x11, 0x00


	//----- nvinfo : EIATTR_KPARAM_INFO
	.align		4
.L_2527:
        /*0028*/ 	.byte	0x04, 0x17
        /*002a*/ 	.short	(.L_2529 - .L_2528)
.L_2528:
        /*002c*/ 	.word	0x00000000
        /*0030*/ 	.short	0x0005
        /*0032*/ 	.short	0x0024
        /*0034*/ 	.byte	0x00, 0xf0, 0x11, 0x00


	//----- nvinfo : EIATTR_KPARAM_INFO
	.align		4
.L_2529:
        /*0038*/ 	.byte	0x04, 0x17
        /*003a*/ 	.short	(.L_2531 - .L_2530)
.L_2530:
        /*003c*/ 	.word	0x00000000
        /*0040*/ 	.short	0x0004
        /*0042*/ 	.short	0x0020
        /*0044*/ 	.byte	0x00, 0xf0, 0x11, 0x00


	//----- nvinfo : EIATTR_KPARAM_INFO
	.align		4
.L_2531:
        /*0048*/ 	.byte	0x04, 0x17
        /*004a*/ 	.short	(.L_2533 - .L_2532)
.L_2532:
        /*004c*/ 	.word	0x00000000
        /*0050*/ 	.short	0x0003
        /*0052*/ 	.short	0x0018
        /*0054*/ 	.byte	0x00, 0xf5, 0x21, 0x00


	//----- nvinfo : EIATTR_KPARAM_INFO
	.align		4
.L_2533:
        /*0058*/ 	.byte	0x04, 0x17
        /*005a*/ 	.short	(.L_2535 - .L_2534)
.L_2534:
        /*005c*/ 	.word	0x00000000
        /*0060*/ 	.short	0x0002
        /*0062*/ 	.short	0x0010
        /*0064*/ 	.byte	0x00, 0xf5, 0x21, 0x00


	//----- nvinfo : EIATTR_KPARAM_INFO
	.align		4
.L_2535:
        /*0068*/ 	.byte	0x04, 0x17
        /*006a*/ 	.short	(.L_2537 - .L_2536)
.L_2536:
        /*006c*/ 	.word	0x00000000
        /*0070*/ 	.short	0x0001
        /*0072*/ 	.short	0x0008
        /*0074*/ 	.byte	0x00, 0xf5, 0x21, 0x00


	//----- nvinfo : EIATTR_KPARAM_INFO
	.align		4
.L_2537:
        /*0078*/ 	.byte	0x04, 0x17
        /*007a*/ 	.short	(.L_2539 - .L_2538)
.L_2538:
        /*007c*/ 	.word	0x00000000
        /*0080*/ 	.short	0x0000
        /*0082*/ 	.short	0x0000
        /*0084*/ 	.byte	0x00, 0xf5, 0x21, 0x00


	//----- nvinfo : EIATTR_SPARSE_MMA_MASK
	.align		4
.L_2539:
        /*0088*/ 	.byte	0x03, 0x50
        /*008a*/ 	.short	0x0000


	//----- nvinfo : EIATTR_MAXREG_COUNT
	.align		4
        /*008c*/ 	.byte	0x03, 0x1b
        /*008e*/ 	.short	0x00ff


	//----- nvinfo : EIATTR_MERCURY_ISA_VERSION
	.align		4
        /*0090*/ 	.byte	0x03, 0x5f
        /*0092*/ 	.short	0x0101


	//----- nvinfo : EIATTR_COOP_GROUP_MASK_REGIDS
	.align		4
        /*0094*/ 	.byte	0x04, 0x29
        /*0096*/ 	.short	(.L_2541 - .L_2540)


	//   ....[0]....
.L_2540:
        /*0098*/ 	.word	0xffffffff


	//   ....[1]....
        /*009c*/ 	.word	0xffffffff


	//   ....[2]....
        /*00a0*/ 	.word	0xffffffff


	//   ....[3]....
        /*00a4*/ 	.word	0xffffffff


	//   ....[4]....
        /*00a8*/ 	.word	0xffffffff


	//----- nvinfo : EIATTR_COOP_GROUP_INSTR_OFFSETS
	.align		4
.L_2541:
        /*00ac*/ 	.byte	0x04, 0x28
        /*00ae*/ 	.short	(.L_2543 - .L_2542)


	//   ....[0]....
.L_2542:
        /*00b0*/ 	.word	0x00001360


	//   ....[1]....
        /*00b4*/ 	.word	0x00001390


	//   ....[2]....
        /*00b8*/ 	.word	0x000013b0


	//   ....[3]....
        /*00bc*/ 	.word	0x000013d0


	//   ....[4]....
        /*00c0*/ 	.word	0x000013f0


	//----- nvinfo : EIATTR_VRC_CTA_INIT_COUNT
	.align		4
.L_2543:
        /*00c4*/ 	.byte	0x02, 0x4a
	.zero		1
	.zero		1


	//----- nvinfo : EIATTR_EXIT_INSTR_OFFSETS
	.align		4
        /*00c8*/ 	.byte	0x04, 0x1c
        /*00ca*/ 	.short	(.L_2545 - .L_2544)


	//   ....[0]....
.L_2544:
        /*00cc*/ 	.word	0x00000070


	//   ....[1]....
        /*00d0*/ 	.word	0x00001400


	//   ....[2]....
        /*00d4*/ 	.word	0x00001470


	//----- nvinfo : EIATTR_CRS_STACK_SIZE
	.align		4
.L_2545:
        /*00d8*/ 	.byte	0x04, 0x1e
        /*00da*/ 	.short	(.L_2547 - .L_2546)
.L_2546:
        /*00dc*/ 	.word	0x00000000


	//----- nvinfo : EIATTR_CBANK_PARAM_SIZE
	.align		4
.L_2547:
        /*00e0*/ 	.byte	0x03, 0x19
        /*00e2*/ 	.short	0x0030


	//----- nvinfo : EIATTR_PARAM_CBANK
	.align		4
        /*00e4*/ 	.byte	0x04, 0x0a
        /*00e6*/ 	.short	(.L_2549 - .L_2548)
	.align		4
.L_2548:
        /*00e8*/ 	.word	index@(.nv.constant0._Z9moe_vec_qIN3c104HalfELi256ELi8E11block_iq1_sLi1EXadL_ZN45_INTERNAL_8d5cb472_14_gguf_kernel_cu_cd24131918vec_dot_iq1_s_q8_1EPKvPK10block_q8_1RKiEEEvS5_S5_PT_PS9_iiii)
        /*00ec*/ 	.short	0x0380
        /*00ee*/ 	.short	0x0030


	//----- nvinfo : EIATTR_SW_WAR
	.align		4
.L_2549:
        /*00f0*/ 	.byte	0x04, 0x36
        /*00f2*/ 	.short	(.L_2551 - .L_2550)
.L_2550:
        /*00f4*/ 	.word	0x00000008
.L_2551:


//--------------------- .nv.info._Z9moe_vec_qIN3c104HalfELi256ELi8E13block_iq3_xxsLi1EXadL_ZN45_INTERNAL_8d5cb472_14_gguf_kernel_cu_cd24131920vec_dot_iq3_xxs_q8_1EPKvPK10block_q8_1RKiEEEvS5_S5_PT_PS9_iiii --------------------------
	.section	.nv.info._Z9moe_vec_qIN3c104HalfELi256ELi8E13block_iq3_xxsLi1EXadL_ZN45_INTERNAL_8d5cb472_14_gguf_kernel_cu_cd24131920vec_dot_iq3_xxs_q8_1EPKvPK10block_q8_1RKiEEEvS5_S5_PT_PS9_iiii,"",@"SHT_CUDA_INFO"
	.sectionflags	@""
	.align	4


	//----- nvinfo : EIATTR_CUDA_API_VERSION
	.align		4
        /*0000*/ 	.byte	0x04, 0x37
        /*0002*/ 	.short	(.L_2553 - .L_2552)
.L_2552:
        /*0004*/ 	.word	0x00000082


	//----- nvinfo : EIATTR_KPARAM_INFO
	.align		4
.L_2553:
        /*0008*/ 	.byte	0x04, 0x17
        /*000a*/ 	.short	(.L_2555 - .L_2554)
.L_2554:
        /*000c*/ 	.word	0x00000000
        /*0010*/ 	.short	0x0007
        /*0012*/ 	.short	0x002c
        /*0014*/ 	.byte	0x00, 0xf0, 0x11, 0x00


	//----- nvinfo : EIATTR_KPARAM_INFO
	.align		4
.L_2555:
        /*0018*/ 	.byte	0x04, 0x17
        /*001a*/ 	.short	(.L_2557 - .L_2556)
.L_2556:
        /*001c*/ 	.word	0x00000000
        /*0020*/ 	.short	0x0006
        /*0022*/ 	.short	0x0028
        /*0024*/ 	.byte	0x00, 0xf0, 0x11, 0x00


	//----- nvinfo : EIATTR_KPARAM_INFO
	.align		4
.L_2557:
        /*0028*/ 	.byte	0x04, 0x17
        /*002a*/ 	.short	(.L_2559 - .L_2558)
.L_2558:
        /*002c*/ 	.word	0x00000000
        /*0030*/ 	.short	0x0005
        /*0032*/ 	.short	0x0024
        /*0034*/ 	.byte	0x00, 0xf0, 0x11, 0x00


	//----- nvinfo : EIATTR_KPARAM_INFO
	.align		4
.L_2559:
        /*0038*/ 	.byte	0x04, 0x17
        /*003a*/ 	.short	(.L_2561 - .L_2560)
.L_2560:
        /*003c*/ 	.word	0x00000000
        /*0040*/ 	.short	0x0004
        /*0042*/ 	.short	0x0020
        /*0044*/ 	.byte	0x00, 0xf0, 0x11, 0x00


	//----- nvinfo : EIATTR_KPARAM_INFO
	.align		4
.L_2561:
        /*0048*/ 	.byte	0x04, 0x17
        /*004a*/ 	.short	(.L_2563 - .L_2562)
.L_2562:
        /*004c*/ 	.word	0x00000000
        /*0050*/ 	.short	0x0003
        /*0052*/ 	.short	0x0018
        /*0054*/ 	.byte	0x00, 0xf5, 0x21, 0x00


	//----- nvinfo : EIATTR_KPARAM_INFO
	.align		4
.L_2563:
        /*0058*/ 	.byte	0x04, 0x17
        /*005a*/ 	.short	(.L_2565 - .L_2564)
.L_2564:
        /*005c*/ 	.word	0x00000000
        /*0060*/ 	.short	0x0002
        /*0062*/ 	.short	0x0010
        /*0064*/ 	.byte	0x00, 0xf5, 0x21, 0x00


	//----- nvinfo : EIATTR_KPARAM_INFO
	.align		4
.L_2565:
        /*0068*/ 	.byte	0x04, 0x17
        /*006a*/ 	.short	(.L_2567 - .L_2566)
.L_2566:
        /*006c*/ 	.word	0x00000000
        /*0070*/ 	.short	0x0001
        /*0072*/ 	.short	0x0008
        /*0074*/ 	.byte	0x00, 0xf5, 0x21, 0x00


	//----- nvinfo : EIATTR_KPARAM_INFO
	.align		4
.L_2567:
        /*0078*/ 	.byte	0x04, 0x17
        /*007a*/ 	.short	(.L_2569 - .L_2568)
.L_2568:
        /*007c*/ 	.word	0x00000000
        /*0080*/ 	.short	0x0000
        /*0082*/ 	.short	0x0000
        /*0084*/ 	.byte	0x00, 0xf5, 0x21, 0x00


	//----- nvinfo : EIATTR_SPARSE_MMA_MASK
	.align		4
.L_2569:
        /*0088*/ 	.byte	0x03, 0x50
        /*008a*/ 	.short	0x0000


	//----- nvinfo : EIATTR_MAXREG_COUNT
	.align		4
        /*008c*/ 	.byte	0x03, 0x1b
        /*008e*/ 	.short	0x00ff


	//----- nvinfo : EIATTR_MERCURY_ISA_VERSION
	.align		4
        /*0090*/ 	.byte	0x03, 0x5f
        /*0092*/ 	.short	0x0101


	//----- nvinfo : EIATTR_COOP_GROUP_MASK_REGIDS
	.align		4
        /*0094*/ 	.byte	0x04, 0x29
        /*0096*/ 	.short	(.L_2571 - .L_2570)


	//   ....[0]....
.L_2570:
        /*0098*/ 	.word	0xffffffff


	//   ....[1]....
        /*009c*/ 	.word	0xffffffff


	//   ....[2]....
        /*00a0*/ 	.word	0xffffffff


	//   ....[3]....
        /*00a4*/ 	.word	0xffffffff


	//   ....[4]....
        /*00a8*/ 	.word	0xffffffff


	//----- nvinfo : EIATTR_COOP_GROUP_INSTR_OFFSETS
	.align		4
.L_2571:
        /*00ac*/ 	.byte	0x04, 0x28
        /*00ae*/ 	.short	(.L_2573 - .L_2572)


	//   ....[0]....
.L_2572:
        /*00b0*/ 	.word	0x00000b80


	//   ....[1]....
        /*00b4*/ 	.word	0x00000bb0


	//   ....[2]....
        /*00b8*/ 	.word	0x00000bd0


	//   ....[3]....
        /*00bc*/ 	.word	0x00000bf0


	//   ....[4]....
        /*00c0*/ 	.word	0x00000c10


	//----- nvinfo : EIATTR_VRC_CTA_INIT_COUNT
	.align		4
.L_2573:
        /*00c4*/ 	.byte	0x02, 0x4a
	.zero		1
	.zero		1


	//----- nvinfo : EIATTR_EXIT_INSTR_OFFSETS
	.align		4
        /*00c8*/ 	.byte	0x04, 0x1c
        /*00ca*/ 	.short	(.L_2575 - .L_2574)


	//   ....[0]....
.L_2574:
        /*00cc*/ 	.word	0x00000070


	//   ....[1]....
        /*00d0*/ 	.word	0x00000c20


	//   ....[2]....
        /*00d4*/ 	.word	0x00000cb0


	//----- nvinfo : EIATTR_CRS_STACK_SIZE
	.align		4
.L_2575:
        /*00d8*/ 	.byte	0x04, 0x1e
        /*00da*/ 	.short	(.L_2577 - .L_2576)
.L_2576:
        /*00dc*/ 	.word	0x00000000


	//----- nvinfo : EIATTR_CBANK_PARAM_SIZE
	.align		4
.L_2577:
        /*00e0*/ 	.byte	0x03, 0x19
        /*00e2*/ 	.short	0x0030


	//----- nvinfo : EIATTR_PARAM_CBANK
	.align		4
        /*00e4*/ 	.byte	0x04, 0x0a
        /*00e6*/ 	.short	(.L_2579 - .L_2578)
	.align		4
.L_2578:
        /*00e8*/ 	.word	index@(.nv.constant0._Z9moe_vec_qIN3c104HalfELi256ELi8E13block_iq3_xxsLi1EXadL_ZN45_INTERNAL_8d5cb472_14_gguf_kernel_cu_cd24131920vec_dot_iq3_xxs_q8_1EPKvPK10block_q8_1RKiEEEvS5_S5_PT_PS9_iiii)
        /*00ec*/ 	.short	0x0380
        /*00ee*/ 	.short	0x0030


	//----- nvinfo : EIATTR_SW_WAR
	.align		4
.L_2579:
        /*00f0*/ 	.byte	0x04, 0x36
        /*00f2*/ 	.short	(.L_2581 - .L_2580)
.L_2580:
        /*00f4*/ 	.word	0x00000008
.L_2581:


//--------------------- .nv.info._Z9moe_vec_qIN3c104HalfELi256ELi8E12block_iq2_xsLi1EXadL_ZN45_INTERNAL_8d5cb472_14_gguf_kernel_cu_cd24131919vec_dot_iq2_xs_q8_1EPKvPK10block_q8_1RKiEEEvS5_S5_PT_PS9_iiii --------------------------
	.section	.nv.info._Z9moe_vec_qIN3c104HalfELi256ELi8E12block_iq2_xsLi1EXadL_ZN45_INTERNAL_8d5cb472_14_gguf_kernel_cu_cd24131919vec_dot_iq2_xs_q8_1EPKvPK10block_q8_1RKiEEEvS5_S5_PT_PS9_iiii,"",@"SHT_CUDA_INFO"
	.sectionflags	@""
	.align	4


	//----- nvinfo : EIATTR_CUDA_API_VERSION
	.align		4
        /*0000*/ 	.byte	0x04, 0x37
        /*0002*/ 	.short	(.L_2583 - .L_2582)
.L_2582:
        /*0004*/ 	.word	0x00000082


	//----- nvinfo : EIATTR_KPARAM_INFO
	.align		4
.L_2583:
        /*0008*/ 	.byte	0x04, 0x17
        /*000a*/ 	.short	(.L_2585 - .L_2584)
.L_2584:
        /*000c*/ 	.word	0x00000000
        /*0010*/ 	.short	0x0007
        /*0012*/ 	.short	0x002c
        /*0014*/ 	.byte	0x00, 0xf0, 0x11, 0x00


	//----- nvinfo : EIATTR_KPARAM_INFO
	.align		4
.L_2585:
        /*0018*/ 	.byte	0x04, 0x17
        /*001a*/ 	.short	(.L_2587 - .L_2586)
.L_2586:
        /*001c*/ 	.word	0x00000000
        /*0020*/ 	.short	0x0006
        /*0022*/ 	.short	0x0028
        /*0024*/ 	.byte	0x00, 0xf0, 0x11, 0x00


	//----- nvinfo : EIATTR_KPARAM_INFO
	.align		4
.L_2587:
        /*0028*/ 	.byte	0x04, 0x17
        /*002a*/ 	.short	(.L_2589 - .L_2588)
.L_2588:
        /*002c*/ 	.word	0x00000000
        /*0030*/ 	.short	0x0005
        /*0032*/ 	.short	0x0024
        /*0034*/ 	.byte	0x00, 0xf0, 0x11, 0x00


	//----- nvinfo : EIATTR_KPARAM_INFO
	.align		4
.L_2589:
        /*0038*/ 	.byte	0x04, 0x17
        /*003a*/ 	.short	(.L_2591 - .L_2590)
.L_2590:
        /*003c*/ 	.word	0x00000000
        /*0040*/ 	.short	0x0004
        /*0042*/ 	.short	0x0020
        /*0044*/ 	.byte	0x00, 0xf0, 0x11, 0x00


	//----- nvinfo : EIATTR_KPARAM_INFO
	.align		4
.L_2591:
        /*0048*/ 	.byte	0x04, 0x17
        /*004a*/ 	.short	(.L_2593 - .L_2592)
.L_2592:
        /*004c*/ 	.word	0x00000000
        /*0050*/ 	.short	0x0003
        /*0052*/ 	.short	0x0018
        /*0054*/ 	.byte	0x00, 0xf5, 0x21, 0x00


	//----- nvinfo : EIATTR_KPARAM_INFO
	.align		4
.L_2593:
        /*0058*/ 	.byte	0x04, 0x17
        /*005a*/ 	.short	(.L_2595 - .L_2594)
.L_2594:
        /*005c*/ 	.word	0x00000000
        /*0060*/ 	.short	0x0002
        /*0062*/ 	.short	0x0010
        /*0064*/ 	.byte	0x00, 0xf5, 0x21, 0x00


	//----- nvinfo : EIATTR_KPARAM_INFO
	.align		4
.L_2595:
        /*0068*/ 	.byte	0x04, 0x17
        /*006a*/ 	.short	(.L_2597 - .L_2596)
.L_2596:
        /*006c*/ 	.word	0x00000000
        /*0070*/ 	.short	0x0001
        /*0072*/ 	.short	0x0008
        /*0074*/ 	.byte	0x00, 0xf5, 0x21, 0x00


	//----- nvinfo : EIATTR_KPARAM_INFO
	.align		4
.L_2597:
        /*0078*/ 	.byte	0x04, 0x17
        /*007a*/ 	.short	(.L_2599 - .L_2598)
.L_2598:
        /*007c*/ 	.word	0x00000000
        /*0080*/ 	.short	0x0000
        /*0082*/ 	.short	0x0000
        /*0084*/ 	.byte	0x00, 0xf5, 0x21, 0x00


	//----- nvinfo : EIATTR_SPARSE_MMA_MASK
	.align		4
.L_2599:
        /*0088*/ 	.byte	0x03, 0x50
        /*008a*/ 	.short	0x0000


	//----- nvinfo : EIATTR_MAXREG_COUNT
	.align		4
        /*008c*/ 	.byte	0x03, 0x1b
        /*008e*/ 	.short	0x00ff


	//----- nvinfo : EIATTR_MERCURY_ISA_VERSION
	.align		4
        /*0090*/ 	.byte	0x03, 0x5f
        /*0092*/ 	.short	0x0101


	//----- nvinfo : EIATTR_COOP_GROUP_MASK_REGIDS
	.align		4
        /*0094*/ 	.byte	0x04, 0x29
        /*0096*/ 	.short	(.L_2601 - .L_2600)


	//   ....[0]....
.L_2600:
        /*0098*/ 	.word	0xffffffff


	//   ....[1]....
        /*009c*/ 	.word	0xffffffff


	//   ....[2]....
        /*00a0*/ 	.word	0xffffffff


	//   ....[3]....
        /*00a4*/ 	.word	0xffffffff


	//   ....[4]....
        /*00a8*/ 	.word	0xffffffff


	//----- nvinfo : EIATTR_COOP_GROUP_INSTR_OFFSETS
	.align		4
.L_2601:
        /*00ac*/ 	.byte	0x04, 0x28
        /*00ae*/ 	.short	(.L_2603 - .L_2602)


	//   ....[0]....
.L_2602:
        /*00b0*/ 	.word	0x00001630


	//   ....[1]....
        /*00b4*/ 	.word	0x00001660


	//   ....[2]....
        /*00b8*/ 	.word	0x00001680


	//   ....[3]....
        /*00bc*/ 	.word	0x000016a0


	//   ....[4]....
        /*00c0*/ 	.word	0x000016c0


	//----- nvinfo : EIATTR_VRC_CTA_INIT_COUNT
	.align		4
.L_2603:
        /*00c4*/ 	.byte	0x02, 0x4a
	.zero		1
	.zero		1


	//----- nvinfo : EIATTR_EXIT_INSTR_OFFSETS
	.align		4
        /*00c8*/ 	.byte	0x04, 0x1c
        /*00ca*/ 	.short	(.L_2605 - .L_2604)


	//   ....[0]....
.L_2604:
        /*00cc*/ 	.word	0x00000070


	//   ....[1]....
        /*00d0*/ 	.word	0x000016d0


	//   ....[2]....
        /*00d4*/ 	.word	0x00001740


	//----- nvinfo : EIATTR_CRS_STACK_SIZE
	.align		4
.L_2605:
        /*00d8*/ 	.byte	0x04, 0x1e
        /*00da*/ 	.short	(.L_2607 - .L_2606)
.L_2606:
        /*00dc*/ 	.word	0x00000000


	//----- nvinfo : EIATTR_CBANK_PARAM_SIZE
	.align		4
.L_2607:
        /*00e0*/ 	.byte	0x03, 0x19
        /*00e2*/ 	.short	0x0030


	//----- nvinfo : EIATTR_PARAM_CBANK
	.align		4
        /*00e4*/ 	.byte	0x04, 0x0a
        /*00e6*/ 	.short	(.L_2609 - .L_2608)
	.align		4
.L_2608:
        /*00e8*/ 	.word	index@(.nv.constant0._Z9moe_vec_qIN3c104HalfELi256ELi8E12block_iq2_xsLi1EXadL_ZN45_INTERNAL_8d5cb472_14_gguf_kernel_cu_cd24131919vec_dot_iq2_xs_q8_1EPKvPK10block_q8_1RKiEEEvS5_S5_PT_PS9_iiii)
        /*00ec*/ 	.short	0x0380
        /*00ee*/ 	.short	0x0030


	//----- nvinfo : EIATTR_SW_WAR
	.align		4
.L_2609:
        /*00f0*/ 	.byte	0x04, 0x36
        /*00f2*/ 	.short	(.L_2611 - .L_2610)
.L_2610:
        /*00f4*/ 	.word	0x00000008
.L_2611:


//--------------------- .nv.info._Z9moe_vec_qIN3c104HalfELi256ELi8E13block_iq2_xxsLi1EXadL_ZN45_INTERNAL_8d5cb472_14_gguf_kernel_cu_cd24131920vec_dot_iq2_xxs_q8_1EPKvPK10block_q8_1RKiEEEvS5_S5_PT_PS9_iiii --------------------------
	.section	.nv.info._Z9moe_vec_qIN3c104HalfELi256ELi8E13block_iq2_xxsLi1EXadL_ZN45_INTERNAL_8d5cb472_14_gguf_kernel_cu_cd24131920vec_dot_iq2_xxs_q8_1EPKvPK10block_q8_1RKiEEEvS5_S5_PT_PS9_iiii,"",@"SHT_CUDA_INFO"
	.sectionflags	@""
	.align	4


	//----- nvinfo : EIATTR_CUDA_API_VERSION
	.align		4
        /*0000*/ 	.byte	0x04, 0x37
        /*0002*/ 	.short	(.L_2613 - .L_2612)
.L_2612:
        /*0004*/ 	.word	0x00000082


	//----- nvinfo : EIATTR_KPARAM_INFO
	.align		4
.L_2613:
        /*0008*/ 	.byte	0x04, 0x17
        /*000a*/ 	.short	(.L_2615 - .L_2614)
.L_2614:
        /*000c*/ 	.word	0x00000000
        /*0010*/ 	.short	0x0007
        /*0012*/ 	.short	0x002c
        /*0014*/ 	.byte	0x00, 0xf0, 0x11, 0x00


	//----- nvinfo : EIATTR_KPARAM_INFO
	.align		4
.L_2615:
        /*0018*/ 	.byte	0x04, 0x17
        /*001a*/ 	.short	(.L_2617 - .L_2616)
.L_2616:
        /*001c*/ 	.word	0x00000000
        /*0020*/ 	.short	0x0006
        /*0022*/ 	.short	0x0028
        /*0024*/ 	.byte	0x00, 0xf0, 0x11, 0x00


	//----- nvinfo : EIATTR_KPARAM_INFO
	.align		4
.L_2617:
        /*0028*/ 	.byte	0x04, 0x17
        /*002a*/ 	.short	(.L_2619 - .L_2618)
.L_2618:
        /*002c*/ 	.word	0x00000000
        /*0030*/ 	.short	0x0005
        /*0032*/ 	.short	0x0024
        /*0034*/ 	.byte	0x00, 0xf0, 0x11, 0x00


	//----- nvinfo : EIATTR_KPARAM_INFO
	.align		4
.L_2619:
        /*0038*/ 	.byte	0x04, 0x17
        /*003a*/ 	.short	(.L_2621 - .L_2620)
.L_2620:
        /*003c*/ 	.word	0x00000000
        /*0040*/ 	.short	0x0004
        /*0042*/ 	.short	0x0020
        /*0044*/ 	.byte	0x00, 0xf0, 0x11, 0x00


	//----- nvinfo : EIATTR_KPARAM_INFO
	.align		4
.L_2621:
        /*0048*/ 	.byte	0x04, 0x17
        /*004a*/ 	.short	(.L_2623 - .L_2622)
.L_2622:
        /*004c*/ 	.word	0x00000000
        /*0050*/ 	.short	0x0003
        /*0052*/ 	.short	0x0018
        /*0054*/ 	.byte	0x00, 0xf5, 0x21, 0x00


	//----- nvinfo : EIATTR_KPARAM_INFO
	.align		4
.L_2623:
        /*0058*/ 	.byte	0x04, 0x17
        /*005a*/ 	.short	(.L_2625 - .L_2624)
.L_2624:
        /*005c*/ 	.word	0x00000000
        /*0060*/ 	.short	0x0002
        /*0062*/ 	.short	0x0010
        /*0064*/ 	.byte	0x00, 0xf5, 0x21, 0x00


	//----- nvinfo : EIATTR_KPARAM_INFO
	.align		4
.L_2625:
        /*0068*/ 	.byte	0x04, 0x17
        /*006a*/ 	.short	(.L_2627 - .L_2626)
.L_2626:
        /*006c*/ 	.word	0x00000000
        /*0070*/ 	.short	0x0001
        /*0072*/ 	.short	0x0008
        /*0074*/ 	.byte	0x00, 0xf5, 0x21, 0x00


	//----- nvinfo : EIATTR_KPARAM_INFO
	.align		4
.L_2627:
        /*0078*/ 	.byte	0x04, 0x17
        /*007a*/ 	.short	(.L_2629 - .L_2628)
.L_2628:
        /*007c*/ 	.word	0x00000000
        /*0080*/ 	.short	0x0000
        /*0082*/ 	.short	0x0000
        /*0084*/ 	.byte	0x00, 0xf5, 0x21, 0x00


	//----- nvinfo : EIATTR_SPARSE_MMA_MASK
	.align		4
.L_2629:
        /*0088*/ 	.byte	0x03, 0x50
        /*008a*/ 	.short	0x0000


	//----- nvinfo : EIATTR_MAXREG_COUNT
	.align		4
        /*008c*/ 	.byte	0x03, 0x1b
        /*008e*/ 	.short	0x00ff


	//----- nvinfo : EIATTR_MERCURY_ISA_VERSION
	.align		4
        /*0090*/ 	.byte	0x03, 0x5f
        /*0092*/ 	.short	0x0101


	//----- nvinfo : EIATTR_COOP_GROUP_MASK_REGIDS
	.align		4
        /*0094*/ 	.byte	0x04, 0x29
        /*0096*/ 	.short	(.L_2631 - .L_2630)


	//   ....[0]....
.L_2630:
        /*0098*/ 	.word	0xffffffff


	//   ....[1]....
        /*009c*/ 	.word	0xffffffff


	//   ....[2]....
        /*00a0*/ 	.word	0xffffffff


	//   ....[3]....
        /*00a4*/ 	.word	0xffffffff


	//   ....[4]....
        /*00a8*/ 	.word	0xffffffff


	//----- nvinfo : EIATTR_COOP_GROUP_INSTR_OFFSETS
	.align		4
.L_2631:
        /*00ac*/ 	.byte	0x04, 0x28
        /*00ae*/ 	.short	(.L_2633 - .L_2632)


	//   ....[0]....
.L_2632:
        /*00b0*/ 	.word	0x000014f0


	//   ....[1]....
        /*00b4*/ 	.word	0x00001520


	//   ....[2]....
        /*00b8*/ 	.word	0x00001540


	//   ....[3]....
        /*00bc*/ 	.word	0x00001560


	//   ....[4]....
        /*00c0*/ 	.word	0x00001580


	//----- nvinfo : EIATTR_VRC_CTA_INIT_COUNT
	.align		4
.L_2633:
        /*00c4*/ 	.byte	0x02, 0x4a
	.zero		1
	.zero		1


	//----- nvinfo : EIATTR_EXIT_INSTR_OFFSETS
	.align		4
        /*00c8*/ 	.byte	0x04, 0x1c
        /*00ca*/ 	.short	(.L_2635 - .L_2634)


	//   ....[0]....
.L_2634:
        /*00cc*/ 	.word	0x00000070


	//   ....[1]....
        /*00d0*/ 	.word	0x00001590


	//   ....[2]....
        /*00d4*/ 	.word	0x00001600


	//----- nvinfo : EIATTR_CRS_STACK_SIZE
	.align		4
.L_2635:
        /*00d8*/ 	.byte	0x04, 0x1e
        /*00da*/ 	.short	(.L_2637 - .L_2636)
.L_2636:
        /*00dc*/ 	.word	0x00000000


	//----- nvinfo : EIATTR_CBANK_PARAM_SIZE
	.align		4
.L_2637:
        /*00e0*/ 	.byte	0x03, 0x19
        /*00e2*/ 	.short	0x0030


	//----- nvinfo : EIATTR_PARAM_CBANK
	.align		4
        /*00e4*/ 	.byte	0x04, 0x0a
        /*00e6*/ 	.short	(.L_2639 - .L_2638)
	.align		4
.L_2638:
        /*00e8*/ 	.word	index@(.nv.constant0._Z9moe_vec_qIN3c104HalfELi256ELi8E13block_iq2_xxsLi1EXadL_ZN45_INTERNAL_8d5cb472_14_gguf_kernel_cu_cd24131920vec_dot_iq2_xxs_q8_1EPKvPK10block_q8_1RKiEEEvS5_S5_PT_PS9_iiii)
        /*00ec*/ 	.short	0x0380
        /*00ee*/ 	.short	0x0030


	//----- nvinfo : EIATTR_SW_WAR
	.align		4
.L_2639:
        /*00f0*/ 	.byte	0x04, 0x36
        /*00f2*/ 	.short	(.L_2641 - .L_2640)
.L_2640:
        /*00f4*/ 	.word	0x00000008
.L_2641:


//--------------------- .nv.info._Z9moe_vec_qIN3c104HalfELi256ELi32E10block_q6_KLi1EXadL_ZN45_INTERNAL_8d5cb472_14_gguf_kernel_cu_cd24131917vec_dot_q6_K_q8_1EPKvPK10block_q8_1RKiEEEvS5_S5_PT_PS9_iiii --------------------------
	.section	.nv.info._Z9moe_vec_qIN3c104HalfELi256ELi32E10block_q6_KLi1EXadL_ZN45_INTERNAL_8d5cb472_14_gguf_kernel_cu_cd24131917vec_dot_q6_K_q8_1EPKvPK10block_q8_1RKiEEEvS5_S5_PT_PS9_iiii,"",@"SHT_CUDA_INFO"
	.sectionflags	@""
	.align	4


	//----- nvinfo : EIATTR_CUDA_API_VERSION
	.align		4
        /*0000*/ 	.byte	0x04, 0x37
        /*0002*/ 	.short	(.L_2643 - .L_2642)
.L_2642:
        /*0004*/ 	.word	0x00000082


	//----- nvinfo : EIATTR_KPARAM_INFO
	.align		4
.L_2643:
        /*0008*/ 	.byte	0x04, 0x17
        /*000a*/ 	.short	(.L_2645 - .L_2644)
.L_2644:
        /*000c*/ 	.word	0x00000000
        /*0010*/ 	.short	0x0007
        /*0012*/ 	.short	0x002c
        /*0014*/ 	.byte	0x00, 0xf0, 0x11, 0x00


	//----- nvinfo : EIATTR_KPARAM_INFO
	.align		4
.L_2645:
        /*0018*/ 	.byte	0x04, 0x17
        /*001a*/ 	.short	(.L_2647 - .L_2646)
.L_2646:
        /*001c*/ 	.word	0x00000000
        /*0020*/ 	.short	0x0006
        /*0022*/ 	.short	0x0028
        /*0024*/ 	.byte	0x00, 0xf0, 0x11, 0x00


	//----- nvinfo : EIATTR_KPARAM_INFO
	.align		4
.L_2647:
        /*0028*/ 	.byte	0x04, 0x17
        /*002a*/ 	.short	(.L_2649 - .L_2648)
.L_2648:
        /*002c*/ 	.word	0x00000000
        /*0030*/ 	.short	0x0005
        /*0032*/ 	.short	0x0024
        /*0034*/ 	.byte	0x00, 0xf0, 0x11, 0x00


	//----- nvinfo : EIATTR_KPARAM_INFO
	.align		4
.L_2649:
        /*0038*/ 	.byte	0x04, 0x17
        /*003a*/ 	.short	(.L_2651 - .L_2650)
.L_2650:
        /*003c*/ 	.word	0x00000000
        /*0040*/ 	.short	0x0004
        /*0042*/ 	.short	0x0020
        /*0044*/ 	.byte	0x00, 0xf0, 0x11, 0x00


	//----- nvinfo : EIATTR_KPARAM_INFO
	.align		4
.L_2651:
        /*0048*/ 	.byte	0x04, 0x17
        /*004a*/ 	.short	(.L_2653 - .L_2652)
.L_2652:
        /*004c*/ 	.word	0x00000000
        /*0050*/ 	.short	0x0003
        /*0052*/ 	.short	0x0018
        /*0054*/ 	.byte	0x00, 0xf5, 0x21, 0x00


	//----- nvinfo : EIATTR_KPARAM_INFO
	.align		4
.L_2653:
        /*0058*/ 	.byte	0x04, 0x17
        /*005a*/ 	.short	(.L_2655 - .L_2654)
.L_2654:
        /*005c*/ 	.word	0x00000000
        /*0060*/ 	.short	0x0002
        /*0062*/ 	.short	0x0010
        /*0064*/ 	.byte	0x00, 0xf5, 0x21, 0x00


	//----- nvinfo : EIATTR_KPARAM_INFO
	.align		4
.L_2655:
        /*0068*/ 	.byte	0x04, 0x17
        /*006a*/ 	.short	(.L_2657 - .L_2656)
.L_2656:
        /*006c*/ 	.word	0x00000000
        /*0070*/ 	.short	0x0001
        /*0072*/ 	.short	0x0008
        /*0074*/ 	.byte	0x00, 0xf5, 0x21, 0x00


	//----- nvinfo : EIATTR_KPARAM_INFO
	.align		4
.L_2657:
        /*0078*/ 	.byte	0x04, 0x17
        /*007a*/ 	.short	(.L_2659 - .L_2658)
.L_2658:
        /*007c*/ 	.word	0x00000000
        /*0080*/ 	.short	0x0000
        /*0082*/ 	.short	0x0000
        /*0084*/ 	.byte	0x00, 0xf5, 0x21, 0x00


	//----- nvinfo : EIATTR_SPARSE_MMA_MASK
	.align		4
.L_2659:
        /*0088*/ 	.byte	0x03, 0x50
        /*008a*/ 	.short	0x0000


	//----- nvinfo : EIATTR_MAXREG_COUNT
	.align		4
        /*008c*/ 	.byte	0x03, 0x1b
        /*008e*/ 	.short	0x00ff


	//----- nvinfo : EIATTR_MERCURY_ISA_VERSION
	.align		4
        /*0090*/ 	.byte	0x03, 0x5f
        /*0092*/ 	.short	0x0101


	//----- nvinfo : EIATTR_COOP_GROUP_MASK_REGIDS
	.align		4
        /*0094*/ 	.byte	0x04, 0x29
        /*0096*/ 	.short	(.L_2661 - .L_2660)


	//   ....[0]....
.L_2660:
        /*0098*/ 	.word	0xffffffff


	//   ....[1]....
        /*009c*/ 	.word	0xffffffff


	//   ....[2]....
        /*00a0*/ 	.word	0xffffffff


	//   ....[3]....
        /*00a4*/ 	.word	0xffffffff


	//   ....[4]....
        /*00a8*/ 	.word	0xffffffff


	//----- nvinfo : EIATTR_COOP_GROUP_INSTR_OFFSETS
	.align		4
.L_2661:
        /*00ac*/ 	.byte	0x04, 0x28
        /*00ae*/ 	.short	(.L_2663 - .L_2662)


	//   ....[0]....
.L_2662:
        /*00b0*/ 	.word	0x00001110


	//   ....[1]....
        /*00b4*/ 	.word	0x00001140


	//   ....[2]....
        /*00b8*/ 	.word	0x00001170


	//   ....[3]....
        /*00bc*/ 	.word	0x00001190


	//   ....[4]....
        /*00c0*/ 	.word	0x000011b0


	//----- nvinfo : EIATTR_VRC_CTA_INIT_COUNT
	.align		4
.L_2663:
        /*00c4*/ 	.byte	0x02, 0x4a
	.zero		1
	.zero		1


	//----- nvinfo : EIATTR_EXIT_INSTR_OFFSETS
	.align		4
        /*00c8*/ 	.byte	0x04, 0x1c
        /*00ca*/ 	.short	(.L_2665 - .L_2664)


	//   ....[0]....
.L_2664:
        /*00cc*/ 	.word	0x00000070


	//   ....[1]....
        /*00d0*/ 	.word	0x000011c0


	//   ....[2]....
        /*00d4*/ 	.word	0x00001230


	//----- nvinfo : EIATTR_CRS_STACK_SIZE
	.align		4
.L_2665:
        /*00d8*/ 	.byte	0x04, 0x1e
        /*00da*/ 	.short	(.L_2667 - .L_2666)
.L_2666:
        /*00dc*/ 	.word	0x00000000


	//----- nvinfo : EIATTR_CBANK_PARAM_SIZE
	.align		4
.L_2667:
        /*00e0*/ 	.byte	0x03, 0x19
        /*00e2*/ 	.short	0x0030


	//----- nvinfo : EIATTR_PARAM_CBANK
	.align		4
        /*00e4*/ 	.byte	0x04, 0x0a
        /*00e6*/ 	.short	(.L_2669 - .L_2668)
	.align		4
.L_2668:
        /*00e8*/ 	.word	index@(.nv.constant0._Z9moe_vec_qIN3c104HalfELi256ELi32E10block_q6_KLi1EXadL_ZN45_INTERNAL_8d5cb472_14_gguf_kernel_cu_cd24131917vec_dot_q6_K_q8_1EPKvPK10block_q8_1RKiEEEvS5_S5_PT_PS9_iiii)
        /*00ec*/ 	.short	0x0380
        /*00ee*/ 	.short	0x0030


	//----- nvinfo : EIATTR_SW_WAR
	.align		4
.L_2669:
        /*00f0*/ 	.byte	0x04, 0x36
        /*00f2*/ 	.short	(.L_2671 - .L_2670)
.L_2670:
        /*00f4*/ 	.word	0x00000008
.L_2671:


//--------------------- .nv.info._Z9moe_vec_qIN3c104HalfELi256ELi32E10block_q5_KLi2EXadL_ZN45_INTERNAL_8d5cb472_14_gguf_kernel_cu_cd24131917vec_dot_q5_K_q8_1EPKvPK10block_q8_1RKiEEEvS5_S5_PT_PS9_iiii --------------------------
	.section	.nv.info._Z9moe_vec_qIN3c104HalfELi256ELi32E10block_q5_KLi2EXadL_ZN45_INTERNAL_8d5cb472_14_gguf_kernel_cu_cd24131917vec_dot_q5_K_q8_1EPKvPK10block_q8_1RKiEEEvS5_S5_PT_PS9_iiii,"",@"SHT_CUDA_INFO"
	.sectionflags	@""
	.align	4


	//----- nvinfo : EIATTR_CUDA_API_VERSION
	.align		4
        /*0000*/ 	.byte	0x04, 0x37
        /*0002*/ 	.short	(.L_2673 - .L_2672)
.L_2672:
        /*0004*/ 	.word	0x00000082


	//----- nvinfo : EIATTR_KPARAM_INFO
	.align		4
.L_2673:
        /*0008*/ 	.byte	0x04, 0x17
        /*000a*/ 	.short	(.L_2675 - .L_2674)
.L_2674:
        /*000c*/ 	.word	0x00000000
        /*0010*/ 	.short	0x0007
        /*0012*/ 	.short	0x002c
        /*0014*/ 	.byte	0x00, 0xf0, 0x11, 0x00


	//----- nvinfo : EIATTR_KPARAM_INFO
	.align		4
.L_2675:
        /*0018*/ 	.byte	0x04, 0x17
        /*001a*/ 	.short	(.L_2677 - .L_2676)
.L_2676:
        /*001c*/ 	.word	0x00000000
        /*0020*/ 	.short	0x0006
        /*0022*/ 	.short	0x0028
        /*0024*/ 	.byte	0x00, 0xf0, 0x11, 0x00


	//----- nvinfo : EIATTR_KPARAM_INFO
	.align		4
.L_2677:
        /*0028*/ 	.byte	0x04, 0x17
        /*002a*/ 	.short	(.L_2679 - .L_2678)
.L_2678:
        /*002c*/ 	.word	0x00000000
        /*0030*/ 	.short	0x0005
        /*0032*/ 	.short	0x0024
        /*0034*/ 	.byte	0x00, 0xf0, 0x11, 0x00


	//----- nvinfo : EIATTR_KPARAM_INFO
	.align		4
.L_2679:
        /*0038*/ 	.byte	0x04, 0x17
        /*003a*/ 	.short	(.L_2681 - .L_2680)
.L_2680:
        /*003c*/ 	.word	0x00000000
        /*0040*/ 	.short	0x0004
        /*0042*/ 	.short	0x0020
        /*0044*/ 	.byte	0x00, 0xf0, 0x11, 0x00


	//----- nvinfo : EIATTR_KPARAM_INFO
	.align		4
.L_2681:
        /*0048*/ 	.byte	0x04, 0x17
        /*004a*/ 	.short	(.L_2683 - .L_2682)
.L_2682:
        /*004c*/ 	.word	0x00000000
        /*0050*/ 	.short	0x0003
        /*0052*/ 	.short	0x0018
        /*0054*/ 	.byte	0x00, 0xf5, 0x21, 0x00


	//----- nvinfo : EIATTR_KPARAM_INFO
	.align		4
.L_2683:
        /*0058*/ 	.byte	0x04, 0x17
        /*005a*/ 	.short	(.L_2685 - .L_2684)
.L_2684:
        /*005c*/ 	.word	0x00000000
        /*0060*/ 	.short	0x0002
        /*0062*/ 	.short	0x0010
        /*0064*/ 	.byte	0x00, 0xf5, 0x21, 0x00


	//----- nvinfo : EIATTR_KPARAM_INFO
	.align		4
.L_2685:
        /*0068*/ 	.byte	0x04, 0x17
        /*006a*/ 	.short	(.L_2687 - .L_2686)
.L_2686:
        /*006c*/ 	.word	0x00000000
        /*0070*/ 	.short	0x0001
        /*0072*/ 	.short	0x0008
        /*0074*/ 	.byte	0x00, 0xf5, 0x21, 0x00


	//----- nvinfo : EIATTR_KPARAM_INFO
	.align		4
.L_2687:
        /*0078*/ 	.byte	0x04, 0x17
        /*007a*/ 	.short	(.L_2689 - .L_2688)
.L_2688:
        /*007c*/ 	.word	0x00000000
        /*0080*/ 	.short	0x0000
        /*0082*/ 	.short	0x0000
        /*0084*/ 	.byte	0x00, 0xf5, 0x21, 0x00


	//----- nvinfo : EIATTR_SPARSE_MMA_MASK
	.align		4
.L_2689:
        /*0088*/ 	.byte	0x03, 0x50
        /*008a*/ 	.short	0x0000


	//----- nvinfo : EIATTR_MAXREG_COUNT
	.align		4
        /*008c*/ 	.byte	0x03, 0x1b
        /*008e*/ 	.short	0x00ff


	//----- nvinfo : EIATTR_MERCURY_ISA_VERSION
	.align		4
        /*0090*/ 	.byte	0x03, 0x5f
        /*0092*/ 	.short	0x0101


	//----- nvinfo : EIATTR_COOP_GROUP_MASK_REGIDS
	.align		4
        /*0094*/ 	.byte	0x04, 0x29
        /*0096*/ 	.short	(.L_2691 - .L_2690)


	//   ....[0]....
.L_2690:
        /*0098*/ 	.word	0xffffffff


	//   ....[1]....
        /*009c*/ 	.word	0xffffffff


	//   ....[2]....
        /*00a0*/ 	.word	0xffffffff


	//   ....[3]....
        /*00a4*/ 	.word	0xffffffff


	//   ....[4]....
        /*00a8*/ 	.word	0xffffffff


	//----- nvinfo : EIATTR_COOP_GROUP_INSTR_OFFSETS
	.align		4
.L_2691:
        /*00ac*/ 	.byte	0x04, 0x28
        /*00ae*/ 	.short	(.L_2693 - .L_2692)


	//   ....[0]....
.L_2692:
        /*00b0*/ 	.word	0x00000a20


	//   ....[1]....
        /*00b4*/ 	.word	0x00000a50


	//   ....[2]....
        /*00b8*/ 	.word	0x00000a80


	//   ....[3]....
        /*00bc*/ 	.word	0x00000aa0


	//   ....[4]....
        /*00c0*/ 	.word	0x00000ac0


	//----- nvinfo : EIATTR_VRC_CTA_INIT_COUNT
	.align		4
.L_2693:
        /*00c4*/ 	.byte	0x02, 0x4a
	.zero		1
	.zero		1


	//----- nvinfo : EIATTR_EXIT_INSTR_OFFSETS
	.align		4
        /*00c8*/ 	.byte	0x04, 0x1c
        /*00ca*/ 	.short	(.L_2695 - .L_2694)


	//   ....[0]....
.L_2694:
        /*00cc*/ 	.word	0x00000070


	//   ....[1]....
        /*00d0*/ 	.word	0x00000ad0


	//   ....[2]....
        /*00d4*/ 	.word	0x00000b50


	//----- nvinfo : EIATTR_CRS_STACK_SIZE
	.align		4
.L_2695:
        /*00d8*/ 	.byte	0x04, 0x1e
        /*00da*/ 	.short	(.L_2697 - .L_2696)
.L_2696:
        /*00dc*/ 	.word	0x00000000


	//----- nvinfo : EIATTR_CBANK_PARAM_SIZE
	.align		4
.L_2697:
        /*00e0*/ 	.byte	0x03, 0x19
        /*00e2*/ 	.short	0x0030


	//----- nvinfo : EIATTR_PARAM_CBANK
	.align		4
        /*00e4*/ 	.byte	0x04, 0x0a
        /*00e6*/ 	.short	(.L_2699 - .L_2698)
	.align		4
.L_2698:
        /*00e8*/ 	.word	index@(.nv.constant0._Z9moe_vec_qIN3c104HalfELi256ELi32E10block_q5_KLi2EXadL_ZN45_INTERNAL_8d5cb472_14_gguf_kernel_cu_cd24131917vec_dot_q5_K_q8_1EPKvPK10block_q8_1RKiEEEvS5_S5_PT_PS9_iiii)
        /*00ec*/ 	.short	0x0380
        /*00ee*/ 	.short	0x0030


	//----- nvinfo : EIATTR_SW_WAR
	.align		4
.L_2699:
        /*00f0*/ 	.byte	0x04, 0x36
        /*00f2*/ 	.short	(.L_2701 - .L_2700)
.L_2700:
        /*00f4*/ 	.word	0x00000008
.L_2701:


//--------------------- .nv.info._Z9moe_vec_qIN3c104HalfELi256ELi32E10block_q4_KLi2EXadL_ZN45_INTERNAL_8d5cb472_14_gguf_kernel_cu_cd24131917vec_dot_q4_K_q8_1EPKvPK10block_q8_1RKiEEEvS5_S5_PT_PS9_iiii --------------------------
	.section	.nv.info._Z9moe_vec_qIN3c104HalfELi256ELi32E10block_q4_KLi2EXadL_ZN45_INTERNAL_8d5cb472_14_gguf_kernel_cu_cd24131917vec_dot_q4_K_q8_1EPKvPK10block_q8_1RKiEEEvS5_S5_PT_PS9_iiii,"",@"SHT_CUDA_INFO"
	.sectionflags	@""
	.align	4


	//----- nvinfo : EIATTR_CUDA_API_VERSION
	.align		4
        /*0000*/ 	.byte	0x04, 0x37
        /*0002*/ 	.short	(.L_2703 - .L_2702)
.L_2702:
        /*0004*/ 	.word	0x00000082


	//----- nvinfo : EIATTR_KPARAM_INFO
	.align		4
.L_2703:
        /*0008*/ 	.byte	0x04, 0x17
        /*000a*/ 	.short	(.L_2705 - .L_2704)
.L_2704:
        /*000c*/ 	.word	0x00000000
        /*0010*/ 	.short	0x0007
        /*0012*/ 	.short	0x002c
        /*0014*/ 	.byte	0x00, 0xf0, 0x11, 0x00


	//----- nvinfo : EIATTR_KPARAM_INFO
	.align		4
.L_2705:
        /*0018*/ 	.byte	0x04, 0x17
        /*001a*/ 	.short	(.L_2707 - .L_2706)
.L_2706:
        /*001c*/ 	.word	0x00000000
        /*0020*/ 	.short	0x0006
        /*0022*/ 	.short	0x0028
        /*0024*/ 	.byte	0x00, 0xf0, 0x11, 0x00


	//----- nvinfo : EIATTR_KPARAM_INFO
	.align		4
.L_2707:
        /*0028*/ 	.byte	0x04, 0x17
        /*002a*/ 	.short	(.L_2709 - .L_2708)
.L_2708:
        /*002c*/ 	.word	0x00000000
        /*0030*/ 	.short	0x0005
        /*0032*/ 	.short	0x0024
        /*0034*/ 	.byte	0x00, 0xf0, 0x11, 0x00


	//----- nvinfo : EIATTR_KPARAM_INFO
	.align		4
.L_2709:
        /*0038*/ 	.byte	0x04, 0x17
        /*003a*/ 	.short	(.L_2711 - .L_2710)
.L_2710:
        /*003c*/ 	.word	0x00000000
        /*0040*/ 	.short	0x0004
        /*0042*/ 	.short	0x0020
        /*0044*/ 	.byte	0x00, 0xf0, 0x11, 0x00


	//----- nvinfo : EIATTR_KPARAM_INFO
	.align		4
.L_2711:
        /*0048*/ 	.byte	0x04, 0x17
        /*004a*/ 	.short	(.L_2713 - .L_2712)
.L_2712:
        /*004c*/ 	.word	0x00000000
        /*0050*/ 	.short	0x0003
        /*0052*/ 	.short	0x0018
        /*0054*/ 	.byte	0x00, 0xf5, 0x21, 0x00


	//----- nvinfo : EIATTR_KPARAM_INFO
	.align		4
.L_2713:
        /*0058*/ 	.byte	0x04, 0x17
        /*005a*/ 	.short	(.L_2715 - .L_2714)
.L_2714:
        /*005c*/ 	.word	0x00000000
        /*0060*/ 	.short	0x0002
        /*0062*/ 	.short	0x0010
        /*0064*/ 	.byte	0x00, 0xf5, 0x21, 0x00


	//----- nvinfo : EIATTR_KPARAM_INFO
	.align		4
.L_2715:
        /*0068*/ 	.byte	0x04, 0x17
        /*006a*/ 	.short	(.L_2717 - .L_2716)
.L_2716:
        /*006c*/ 	.word	0x00000000
        /*0070*/ 	.short	0x0001
        /*0072*/ 	.short	0x0008
        /*0074*/ 	.byte	0x00, 0xf5, 0x21, 0x00


	//----- nvinfo : EIATTR_KPARAM_INFO
	.align		4
.L_2717:
        /*0078*/ 	.byte	0x04, 0x17
        /*007a*/ 	.short	(.L_2719 - .L_2718)
.L_2718:
        /*007c*/ 	.word	0x00000000
        /*0080*/ 	.short	0x0000
        /*0082*/ 	.short	0x0000
        /*0084*/ 	.byte	0x00, 0xf5, 0x21, 0x00


	//----- nvinfo : EIATTR_SPARSE_MMA_MASK
	.align		4
.L_2719:
        /*0088*/ 	.byte	0x03, 0x50
        /*008a*/ 	.short	0x0000


	//----- nvinfo : EIATTR_MAXREG_COUNT
	.align		4
        /*008c*/ 	.byte	0x03, 0x1b
        /*008e*/ 	.short	0x00ff


	//----- nvinfo : EIATTR_MERCURY_ISA_VERSION
	.align		4
        /*0090*/ 	.byte	0x03, 0x5f
        /*0092*/ 	.short	0x0101


	//----- nvinfo : EIATTR_COOP_GROUP_MASK_REGIDS
	.align		4
        /*0094*/ 	.byte	0x04, 0x29
        /*0096*/ 	.short	(.L_2721 - .L_2720)


	//   ....[0]....
.L_2720:
        /*0098*/ 	.word	0xffffffff


	//   ....[1]....
        /*009c*/ 	.word	0xffffffff


	//   ....[2]....
        /*00a0*/ 	.word	0xffffffff


	//   ....[3]....
        /*00a4*/ 	.word	0xffffffff


	//   ....[4]....
        /*00a8*/ 	.word	0xffffffff


	//----- nvinfo : EIATTR_COOP_GROUP_INSTR_OFFSETS
	.align		4
.L_2721:
        /*00ac*/ 	.byte	0x04, 0x28
        /*00ae*/ 	.short	(.L_2723 - .L_2722)


	//   ....[0]....
.L_2722:
        /*00b0*/ 	.word	0x000013e0


	//   ....[1]....
        /*00b4*/ 	.word	0x00001410


	//   ....[2]....
        /*00b8*/ 	.word	0x00001430


	//   ....[3]....
        /*00bc*/ 	.word	0x00001450


	//   ....[4]....
        /*00c0*/ 	.word	0x00001470


	//----- nvinfo : EIATTR_VRC_CTA_INIT_COUNT
	.align		4
.L_2723:
        /*00c4*/ 	.byte	0x02, 0x4a
	.zero		1
	.zero		1


	//----- nvinfo : EIATTR_EXIT_INSTR_OFFSETS
	.align		4
        /*00c8*/ 	.byte	0x04, 0x1c
        /*00ca*/ 	.short	(.L_2725 - .L_2724)


	//   ....[0]....
.L_2724:
        /*00cc*/ 	.word	0x00000070


	//   ....[1]....
        /*00d0*/ 	.word	0x00001480


	//   ....[2]....
        /*00d4*/ 	.word	0x00001510


	//----- nvinfo : EIATTR_CRS_STACK_SIZE
	.align		4
.L_2725:
        /*00d8*/ 	.byte	0x04, 0x1e
        /*00da*/ 	.short	(.L_2727 - .L_2726)
.L_2726:
        /*00dc*/ 	.word	0x00000000


	//----- nvinfo : EIATTR_CBANK_PARAM_SIZE
	.align		4
.L_2727:
        /*00e0*/ 	.byte	0x03, 0x19
        /*00e2*/ 	.short	0x0030


	//----- nvinfo : EIATTR_PARAM_CBANK
	.align		4
        /*00e4*/ 	.byte	0x04, 0x0a
        /*00e6*/ 	.short	(.L_2729 - .L_2728)
	.align		4
.L_2728:
        /*00e8*/ 	.word	index@(.nv.constant0._Z9moe_vec_qIN3c104HalfELi256ELi32E10block_q4_KLi2EXadL_ZN45_INTERNAL_8d5cb472_14_gguf_kernel_cu_cd24131917vec_dot_q4_K_q8_1EPKvPK10block_q8_1RKiEEEvS5_S5_PT_PS9_iiii)
        /*00ec*/ 	.short	0x0380
        /*00ee*/ 	.short	0x0030


	//----- nvinfo : EIATTR_SW_WAR
	.align		4
.L_2729:
        /*00f0*/ 	.byte	0x04, 0x36
        /*00f2*/ 	.short	(.L_2731 - .L_2730)
.L_2730:
        /*00f4*/ 	.word	0x00000008
.L_2731:


//--------------------- .nv.info._Z9moe_vec_qIN3c104HalfELi256ELi16E10block_q3_KLi1EXadL_ZN45_INTERNAL_8d5cb472_14_gguf_kernel_cu_cd24131917vec_dot_q3_K_q8_1EPKvPK10block_q8_1RKiEEEvS5_S5_PT_PS9_iiii --------------------------
	.section	.nv.info._Z9moe_vec_qIN3c104HalfELi256ELi16E10block_q3_KLi1EXadL_ZN45_INTERNAL_8d5cb472_14_gguf_kernel_cu_cd24131917vec_dot_q3_K_q8_1EPKvPK10block_q8_1RKiEEEvS5_S5_PT_PS9_iiii,"",@"SHT_CUDA_INFO"
	.sectionflags	@""
	.align	4


	//----- nvinfo : EIATTR_CUDA_API_VERSION
	.align		4
        /*0000*/ 	.byte	0x04, 0x37
        /*0002*/ 	.short	(.L_2733 - .L_2732)
.L_2732:
        /*0004*/ 	.word	0x00000082


	//----- nvinfo : EIATTR_KPARAM_INFO
	.align		4
.L_2733:
        /*0008*/ 	.byte	0x04, 0x17
        /*000a*/ 	.short	(.L_2735 - .L_2734)
.L_2734:
        /*000c*/ 	.word	0x00000000
        /*0010*/ 	.short	0x0007
        /*0012*/ 	.short	0x002c
        /*0014*/ 	.byte	0x00, 0xf0, 0x11, 0x00


	//----- nvinfo : EIATTR_KPARAM_INFO
	.align		4
.L_2735:
        /*0018*/ 	.byte	0x04, 0x17
        /*001a*/ 	.short	(.L_2737 - .L_2736)
.L_2736:
        /*001c*/ 	.word	0x00000000
        /*0020*/ 	.short	0x0006
        /*0022*/ 	.short	0x0028
        /*0024*/ 	.byte	0x00, 0xf0, 0x11, 0x00


	//----- nvinfo : EIATTR_KPARAM_INFO
	.align		4
.L_2737:
        /*0028*/ 	.byte	0x04, 0x17
        /*002a*/ 	.short	(.L_2739 - .L_2738)
.L_2738:
        /*002c*/ 	.word	0x00000000
        /*0030*/ 	.short	0x0005
        /*0032*/ 	.short	0x0024
        /*0034*/ 	.byte	0x00, 0xf0, 0x11, 0x00


	//----- nvinfo : EIATTR_KPARAM_INFO
	.align		4
.L_2739:
        /*0038*/ 	.byte	0x04, 0x17
        /*003a*/ 	.short	(.L_2741 - .L_2740)
.L_2740:
        /*003c*/ 	.word	0x00000000
        /*0040*/ 	.short	0x0004
        /*0042*/ 	.short	0x0020
        /*0044*/ 	.byte	0x00, 0xf0, 0x11, 0x00


	//----- nvinfo : EIATTR_KPARAM_INFO
	.align		4
.L_2741:
        /*0048*/ 	.byte	0x04, 0x17
        /*004a*/ 	.short	(.L_2743 - .L_2742)
.L_2742:
        /*004c*/ 	.word	0x00000000
        /*0050*/ 	.short	0x0003
        /*0052*/ 	.short	0x0018
        /*0054*/ 	.byte	0x00, 0xf5, 0x21, 0x00


	//----- nvinfo : EIATTR_KPARAM_INFO
	.align		4
.L_2743:
        /*0058*/ 	.byte	0x04, 0x17
        /*005a*/ 	.short	(.L_2745 - .L_2744)
.L_2744:
        /*005c*/ 	.word	0x00000000
        /*0060*/ 	.short	0x0002
        /*0062*/ 	.short	0x0010
        /*0064*/ 	.byte	0x00, 0xf5, 0x21, 0x00


	//----- nvinfo : EIATTR_KPARAM_INFO
	.align		4
.L_2745:
        /*0068*/ 	.byte	0x04, 0x17
        /*006a*/ 	.short	(.L_2747 - .L_2746)
.L_2746:
        /*006c*/ 	.word	0x00000000
        /*0070*/ 	.short	0x0001
        /*0072*/ 	.short	0x0008
        /*0074*/ 	.byte	0x00, 0xf5, 0x21, 0x00


	//----- nvinfo : EIATTR_KPARAM_INFO
	.align		4
.L_2747:
        /*0078*/ 	.byte	0x04, 0x17
        /*007a*/ 	.short	(.L_2749 - .L_2748)
.L_2748:
        /*007c*/ 	.word	0x00000000
        /*0080*/ 	.short	0x0000
        /*0082*/ 	.short	0x0000
        /*0084*/ 	.byte	0x00, 0xf5, 0x21, 0x00


	//----- nvinfo : EIATTR_SPARSE_MMA_MASK
	.align		4
.L_2749:
        /*0088*/ 	.byte	0x03, 0x50
        /*008a*/ 	.short	0x0000


	//----- nvinfo : EIATTR_MAXREG_COUNT
	.align		4
        /*008c*/ 	.byte	0x03, 0x1b
        /*008e*/ 	.short	0x00ff


	//----- nvinfo : EIATTR_MERCURY_ISA_VERSION
	.align		4
        /*0090*/ 	.byte	0x03, 0x5f
        /*0092*/ 	.short	0x0101


	//----- nvinfo : EIATTR_COOP_GROUP_MASK_REGIDS
	.align		4
        /*0094*/ 	.byte	0x04, 0x29
        /*0096*/ 	.short	(.L_2751 - .L_2750)


	//   ....[0]....
.L_2750:
        /*0098*/ 	.word	0xffffffff


	//   ....[1]....
        /*009c*/ 	.word	0xffffffff


	//   ....[2]....
        /*00a0*/ 	.word	0xffffffff


	//   ....[3]....
        /*00a4*/ 	.word	0xffffffff


	//   ....[4]....
        /*00a8*/ 	.word	0xffffffff


	//----- nvinfo : EIATTR_COOP_GROUP_INSTR_OFFSETS
	.align		4
.L_2751:
        /*00ac*/ 	.byte	0x04, 0x28
        /*00ae*/ 	.short	(.L_2753 - .L_2752)


	//   ....[0]....
.L_2752:
        /*00b0*/ 	.word	0x00000cb0


	//   ....[1]....
        /*00b4*/ 	.word	0x00000ce0


	//   ....[2]....
        /*00b8*/ 	.word	0x00000d00


	//   ....[3]....
        /*00bc*/ 	.word	0x00000d20


	//   ....[4]....
        /*00c0*/ 	.word	0x00000d40


	//----- nvinfo : EIATTR_VRC_CTA_INIT_COUNT
	.align		4
.L_2753:
        /*00c4*/ 	.byte	0x02, 0x4a
	.zero		1
	.zero		1


	//----- nvinfo : EIATTR_EXIT_INSTR_OFFSETS
	.align		4
        /*00c8*/ 	.byte	0x04, 0x1c
        /*00ca*/ 	.short	(.L_2755 - .L_2754)


	//   ....[0]....
.L_2754:
        /*00cc*/ 	.word	0x00000070


	//   ....[1]....
        /*00d0*/ 	.word	0x00000d50


	//   ....[2]....
        /*00d4*/ 	.word	0x00000dd0


	//----- nvinfo : EIATTR_CRS_STACK_SIZE
	.align		4
.L_2755:
        /*00d8*/ 	.byte	0x04, 0x1e
        /*00da*/ 	.short	(.L_2757 - .L_2756)
.L_2756:
        /*00dc*/ 	.word	0x00000000


	//----- nvinfo : EIATTR_CBANK_PARAM_SIZE
	.align		4
.L_2757:
        /*00e0*/ 	.byte	0x03, 0x19
        /*00e2*/ 	.short	0x0030


	//----- nvinfo : EIATTR_PARAM_CBANK
	.align		4
        /*00e4*/ 	.byte	0x04, 0x0a
        /*00e6*/ 	.short	(.L_2759 - .L_2758)
	.align		4
.L_2758:
        /*00e8*/ 	.word	index@(.nv.constant0._Z9moe_vec_qIN3c104HalfELi256ELi16E10block_q3_KLi1EXadL_ZN45_INTERNAL_8d5cb472_14_gguf_kernel_cu_cd24131917vec_dot_q3_K_q8_1EPKvPK10block_q8_1RKiEEEvS5_S5_PT_PS9_iiii)
        /*00ec*/ 	.short	0x0380
        /*00ee*/ 	.short	0x0030


	//----- nvinfo : EIATTR_SW_WAR
	.align		4
.L_2759:
        /*00f0*/ 	.byte	0x04, 0x36
        /*00f2*/ 	.short	(.L_2761 - .L_2760)
.L_2760:
        /*00f4*/ 	.word	0x00000008
.L_2761:


//--------------------- .nv.info._Z9moe_vec_qIN3c104HalfELi256ELi16E10block_q2_KLi1EXadL_ZN45_INTERNAL_8d5cb472_14_gguf_kernel_cu_cd24131917vec_dot_q2_K_q8_1EPKvPK10block_q8_1RKiEEEvS5_S5_PT_PS9_iiii --------------------------
	.section	.nv.info._Z9moe_vec_qIN3c104HalfELi256ELi16E10block_q2_KLi1EXadL_ZN45_INTERNAL_8d5cb472_14_gguf_kernel_cu_cd24131917vec_dot_q2_K_q8_1EPKvPK10block_q8_1RKiEEEvS5_S5_PT_PS9_iiii,"",@"SHT_CUDA_INFO"
	.sectionflags	@""
	.align	4


	//----- nvinfo : EIATTR_CUDA_API_VERSION
	.align		4
        /*0000*/ 	.byte	0x04, 0x37
        /*0002*/ 	.short	(.L_2763 - .L_2762)
.L_2762:
        /*0004*/ 	.word	0x00000082


	//----- nvinfo : EIATTR_KPARAM_INFO
	.align		4
.L_2763:
        /*0008*/ 	.byte	0x04, 0x17
        /*000a*/ 	.short	(.L_2765 - .L_2764)
.L_2764:
        /*000c*/ 	.word	0x00000000
        /*0010*/ 	.short	0x0007
        /*0012*/ 	.short	0x002c
        /*0014*/ 	.byte	0x00, 0xf0, 0x11, 0x00


	//----- nvinfo : EIATTR_KPARAM_INFO
	.align		4
.L_2765:
        /*0018*/ 	.byte	0x04, 0x17
        /*001a*/ 	.short	(.L_2767 - .L_2766)
.L_2766:
        /*001c*/ 	.word	0x00000000
        /*0020*/ 	.short	0x0006
        /*0022*/ 	.short	0x0028
        /*0024*/ 	.byte	0x00, 0xf0, 0x11, 0x00


	//----- nvinfo : EIATTR_KPARAM_INFO
	.align		4
.L_2767:
        /*0028*/ 	.byte	0x04, 0x17
        /*002a*/ 	.short	(.L_2769 - .L_2768)
.L_2768:
        /*002c*/ 	.word	0x00000000
        /*0030*/ 	.short	0x0005
        /*0032*/ 	.short	0x0024
        /*0034*/ 	.byte	0x00, 0xf0, 0x11, 0x00


	//----- nvinfo : EIATTR_KPARAM_INFO
	.align		4
.L_2769:
        /*0038*/ 	.byte	0x04, 0x17
        /*003a*/ 	.short	(.L_2771 - .L_2770)
.L_2770:
        /*003c*/ 	.word	0x00000000
        /*0040*/ 	.short	0x0004
        /*0042*/ 	.short	0x0020
        /*0044*/ 	.byte	0x00, 0xf0, 0x11, 0x00


	//----- nvinfo : EIATTR_KPARAM_INFO
	.align		4
.L_2771:
        /*0048*/ 	.byte	0x04, 0x17
        /*004a*/ 	.short	(.L_2773 - .L_2772)
.L_2772:
        /*004c*/ 	.word	0x00000000
        /*0050*/ 	.short	0x0003
        /*0052*/ 	.short	0x0018
        /*0054*/ 	.byte	0x00, 0xf5, 0x21, 0x00


	//----- nvinfo : EIATTR_KPARAM_INFO
	.align		4
.L_2773:
        /*0058*/ 	.byte	0x04, 0x17
        /*005a*/ 	.short	(.L_2775 - .L_2774)
.L_2774:
        /*005c*/ 	.word	0x00000000
        /*0060*/ 	.short	0x0002
        /*0062*/ 	.short	0x0010
        /*0064*/ 	.byte	0x00, 0xf5, 0x21, 0x00


	//----- nvinfo : EIATTR_KPARAM_INFO
	.align		4
.L_2775:
        /*0068*/ 	.byte	0x04, 0x17
        /*006a*/ 	.short	(.L_2777 - .L_2776)
.L_2776:
        /*006c*/ 	.word	0x00000000
        /*0070*/ 	.short	0x0001
        /*0072*/ 	.short	0x0008
        /*0074*/ 	.byte	0x00, 0xf5, 0x21, 0x00


	//----- nvinfo : EIATTR_KPARAM_INFO
	.align		4
.L_2777:
        /*0078*/ 	.byte	0x04, 0x17
        /*007a*/ 	.short	(.L_2779 - .L_2778)
.L_2778:
        /*007c*/ 	.word	0x00000000
        /*0080*/ 	.short	0x0000
        /*0082*/ 	.short	0x0000
        /*0084*/ 	.byte	0x00, 0xf5, 0x21, 0x00


	//----- nvinfo : EIATTR_SPARSE_MMA_MASK
	.align		4
.L_2779:
        /*0088*/ 	.byte	0x03, 0x50
        /*008a*/ 	.short	0x0000


	//----- nvinfo : EIATTR_MAXREG_COUNT
	.align		4
        /*008c*/ 	.byte	0x03, 0x1b
        /*008e*/ 	.short	0x00ff


	//----- nvinfo : EIATTR_MERCURY_ISA_VERSION
	.align		4
        /*0090*/ 	.byte	0x03, 0x5f
        /*0092*/ 	.short	0x0101


	//----- nvinfo : EIATTR_COOP_GROUP_MASK_REGIDS
	.align		4
        /*0094*/ 	.byte	0x04, 0x29
        /*0096*/ 	.short	(.L_2781 - .L_2780)


	//   ....[0]....
.L_2780:
        /*0098*/ 	.word	0xffffffff


	//   ....[1]....
        /*009c*/ 	.word	0xffffffff


	//   ....[2]....
        /*00a0*/ 	.word	0xffffffff


	//   ....[3]....
        /*00a4*/ 	.word	0xffffffff


	//   ....[4]....
        /*00a8*/ 	.word	0xffffffff


	//----- nvinfo : EIATTR_COOP_GROUP_INSTR_OFFSETS
	.align		4
.L_2781:
        /*00ac*/ 	.byte	0x04, 0x28
        /*00ae*/ 	.short	(.L_2783 - .L_2782)


	//   ....[0]....
.L_2782:
        /*00b0*/ 	.word	0x00000990


	//   ....[1]....
        /*00b4*/ 	.word	0x000009c0


	//   ....[2]....
        /*00b8*/ 	.word	0x000009e0


	//   ....[3]....
        /*00bc*/ 	.word	0x00000a00


	//   ....[4]....
        /*00c0*/ 	.word	0x00000a20


	//----- nvinfo : EIATTR_VRC_CTA_INIT_COUNT
	.align		4
.L_2783:
        /*00c4*/ 	.byte	0x02, 0x4a
	.zero		1
	.zero		1


	//----- nvinfo : EIATTR_EXIT_INSTR_OFFSETS
	.align		4
        /*00c8*/ 	.byte	0x04, 0x1c
        /*00ca*/ 	.short	(.L_2785 - .L_2784)


	//   ....[0]....
.L_2784:
        /*00cc*/ 	.word	0x00000070


	//   ....[1]....
        /*00d0*/ 	.word	0x00000a30


	//   ....[2]....
        /*00d4*/ 	.word	0x00000ac0


	//----- nvinfo : EIATTR_CRS_STACK_SIZE
	.align		4
.L_2785:
        /*00d8*/ 	.byte	0x04, 0x1e
        /*00da*/ 	.short	(.L_2787 - .L_2786)
.L_2786:
        /*00dc*/ 	.word	0x00000000


	//----- nvinfo : EIATTR_CBANK_PARAM_SIZE
	.align		4
.L_2787:
        /*00e0*/ 	.byte	0x03, 0x19
        /*00e2*/ 	.short	0x0030


	//----- nvinfo : EIATTR_PARAM_CBANK
	.align		4
        /*00e4*/ 	.byte	0x04, 0x0a
        /*00e6*/ 	.short	(.L_2789 - .L_2788)
	.align		4
.L_2788:
        /*00e8*/ 	.word	index@(.nv.constant0._Z9moe_vec_qIN3c104HalfELi256ELi16E10block_q2_KLi1EXadL_ZN45_INTERNAL_8d5cb472_14_gguf_kernel_cu_cd24131917vec_dot_q2_K_q8_1EPKvPK10block_q8_1RKiEEEvS5_S5_PT_PS9_iiii)
        /*00ec*/ 	.short	0x0380
        /*00ee*/ 	.short	0x0030


	//----- nvinfo : EIATTR_SW_WAR
	.align		4
.L_2789:
        /*00f0*/ 	.byte	0x04, 0x36
        /*00f2*/ 	.short	(.L_2791 - .L_2790)
.L_2790:
        /*00f4*/ 	.word	0x00000008
.L_2791:


//--------------------- .nv.info._Z9moe_vec_qIN3c104HalfELi32ELi8E10block_q8_0Li2EXadL_ZN45_INTERNAL_8d5cb472_14_gguf_kernel_cu_cd24131917vec_dot_q8_0_q8_1EPKvPK10block_q8_1RKiEEEvS5_S5_PT_PS9_iiii --------------------------
	.section	.nv.info._Z9moe_vec_qIN3c104HalfELi32ELi8E10block_q8_0Li2EXadL_ZN45_INTERNAL_8d5cb472_14_gguf_kernel_cu_cd24131917vec_dot_q8_0_q8_1EPKvPK10block_q8_1RKiEEEvS5_S5_PT_PS9_iiii,"",@"SHT_CUDA_INFO"
	.sectionflags	@""
	.align	4


	//----- nvinfo : EIATTR_CUDA_API_VERSION
	.align		4
        /*0000*/ 	.byte	0x04, 0x37
        /*0002*/ 	.short	(.L_2793 - .L_2792)
.L_2792:
        /*0004*/ 	.word	0x00000082


	//----- nvinfo : EIATTR_KPARAM_INFO
	.align		4
.L_2793:
        /*0008*/ 	.byte	0x04, 0x17
        /*000a*/ 	.short	(.L_2795 - .L_2794)
.L_2794:
        /*000c*/ 	.word	0x00000000
        /*0010*/ 	.short	0x0007
        /*0012*/ 	.short	0x002c
        /*0014*/ 	.byte	0x00, 0xf0, 0x11, 0x00


	//----- nvinfo : EIATTR_KPARAM_INFO
	.align		4
.L_2795:
        /*0018*/ 	.byte	0x04, 0x17
        /*001a*/ 	.short	(.L_2797 - .L_2796)
.L_2796:
        /*001c*/ 	.word	0x00000000
        /*0020*/ 	.short	0x0006
        /*0022*/ 	.short	0x0028
        /*0024*/ 	.byte	0x00, 0xf0, 0x11, 0x00


	//----- nvinfo : EIATTR_KPARAM_INFO
	.align		4
.L_2797:
        /*0028*/ 	.byte	0x04, 0x17
        /*002a*/ 	.short	(.L_2799 - .L_2798)
.L_2798:
        /*002c*/ 	.word	0x00000000
        /*0030*/ 	.short	0x0005
        /*0032*/ 	.short	0x0024
        /*0034*/ 	.byte	0x00, 0xf0, 0x11, 0x00


	//----- nvinfo : EIATTR_KPARAM_INFO
	.align		4
.L_2799:
        /*0038*/ 	.byte	0x04, 0x17
        /*003a*/ 	.short	(.L_2801 - .L_2800)
.L_2800:
        /*003c*/ 	.word	0x00000000
        /*0040*/ 	.short	0x0004
        /*0042*/ 	.short	0x0020
        /*0044*/ 	.byte	0x00, 0xf0, 0x11, 0x00


	//----- nvinfo : EIATTR_KPARAM_INFO
	.align		4
.L_2801:
        /*0048*/ 	.byte	0x04, 0x17
        /*004a*/ 	.short	(.L_2803 - .L_2802)
.L_2802:
        /*004c*/ 	.word	0x00000000
        /*0050*/ 	.short	0x0003
        /*0052*/ 	.short	0x0018
        /*0054*/ 	.byte	0x00, 0xf5, 0x21, 0x00


	//----- nvinfo : EIATTR_KPARAM_INFO
	.align		4
.L_2803:
        /*0058*/ 	.byte	0x04, 0x17
        /*005a*/ 	.short	(.L_2805 - .L_2804)
.L_2804:
        /*005c*/ 	.word	0x00000000
        /*0060*/ 	.short	0x0002
        /*0062*/ 	.short	0x0010
        /*0064*/ 	.byte	0x00, 0xf5, 0x21, 0x00


	//----- nvinfo : EIATTR_KPARAM_INFO
	.align		4
.L_2805:
        /*0068*/ 	.byte	0x04, 0x17
        /*006a*/ 	.short	(.L_2807 - .L_2806)
.L_2806:
        /*006c*/ 	.word	0x00000000
        /*0070*/ 	.short	0x0001
        /*0072*/ 	.short	0x0008
        /*0074*/ 	.byte	0x00, 0xf5, 0x21, 0x00


	//----- nvinfo : EIATTR_KPARAM_INFO
	.align		4
.L_2807:
        /*0078*/ 	.byte	0x04, 0x17
        /*007a*/ 	.short	(.L_2809 - .L_2808)
.L_2808:
        /*007c*/ 	.word	0x00000000
        /*0080*/ 	.short	0x0000
        /*0082*/ 	.short	0x0000
        /*0084*/ 	.byte	0x00, 0xf5, 0x21, 0x00


	//----- nvinfo : EIATTR_SPARSE_MMA_MASK
	.align		4
.L_2809:
        /*0088*/ 	.byte	0x03, 0x50
        /*008a*/ 	.short	0x0000


	//----- nvinfo : EIATTR_MAXREG_COUNT
	.align		4
        /*008c*/ 	.byte	0x03, 0x1b
        /*008e*/ 	.short	0x00ff


	//----- nvinfo : EIATTR_MERCURY_ISA_VERSION
	.align		4
        /*0090*/ 	.byte	0x03, 0x5f
        /*0092*/ 	.short	0x0101


	//----- nvinfo : EIATTR_COOP_GROUP_MASK_REGIDS
	.align		4
        /*0094*/ 	.byte	0x04, 0x29
        /*0096*/ 	.short	(.L_2811 - .L_2810)


	//   ....[0]....
.L_2810:
        /*0098*/ 	.word	0xffffffff


	//   ....[1]....
        /*009c*/ 	.word	0xffffffff


	//   ....[2]....
        /*00a0*/ 	.word	0xffffffff


	//   ....[3]....
        /*00a4*/ 	.word	0xffffffff


	//   ....[4]....
        /*00a8*/ 	.word	0xffffffff


	//----- nvinfo : EIATTR_COOP_GROUP_INSTR_OFFSETS
	.align		4
.L_2811:
        /*00ac*/ 	.byte	0x04, 0x28
        /*00ae*/ 	.short	(.L_2813 - .L_2812)


	//   ....[0]....
.L_2812:
        /*00b0*/ 	.word	0x00000d50


	//   ....[1]....
        /*00b4*/ 	.word	0x00000d80


	//   ....[2]....
        /*00b8*/ 	.word	0x00000da0


	//   ....[3]....
        /*00bc*/ 	.word	0x00000dc0


	//   ....[4]....
        /*00c0*/ 	.word	0x00000de0


	//----- nvinfo : EIATTR_VRC_CTA_INIT_COUNT
	.align		4
.L_2813:
        /*00c4*/ 	.byte	0x02, 0x4a
	.zero		1
	.zero		1


	//----- nvinfo : EIATTR_EXIT_INSTR_OFFSETS
	.align		4
        /*00c8*/ 	.byte	0x04, 0x1c
        /*00ca*/ 	.short	(.L_2815 - .L_2814)


	//   ....[0]....
.L_2814:
        /*00cc*/ 	.word	0x00000070


	//   ....[1]....
        /*00d0*/ 	.word	0x00000df0


	//   ....[2]....
        /*00d4*/ 	.word	0x00000e60


	//----- nvinfo : EIATTR_CRS_STACK_SIZE
	.align		4
.L_2815:
        /*00d8*/ 	.byte	0x04, 0x1e
        /*00da*/ 	.short	(.L_2817 - .L_2816)
.L_2816:
        /*00dc*/ 	.word	0x00000000


	//----- nvinfo : EIATTR_CBANK_PARAM_SIZE
	.align		4
.L_2817:
        /*00e0*/ 	.byte	0x03, 0x19
        /*00e2*/ 	.short	0x0030


	//----- nvinfo : EIATTR_PARAM_CBANK
	.align		4
        /*00e4*/ 	.byte	0x04, 0x0a
        /*00e6*/ 	.short	(.L_2819 - .L_2818)
	.align		4
.L_2818:
        /*00e8*/ 	.word	index@(.nv.constant0._Z9moe_vec_qIN3c104HalfELi32ELi8E10block_q8_0Li2EXadL_ZN45_INTERNAL_8d5cb472_14_gguf_kernel_cu_cd24131917vec_dot_q8_0_q8_1EPKvPK10block_q8_1RKiEEEvS5_S5_PT_PS9_iiii)
        /*00ec*/ 	.short	0x0380
        /*00ee*/ 	.short	0x0030


	//----- nvinfo : EIATTR_SW_WAR
	.align		4
.L_2819:
        /*00f0*/ 	.byte	0x04, 0x36
        /*00f2*/ 	.short	(.L_2821 - .L_2820)
.L_2820:
        /*00f4*/ 	.word	0x00000008
.L_2821:


//--------------------- .nv.info._Z9moe_vec_qIN3c104HalfELi32ELi4E10block_q5_1Li2EXadL_ZN45_INTERNAL_8d5cb472_14_gguf_kernel_cu_cd24131917vec_dot_q5_1_q8_1EPKvPK10block_q8_1RKiEEEvS5_S5_PT_PS9_iiii --------------------------
	.section	.nv.info._Z9moe_vec_qIN3c104HalfELi32ELi4E10block_q5_1Li2EXadL_ZN45_INTERNAL_8d5cb472_14_gguf_kernel_cu_cd24131917vec_dot_q5_1_q8_1EPKvPK10block_q8_1RKiEEEvS5_S5_PT_PS9_iiii,"",@"SHT_CUDA_INFO"
	.sectionflags	@""
	.align	4


	//----- nvinfo : EIATTR_CUDA_API_VERSION
	.align		4
        /*0000*/ 	.byte	0x04, 0x37
        /*0002*/ 	.short	(.L_2823 - .L_2822)
.L_2822:
        /*0004*/ 	.word	0x00000082


	//----- nvinfo : EIATTR_KPARAM_INFO
	.align		4
.L_2823:
        /*0008*/ 	.byte	0x04, 0x17
        /*000a*/ 	.short	(.L_2825 - .L_2824)
.L_2824:
        /*000c*/ 	.word	0x00000000
        /*0010*/ 	.short	0x0007
        /*0012*/ 	.short	0x002c
        /*0014*/ 	.byte	0x00, 0xf0, 0x11, 0x00


	//----- nvinfo : EIATTR_KPARAM_INFO
	.align		4
.L_2825:
        /*0018*/ 	.byte	0x04, 0x17
        /*001a*/ 	.short	(.L_2827 - .L_2826)
.L_2826:
        /*001c*/ 	.word	0x00000000
        /*0020*/ 	.short	0x0006
        /*0022*/ 	.short	0x0028
        /*0024*/ 	.byte	0x00, 0xf0, 0x11, 0x00


	//----- nvinfo : EIATTR_KPARAM_INFO
	.align		4
.L_2827:
        /*0028*/ 	.byte	0x04, 0x17
        /*002a*/ 	.short	(.L_2829 - .L_2828)
.L_2828:
        /*002c*/ 	.word	0x00000000
        /*0030*/ 	.short	0x0005
        /*0032*/ 	.short	0x0024
        /*0034*/ 	.byte	0x00, 0xf0, 0x11, 0x00


	//----- nvinfo : EIATTR_KPARAM_INFO
	.align		4
.L_2829:
        /*0038*/ 	.byte	0x04, 0x17
        /*003a*/ 	.short	(.L_2831 - .L_2830)
.L_2830:
        /*003c*/ 	.word	0x00000000
        /*0040*/ 	.short	0x0004
        /*0042*/ 	.short	0x0020
        /*0044*/ 	.byte	0x00, 0xf0, 0x11, 0x00


	//----- nvinfo : EIATTR_KPARAM_INFO
	.align		4
.L_2831:
        /*0048*/ 	.byte	0x04, 0x17
        /*004a*/ 	.short	(.L_2833 - .L_2832)
.L_2832:
        /*004c*/ 	.word	0x00000000
        /*0050*/ 	.short	0x0003
        /*0052*/ 	.short	0x0018
        /*0054*/ 	.byte	0x00, 0xf5, 0x21, 0x00


	//----- nvinfo : EIATTR_KPARAM_INFO
	.align		4
.L_2833:
        /*0058*/ 	.byte	0x04, 0x17
        /*005a*/ 	.short	(.L_2835 - .L_2834)
.L_2834:
        /*005c*/ 	.word	0x00000000
        /*0060*/ 	.short	0x0002
        /*0062*/ 	.short	0x0010
        /*0064*/ 	.byte	0x00, 0xf5, 0x21, 0x00


	//----- nvinfo : EIATTR_KPARAM_INFO
	.align		4
.L_2835:
        /*0068*/ 	.byte	0x04, 0x17
        /*006a*/ 	.short	(.L_2837 - .L_2836)
.L_2836:
        /*006c*/ 	.word	0x00000000
        /*0070*/ 	.short	0x0001
        /*0072*/ 	.short	0x0008
        /*0074*/ 	.byte	0x00, 0xf5, 0x21, 0x00


	//----- nvinfo : EIATTR_KPARAM_INFO
	.align		4
.L_2837:
        /*0078*/ 	.byte	0x04, 0x17
        /*007a*/ 	.short	(.L_2839 - .L_2838)
.L_2838:
        /*007c*/ 	.word	0x00000000
        /*0080*/ 	.short	0x0000
        /*0082*/ 	.short	0x0000
        /*0084*/ 	.byte	0x00, 0xf5, 0x21, 0x00


	//----- nvinfo : EIATTR_SPARSE_MMA_MASK
	.align		4
.L_2839:
        /*0088*/ 	.byte	0x03, 0x50
        /*008a*/ 	.short	0x0000


	//----- nvinfo : EIATTR_MAXREG_COUNT
	.align		4
        /*008c*/ 	.byte	0x03, 0x1b
        /*008e*/ 	.short	0x00ff


	//----- nvinfo : EIATTR_MERCURY_ISA_VERSION
	.align		4
        /*0090*/ 	.byte	0x03, 0x5f
        /*0092*/ 	.short	0x0101


	//----- nvinfo : EIATTR_COOP_GROUP_MASK_REGIDS
	.align		4
        /*0094*/ 	.byte	0x04, 0x29
        /*0096*/ 	.short	(.L_2841 - .L_2840)


	//   ....[0]....
.L_2840:
        /*0098*/ 	.word	0xffffffff


	//   ....[1]....
        /*009c*/ 	.word	0xffffffff


	//   ....[2]....
        /*00a0*/ 	.word	0xffffffff


	//   ....[3]....
        /*00a4*/ 	.word	0xffffffff


	//   ....[4]....
        /*00a8*/ 	.word	0xffffffff


	//----- nvinfo : EIATTR_COOP_GROUP_INSTR_OFFSETS
	.align		4
.L_2841:
        /*00ac*/ 	.byte	0x04, 0x28
        /*00ae*/ 	.short	(.L_2843 - .L_2842)


	//   ....[0]....
.L_2842:
        /*00b0*/ 	.word	0x00000810


	//   ....[1]....
        /*00b4*/ 	.word	0x00000840


	//   ....[2]....
        /*00b8*/ 	.word	0x00000860


	//   ....[3]....
        /*00bc*/ 	.word	0x00000880


	//   ....[4]....
        /*00c0*/ 	.word	0x000008a0


	//----- nvinfo : EIATTR_VRC_CTA_INIT_COUNT
	.align		4
.L_2843:
        /*00c4*/ 	.byte	0x02, 0x4a
	.zero		1
	.zero		1


	//----- nvinfo : EIATTR_EXIT_INSTR_OFFSETS
	.align		4
        /*00c8*/ 	.byte	0x04, 0x1c
        /*00ca*/ 	.short	(.L_2845 - .L_2844)


	//   ....[0]....
.L_2844:
        /*00cc*/ 	.word	0x00000070


	//   ....[1]....
        /*00d0*/ 	.word	0x000008b0


	//   ....[2]....
        /*00d4*/ 	.word	0x00000920


	//----- nvinfo : EIATTR_CRS_STACK_SIZE
	.align		4
.L_2845:
        /*00d8*/ 	.byte	0x04, 0x1e
        /*00da*/ 	.short	(.L_2847 - .L_2846)
.L_2846:
        /*00dc*/ 	.word	0x00000000


	//----- nvinfo : EIATTR_CBANK_PARAM_SIZE
	.align		4
.L_2847:
        /*00e0*/ 	.byte	0x03, 0x19
        /*00e2*/ 	.short	0x0030


	//----- nvinfo : EIATTR_PARAM_CBANK
	.align		4
        /*00e4*/ 	.byte	0x04, 0x0a
        /*00e6*/ 	.short	(.L_2849 - .L_2848)
	.align		4
.L_2848:
        /*00e8*/ 	.word	index@(.nv.constant0._Z9moe_vec_qIN3c104HalfELi32ELi4E10block_q5_1Li2EXadL_ZN45_INTERNAL_8d5cb472_14_gguf_kernel_cu_cd24131917vec_dot_q5_1_q8_1EPKvPK10block_q8_1RKiEEEvS5_S5_PT_PS9_iiii)
        /*00ec*/ 	.short	0x0380
        /*00ee*/ 	.short	0x0030


	//----- nvinfo : EIATTR_SW_WAR
	.align		4
.L_2849:
        /*00f0*/ 	.byte	0x04, 0x36
        /*00f2*/ 	.short	(.L_2851 - .L_2850)
.L_2850:
        /*00f4*/ 	.word	0x00000008
.L_2851:


//--------------------- .nv.info._Z9moe_vec_qIN3c104HalfELi32ELi4E10block_q5_0Li2EXadL_ZN45_INTERNAL_8d5cb472_14_gguf_kernel_cu_cd24131917vec_dot_q5_0_q8_1EPKvPK10block_q8_1RKiEEEvS5_S5_PT_PS9_iiii --------------------------
	.section	.nv.info._Z9moe_vec_qIN3c104HalfELi32ELi4E10block_q5_0Li2EXadL_ZN45_INTERNAL_8d5cb472_14_gguf_kernel_cu_cd24131917vec_dot_q5_0_q8_1EPKvPK10block_q8_1RKiEEEvS5_S5_PT_PS9_iiii,"",@"SHT_CUDA_INFO"
	.sectionflags	@""
	.align	4


	//----- nvinfo : EIATTR_CUDA_API_VERSION
	.align		4
        /*0000*/ 	.byte	0x04, 0x37
        /*0002*/ 	.short	(.L_2853 - .L_2852)
.L_2852:
        /*0004*/ 	.word	0x00000082


	//----- nvinfo : EIATTR_KPARAM_INFO
	.align		4
.L_2853:
        /*0008*/ 	.byte	0x04, 0x17
        /*000a*/ 	.short	(.L_2855 - .L_2854)
.L_2854:
        /*000c*/ 	.word	0x00000000
        /*0010*/ 	.short	0x0007
        /*0012*/ 	.short	0x002c
        /*0014*/ 	.byte	0x00, 0xf0, 0x11, 0x00


	//----- nvinfo : EIATTR_KPARAM_INFO
	.align		4
.L_2855:
        /*0018*/ 	.byte	0x04, 0x17
        /*001a*/ 	.short	(.L_2857 - .L_2856)
.L_2856:
        /*001c*/ 	.word	0x00000000
        /*0020*/ 	.short	0x0006
        /*0022*/ 	.short	0x0028
        /*0024*/ 	.byte	0x00, 0xf0, 0x11, 0x00


	//----- nvinfo : EIATTR_KPARAM_INFO
	.align		4
.L_2857:
        /*0028*/ 	.byte	0x04, 0x17
        /*002a*/ 	.short	(.L_2859 - .L_2858)
.L_2858:
        /*002c*/ 	.word	0x00000000
        /*0030*/ 	.short	0x0005
        /*0032*/ 	.short	0x0024
        /*0034*/ 	.byte	0x00, 0xf0, 0x11, 0x00


	//----- nvinfo : EIATTR_KPARAM_INFO
	.align		4
.L_2859:
        /*0038*/ 	.byte	0x04, 0x17
        /*003a*/ 	.short	(.L_2861 - .L_2860)
.L_2860:
        /*003c*/ 	.word	0x00000000
        /*0040*/ 	.short	0x0004
        /*0042*/ 	.short	0x0020
        /*0044*/ 	.byte	0x00, 0xf0, 0x11, 0x00


	//----- nvinfo : EIATTR_KPARAM_INFO
	.align		4
.L_2861:
        /*0048*/ 	.byte	0x04, 0x17
        /*004a*/ 	.short	(.L_2863 - .L_2862)
.L_2862:
        /*004c*/ 	.word	0x00000000
        /*0050*/ 	.short	0x0003
        /*0052*/ 	.short	0x0018
        /*0054*/ 	.byte	0x00, 0xf5, 0x21, 0x00


	//----- nvinfo : EIATTR_KPARAM_INFO
	.align		4
.L_2863:
        /*0058*/ 	.byte	0x04, 0x17
        /*005a*/ 	.short	(.L_2865 - .L_2864)
.L_2864:
        /*005c*/ 	.word	0x00000000
        /*0060*/ 	.short	0x0002
        /*0062*/ 	.short	0x0010
        /*0064*/ 	.byte	0x00, 0xf5, 0x21, 0x00


	//----- nvinfo : EIATTR_KPARAM_INFO
	.align		4
.L_2865:
        /*0068*/ 	.byte	0x04, 0x17
        /*006a*/ 	.short	(.L_2867 - .L_2866)
.L_2866:
        /*006c*/ 	.word	0x00000000
        /*0070*/ 	.short	0x0001
        /*0072*/ 	.short	0x0008
        /*0074*/ 	.byte	0x00, 0xf5, 0x21, 0x00


	//----- nvinfo : EIATTR_KPARAM_INFO
	.align		4
.L_2867:
        /*0078*/ 	.byte	0x04, 0x17
        /*007a*/ 	.short	(.L_2869 - .L_2868)
.L_2868:
        /*007c*/ 	.word	0x00000000
        /*0080*/ 	.short	0x0000
        /*0082*/ 	.short	0x0000
        /*0084*/ 	.byte	0x00, 0xf5, 0x21, 0x00


	//----- nvinfo : EIATTR_SPARSE_MMA_MASK
	.align		4
.L_2869:
        /*0088*/ 	.byte	0x03, 0x50
        /*008a*/ 	.short	0x0000


	//----- nvinfo : EIATTR_MAXREG_COUNT
	.align		4
        /*008c*/ 	.byte	0x03, 0x1b
        /*008e*/ 	.short	0x00ff


	//----- nvinfo : EIATTR_MERCURY_ISA_VERSION
	.align		4
        /*0090*/ 	.byte	0x03, 0x5f
        /*0092*/ 	.short	0x0101


	//----- nvinfo : EIATTR_COOP_GROUP_MASK_REGIDS
	.align		4
        /*0094*/ 	.byte	0x04, 0x29
        /*0096*/ 	.short	(.L_2871 - .L_2870)


	//   ....[0]....
.L_2870:
        /*0098*/ 	.word	0xffffffff


	//   ....[1]....
        /*009c*/ 	.word	0xffffffff


	//   ....[2]....
        /*00a0*/ 	.word	0xffffffff


	//   ....[3]....
        /*00a4*/ 	.word	0xffffffff


	//   ....[4]....
        /*00a8*/ 	.word	0xffffffff


	//----- nvinfo : EIATTR_COOP_GROUP_INSTR_OFFSETS
	.align		4
.L_2871:
        /*00ac*/ 	.byte	0x04, 0x28
        /*00ae*/ 	.short	(.L_2873 - .L_2872)


	//   ....[0]....
.L_2872:
        /*00b0*/ 	.word	0x00000870


	//   ....[1]....
        /*00b4*/ 	.word	0x000008a0


	//   ....[2]....
        /*00b8*/ 	.word	0x000008c0


	//   ....[3]....
        /*00bc*/ 	.word	0x000008e0


	//   ....[4]....
        /*00c0*/ 	.word	0x00000900


	//----- nvinfo : EIATTR_VRC_CTA_INIT_COUNT
	.align		4
.L_2873:
        /*00c4*/ 	.byte	0x02, 0x4a
	.zero		1
	.zero		1


	//----- nvinfo : EIATTR_EXIT_INSTR_OFFSETS
	.align		4
        /*00c8*/ 	.byte	0x04, 0x1c
        /*00ca*/ 	.short	(.L_2875 - .L_2874)


	//   ....[0]....
.L_2874:
        /*00cc*/ 	.word	0x00000070


	//   ....[1]....
        /*00d0*/ 	.word	0x00000910


	//   ....[2]....
        /*00d4*/ 	.word	0x00000980


	//----- nvinfo : EIATTR_CRS_STACK_SIZE
	.align		4
.L_2875:
        /*00d8*/ 	.byte	0x04, 0x1e
        /*00da*/ 	.short	(.L_2877 - .L_2876)
.L_2876:
        /*00dc*/ 	.word	0x00000000


	//----- nvinfo : EIATTR_CBANK_PARAM_SIZE
	.align		4
.L_2877:
        /*00e0*/ 	.byte	0x03, 0x19
        /*00e2*/ 	.short	0x0030


	//----- nvinfo : EIATTR_PARAM_CBANK
	.align		4
        /*00e4*/ 	.byte	0x04, 0x0a
        /*00e6*/ 	.short	(.L_2879 - .L_2878)
	.align		4
.L_2878:
        /*00e8*/ 	.word	index@(.nv.constant0._Z9moe_vec_qIN3c104HalfELi32ELi4E10block_q5_0Li2EXadL_ZN45_INTERNAL_8d5cb472_14_gguf_kernel_cu_cd24131917vec_dot_q5_0_q8_1EPKvPK10block_q8_1RKiEEEvS5_S5_PT_PS9_iiii)
        /*00ec*/ 	.short	0x0380
        /*00ee*/ 	.short	0x0030


	//----- nvinfo : EIATTR_SW_WAR
	.align		4
.L_2879:
        /*00f0*/ 	.byte	0x04, 0x36
        /*00f2*/ 	.short	(.L_2881 - .L_2880)
.L_2880:
        /*00f4*/ 	.word	0x00000008
.L_2881:


//--------------------- .nv.info._Z9moe_vec_qIN3c104HalfELi32ELi4E10block_q4_1Li2EXadL_ZN45_INTERNAL_8d5cb472_14_gguf_kernel_cu_cd24131917vec_dot_q4_1_q8_1EPKvPK10block_q8_1RKiEEEvS5_S5_PT_PS9_iiii --------------------------
	.section	.nv.info._Z9moe_vec_qIN3c104HalfELi32ELi4E10block_q4_1Li2EXadL_ZN45_INTERNAL_8d5cb472_14_gguf_kernel_cu_cd24131917vec_dot_q4_1_q8_1EPKvPK10block_q8_1RKiEEEvS5_S5_PT_PS9_iiii,"",@"SHT_CUDA_INFO"
	.sectionflags	@""
	.align	4


	//----- nvinfo : EIATTR_CUDA_API_VERSION
	.align		4
        /*0000*/ 	.byte	0x04, 0x37
        /*0002*/ 	.short	(.L_2883 - .L_2882)
.L_2882:
        /*0004*/ 	.word	0x00000082


	//----- nvinfo : EIATTR_KPARAM_INFO
	.align		4
.L_2883:
        /*0008*/ 	.byte	0x04, 0x17
        /*000a*/ 	.short	(.L_2885 - .L_2884)
.L_2884:
        /*000c*/ 	.word	0x00000000
        /*0010*/ 	.short	0x0007
        /*0012*/ 	.short	0x002c
        /*0014*/ 	.byte	0x00, 0xf0, 0x11, 0x00


	//----- nvinfo : EIATTR_KPARAM_INFO
	.align		4
.L_2885:
        /*0018*/ 	.byte	0x04, 0x17
        /*001a*/ 	.short	(.L_2887 - .L_2886)
.L_2886:
        /*001c*/ 	.word	0x00000000
        /*0020*/ 	.short	0x0006
        /*0022*/ 	.short	0x0028
        /*0024*/ 	.byte	0x00, 0xf0, 0x11, 0x00


	//----- nvinfo : EIATTR_KPARAM_INFO
	.align		4
.L_2887:
        /*0028*/ 	.byte	0x04, 0x17
        /*002a*/ 	.short	(.L_2889 - .L_2888)
.L_2888:
        /*002c*/ 	.word	0x00000000
        /*0030*/ 	.short	0x0005
        /*0032*/ 	.short	0x0024
        /*0034*/ 	.byte	0x00, 0xf0, 0x11, 0x00


	//----- nvinfo : EIATTR_KPARAM_INFO
	.align		4
.L_2889:
        /*0038*/ 	.byte	0x04, 0x17
        /*003a*/ 	.short	(.L_2891 - .L_2890)
.L_2890:
        /*003c*/ 	.word	0x00000000
        /*0040*/ 	.short	0x0004
        /*0042*/ 	.short	0x0020
        /*0044*/ 	.byte	0x00, 0xf0, 0x11, 0x00


	//----- nvinfo : EIATTR_KPARAM_INFO
	.align		4
.L_2891:
        /*0048*/ 	.byte	0x04, 0x17
        /*004a*/ 	.short	(.L_2893 - .L_2892)
.L_2892:
        /*004c*/ 	.word	0x00000000
        /*0050*/ 	.short	0x0003
        /*0052*/ 	.short	0x0018
        /*0054*/ 	.byte	0x00, 0xf5, 0x21, 0x00


	//----- nvinfo : EIATTR_KPARAM_INFO
	.align		4
.L_2893:
        /*0058*/ 	.byte	0x04, 0x17
        /*005a*/ 	.short	(.L_2895 - .L_2894)
.L_2894:
        /*005c*/ 	.word	0x00000000
        /*0060*/ 	.short	0x0002
        /*0062*/ 	.short	0x0010
        /*0064*/ 	.byte	0x00, 0xf5, 0x21, 0x00


	//----- nvinfo : EIATTR_KPARAM_INFO
	.align		4
.L_2895:
        /*0068*/ 	.byte	0x04, 0x17
        /*006a*/ 	.short	(.L_2897 - .L_2896)
.L_2896:
        /*006c*/ 	.word	0x00000000
        /*0070*/ 	.short	0x0001
        /*0072*/ 	.short	0x0008
        /*0074*/ 	.byte	0x00, 0xf5, 0x21, 0x00


	//----- nvinfo : EIATTR_KPARAM_INFO
	.align		4
.L_2897:
        /*0078*/ 	.byte	0x04, 0x17
        /*007a*/ 	.short	(.L_2899 - .L_2898)
.L_2898:
        /*007c*/ 	.word	0x00000000
        /*0080*/ 	.short	0x0000
        /*0082*/ 	.short	0x0000
        /*0084*/ 	.byte	0x00, 0xf5, 0x21, 0x00


	//----- nvinfo : EIATTR_SPARSE_MMA_MASK
	.align		4
.L_2899:
        /*0088*/ 	.byte	0x03, 0x50
        /*008a*/ 	.short	0x0000


	//----- nvinfo : EIATTR_MAXREG_COUNT
	.align		4
        /*008c*/ 	.byte	0x03, 0x1b
        /*008e*/ 	.short	0x00ff


	//----- nvinfo : EIATTR_MERCURY_ISA_VERSION
	.align		4
        /*0090*/ 	.byte	0x03, 0x5f
        /*0092*/ 	.short	0x0101


	//----- nvinfo : EIATTR_COOP_GROUP_MASK_REGIDS
	.align		4
        /*0094*/ 	.byte	0x04, 0x29
        /*0096*/ 	.short	(.L_2901 - .L_2900)


	//   ....[0]....
.L_2900:
        /*0098*/ 	.word	0xffffffff


	//   ....[1]....
        /*009c*/ 	.word	0xffffffff


	//   ....[2]....
        /*00a0*/ 	.word	0xffffffff


	//   ....[3]....
        /*00a4*/ 	.word	0xffffffff


	//   ....[4]....
        /*00a8*/ 	.word	0xffffffff


	//----- nvinfo : EIATTR_COOP_GROUP_INSTR_OFFSETS
	.align		4
.L_2901:
        /*00ac*/ 	.byte	0x04, 0x28
        /*00ae*/ 	.short	(.L_2903 - .L_2902)


	//   ....[0]....
.L_2902:
        /*00b0*/ 	.word	0x00000fd0


	//   ....[1]....
        /*00b4*/ 	.word	0x00001000


	//   ....[2]....
        /*00b8*/ 	.word	0x00001020


	//   ....[3]....
        /*00bc*/ 	.word	0x00001040


	//   ....[4]....
        /*00c0*/ 	.word	0x00001060


	//----- nvinfo : EIATTR_VRC_CTA_INIT_COUNT
	.align		4
.L_2903:
        /*00c4*/ 	.byte	0x02, 0x4a
	.zero		1
	.zero		1


	//----- nvinfo : EIATTR_EXIT_INSTR_OFFSETS
	.align		4
        /*00c8*/ 	.byte	0x04, 0x1c
        /*00ca*/ 	.short	(.L_2905 - .L_2904)


	//   ....[0]....
.L_2904:
        /*00cc*/ 	.word	0x00000070


	//   ....[1]....
        /*00d0*/ 	.word	0x00001070


	//   ....[2]....
        /*00d4*/ 	.word	0x000010e0


	//----- nvinfo : EIATTR_CRS_STACK_SIZE
	.align		4
.L_2905:
        /*00d8*/ 	.byte	0x04, 0x1e
        /*00da*/ 	.short	(.L_2907 - .L_2906)
.L_2906:
        /*00dc*/ 	.word	0x00000000


	//----- nvinfo : EIATTR_CBANK_PARAM_SIZE
	.align		4
.L_2907:
        /*00e0*/ 	.byte	0x03, 0x19
        /*00e2*/ 	.short	0x0030


	//----- nvinfo : EIATTR_PARAM_CBANK
	.align		4
        /*00e4*/ 	.byte	0x04, 0x0a
        /*00e6*/ 	.short	(.L_2909 - .L_2908)
	.align		4
.L_2908:
        /*00e8*/ 	.word	index@(.nv.constant0._Z9moe_vec_qIN3c104HalfELi32ELi4E10block_q4_1Li2EXadL_ZN45_INTERNAL_8d5cb472_14_gguf_kernel_cu_cd24131917vec_dot_q4_1_q8_1EPKvPK10block_q8_1RKiEEEvS5_S5_PT_PS9_iiii)
        /*00ec*/ 	.short	0x0380
        /*00ee*/ 	.short	0x0030


	//----- nvinfo : EIATTR_SW_WAR
	.align		4
.L_2909:
        /*00f0*/ 	.byte	0x04, 0x36
        /*00f2*/ 	.short	(.L_2911 - .L_2910)
.L_2910:
        /*00f4*/ 	.word	0x00000008
.L_2911:


//--------------------- .nv.info._Z9moe_vec_qIN3c104HalfELi32ELi4E10block_q4_0Li2EXadL_ZN45_INTERNAL_8d5cb472_14_gguf_kernel_cu_cd24131917vec_dot_q4_0_q8_1EPKvPK10block_q8_1RKiEEEvS5_S5_PT_PS9_iiii --------------------------
	.section	.nv.info._Z9moe_vec_qIN3c104HalfELi32ELi4E10block_q4_0Li2EXadL_ZN45_INTERNAL_8d5cb472_14_gguf_kernel_cu_cd24131917vec_dot_q4_0_q8_1EPKvPK10block_q8_1RKiEEEvS5_S5_PT_PS9_iiii,"",@"SHT_CUDA_INFO"
	.sectionflags	@""
	.align	4


	//----- nvinfo : EIATTR_CUDA_API_VERSION
	.align		4
        /*0000*/ 	.byte	0x04, 0x37
        /*0002*/ 	.short	(.L_2913 - .L_2912)
.L_2912:
        /*0004*/ 	.word	0x00000082


	//----- nvinfo : EIATTR_KPARAM_INFO
	.align		4
.L_2913:
        /*0008*/ 	.byte	0x04, 0x17
        /*000a*/ 	.short	(.L_2915 - .L_2914)
.L_2914:
        /*000c*/ 	.word	0x00000000
        /*0010*/ 	.short	0x0007
        /*0012*/ 	.short	0x002c
        /*0014*/ 	.byte	0x00, 0xf0, 0x11, 0x00


	//----- nvinfo : EIATTR_KPARAM_INFO
	.align		4
.L_2915:
        /*0018*/ 	.byte	0x04, 0x17
        /*001a*/ 	.short	(.L_2917 - .L_2916)
.L_2916:
        /*001c*/ 	.word	0x00000000
        /*0020*/ 	.short	0x0006
        /*0022*/ 	.short	0x0028
        /*0024*/ 	.byte	0x00, 0xf0, 0x11, 0x00


	//----- nvinfo : EIATTR_KPARAM_INFO
	.align		4
.L_2917:
        /*0028*/ 	.byte	0x04, 0x17
        /*002a*/ 	.short	(.L_2919 - .L_2918)
.L_2918:
        /*002c*/ 	.word	0x00000000
        /*0030*/ 	.short	0x0005
        /*0032*/ 	.short	0x0024
        /*0034*/ 	.byte	0x00, 0xf0, 0x11, 0x00


	//----- nvinfo : EIATTR_KPARAM_INFO
	.align		4
.L_2919:
        /*0038*/ 	.byte	0x04, 0x17
        /*003a*/ 	.short	(.L_2921 - .L_2920)
.L_2920:
        /*003c*/ 	.word	0x00000000
        /*0040*/ 	.short	0x0004
        /*0042*/ 	.short	0x0020
        /*0044*/ 	.byte	0x00, 0xf0, 0x11, 0x00


	//----- nvinfo : EIATTR_KPARAM_INFO
	.align		4
.L_2921:
        /*0048*/ 	.byte	0x04, 0x17
        /*004a*/ 	.short	(.L_2923 - .L_2922)
.L_2922:
        /*004c*/ 	.word	0x00000000
        /*0050*/ 	.short	0x0003
        /*0052*/ 	.short	0x0018
        /*0054*/ 	.byte	0x00, 0xf5, 0x21, 0x00


	//----- nvinfo : EIATTR_KPARAM_INFO
	.align		4
.L_2923:
        /*0058*/ 	.byte	0x04, 0x17
        /*005a*/ 	.short	(.L_2925 - .L_2924)
.L_2924:
        /*005c*/ 	.word	0x00000000
        /*0060*/ 	.short	0x0002
        /*0062*/ 	.short	0x0010
        /*0064*/ 	.byte	0x00, 0xf5, 0x21, 0x00


	//----- nvinfo : EIATTR_KPARAM_INFO
	.align		4
.L_2925:
        /*0068*/ 	.byte	0x04, 0x17
        /*006a*/ 	.short	(.L_2927 - .L_2926)
.L_2926:
        /*006c*/ 	.word	0x00000000
        /*0070*/ 	.short	0x0001
        /*0072*/ 	.short	0x0008
        /*0074*/ 	.byte	0x00, 0xf5, 0x21, 0x00


	//----- nvinfo : EIATTR_KPARAM_INFO
	.align		4
.L_2927:
        /*0078*/ 	.byte	0x04, 0x17
        /*007a*/ 	.short	(.L_2929 - .L_2928)
.L_2928:
        /*007c*/ 	.word	0x00000000
        /*0080*/ 	.short	0x0000
        /*0082*/ 	.short	0x0000
        /*0084*/ 	.byte	0x00, 0xf5, 0x21, 0x00


	//----- nvinfo : EIATTR_SPARSE_MMA_MASK
	.align		4
.L_2929:
        /*0088*/ 	.byte	0x03, 0x50
        /*008a*/ 	.short	0x0000


	//----- nvinfo : EIATTR_MAXREG_COUNT
	.align		4
        /*008c*/ 	.byte	0x03, 0x1b
        /*008e*/ 	.short	0x00ff


	//----- nvinfo : EIATTR_MERCURY_ISA_VERSION
	.align		4
        /*0090*/ 	.byte	0x03, 0x5f
        /*0092*/ 	.short	0x0101


	//----- nvinfo : EIATTR_COOP_GROUP_MASK_REGIDS
	.align		4
        /*0094*/ 	.byte	0x04, 0x29
        /*0096*/ 	.short	(.L_2931 - .L_2930)


	//   ....[0]....
.L_2930:
        /*0098*/ 	.word	0xffffffff


	//   ....[1]....
        /*009c*/ 	.word	0xffffffff


	//   ....[2]....
        /*00a0*/ 	.word	0xffffffff


	//   ....[3]....
        /*00a4*/ 	.word	0xffffffff


	//   ....[4]....
        /*00a8*/ 	.word	0xffffffff


	//----- nvinfo : EIATTR_COOP_GROUP_INSTR_OFFSETS
	.align		4
.L_2931:
        /*00ac*/ 	.byte	0x04, 0x28
        /*00ae*/ 	.short	(.L_2933 - .L_2932)


	//   ....[0]....
.L_2932:
        /*00b0*/ 	.word	0x00000bf0


	//   ....[1]....
        /*00b4*/ 	.word	0x00000c20


	//   ....[2]....
        /*00b8*/ 	.word	0x00000c40


	//   ....[3]....
        /*00bc*/ 	.word	0x00000c60


	//   ....[4]....
        /*00c0*/ 	.word	0x00000c80


	//----- nvinfo : EIATTR_VRC_CTA_INIT_COUNT
	.align		4
.L_2933:
        /*00c4*/ 	.byte	0x02, 0x4a
	.zero		1
	.zero		1


	//----- nvinfo : EIATTR_EXIT_INSTR_OFFSETS
	.align		4
        /*00c8*/ 	.byte	0x04, 0x1c
        /*00ca*/ 	.short	(.L_2935 - .L_2934)


	//   ....[0]....
.L_2934:
        /*00cc*/ 	.word	0x00000070


	//   ....[1]....
        /*00d0*/ 	.word	0x00000c90


	//   ....[2]....
        /*00d4*/ 	.word	0x00000d00


	//----- nvinfo : EIATTR_CRS_STACK_SIZE
	.align		4
.L_2935:
        /*00d8*/ 	.byte	0x04, 0x1e
        /*00da*/ 	.short	(.L_2937 - .L_2936)
.L_2936:
        /*00dc*/ 	.word	0x00000000


	//----- nvinfo : EIATTR_CBANK_PARAM_SIZE
	.align		4
.L_2937:
        /*00e0*/ 	.byte	0x03, 0x19
        /*00e2*/ 	.short	0x0030


	//----- nvinfo : EIATTR_PARAM_CBANK
	.align		4
        /*00e4*/ 	.byte	0x04, 0x0a
        /*00e6*/ 	.short	(.L_2939 - .L_2938)
	.align		4
.L_2938:
        /*00e8*/ 	.word	index@(.nv.constant0._Z9moe_vec_qIN3c104HalfELi32ELi4E10block_q4_0Li2EXadL_ZN45_INTERNAL_8d5cb472_14_gguf_kernel_cu_cd24131917vec_dot_q4_0_q8_1EPKvPK10block_q8_1RKiEEEvS5_S5_PT_PS9_iiii)
        /*00ec*/ 	.short	0x0380
        /*00ee*/ 	.short	0x0030


	//----- nvinfo : EIATTR_SW_WAR
	.align		4
.L_2939:
        /*00f0*/ 	.byte	0x04, 0x36
        /*00f2*/ 	.short	(.L_2941 - .L_2940)
.L_2940:
        /*00f4*/ 	.word	0x00000008
.L_2941:


//--------------------- .nv.info._Z9moe_vec_qIfLi256ELi8E11block_iq1_mLi1EXadL_ZN45_INTERNAL_8d5cb472_14_gguf_kernel_cu_cd24131918vec_dot_iq1_m_q8_1EPKvPK10block_q8_1RKiEEEvS3_S3_PT_PS7_iiii --------------------------
	.section	.nv.info._Z9moe_vec_qIfLi256ELi8E11block_iq1_mLi1EXadL_ZN45_INTERNAL_8d5cb472_14_gguf_kernel_cu_cd24131918vec_dot_iq1_m_q8_1EPKvPK10block_q8_1RKiEEEvS3_S3_PT_PS7_iiii,"",@"SHT_CUDA_INFO"
	.sectionflags	@""
	.align	4


	//----- nvinfo : EIATTR_CUDA_API_VERSION
	.align		4
        /*0000*/ 	.byte	0x04, 0x37
        /*0002*/ 	.short	(.L_2943 - .L_2942)
.L_2942:
        /*0004*/ 	.word	0x00000082


	//----- nvinfo : EIATTR_KPARAM_INFO
	.align		4
.L_2943:
        /*0008*/ 	.byte	0x04, 0x17
        /*000a*/ 	.short	(.L_2945 - .L_2944)
.L_2944:
        /*000c*/ 	.word	0x00000000
        /*0010*/ 	.short	0x0007
        /*0012*/ 	.short	0x002c
        /*0014*/ 	.byte	0x00, 0xf0, 0x11, 0x00


	//----- nvinfo : EIATTR_KPARAM_INFO
	.align		4
.L_2945:
        /*0018*/ 	.byte	0x04, 0x17
        /*001a*/ 	.short	(.L_2947 - .L_2946)
.L_2946:
        /*001c*/ 	.word	0x00000000
        /*0020*/ 	.short	0x0006
        /*0022*/ 	.short	0x0028
        /*0024*/ 	.byte	0x00, 0xf0, 0x11, 0x00


	//----- nvinfo : EIATTR_KPARAM_INFO
	.align		4
.L_2947:
        /*0028*/ 	.byte	0x04, 0x17
        /*002a*/ 	.short	(.L_2949 - .L_2948)
.L_2948:
        /*002c*/ 	.word	0x00000000
        /*0030*/ 	.short	0x0005
        /*0032*/ 	.short	0x0024
        /*0034*/ 	.byte	0x00, 0xf0, 0x11, 0x00


	//----- nvinfo : EIATTR_KPARAM_INFO
	.align		4
.L_2949:
        /*0038*/ 	.byte	0x04, 0x17
        /*003a*/ 	.short	(.L_2951 - .L_2950)
.L_2950:
        /*003c*/ 	.word	0x00000000
        /*0040*/ 	.short	0x0004
        /*0042*/ 	.short	0x0020
        /*0044*/ 	.byte	0x00, 0xf0, 0x11, 0x00


	//----- nvinfo : EIATTR_KPARAM_INFO
	.align		4
.L_2951:
        /*0048*/ 	.byte	0x04, 0x17
        /*004a*/ 	.short	(.L_2953 - .L_2952)
.L_2952:
        /*004c*/ 	.word	0x00000000
        /*0050*/ 	.short	0x0003
        /*0052*/ 	.short	0x0018
        /*0054*/ 	.byte	0x00, 0xf5, 0x21, 0x00


	//----- nvinfo : EIATTR_KPARAM_INFO
	.align		4
.L_2953:
        /*0058*/ 	.byte	0x04, 0x17
        /*005a*/ 	.short	(.L_2955 - .L_2954)
.L_2954:
        /*005c*/ 	.word	0x00000000
        /*0060*/ 	.short	0x0002
        /*0062*/ 	.short	0x0010
        /*0064*/ 	.byte	0x00, 0xf5, 0x21, 0x00


	//----- nvinfo : EIATTR_KPARAM_INFO
	.align		4
.L_2955:
        /*0068*/ 	.byte	0x04, 0x17
        /*006a*/ 	.short	(.L_2957 - .L_2956)
.L_2956:
        /*006c*/ 	.word	0x00000000
        /*0070*/ 	.short	0x0001
        /*0072*/ 	.short	0x0008
        /*0074*/ 	.byte	0x00, 0xf5, 0x21, 0x00


	//----- nvinfo : EIATTR_KPARAM_INFO
	.align		4
.L_2957:
        /*0078*/ 	.byte	0x04, 0x17
        /*007a*/ 	.short	(.L_2959 - .L_2958)
.L_2958:
        /*007c*/ 	.word	0x00000000
        /*0080*/ 	.short	0x0000
        /*0082*/ 	.short	0x0000
        /*0084*/ 	.byte	0x00, 0xf5, 0x21, 0x00


	//----- nvinfo : EIATTR_SPARSE_MMA_MASK
	.align		4
.L_2959:
        /*0088*/ 	.byte	0x03, 0x50
        /*008a*/ 	.short	0x0000


	//----- nvinfo : EIATTR_MAXREG_COUNT
	.align		4
        /*008c*/ 	.byte	0x03, 0x1b
        /*008e*/ 	.short	0x00ff


	//----- nvinfo : EIATTR_MERCURY_ISA_VERSION
	.align		4
        /*0090*/ 	.byte	0x03, 0x5f
        /*0092*/ 	.short	0x0101


	//----- nvinfo : EIATTR_COOP_GROUP_MASK_REGIDS
	.align		4
        /*0094*/ 	.byte	0x04, 0x29
        /*0096*/ 	.short	(.L_2961 - .L_2960)


	//   ....[0]....
.L_2960:
        /*0098*/ 	.word	0xffffffff


	//   ....[1]....
        /*009c*/ 	.word	0xffffffff


	//   ....[2]....
        /*00a0*/ 	.word	0xffffffff


	//   ....[3]....
        /*00a4*/ 	.word	0xffffffff


	//   ....[4]....
        /*00a8*/ 	.word	0xffffffff


	//----- nvinfo : EIATTR_COOP_GROUP_INSTR_OFFSETS
	.align		4
.L_2961:
        /*00ac*/ 	.byte	0x04, 0x28
        /*00ae*/ 	.short	(.L_2963 - .L_2962)


	//   ....[0]....
.L_2962:
        /*00b0*/ 	.word	0x00000c90


	//   ....[1]....
        /*00b4*/ 	.word	0x00000cc0


	//   ....[2]....
        /*00b8*/ 	.word	0x00000cf0


	//   ....[3]....
        /*00bc*/ 	.word	0x00000d10


	//   ....[4]....
        /*00c0*/ 	.word	0x00000d30


	//----- nvinfo : EIATTR_VRC_CTA_INIT_COUNT
	.align		4
.L_2963:
        /*00c4*/ 	.byte	0x02, 0x4a
	.zero		1
	.zero		1


	//----- nvinfo : EIATTR_EXIT_INSTR_OFFSETS
	.align		4
        /*00c8*/ 	.byte	0x04, 0x1c
        /*00ca*/ 	.short	(.L_2965 - .L_2964)


	//   ....[0]....
.L_2964:
        /*00cc*/ 	.word	0x00000070


	//   ....[1]....
        /*00d0*/ 	.word	0x00000d40


	//   ....[2]....
        /*00d4*/ 	.word	0x00000db0


	//----- nvinfo : EIATTR_CRS_STACK_SIZE
	.align		4
.L_2965:
        /*00d8*/ 	.byte	0x04, 0x1e
        /*00da*/ 	.short	(.L_2967 - .L_2966)
.L_2966:
        /*00dc*/ 	.word	0x00000000


	//----- nvinfo : EIATTR_CBANK_PARAM_SIZE
	.align		4
.L_2967:
        /*00e0*/ 	.byte	0x03, 0x19
        /*00e2*/ 	.short	0x0030


	//----- nvinfo : EIATTR_PARAM_CBANK
	.align		4
        /*00e4*/ 	.byte	0x04, 0x0a
        /*00e6*/ 	.short	(.L_2969 - .L_2968)
	.align		4
.L_2968:
        /*00e8*/ 	.word	index@(.nv.constant0._Z9moe_vec_qIfLi256ELi8E11block_iq1_mLi1EXadL_ZN45_INTERNAL_8d5cb472_14_gguf_kernel_cu_cd24131918vec_dot_iq1_m_q8_1EPKvPK10block_q8_1RKiEEEvS3_S3_PT_PS7_iiii)
        /*00ec*/ 	.short	0x0380
        /*00ee*/ 	.short	0x0030


	//----- nvinfo : EIATTR_SW_WAR
	.align		4
.L_2969:
        /*00f0*/ 	.byte	0x04, 0x36
        /*00f2*/ 	.short	(.L_2971 - .L_2970)
.L_2970:
        /*00f4*/ 	.word	0x00000008
.L_2971:


//--------------------- .nv.info._Z9moe_vec_qIfLi256ELi8E12block_iq4_xsLi1EXadL_ZN45_INTERNAL_8d5cb472_14_gguf_kernel_cu_cd24131919vec_dot_iq4_xs_q8_1EPKvPK10block_q8_1RKiEEEvS3_S3_PT_PS7_iiii --------------------------
	.section	.nv.info._Z9moe_vec_qIfLi256ELi8E12block_iq4_xsLi1EXadL_ZN45_INTERNAL_8d5cb472_14_gguf_kernel_cu_cd24131919vec_dot_iq4_xs_q8_1EPKvPK10block_q8_1RKiEEEvS3_S3_PT_PS7_iiii,"",@"SHT_CUDA_INFO"
	.sectionflags	@""
	.align	4


	//----- nvinfo : EIATTR_CUDA_API_VERSION
	.align		4
        /*0000*/ 	.byte	0x04, 0x37
        /*0002*/ 	.short	(.L_2973 - .L_2972)
.L_2972:
        /*0004*/ 	.word	0x00000082


	//----- nvinfo : EIATTR_KPARAM_INFO
	.align		4
.L_2973:
        /*0008*/ 	.byte	0x04, 0x17
        /*000a*/ 	.short	(.L_2975 - .L_2974)
.L_2974:
        /*000c*/ 	.word	0x00000000
        /*0010*/ 	.short	0x0007
        /*0012*/ 	.short	0x002c
        /*0014*/ 	.byte	0x00, 0xf0, 0x11, 0x00


	//----- nvinfo : EIATTR_KPARAM_INFO
	.align		4
.L_2975:
        /*0018*/ 	.byte	0x04, 0x17
        /*001a*/ 	.short	(.L_2977 - .L_2976)
.L_2976:
        /*001c*/ 	.word	0x00000000
        /*0020*/ 	.short	0x0006
        /*0022*/ 	.short	0x0028
        /*0024*/ 	.byte	0x00, 0xf0, 0x11, 0x00


	//----- nvinfo : EIATTR_KPARAM_INFO
	.align		4
.L_2977:
        /*0028*/ 	.byte	0x04, 0x17
        /*002a*/ 	.short	(.L_2979 - .L_2978)
.L_2978:
        /*002c*/ 	.word	0x00000000
        /*0030*/ 	.short	0x0005
        /*0032*/ 	.short	0x0024
        /*0034*/ 	.byte	0x00, 0xf0, 0x11, 0x00


	//----- nvinfo : EIATTR_KPARAM_INFO
	.align		4
.L_2979:
        /*0038*/ 	.byte	0x04, 0x17
        /*003a*/ 	.short	(.L_2981 - .L_2980)
.L_2980:
        /*003c*/ 	.word	0x00000000
        /*0040*/ 	.short	0x0004
        /*0042*/ 	.short	0x0020
        /*0044*/ 	.byte	0x00, 0xf0, 0x11, 0x00


	//----- nvinfo : EIATTR_KPARAM_INFO
	.align		4
.L_2981:
        /*0048*/ 	.byte	0x04, 0x17
        /*004a*/ 	.short	(.L_2983 - .L_2982)
.L_2982:
        /*004c*/ 	.word	0x00000000
        /*0050*/ 	.short	0x0003
        /*0052*/ 	.short	0x0018
        /*0054*/ 	.byte	0x00, 0xf5, 0x21, 0x00


	//----- nvinfo : EIATTR_KPARAM_INFO
	.align		4
.L_2983:
        /*0058*/ 	.byte	0x04, 0x17
        /*005a*/ 	.short	(.L_2985 - .L_2984)
.L_2984:
        /*005c*/ 	.word	0x00000000
        /*0060*/ 	.short	0x0002
        /*0062*/ 	.short	0x0010
        /*0064*/ 	.byte	0x00, 0xf5, 0x21, 0x00


	//----- nvinfo : EIATTR_KPARAM_INFO
	.align		4
.L_2985:
        /*0068*/ 	.byte	0x04, 0x17
        /*006a*/ 	.short	(.L_2987 - .L_2986)
.L_2986:
        /*006c*/ 	.word	0x00000000
        /*0070*/ 	.short	0x0001
        /*0072*/ 	.short	0x0008
        /*0074*/ 	.byte	0x00, 0xf5, 0x21, 0x00


	//----- nvinfo : EIATTR_KPARAM_INFO
	.align		4
.L_2987:
        /*0078*/ 	.byte	0x04, 0x17
        /*007a*/ 	.short	(.L_2989 - .L_2988)
.L_2988:
        /*007c*/ 	.word	0x00000000
        /*0080*/ 	.short	0x0000
        /*0082*/ 	.short	0x0000
        /*0084*/ 	.byte	0x00, 0xf5, 0x21, 0x00


	//----- nvinfo : EIATTR_SPARSE_MMA_MASK
	.align		4
.L_2989:
        /*0088*/ 	.byte	0x03, 0x50
        /*008a*/ 	.short	0x0000


	//----- nvinfo : EIATTR_MAXREG_COUNT
	.align		4
        /*008c*/ 	.byte	0x03, 0x1b
        /*008e*/ 	.short	0x00ff


	//----- nvinfo : EIATTR_MERCURY_ISA_VERSION
	.align		4
        /*0090*/ 	.byte	0x03, 0x5f
        /*0092*/ 	.short	0x0101


	//----- nvinfo : EIATTR_COOP_GROUP_MASK_REGIDS
	.align		4
        /*0094*/ 	.byte	0x04, 0x29
        /*0096*/ 	.short	(.L_2991 - .L_2990)


	//   ....[0]....
.L_2990:
        /*0098*/ 	.word	0xffffffff


	//   ....[1]....
        /*009c*/ 	.word	0xffffffff


	//   ....[2]....
        /*00a0*/ 	.word	0xffffffff


	//   ....[3]....
        /*00a4*/ 	.word	0xffffffff


	//   ....[4]....
        /*00a8*/ 	.word	0xffffffff


	//----- nvinfo : EIATTR_COOP_GROUP_INSTR_OFFSETS
	.align		4
.L_2991:
        /*00ac*/ 	.byte	0x04, 0x28
        /*00ae*/ 	.short	(.L_2993 - .L_2992)


	//   ....[0]....
.L_2992:
        /*00b0*/ 	.word	0x00001210


	//   ....[1]....
        /*00b4*/ 	.word	0x00001240


	//   ....[2]....
        /*00b8*/ 	.word	0x00001260


	//   ....[3]....
        /*00bc*/ 	.word	0x00001280


	//   ....[4]....
        /*00c0*/ 	.word	0x000012a0


	//----- nvinfo : EIATTR_VRC_CTA_INIT_COUNT
	.align		4
.L_2993:
        /*00c4*/ 	.byte	0x02, 0x4a
	.zero		1
	.zero		1


	//----- nvinfo : EIATTR_EXIT_INSTR_OFFSETS
	.align		4
        /*00c8*/ 	.byte	0x04, 0x1c
        /*00ca*/ 	.short	(.L_2995 - .L_2994)


	//   ....[0]....
.L_2994:
        /*00cc*/ 	.word	0x00000070


	//   ....[1]....
        /*00d0*/ 	.word	0x000012b0


	//   ....[2]....
        /*00d4*/ 	.word	0x00001310


	//----- nvinfo : EIATTR_CRS_STACK_SIZE
	.align		4
.L_2995:
        /*00d8*/ 	.byte	0x04, 0x1e
        /*00da*/ 	.short	(.L_2997 - .L_2996)
.L_2996:
        /*00dc*/ 	.word	0x00000000


	//----- nvinfo : EIATTR_CBANK_PARAM_SIZE
	.align		4
.L_2997:
        /*00e0*/ 	.byte	0x03, 0x19
        /*00e2*/ 	.short	0x0030


	//----- nvinfo : EIATTR_PARAM_CBANK
	.align		4
        /*00e4*/ 	.byte	0x04, 0x0a
        /*00e6*/ 	.short	(.L_2999 - .L_2998)
	.align		4
.L_2998:
        /*00e8*/ 	.word	index@(.nv.constant0._Z9moe_vec_qIfLi256ELi8E12block_iq4_xsLi1EXadL_ZN45_INTERNAL_8d5cb472_14_gguf_kernel_cu_cd24131919vec_dot_iq4_xs_q8_1EPKvPK10block_q8_1RKiEEEvS3_S3_PT_PS7_iiii)
        /*00ec*/ 	.short	0x0380
        /*00ee*/ 	.short	0x0030


	//----- nvinfo : EIATTR_SW_WAR
	.align		4
.L_2999:
        /*00f0*/ 	.byte	0x04, 0x36
        /*00f2*/ 	.short	(.L_3001 - .L_3000)
.L_3000:
        /*00f4*/ 	.word	0x00000008
.L_3001:


//--------------------- .nv.info._Z9moe_vec_qIfLi256ELi8E11block_iq2_sLi1EXadL_ZN45_INTERNAL_8d5cb472_14_gguf_kernel_cu_cd24131918vec_dot_iq2_s_q8_1EPKvPK10block_q8_1RKiEEEvS3_S3_PT_PS7_iiii --------------------------
	.section	.nv.info._Z9moe_vec_qIfLi256ELi8E11block_iq2_sLi1EXadL_ZN45_INTERNAL_8d5cb472_14_gguf_kernel_cu_cd24131918vec_dot_iq2_s_q8_1EPKvPK10block_q8_1RKiEEEvS3_S3_PT_PS7_iiii,"",@"SHT_CUDA_INFO"
	.sectionflags	@""
	.align	4


	//----- nvinfo : EIATTR_CUDA_API_VERSION
	.align		4
        /*0000*/ 	.byte	0x04, 0x37
        /*0002*/ 	.short	(.L_3003 - .L_3002)
.L_3002:
        /*0004*/ 	.word	0x00000082


	//----- nvinfo : EIATTR_KPARAM_INFO
	.align		4
.L_3003:
        /*0008*/ 	.byte	0x04, 0x17
        /*000a*/ 	.short	(.L_3005 - .L_3004)
.L_3004:
        /*000c*/ 	.word	0x00000000
        /*0010*/ 	.short	0x0007
        /*0012*/ 	.short	0x002c
        /*0014*/ 	.byte	0x00, 0xf0, 0x11, 0x00


	//----- nvinfo : EIATTR_KPARAM_INFO
	.align		4
.L_3005:
        /*0018*/ 	.byte	0x04, 0x17
        /*001a*/ 	.short	(.L_3007 - .L_3006)
.L_3006:
        /*001c*/ 	.word	0x00000000
        /*0020*/ 	.short	0x0006
        /*0022*/ 	.short	0x0028
        /*0024*/ 	.byte	0x00, 0xf0, 0x11, 0x00


	//----- nvinfo : EIATTR_KPARAM_INFO
	.align		4
.L_3007:
        /*0028*/ 	.byte	0x04, 0x17
        /*002a*/ 	.short	(.L_3009 - .L_3008)
.L_3008:
        /*002c*/ 	.word	0x00000000
        /*0030*/ 	.short	0x0005
        /*0032*/ 	.short	0x0024
        /*0034*/ 	.byte	0x00, 0xf0, 0x11, 0x00


	//----- nvinfo : EIATTR_KPARAM_INFO
	.align		4
.L_3009:
        /*0038*/ 	.byte	0x04, 0x17
        /*003a*/ 	.short	(.L_3011 - .L_3010)
.L_3010:
        /*003c*/ 	.word	0x00000000
        /*0040*/ 	.short	0x0004
        /*0042*/ 	.short	0x0020
        /*0044*/ 	.byte	0x00, 0xf0, 0x11, 0x00


	//----- nvinfo : EIATTR_KPARAM_INFO
	.align		4
.L_3011:
        /*0048*/ 	.byte	0x04, 0x17
        /*004a*/ 	.short	(.L_3013 - .L_3012)
.L_3012:
        /*004c*/ 	.word	0x00000000
        /*0050*/ 	.short	0x0003
        /*0052*/ 	.short	0x0018
        /*0054*/ 	.byte	0x00, 0xf5, 0x21, 0x00


	//----- nvinfo : EIATTR_KPARAM_INFO
	.align		4
.L_3013:
        /*0058*/ 	.byte	0x04, 0x17
        /*005a*/ 	.short	(.L_3015 - .L_3014)
.L_3014:
        /*005c*/ 	.word	0x00000000
        /*0060*/ 	.short	0x0002
        /*0062*/ 	.short	0x0010
        /*0064*/ 	.byte	0x00, 0xf5, 0x21, 0x00


	//----- nvinfo : EIATTR_KPARAM_INFO
	.align		4
.L_3015:
        /*0068*/ 	.byte	0x04, 0x17
        /*006a*/ 	.short	(.L_3017 - .L_3016)
.L_3016:
        /*006c*/ 	.word	0x00000000
        /*0070*/ 	.short	0x0001
        /*0072*/ 	.short	0x0008
        /*0074*/ 	.byte	0x00, 0xf5, 0x21, 0x00


	//----- nvinfo : EIATTR_KPARAM_INFO
	.align		4
.L_3017:
        /*0078*/ 	.byte	0x04, 0x17
        /*007a*/ 	.short	(.L_3019 - .L_3018)
.L_3018:
        /*007c*/ 	.word	0x00000000
        /*0080*/ 	.short	0x0000
        /*0082*/ 	.short	0x0000
        /*0084*/ 	.byte	0x00, 0xf5, 0x21, 0x00


	//----- nvinfo : EIATTR_SPARSE_MMA_MASK
	.align		4
.L_3019:
        /*0088*/ 	.byte	0x03, 0x50
        /*008a*/ 	.short	0x0000


	//----- nvinfo : EIATTR_MAXREG_COUNT
	.align		4
        /*008c*/ 	.byte	0x03, 0x1b
        /*008e*/ 	.short	0x00ff


	//----- nvinfo : EIATTR_MERCURY_ISA_VERSION
	.align		4
        /*0090*/ 	.byte	0x03, 0x5f
        /*0092*/ 	.short	0x0101


	//----- nvinfo : EIATTR_COOP_GROUP_MASK_REGIDS
	.align		4
        /*0094*/ 	.byte	0x04, 0x29
        /*0096*/ 	.short	(.L_3021 - .L_3020)


	//   ....[0]....
.L_3020:
        /*0098*/ 	.word	0xffffffff


	//   ....[1]....
        /*009c*/ 	.word	0xffffffff


	//   ....[2]....
        /*00a0*/ 	.word	0xffffffff


	//   ....[3]....
        /*00a4*/ 	.word	0xffffffff


	//   ....[4]....
        /*00a8*/ 	.word	0xffffffff


	//----- nvinfo : EIATTR_COOP_GROUP_INSTR_OFFSETS
	.align		4
.L_3021:
        /*00ac*/ 	.byte	0x04, 0x28
        /*00ae*/ 	.short	(.L_3023 - .L_3022)


	//   ....[0]....
.L_3022:
        /*00b0*/ 	.word	0x00000df0


	//   ....[1]....
        /*00b4*/ 	.word	0x00000e20


	//   ....[2]....
        /*00b8*/ 	.word	0x00000e40


	//   ....[3]....
        /*00bc*/ 	.word	0x00000e60


	//   ....[4]....
        /*00c0*/ 	.word	0x00000e80


	//----- nvinfo : EIATTR_VRC_CTA_INIT_COUNT
	.align		4
.L_3023:
        /*00c4*/ 	.byte	0x02, 0x4a
	.zero		1
	.zero		1


	//----- nvinfo : EIATTR_EXIT_INSTR_OFFSETS
	.align		4
        /*00c8*/ 	.byte	0x04, 0x1c
        /*00ca*/ 	.short	(.L_3025 - .L_3024)


	//   ....[0]....
.L_3024:
        /*00cc*/ 	.word	0x00000070


	//   ....[1]....
        /*00d0*/ 	.word	0x00000e90


	//   ....[2]....
        /*00d4*/ 	.word	0x00000ef0


	//----- nvinfo : EIATTR_CRS_STACK_SIZE
	.align		4
.L_3025:
        /*00d8*/ 	.byte	0x04, 0x1e
        /*00da*/ 	.short	(.L_3027 - .L_3026)
.L_3026:
        /*00dc*/ 	.word	0x00000000


	//----- nvinfo : EIATTR_CBANK_PARAM_SIZE
	.align		4
.L_3027:
        /*00e0*/ 	.byte	0x03, 0x19
        /*00e2*/ 	.short	0x0030


	//----- nvinfo : EIATTR_PARAM_CBANK
	.align		4
        /*00e4*/ 	.byte	0x04, 0x0a
        /*00e6*/ 	.short	(.L_3029 - .L_3028)
	.align		4
.L_3028:
        /*00e8*/ 	.word	index@(.nv.constant0._Z9moe_vec_qIfLi256ELi8E11block_iq2_sLi1EXadL_ZN45_INTERNAL_8d5cb472_14_gguf_kernel_cu_cd24131918vec_dot_iq2_s_q8_1EPKvPK10block_q8_1RKiEEEvS3_S3_PT_PS7_iiii)
        /*00ec*/ 	.short	0x0380
        /*00ee*/ 	.short	0x0030


	//----- nvinfo : EIATTR_SW_WAR
	.align		4
.L_3029:
        /*00f0*/ 	.byte	0x04, 0x36
        /*00f2*/ 	.short	(.L_3031 - .L_3030)
.L_3030:
        /*00f4*/ 	.word	0x00000008
.L_3031:


//--------------------- .nv.info._Z9moe_vec_qIfLi256ELi8E11block_iq3_sLi1EXadL_ZN45_INTERNAL_8d5cb472_14_gguf_kernel_cu_cd24131918vec_dot_iq3_s_q8_1EPKvPK10block_q8_1RKiEEEvS3_S3_PT_PS7_iiii --------------------------
	.section	.nv.info._Z9moe_vec_qIfLi256ELi8E11block_iq3_sLi1EXadL_ZN45_INTERNAL_8d5cb472_14_gguf_kernel_cu_cd24131918vec_dot_iq3_s_q8_1EPKvPK10block_q8_1RKiEEEvS3_S3_PT_PS7_iiii,"",@"SHT_CUDA_INFO"
	.sectionflags	@""
	.align	4


	//----- nvinfo : EIATTR_CUDA_API_VERSION
	.align		4
        /*0000*/ 	.byte	0x04, 0x37
        /*0002*/ 	.short	(.L_3033 - .L_3032)
.L_3032:
        /*0004*/ 	.word	0x00000082


	//----- nvinfo : EIATTR_KPARAM_INFO
	.align		4
.L_3033:
        /*0008*/ 	.byte	0x04, 0x17
        /*000a*/ 	.short	(.L_3035 - .L_3034)
.L_3034:
        /*000c*/ 	.word	0x00000000
        /*0010*/ 	.short	0x0007
        /*0012*/ 	.short	0x002c
        /*0014*/ 	.byte	0x00, 0xf0, 0x11, 0x00


	//----- nvinfo : EIATTR_KPARAM_INFO
	.align		4
.L_3035:
        /*0018*/ 	.byte	0x04, 0x17
        /*001a*/ 	.short	(.L_3037 - .L_3036)
.L_3036:
        /*001c*/ 	.word	0x00000000
        /*0020*/ 	.short	0x0006
        /*0022*/ 	.short	0x0028
        /*0024*/ 	.byte	0x00, 0xf0, 0x11, 0x00


	//----- nvinfo : EIATTR_KPARAM_INFO
	.align		4
.L_3037:
        /*0028*/ 	.byte	0x04, 0x17
        /*002a*/ 	.short	(.L_3039 - .L_3038)
.L_3038:
        /*002c*/ 	.word	0x00000000
        /*0030*/ 	.short	0x0005
        /*0032*/ 	.short	0x0024
        /*0034*/ 	.byte	0x00, 0xf0, 0x11, 0x00


	//----- nvinfo : EIATTR_KPARAM_INFO
	.align		4
.L_3039:
        /*0038*/ 	.byte	0x04, 0x17
        /*003a*/ 	.short	(.L_3041 - .L_3040)
.L_3040:
        /*003c*/ 	.word	0x00000000
        /*0040*/ 	.short	0x0004
        /*0042*/ 	.short	0x0020
        /*0044*/ 	.byte	0x00, 0xf0, 0x11, 0x00


	//----- nvinfo : EIATTR_KPARAM_INFO
	.align		4
.L_3041:
        /*0048*/ 	.byte	0x04, 0x17
        /*004a*/ 	.short	(.L_3043 - .L_3042)
.L_3042:
        /*004c*/ 	.word	0x00000000
        /*0050*/ 	.short	0x0003
        /*0052*/ 	.short	0x0018
        /*0054*/ 	.byte	0x00, 0xf5, 0x21, 0x00


	//----- nvinfo : EIATTR_KPARAM_INFO
	.align		4
.L_3043:
        /*0058*/ 	.byte	0x04, 0x17
        /*005a*/ 	.short	(.L_3045 - .L_3044)
.L_3044:
        /*005c*/ 	.word	0x00000000
        /*0060*/ 	.short	0x0002
        /*0062*/ 	.short	0x0010
        /*0064*/ 	.byte	0x00, 0xf5, 0x21, 0x00


	//----- nvinfo : EIATTR_KPARAM_INFO
	.align		4
.L_3045:
        /*0068*/ 	.byte	0x04, 0x17
        /*006a*/ 	.short	(.L_3047 - .L_3046)
.L_3046:
        /*006c*/ 	.word	0x00000000
        /*0070*/ 	.short	0x0001
        /*0072*/ 	.short	0x0008
        /*0074*/ 	.byte	0x00, 0xf5, 0x21, 0x00


	//----- nvinfo : EIATTR_KPARAM_INFO
	.align		4
.L_3047:
        /*0078*/ 	.byte	0x04, 0x17
        /*007a*/ 	.short	(.L_3049 - .L_3048)
.L_3048:
        /*007c*/ 	.word	0x00000000
        /*0080*/ 	.short	0x0000
        /*0082*/ 	.short	0x0000
        /*0084*/ 	.byte	0x00, 0xf5, 0x21, 0x00


	//----- nvinfo : EIATTR_SPARSE_MMA_MASK
	.align		4
.L_3049:
        /*0088*/ 	.byte	0x03, 0x50
        /*008a*/ 	.short	0x0000


	//----- nvinfo : EIATTR_MAXREG_COUNT
	.align		4
        /*008c*/ 	.byte	0x03, 0x1b
        /*008e*/ 	.short	0x00ff


	//----- nvinfo : EIATTR_MERCURY_ISA_VERSION
	.align		4
        /*0090*/ 	.byte	0x03, 0x5f
        /*0092*/ 	.short	0x0101


	//----- nvinfo : EIATTR_COOP_GROUP_MASK_REGIDS
	.align		4
        /*0094*/ 	.byte	0x04, 0x29
        /*0096*/ 	.short	(.L_3051 - .L_3050)


	//   ....[0]....
.L_3050:
        /*0098*/ 	.word	0xffffffff


	//   ....[1]....
        /*009c*/ 	.word	0xffffffff


	//   ....[2]....
        /*00a0*/ 	.word	0xffffffff


	//   ....[3]....
        /*00a4*/ 	.word	0xffffffff


	//   ....[4]....
        /*00a8*/ 	.word	0xffffffff


	//----- nvinfo : EIATTR_COOP_GROUP_INSTR_OFFSETS
	.align		4
.L_3051:
        /*00ac*/ 	.byte	0x04, 0x28
        /*00ae*/ 	.short	(.L_3053 - .L_3052)


	//   ....[0]....
.L_3052:
        /*00b0*/ 	.word	0x00000fd0


	//   ....[1]....
        /*00b4*/ 	.word	0x00001000


	//   ....[2]....
        /*00b8*/ 	.word	0x00001020


	//   ....[3]....
        /*00bc*/ 	.word	0x00001040


	//   ....[4]....
        /*00c0*/ 	.word	0x00001060


	//----- nvinfo : EIATTR_VRC_CTA_INIT_COUNT
	.align		4
.L_3053:
        /*00c4*/ 	.byte	0x02, 0x4a
	.zero		1
	.zero		1


	//----- nvinfo : EIATTR_EXIT_INSTR_OFFSETS
	.align		4
        /*00c8*/ 	.byte	0x04, 0x1c
        /*00ca*/ 	.short	(.L_3055 - .L_3054)


	//   ....[0]....
.L_3054:
        /*00cc*/ 	.word	0x00000070


	//   ....[1]....
        /*00d0*/ 	.word	0x00001070


	//   ....[2]....
        /*00d4*/ 	.word	0x000010f0


	//----- nvinfo : EIATTR_CRS_STACK_SIZE
	.align		4
.L_3055:
        /*00d8*/ 	.byte	0x04, 0x1e
        /*00da*/ 	.short	(.L_3057 - .L_3056)
.L_3056:
        /*00dc*/ 	.word	0x00000000


	//----- nvinfo : EIATTR_CBANK_PARAM_SIZE
	.align		4
.L_3057:
        /*00e0*/ 	.byte	0x03, 0x19
        /*00e2*/ 	.short	0x0030


	//----- nvinfo : EIATTR_PARAM_CBANK
	.align		4
        /*00e4*/ 	.byte	0x04, 0x0a
        /*00e6*/ 	.short	(.L_3059 - .L_3058)
	.align		4
.L_3058:
        /*00e8*/ 	.word	index@(.nv.constant0._Z9moe_vec_qIfLi256ELi8E11block_iq3_sLi1EXadL_ZN45_INTERNAL_8d5cb472_14_gguf_kernel_cu_cd24131918vec_dot_iq3_s_q8_1EPKvPK10block_q8_1RKiEEEvS3_S3_PT_PS7_iiii)
        /*00ec*/ 	.short	0x0380
        /*00ee*/ 	.short	0x0030


	//----- nvinfo : EIATTR_SW_WAR
	.align		4
.L_3059:
        /*00f0*/ 	.byte	0x04, 0x36
        /*00f2*/ 	.short	(.L_3061 - .L_3060)
.L_3060:
        /*00f4*/ 	.word	0x00000008
.L_3061:


//--------------------- .nv.info._Z9moe_vec_qIfLi32ELi4E12block_iq4_nlLi2EXadL_ZN45_INTERNAL_8d5cb472_14_gguf_kernel_cu_cd24131919vec_dot_iq4_nl_q8_1EPKvPK10block_q8_1RKiEEEvS3_S3_PT_PS7_iiii --------------------------
	.section	.nv.info._Z9moe_vec_qIfLi32ELi4E12block_iq4_nlLi2EXadL_ZN45_INTERNAL_8d5cb472_14_gguf_kernel_cu_cd24131919vec_dot_iq4_nl_q8_1EPKvPK10block_q8_1RKiEEEvS3_S3_PT_PS7_iiii,"",@"SHT_CUDA_INFO"
	.sectionflags	@""
	.align	4


	//----- nvinfo : EIATTR_CUDA_API_VERSION
	.align		4
        /*0000*/ 	.byte	0x04, 0x37
        /*0002*/ 	.short	(.L_3063 - .L_3062)
.L_3062:
        /*0004*/ 	.word	0x00000082


	//----- nvinfo : EIATTR_KPARAM_INFO
	.align		4
.L_3063:
        /*0008*/ 	.byte	0x04, 0x17
        /*000a*/ 	.short	(.L_3065 - .L_3064)
.L_3064:
        /*000c*/ 	.word	0x00000000
        /*0010*/ 	.short	0x0007
        /*0012*/ 	.short	0x002c
        /*0014*/ 	.byte	0x00, 0xf0, 0x11, 0x00


	//----- nvinfo : EIATTR_KPARAM_INFO
	.align		4
.L_3065:
        /*0018*/ 	.byte	0x04, 0x17
        /*001a*/ 	.short	(.L_3067 - .L_3066)
.L_3066:
        /*001c*/ 	.word	0x00000000
        /*0020*/ 	.short	0x0006
        /*0022*/ 	.short	0x0028
        /*0024*/ 	.byte	0x00, 0xf0, 0x11, 0x00


	//----- nvinfo : EIATTR_KPARAM_INFO
	.align		4
.L_3067:
        /*0028*/ 	.byte	0x04, 0x17
        /*002a*/ 	.short	(.L_3069 - .L_3068)
.L_3068:
        /*002c*/ 	.word	0x00000000
        /*0030*/ 	.short	0x0005
        /*0032*/ 	.short	0x0024
        /*0034*/ 	.byte	0x00, 0xf0, 0x11, 0x00


	//----- nvinfo : EIATTR_KPARAM_INFO
	.align		4
.L_3069:
        /*0038*/ 	.byte	0x04, 0x17
        /*003a*/ 	.short	(.L_3071 - .L_3070)
.L_3070:
        /*003c*/ 	.word	0x00000000
        /*0040*/ 	.short	0x0004
        /*0042*/ 	.short	0x0020
        /*0044*/ 	.byte	0x00, 0xf0, 0x11, 0x00


	//----- nvinfo : EIATTR_KPARAM_INFO
	.align		4
.L_3071:
        /*0048*/ 	.byte	0x04, 0x17
        /*004a*/ 	.short	(.L_3073 - .L_3072)
.L_3072:
        /*004c*/ 	.word	0x00000000
        /*0050*/ 	.short	0x0003
        /*0052*/ 	.short	0x0018
        /*0054*/ 	.byte	0x00, 0xf5, 0x21, 0x00


	//----- nvinfo : EIATTR_KPARAM_INFO
	.align		4
.L_3073:
        /*0058*/ 	.byte	0x04, 0x17
        /*005a*/ 	.short	(.L_3075 - .L_3074)
.L_3074:
        /*005c*/ 	.word	0x00000000
        /*0060*/ 	.short	0x0002
        /*0062*/ 	.short	0x0010
        /*0064*/ 	.byte	0x00, 0xf5, 0x21, 0x00


	//----- nvinfo : EIATTR_KPARAM_INFO
	.align		4
.L_3075:
        /*0068*/ 	.byte	0x04, 0x17
        /*006a*/ 	.short	(.L_3077 - .L_3076)
.L_3076:
        /*006c*/ 	.word	0x00000000
        /*0070*/ 	.short	0x0001
        /*0072*/ 	.short	0x0008
        /*0074*/ 	.byte	0x00, 0xf5, 0x21, 0x00


	//----- nvinfo : EIATTR_KPARAM_INFO
	.align		4
.L_3077:
        /*0078*/ 	.byte	0x04, 0x17
        /*007a*/ 	.short	(.L_3079 - .L_3078)
.L_3078:
        /*007c*/ 	.word	0x00000000
        /*0080*/ 	.short	0x0000
        /*0082*/ 	.short	0x0000
        /*0084*/ 	.byte	0x00, 0xf5, 0x21, 0x00


	//----- nvinfo : EIATTR_SPARSE_MMA_MASK
	.align		4
.L_3079:
        /*0088*/ 	.byte	0x03, 0x50
        /*008a*/ 	.short	0x0000


	//----- nvinfo : EIATTR_MAXREG_COUNT
	.align		4
        /*008c*/ 	.byte	0x03, 0x1b
        /*008e*/ 	.short	0x00ff


	//----- nvinfo : EIATTR_MERCURY_ISA_VERSION
	.align		4
        /*0090*/ 	.byte	0x03, 0x5f
        /*0092*/ 	.short	0x0101


	//----- nvinfo : EIATTR_COOP_GROUP_MASK_REGIDS
	.align		4
        /*0094*/ 	.byte	0x04, 0x29
        /*0096*/ 	.short	(.L_3081 - .L_3080)


	//   ....[0]....
.L_3080:
        /*0098*/ 	.word	0xffffffff


	//   ....[1]....
        /*009c*/ 	.word	0xffffffff


	//   ....[2]....
        /*00a0*/ 	.word	0xffffffff


	//   ....[3]....
        /*00a4*/ 	.word	0xffffffff


	//   ....[4]....
        /*00a8*/ 	.word	0xffffffff


	//----- nvinfo : EIATTR_COOP_GROUP_INSTR_OFFSETS
	.align		4
.L_3081:
        /*00ac*/ 	.byte	0x04, 0x28
        /*00ae*/ 	.short	(.L_3083 - .L_3082)


	//   ....[0]....
.L_3082:
        /*00b0*/ 	.word	0x00000af0


	//   ....[1]....
        /*00b4*/ 	.word	0x00000b20


	//   ....[2]....
        /*00b8*/ 	.word	0x00000b40


	//   ....[3]....
        /*00bc*/ 	.word	0x00000b60


	//   ....[4]....
        /*00c0*/ 	.word	0x00000b80


	//----- nvinfo : EIATTR_VRC_CTA_INIT_COUNT
	.align		4
.L_3083:
        /*00c4*/ 	.byte	0x02, 0x4a
	.zero		1
	.zero		1


	//----- nvinfo : EIATTR_EXIT_INSTR_OFFSETS
	.align		4
        /*00c8*/ 	.byte	0x04, 0x1c
        /*00ca*/ 	.short	(.L_3085 - .L_3084)


	//   ....[0]....
.L_3084:
        /*00cc*/ 	.word	0x00000070


	//   ....[1]....
        /*00d0*/ 	.word	0x00000b90


	//   ....[2]....
        /*00d4*/ 	.word	0x00000c00


	//----- nvinfo : EIATTR_CRS_STACK_SIZE
	.align		4
.L_3085:
        /*00d8*/ 	.byte	0x04, 0x1e
        /*00da*/ 	.short	(.L_3087 - .L_3086)
.L_3086:
        /*00dc*/ 	.word	0x00000000


	//----- nvinfo : EIATTR_CBANK_PARAM_SIZE
	.align		4
.L_3087:
        /*00e0*/ 	.byte	0x03, 0x19
        /*00e2*/ 	.short	0x0030


	//----- nvinfo : EIATTR_PARAM_CBANK
	.align		4
        /*00e4*/ 	.byte	0x04, 0x0a
        /*00e6*/ 	.short	(.L_3089 - .L_3088)
	.align		4
.L_3088:
        /*00e8*/ 	.word	index@(.nv.constant0._Z9moe_vec_qIfLi32ELi4E12block_iq4_nlLi2EXadL_ZN45_INTERNAL_8d5cb472_14_gguf_kernel_cu_cd24131919vec_dot_iq4_nl_q8_1EPKvPK10block_q8_1RKiEEEvS3_S3_PT_PS7_iiii)
        /*00ec*/ 	.short	0x0380
        /*00ee*/ 	.short	0x0030


	//----- nvinfo : EIATTR_SW_WAR
	.align		4
.L_3089:
        /*00f0*/ 	.byte	0x04, 0x36
        /*00f2*/ 	.short	(.L_3091 - .L_3090)
.L_3090:
        /*00f4*/ 	.word	0x00000008
.L_3091:


//--------------------- .nv.info._Z9moe_vec_qIfLi256ELi8E11block_iq1_sLi1EXadL_ZN45_INTERNAL_8d5cb472_14_gguf_kernel_cu_cd24131918vec_dot_iq1_s_q8_1EPKvPK10block_q8_1RKiEEEvS3_S3_PT_PS7_iiii --------------------------
	.section	.nv.info._Z9moe_vec_qIfLi256ELi8E11block_iq1_sLi1EXadL_ZN45_INTERNAL_8d5cb472_14_gguf_kernel_cu_cd24131918vec_dot_iq1_s_q8_1EPKvPK10block_q8_1RKiEEEvS3_S3_PT_PS7_iiii,"",@"SHT_CUDA_INFO"
	.sectionflags	@""
	.align	4


	//----- nvinfo : EIATTR_CUDA_API_VERSION
	.align		4
        /*0000*/ 	.byte	0x04, 0x37
        /*0002*/ 	.short	(.L_3093 - .L_3092)
.L_3092:
        /*0004*/ 	.word	0x00000082


	//----- nvinfo : EIATTR_KPARAM_INFO
	.align		4
.L_3093:
        /*0008*/ 	.byte	0x04, 0x17
        /*000a*/ 	.short	(.L_3095 - .L_3094)
.L_3094:
        /*000c*/ 	.word	0x00000000
        /*0010*/ 	.short	0x0007
        /*0012*/ 	.short	0x002c
        /*0014*/ 	.byte	0x00, 0xf0, 0x11, 0x00


	//----- nvinfo : EIATTR_KPARAM_INFO
	.align		4
.L_3095:
        /*0018*/ 	.byte	0x04, 0x17
        /*001a*/ 	.short	(.L_3097 - .L_3096)
.L_3096:
        /*001c*/ 	.word	0x00000000
        /*0020*/ 	.short	0x0006
        /*0022*/ 	.short	0x0028
        /*0024*/ 	.byte	0x00, 0xf0, 0x11, 0x00


	//----- nvinfo : EIATTR_KPARAM_INFO
	.align		4
.L_3097:
        /*0028*/ 	.byte	0x04, 0x17
        /*002a*/ 	.short	(.L_3099 - .L_3098)
.L_3098:
        /*002c*/ 	.word	0x00000000
        /*0030*/ 	.short	0x0005
        /*0032*/ 	.short	0x0024
        /*0034*/ 	.byte	0x00, 0xf0, 0x11, 0x00


	//----- nvinfo : EIATTR_KPARAM_INFO
	.align		4
.L_3099:
        /*0038*/ 	.byte	0x04, 0x17
        /*003a*/ 	.short	(.L_3101 - .L_3100)
.L_3100:
        /*003c*/ 	.word	0x00000000
        /*0040*/ 	.short	0x0004
        /*0042*/ 	.short	0x0020
        /*0044*/ 	.byte	0x00, 0xf0, 0x11, 0x00


	//----- nvinfo : EIATTR_KPARAM_INFO
	.align		4
.L_3101:
        /*0048*/ 	.byte	0x04, 0x17
        /*004a*/ 	.short	(.L_3103 - .L_3102)
.L_3102:
        /*004c*/ 	.word	0x00000000
        /*0050*/ 	.short	0x0003
        /*0052*/ 	.short	0x0018
        /*0054*/ 	.byte	0x00, 0xf5, 0x21, 0x00


	//----- nvinfo : EIATTR_KPARAM_INFO
	.align		4
.L_3103:
        /*0058*/ 	.byte	0x04, 0x17
        /*005a*/ 	.short	(.L_3105 - .L_3104)
.L_3104:
        /*005c*/ 	.word	0x00000000
        /*0060*/ 	.short	0x0002
        /*0062*/ 	.short	0x0010
        /*0064*/ 	.byte	0x00, 0xf5, 0x21, 0x00


	//----- nvinfo : EIATTR_KPARAM_INFO
	.align		4
.L_3105:
        /*0068*/ 	.byte	0x04, 0x17
        /*006a*/ 	.short	(.L_3107 - .L_3106)
.L_3106:
        /*006c*/ 	.word	0x00000000
        /*0070*/ 	.short	0x0001
        /*0072*/ 	.short	0x0008
        /*0074*/ 	.byte	0x00, 0xf5, 0x21, 0x00


	//----- nvinfo : EIATTR_KPARAM_INFO
	.align		4
.L_3107:
        /*0078*/ 	.byte	0x04, 0x17
        /*007a*/ 	.short	(.L_3109 - .L_3108)
.L_3108:
        /*007c*/ 	.word	0x00000000
        /*0080*/ 	.short	0x0000
        /*0082*/ 	.short	0x0000
        /*0084*/ 	.byte	0x00, 0xf5, 0x21, 0x00


	//----- nvinfo : EIATTR_SPARSE_MMA_MASK
	.align		4
.L_3109:
        /*0088*/ 	.byte	0x03, 0x50
        /*008a*/ 	.short	0x0000


	//----- nvinfo : EIATTR_MAXREG_COUNT
	.align		4
        /*008c*/ 	.byte	0x03, 0x1b
        /*008e*/ 	.short	0x00ff


	//----- nvinfo : EIATTR_MERCURY_ISA_VERSION
	.align		4
        /*0090*/ 	.byte	0x03, 0x5f
        /*0092*/ 	.short	0x0101


	//----- nvinfo : EIATTR_COOP_GROUP_MASK_REGIDS
	.align		4
        /*0094*/ 	.byte	0x04, 0x29
        /*0096*/ 	.short	(.L_3111 - .L_3110)


	//   ....[0]....
.L_3110:
        /*0098*/ 	.word	0xffffffff


	//   ....[1]....
        /*009c*/ 	.word	0xffffffff


	//   ....[2]....
        /*00a0*/ 	.word	0xffffffff


	//   ....[3]....
        /*00a4*/ 	.word	0xffffffff


	//   ....[4]....
        /*00a8*/ 	.word	0xffffffff


	//----- nvinfo : EIATTR_COOP_GROUP_INSTR_OFFSETS
	.align		4
.L_3111:
        /*00ac*/ 	.byte	0x04, 0x28
        /*00ae*/ 	.short	(.L_3113 - .L_3112)


	//   ....[0]....
.L_3112:
        /*00b0*/ 	.word	0x00001360


	//   ....[1]....
        /*00b4*/ 	.word	0x00001390


	//   ....[2]....
        /*00b8*/ 	.word	0x000013b0


	//   ....[3]....
        /*00bc*/ 	.word	0x000013d0


	//   ....[4]....
        /*00c0*/ 	.word	0x000013f0


	//----- nvinfo : EIATTR_VRC_CTA_INIT_COUNT
	.align		4
.L_3113:
        /*00c4*/ 	.byte	0x02, 0x4a
	.zero		1
	.zero		1


	//----- nvinfo : EIATTR_EXIT_INSTR_OFFSETS
	.align		4
        /*00c8*/ 	.byte	0x04, 0x1c
        /*00ca*/ 	.short	(.L_3115 - .L_3114)


	//   ....[0]....
.L_3114:
        /*00cc*/ 	.word	0x00000070


	//   ....[1]....
        /*00d0*/ 	.word	0x00001400


	//   ....[2]....
        /*00d4*/ 	.word	0x00001460


	//----- nvinfo : EIATTR_CRS_STACK_SIZE
	.align		4
.L_3115:
        /*00d8*/ 	.byte	0x04, 0x1e
        /*00da*/ 	.short	(.L_3117 - .L_3116)
.L_3116:
        /*00dc*/ 	.word	0x00000000


	//----- nvinfo : EIATTR_CBANK_PARAM_SIZE
	.align		4
.L_3117:
        /*00e0*/ 	.byte	0x03, 0x19
        /*00e2*/ 	.short	0x0030


	//----- nvinfo : EIATTR_PARAM_CBANK
	.align		4
        /*00e4*/ 	.byte	0x04, 0x0a
        /*00e6*/ 	.short	(.L_3119 - .L_3118)
	.align		4
.L_3118:
        /*00e8*/ 	.word	index@(.nv.constant0._Z9moe_vec_qIfLi256ELi8E11block_iq1_sLi1EXadL_ZN45_INTERNAL_8d5cb472_14_gguf_kernel_cu_cd24131918vec_dot_iq1_s_q8_1EPKvPK10block_q8_1RKiEEEvS3_S3_PT_PS7_iiii)
        /*00ec*/ 	.short	0x0380
        /*00ee*/ 	.short	0x0030


	//----- nvinfo : EIATTR_SW_WAR
	.align		4
.L_3119:
        /*00f0*/ 	.byte	0x04, 0x36
        /*00f2*/ 	.short	(.L_3121 - .L_3120)
.L_3120:
        /*00f4*/ 	.word	0x00000008
.L_3121:


//--------------------- .nv.info._Z9moe_vec_qIfLi256ELi8E13block_iq3_xxsLi1EXadL_ZN45_INTERNAL_8d5cb472_14_gguf_kernel_cu_cd24131920vec_dot_iq3_xxs_q8_1EPKvPK10block_q8_1RKiEEEvS3_S3_PT_PS7_iiii --------------------------
	.section	.nv.info._Z9moe_vec_qIfLi256ELi8E13block_iq3_xxsLi1EXadL_ZN45_INTERNAL_8d5cb472_14_gguf_kernel_cu_cd24131920vec_dot_iq3_xxs_q8_1EPKvPK10block_q8_1RKiEEEvS3_S3_PT_PS7_iiii,"",@"SHT_CUDA_INFO"
	.sectionflags	@""
	.align	4


	//----- nvinfo : EIATTR_CUDA_API_VERSION
	.align		4
        /*0000*/ 	.byte	0x04, 0x37
        /*0002*/ 	.short	(.L_3123 - .L_3122)
.L_3122:
        /*0004*/ 	.word	0x00000082


	//----- nvinfo : EIATTR_KPARAM_INFO
	.align		4
.L_3123:
        /*0008*/ 	.byte	0x04, 0x17
        /*000a*/ 	.short	(.L_3125 - .L_3124)
.L_3124:
        /*000c*/ 	.word	0x00000000
        /*0010*/ 	.short	0x0007
        /*0012*/ 	.short	0x002c
        /*0014*/ 	.byte	0x00, 0xf0, 0x11, 0x00


	//----- nvinfo : EIATTR_KPARAM_INFO
	.align		4
.L_3125:
        /*0018*/ 	.byte	0x04, 0x17
        /*001a*/ 	.short	(.L_3127 - .L_3126)
.L_3126:
        /*001c*/ 	.word	0x00000000
        /*0020*/ 	.short	0x0006
        /*0022*/ 	.short	0x0028
        /*0024*/ 	.byte	0x00, 0xf0, 0x11, 0x00


	//----- nvinfo : EIATTR_KPARAM_INFO
	.align		4
.L_3127:
        /*0028*/ 	.byte	0x04, 0x17
        /*002a*/ 	.short	(.L_3129 - .L_3128)
.L_3128:
        /*002c*/ 	.word	0x00000000
        /*0030*/ 	.short	0x0005
        /*0032*/ 	.short	0x0024
        /*0034*/ 	.byte	0x00, 0xf0, 0x11, 0x00


	//----- nvinfo : EIATTR_KPARAM_INFO
	.align		4
.L_3129:
        /*0038*/ 	.byte	0x04, 0x17
        /*003a*/ 	.short	(.L_3131 - .L_3130)
.L_3130:
        /*003c*/ 	.word	0x00000000
        /*0040*/ 	.short	0x0004
        /*0042*/ 	.short	0x0020
        /*0044*/ 	.byte	0x00, 0xf0, 0x11, 0x00


	//----- nvinfo : EIATTR_KPARAM_INFO
	.align		4
.L_3131:
        /*0048*/ 	.byte	0x04, 0x17
        /*004a*/ 	.short	(.L_3133 - .L_3132)
.L_3132:
        /*004c*/ 	.word	0x00000000
        /*0050*/ 	.short	0x0003
        /*0052*/ 	.short	0x0018
        /*0054*/ 	.byte	0x00, 0xf5, 0x21, 0x00


	//----- nvinfo : EIATTR_KPARAM_INFO
	.align		4
.L_3133:
        /*0058*/ 	.byte	0x04, 0x17
        /*005a*/ 	.short	(.L_3135 - .L_3134)
.L_3134:
        /*005c*/ 	.word	0x00000000
        /*0060*/ 	.short	0x0002
        /*0062*/ 	.short	0x0010
        /*0064*/ 	.byte	0x00, 0xf5, 0x21, 0x00


	//----- nvinfo : EIATTR_KPARAM_INFO
	.align		4
.L_3135:
        /*0068*/ 	.byte	0x04, 0x17
        /*006a*/ 	.short	(.L_3137 - .L_3136)
.L_3136:
        /*006c*/ 	.word	0x00000000
        /*0070*/ 	.short	0x0001
        /*0072*/ 	.short	0x0008
        /*0074*/ 	.byte	0x00, 0xf5, 0x21, 0x00


	//----- nvinfo : EIATTR_KPARAM_INFO
	.align		4
.L_3137:
        /*0078*/ 	.byte	0x04, 0x17
        /*007a*/ 	.short	(.L_3139 - .L_3138)
.L_3138:
        /*007c*/ 	.word	0x00000000
        /*0080*/ 	.short	0x0000
        /*0082*/ 	.short	0x0000
        /*0084*/ 	.byte	0x00, 0xf5, 0x21, 0x00


	//----- nvinfo : EIATTR_SPARSE_MMA_MASK
	.align		4
.L_3139:
        /*0088*/ 	.byte	0x03, 0x50
        /*008a*/ 	.short	0x0000


	//----- nvinfo : EIATTR_MAXREG_COUNT
	.align		4
        /*008c*/ 	.byte	0x03, 0x1b
        /*008e*/ 	.short	0x00ff


	//----- nvinfo : EIATTR_MERCURY_ISA_VERSION
	.align		4
        /*0090*/ 	.byte	0x03, 0x5f
        /*0092*/ 	.short	0x0101


	//----- nvinfo : EIATTR_COOP_GROUP_MASK_REGIDS
	.align		4
        /*0094*/ 	.byte	0x04, 0x29
        /*0096*/ 	.short	(.L_3141 - .L_3140)


	//   ....[0]....
.L_3140:
        /*0098*/ 	.word	0xffffffff


	//   ....[1]....
        /*009c*/ 	.word	0xffffffff


	//   ....[2]....
        /*00a0*/ 	.word	0xffffffff


	//   ....[3]....
        /*00a4*/ 	.word	0xffffffff


	//   ....[4]....
        /*00a8*/ 	.word	0xffffffff


	//----- nvinfo : EIATTR_COOP_GROUP_INSTR_OFFSETS
	.align		4
.L_3141:
        /*00ac*/ 	.byte	0x04, 0x28
        /*00ae*/ 	.short	(.L_3143 - .L_3142)


	//   ....[0]....
.L_3142:
        /*00b0*/ 	.word	0x00000b80


	//   ....[1]....
        /*00b4*/ 	.word	0x00000bb0


	//   ....[2]....
        /*00b8*/ 	.word	0x00000bd0


	//   ....[3]....
        /*00bc*/ 	.word	0x00000bf0


	//   ....[4]....
        /*00c0*/ 	.word	0x00000c10


	//----- nvinfo : EIATTR_VRC_CTA_INIT_COUNT
	.align		4
.L_3143:
        /*00c4*/ 	.byte	0x02, 0x4a
	.zero		1
	.zero		1


	//----- nvinfo : EIATTR_EXIT_INSTR_OFFSETS
	.align		4
        /*00c8*/ 	.byte	0x04, 0x1c
        /*00ca*/ 	.short	(.L_3145 - .L_3144)


	//   ....[0]....
.L_3144:
        /*00cc*/ 	.word	0x00000070


	//   ....[1]....
        /*00d0*/ 	.word	0x00000c20


	//   ....[2]....
        /*00d4*/ 	.word	0x00000c90


	//----- nvinfo : EIATTR_CRS_STACK_SIZE
	.align		4
.L_3145:
        /*00d8*/ 	.byte	0x04, 0x1e
        /*00da*/ 	.short	(.L_3147 - .L_3146)
.L_3146:
        /*00dc*/ 	.word	0x00000000


	//----- nvinfo : EIATTR_CBANK_PARAM_SIZE
	.align		4
.L_3147:
        /*00e0*/ 	.byte	0x03, 0x19
        /*00e2*/ 	.short	0x0030


	//----- nvinfo : EIATTR_PARAM_CBANK
	.align		4
        /*00e4*/ 	.byte	0x04, 0x0a
        /*00e6*/ 	.short	(.L_3149 - .L_3148)
	.align		4
.L_3148:
        /*00e8*/ 	.word	index@(.nv.constant0._Z9moe_vec_qIfLi256ELi8E13block_iq3_xxsLi1EXadL_ZN45_INTERNAL_8d5cb472_14_gguf_kernel_cu_cd24131920vec_dot_iq3_xxs_q8_1EPKvPK10block_q8_1RKiEEEvS3_S3_PT_PS7_iiii)
        /*00ec*/ 	.short	0x0380
        /*00ee*/ 	.short	0x0030


	//----- nvinfo : EIATTR_SW_WAR
	.align		4
.L_3149:
        /*00f0*/ 	.byte	0x04, 0x36
        /*00f2*/ 	.short	(.L_3151 - .L_3150)
.L_3150:
        /*00f4*/ 	.word	0x00000008
.L_3151:


//--------------------- .nv.info._Z9moe_vec_qIfLi256ELi8E12block_iq2_xsLi1EXadL_ZN45_INTERNAL_8d5cb472_14_gguf_kernel_cu_cd24131919vec_dot_iq2_xs_q8_1EPKvPK10block_q8_1RKiEEEvS3_S3_PT_PS7_iiii --------------------------
	.section	.nv.info._Z9moe_vec_qIfLi256ELi8E12block_iq2_xsLi1EXadL_ZN45_INTERNAL_8d5cb472_14_gguf_kernel_cu_cd24131919vec_dot_iq2_xs_q8_1EPKvPK10block_q8_1RKiEEEvS3_S3_PT_PS7_iiii,"",@"SHT_CUDA_INFO"
	.sectionflags	@""
	.align	4


	//----- nvinfo : EIATTR_CUDA_API_VERSION
	.align		4
        /*0000*/ 	.byte	0x04, 0x37
        /*0002*/ 	.short	(.L_3153 - .L_3152)
.L_3152:
        /*0004*/ 	.word	0x00000082


	//----- nvinfo : EIATTR_KPARAM_INFO
	.align		4
.L_3153:
        /*0008*/ 	.byte	0x04, 0x17
        /*000a*/ 	.short	(.L_3155 - .L_3154)
.L_3154:
        /*000c*/ 	.word	0x00000000
        /*0010*/ 	.short	0x0007
        /*0012*/ 	.short	0x002c
        /*0014*/ 	.byte	0x00, 0xf0, 0x11, 0x00


	//----- nvinfo : EIATTR_KPARAM_INFO
	.align		4
.L_3155:
        /*0018*/ 	.byte	0x04, 0x17
        /*001a*/ 	.short	(.L_3157 - .L_3156)
.L_3156:
        /*001c*/ 	.word	0x00000000
        /*0020*/ 	.short	0x0006
        /*0022*/ 	.short	0x0028
        /*0024*/ 	.byte	0x00, 0xf0, 0x11, 0x00


	//----- nvinfo : EIATTR_KPARAM_INFO
	.align		4
.L_3157:
        /*0028*/ 	.byte	0x04, 0x17
        /*002a*/ 	.short	(.L_3159 - .L_3158)
.L_3158:
        /*002c*/ 	.word	0x00000000
        /*0030*/ 	.short	0x0005
        /*0032*/ 	.short	0x0024
        /*0034*/ 	.byte	0x00, 0xf0, 0x11, 0x00


	//----- nvinfo : EIATTR_KPARAM_INFO
	.align		4
.L_3159:
        /*0038*/ 	.byte	0x04, 0x17
        /*003a*/ 	.short	(.L_3161 - .L_3160)
.L_3160:
        /*003c*/ 	.word	0x00000000
        /*0040*/ 	.short	0x0004
        /*0042*/ 	.short	0x0020
        /*0044*/ 	.byte	0x00, 0xf0, 0x11, 0x00


	//----- nvinfo : EIATTR_KPARAM_INFO
	.align		4
.L_3161:
        /*0048*/ 	.byte	0x04, 0x17
        /*004a*/ 	.short	(.L_3163 - .L_3162)
.L_3162:
        /*004c*/ 	.word	0x00000000
        /*0050*/ 	.short	0x0003
        /*0052*/ 	.short	0x0018
        /*0054*/ 	.byte	0x00, 0xf5, 0x21, 0x00


	//----- nvinfo : EIATTR_KPARAM_INFO
	.align		4
.L_3163:
        /*0058*/ 	.byte	0x04, 0x17
        /*005a*/ 	.short	(.L_3165 - .L_3164)
.L_3164:
        /*005c*/ 	.word	0x00000000
        /*0060*/ 	.short	0x0002
        /*0062*/ 	.short	0x0010
        /*0064*/ 	.byte	0x00, 0xf5, 0x21, 0x00


	//----- nvinfo : EIATTR_KPARAM_INFO
	.align		4
.L_3165:
        /*0068*/ 	.byte	0x04, 0x17
        /*006a*/ 	.short	(.L_3167 - .L_3166)
.L_3166:
        /*006c*/ 	.word	0x00000000
        /*0070*/ 	.short	0x0001
        /*0072*/ 	.short	0x0008
        /*0074*/ 	.byte	0x00, 0xf5, 0x21, 0x00


	//----- nvinfo : EIATTR_KPARAM_INFO
	.align		4
.L_3167:
        /*0078*/ 	.byte	0x04, 0x17
        /*007a*/ 	.short	(.L_3169 - .L_3168)
.L_3168:
        /*007c*/ 	.word	0x00000000
        /*0080*/ 	.short	0x0000
        /*0082*/ 	.short	0x0000
        /*0084*/ 	.byte	0x00, 0xf5, 0x21, 0x00


	//----- nvinfo : EIATTR_SPARSE_MMA_MASK
	.align		4
.L_3169:
        /*0088*/ 	.byte	0x03, 0x50
        /*008a*/ 	.short	0x0000


	//----- nvinfo : EIATTR_MAXREG_COUNT
	.align		4
        /*008c*/ 	.byte	0x03, 0x1b
        /*008e*/ 	.short	0x00ff


	//----- nvinfo : EIATTR_MERCURY_ISA_VERSION
	.align		4
        /*0090*/ 	.byte	0x03, 0x5f
        /*0092*/ 	.short	0x0101


	//----- nvinfo : EIATTR_COOP_GROUP_MASK_REGIDS
	.align		4
        /*0094*/ 	.byte	0x04, 0x29
        /*0096*/ 	.short	(.L_3171 - .L_3170)


	//   ....[0]....
.L_3170:
        /*0098*/ 	.word	0xffffffff


	//   ....[1]....
        /*009c*/ 	.word	0xffffffff


	//   ....[2]....
        /*00a0*/ 	.word	0xffffffff


	//   ....[3]....
        /*00a4*/ 	.word	0xffffffff


	//   ....[4]....
        /*00a8*/ 	.word	0xffffffff


	//----- nvinfo : EIATTR_COOP_GROUP_INSTR_OFFSETS
	.align		4
.L_3171:
        /*00ac*/ 	.byte	0x04, 0x28
        /*00ae*/ 	.short	(.L_3173 - .L_3172)


	//   ....[0]....
.L_3172:
        /*00b0*/ 	.word	0x00001630


	//   ....[1]....
        /*00b4*/ 	.word	0x00001660


	//   ....[2]....
        /*00b8*/ 	.word	0x00001680


	//   ....[3]....
        /*00bc*/ 	.word	0x000016a0


	//   ....[4]....
        /*00c0*/ 	.word	0x000016c0


	//----- nvinfo : EIATTR_VRC_CTA_INIT_COUNT
	.align		4
.L_3173:
        /*00c4*/ 	.byte	0x02, 0x4a
	.zero		1
	.zero		1


	//----- nvinfo : EIATTR_EXIT_INSTR_OFFSETS
	.align		4
        /*00c8*/ 	.byte	0x04, 0x1c
        /*00ca*/ 	.short	(.L_3175 - .L_3174)


	//   ....[0]....
.L_3174:
        /*00cc*/ 	.word	0x00000070


	//   ....[1]....
        /*00d0*/ 	.word	0x000016d0


	//   ....[2]....
        /*00d4*/ 	.word	0x00001730


	//----- nvinfo : EIATTR_CRS_STACK_SIZE
	.align		4
.L_3175:
        /*00d8*/ 	.byte	0x04, 0x1e
        /*00da*/ 	.short	(.L_3177 - .L_3176)
.L_3176:
        /*00dc*/ 	.word	0x00000000


	//----- nvinfo : EIATTR_CBANK_PARAM_SIZE
	.align		4
.L_3177:
        /*00e0*/ 	.byte	0x03, 0x19
        /*00e2*/ 	.short	0x0030


	//----- nvinfo : EIATTR_PARAM_CBANK
	.align		4
        /*00e4*/ 	.byte	0x04, 0x0a
        /*00e6*/ 	.short	(.L_3179 - .L_3178)
	.align		4
.L_3178:
        /*00e8*/ 	.word	index@(.nv.constant0._Z9moe_vec_qIfLi256ELi8E12block_iq2_xsLi1EXadL_ZN45_INTERNAL_8d5cb472_14_gguf_kernel_cu_cd24131919vec_dot_iq2_xs_q8_1EPKvPK10block_q8_1RKiEEEvS3_S3_PT_PS7_iiii)
        /*00ec*/ 	.short	0x0380
        /*00ee*/ 	.short	0x0030


	//----- nvinfo : EIATTR_SW_WAR
	.align		4
.L_3179:
        /*00f0*/ 	.byte	0x04, 0x36
        /*00f2*/ 	.short	(.L_3181 - .L_3180)
.L_3180:
        /*00f4*/ 	.word	0x00000008
.L_3181:


//--------------------- .nv.info._Z9moe_vec_qIfLi256ELi8E13block_iq2_xxsLi1EXadL_ZN45_INTERNAL_8d5cb472_14_gguf_kernel_cu_cd24131920vec_dot_iq2_xxs_q8_1EPKvPK10block_q8_1RKiEEEvS3_S3_PT_PS7_iiii --------------------------
	.section	.nv.info._Z9moe_vec_qIfLi256ELi8E13block_iq2_xxsLi1EXadL_ZN45_INTERNAL_8d5cb472_14_gguf_kernel_cu_cd24131920vec_dot_iq2_xxs_q8_1EPKvPK10block_q8_1RKiEEEvS3_S3_PT_PS7_iiii,"",@"SHT_CUDA_INFO"
	.sectionflags	@""
	.align	4


	//----- nvinfo : EIATTR_CUDA_API_VERSION
	.align		4
        /*0000*/ 	.byte	0x04, 0x37
        /*0002*/ 	.short	(.L_3183 - .L_3182)
.L_3182:
        /*0004*/ 	.word	0x00000082


	//----- nvinfo : EIATTR_KPARAM_INFO
	.align		4
.L_3183:
        /*0008*/ 	.byte	0x04, 0x17
        /*000a*/ 	.short	(.L_3185 - .L_3184)
.L_3184:
        /*000c*/ 	.word	0x00000000
        /*0010*/ 	.short	0x0007
        /*0012*/ 	.short	0x002c
        /*0014*/ 	.byte	0x00, 0xf0, 0x11, 0x00


	//----- nvinfo : EIATTR_KPARAM_INFO
	.align		4
.L_3185:
        /*0018*/ 	.byte	0x04, 0x17
        /*001a*/ 	.short	(.L_3187 - .L_3186)
.L_3186:
        /*001c*/ 	.word	0x00000000
        /*0020*/ 	.short	0x0006
        /*0022*/ 	.short	0x0028
        /*0024*/ 	.byte	0x00, 0xf0, 0x11, 0x00


	//----- nvinfo : EIATTR_KPARAM_INFO
	.align		4
.L_3187:
        /*0028*/ 	.byte	0x04, 0x17
        /*002a*/ 	.short	(.L_3189 - .L_3188)
.L_3188:
        /*002c*/ 	.word	0x00000000
        /*0030*/ 	.short	0x0005
        /*0032*/ 	.short	0x0024
        /*0034*/ 	.byte	0x00, 0xf0, 0x11, 0x00


	//----- nvinfo : EIATTR_KPARAM_INFO
	.align		4
.L_3189:
        /*0038*/ 	.byte	0x04, 0x17
        /*003a*/ 	.short	(.L_3191 - .L_3190)
.L_3190:
        /*003c*/ 	.word	0x00000000
        /*0040*/ 	.short	0x0004
        /*0042*/ 	.short	0x0020
        /*0044*/ 	.byte	0x00, 0xf0, 0x11, 0x00


	//----- nvinfo : EIATTR_KPARAM_INFO
	.align		4
.L_3191:
        /*0048*/ 	.byte	0x04, 0x17
        /*004a*/ 	.short	(.L_3193 - .L_3192)
.L_3192:
        /*004c*/ 	.word	0x00000000
        /*0050*/ 	.short	0x0003
        /*0052*/ 	.short	0x0018
        /*0054*/ 	.byte	0x00, 0xf5, 0x21, 0x00


	//----- nvinfo : EIATTR_KPARAM_INFO
	.align		4
.L_3193:
        /*0058*/ 	.byte	0x04, 0x17
        /*005a*/ 	.short	(.L_3195 - .L_3194)
.L_3194:
        /*005c*/ 	.word	0x00000000
        /*0060*/ 	.short	0x0002
        /*0062*/ 	.short	0x0010
        /*0064*/ 	.byte	0x00, 0xf5, 0x21, 0x00


	//----- nvinfo : EIATTR_KPARAM_INFO
	.align		4
.L_3195:
        /*0068*/ 	.byte	0x04, 0x17
        /*006a*/ 	.short	(.L_3197 - .L_3196)
.L_3196:
        /*006c*/ 	.word	0x00000000
        /*0070*/ 	.short	0x0001
        /*0072*/ 	.short	0x0008
        /*0074*/ 	.byte	0x00, 0xf5, 0x21, 0x00


	//----- nvinfo : EIATTR_KPARAM_INFO
	.align		4
.L_3197:
        /*0078*/ 	.byte	0x04, 0x17
        /*007a*/ 	.short	(.L_3199 - .L_3198)
.L_3198:
        /*007c*/ 	.word	0x00000000
        /*0080*/ 	.short	0x0000
        /*0082*/ 	.short	0x0000
        /*0084*/ 	.byte	0x00, 0xf5, 0x21, 0x00


	//----- nvinfo : EIATTR_SPARSE_MMA_MASK
	.align		4
.L_3199:
        /*0088*/ 	.byte	0x03, 0x50
        /*008a*/ 	.short	0x0000


	//----- nvinfo : EIATTR_MAXREG_COUNT
	.align		4
        /*008c*/ 	.byte	0x03, 0x1b
        /*008e*/ 	.short	0x00ff


	//----- nvinfo : EIATTR_MERCURY_ISA_VERSION
	.align		4
        /*0090*/ 	.byte	0x03, 0x5f
        /*0092*/ 	.short	0x0101


	//----- nvinfo : EIATTR_COOP_GROUP_MASK_REGIDS
	.align		4
        /*0094*/ 	.byte	0x04, 0x29
        /*0096*/ 	.short	(.L_3201 - .L_3200)


	//   ....[0]....
.L_3200:
        /*0098*/ 	.word	0xffffffff


	//   ....[1]....
        /*009c*/ 	.word	0xffffffff


	//   ....[2]....
        /*00a0*/ 	.word	0xffffffff


	//   ....[3]....
        /*00a4*/ 	.word	0xffffffff


	//   ....[4]....
        /*00a8*/ 	.word	0xffffffff


	//----- nvinfo : EIATTR_COOP_GROUP_INSTR_OFFSETS
	.align		4
.L_3201:
        /*00ac*/ 	.byte	0x04, 0x28
        /*00ae*/ 	.short	(.L_3203 - .L_3202)


	//   ....[0]....
.L_3202:
        /*00b0*/ 	.word	0x000014f0


	//   ....[1]....
        /*00b4*/ 	.word	0x00001520


	//   ....[2]....
        /*00b8*/ 	.word	0x00001540


	//   ....[3]....
        /*00bc*/ 	.word	0x00001560


	//   ....[4]....
        /*00c0*/ 	.word	0x00001580


	//----- nvinfo : EIATTR_VRC_CTA_INIT_COUNT
	.align		4
.L_3203:
        /*00c4*/ 	.byte	0x02, 0x4a
	.zero		1
	.zero		1


	//----- nvinfo : EIATTR_EXIT_INSTR_OFFSETS
	.align		4
        /*00c8*/ 	.byte	0x04, 0x1c
        /*00ca*/ 	.short	(.L_3205 - .L_3204)


	//   ....[0]....
.L_3204:
        /*00cc*/ 	.word	0x00000070


	//   ....[1]....
        /*00d0*/ 	.word	0x00001590


	//   ....[2]....
        /*00d4*/ 	.word	0x000015f0


	//----- nvinfo : EIATTR_CRS_STACK_SIZE
	.align		4
.L_3205:
        /*00d8*/ 	.byte	0x04, 0x1e
        /*00da*/ 	.short	(.L_3207 - .L_3206)
.L_3206:
        /*00dc*/ 	.word	0x00000000


	//----- nvinfo : EIATTR_CBANK_PARAM_SIZE
	.align		4
.L_3207:
        /*00e0*/ 	.byte	0x03, 0x19
        /*00e2*/ 	.short	0x0030


	//----- nvinfo : EIATTR_PARAM_CBANK
	.align		4
        /*00e4*/ 	.byte	0x04, 0x0a
        /*00e6*/ 	.short	(.L_3209 - .L_3208)
	.align		4
.L_3208:
        /*00e8*/ 	.word	index@(.nv.constant0._Z9moe_vec_qIfLi256ELi8E13block_iq2_xxsLi1EXadL_ZN45_INTERNAL_8d5cb472_14_gguf_kernel_cu_cd24131920vec_dot_iq2_xxs_q8_1EPKvPK10block_q8_1RKiEEEvS3_S3_PT_PS7_iiii)
        /*00ec*/ 	.short	0x0380
        /*00ee*/ 	.short	0x0030


	//----- nvinfo : EIATTR_SW_WAR
	.align		4
.L_3209:
        /*00f0*/ 	.byte	0x04, 0x36
        /*00f2*/ 	.short	(.L_3211 - .L_3210)
.L_3210:
        /*00f4*/ 	.word	0x00000008
.L_3211:


//--------------------- .nv.info._Z9moe_vec_qIfLi256ELi32E10block_q6_KLi1EXadL_ZN45_INTERNAL_8d5cb472_14_gguf_kernel_cu_cd24131917vec_dot_q6_K_q8_1EPKvPK10block_q8_1RKiEEEvS3_S3_PT_PS7_iiii --------------------------
	.section	.nv.info._Z9moe_vec_qIfLi256ELi32E10block_q6_KLi1EXadL_ZN45_INTERNAL_8d5cb472_14_gguf_kernel_cu_cd24131917vec_dot_q6_K_q8_1EPKvPK10block_q8_1RKiEEEvS3_S3_PT_PS7_iiii,"",@"SHT_CUDA_INFO"
	.sectionflags	@""
	.align	4


	//----- nvinfo : EIATTR_CUDA_API_VERSION
	.align		4
        /*0000*/ 	.byte	0x04, 0x37
        /*0002*/ 	.short	(.L_3213 - .L_3212)
.L_3212:
        /*0004*/ 	.word	0x00000082


	//----- nvinfo : EIATTR_KPARAM_INFO
	.align		4
.L_3213:
        /*0008*/ 	.byte	0x04, 0x17
        /*000a*/ 	.short	(.L_3215 - .L_3214)
.L_3214:
        /*000c*/ 	.word	0x00000000
        /*0010*/ 	.short	0x0007
        /*0012*/ 	.short	0x002c
        /*0014*/ 	.byte	0x00, 0xf0, 0x11, 0x00


	//----- nvinfo : EIATTR_KPARAM_INFO
	.align		4
.L_3215:
        /*0018*/ 	.byte	0x04, 0x17
        /*001a*/ 	.short	(.L_3217 - .L_3216)
.L_3216:
        /*001c*/ 	.word	0x00000000
        /*0020*/ 	.short	0x0006
        /*0022*/ 	.short	0x0028
        /*0024*/ 	.byte	0x00, 0xf0, 0x11, 0x00


	//----- nvinfo : EIATTR_KPARAM_INFO
	.align		4
.L_3217:
        /*0028*/ 	.byte	0x04, 0x17
        /*002a*/ 	.short	(.L_3219 - .L_3218)
.L_3218:
        /*002c*/ 	.word	0x00000000
        /*0030*/ 	.short	0x0005
        /*0032*/ 	.short	0x0024
        /*0034*/ 	.byte	0x00, 0xf0, 0x11, 0x00


	//----- nvinfo : EIATTR_KPARAM_INFO
	.align		4
.L_3219:
        /*0038*/ 	.byte	0x04, 0x17
        /*003a*/ 	.short	(.L_3221 - .L_3220)
.L_3220:
        /*003c*/ 	.word	0x00000000
        /*0040*/ 	.short	0x0004
        /*0042*/ 	.short	0x0020
        /*0044*/ 	.byte	0x00, 0xf0, 0x11, 0x00


	//----- nvinfo : EIATTR_KPARAM_INFO
	.align		4
.L_3221:
        /*0048*/ 	.byte	0x04, 0x17
        /*004a*/ 	.short	(.L_3223 - .L_3222)
.L_3222:
        /*004c*/ 	.word	0x00000000
        /*0050*/ 	.short	0x0003
        /*0052*/ 	.short	0x0018
        /*0054*/ 	.byte	0x00, 0xf5, 0x21, 0x00


	//----- nvinfo : EIATTR_KPARAM_INFO
	.align		4
.L_3223:
        /*0058*/ 	.byte	0x04, 0x17
        /*005a*/ 	.short	(.L_3225 - .L_3224)
.L_3224:
        /*005c*/ 	.word	0x00000000
        /*0060*/ 	.short	0x0002
        /*0062*/ 	.short	0x0010
        /*0064*/ 	.byte	0x00, 0xf5, 0x21, 0x00


	//----- nvinfo : EIATTR_KPARAM_INFO
	.align		4
.L_3225:
        /*0068*/ 	.byte	0x04, 0x17
        /*006a*/ 	.short	(.L_3227 - .L_3226)
.L_3226:
        /*006c*/ 	.word	0x00000000
        /*0070*/ 	.short	0x0001
        /*0072*/ 	.short	0x0008
        /*0074*/ 	.byte	0x00, 0xf5, 0x21, 0x00


	//----- nvinfo : EIATTR_KPARAM_INFO
	.align		4
.L_3227:
        /*0078*/ 	.byte	0x04, 0x17
        /*007a*/ 	.short	(.L_3229 - .L_3228)
.L_3228:
        /*007c*/ 	.word	0x00000000
        /*0080*/ 	.short	0x0000
        /*0082*/ 	.short	0x0000
        /*0084*/ 	.byte	0x00, 0xf5, 0x21, 0x00


	//----- nvinfo : EIATTR_SPARSE_MMA_MASK
	.align		4
.L_3229:
        /*0088*/ 	.byte	0x03, 0x50
        /*008a*/ 	.short	0x0000


	//----- nvinfo : EIATTR_MAXREG_COUNT
	.align		4
        /*008c*/ 	.byte	0x03, 0x1b
        /*008e*/ 	.short	0x00ff


	//----- nvinfo : EIATTR_MERCURY_ISA_VERSION
	.align		4
        /*0090*/ 	.byte	0x03, 0x5f
        /*0092*/ 	.short	0x0101


	//----- nvinfo : EIATTR_COOP_GROUP_MASK_REGIDS
	.align		4
        /*0094*/ 	.byte	0x04, 0x29
        /*0096*/ 	.short	(.L_3231 - .L_3230)


	//   ....[0]....
.L_3230:
        /*0098*/ 	.word	0xffffffff


	//   ....[1]....
        /*009c*/ 	.word	0xffffffff


	//   ....[2]....
        /*00a0*/ 	.word	0xffffffff


	//   ....[3]....
        /*00a4*/ 	.word	0xffffffff


	//   ....[4]....
        /*00a8*/ 	.word	0xffffffff


	//----- nvinfo : EIATTR_COOP_GROUP_INSTR_OFFSETS
	.align		4
.L_3231:
        /*00ac*/ 	.byte	0x04, 0x28
        /*00ae*/ 	.short	(.L_3233 - .L_3232)


	//   ....[0]....
.L_3232:
        /*00b0*/ 	.word	0x00001110


	//   ....[1]....
        /*00b4*/ 	.word	0x00001140


	//   ....[2]....
        /*00b8*/ 	.word	0x00001170


	//   ....[3]....
        /*00bc*/ 	.word	0x00001190


	//   ....[4]....
        /*00c0*/ 	.word	0x000011b0


	//----- nvinfo : EIATTR_VRC_CTA_INIT_COUNT
	.align		4
.L_3233:
        /*00c4*/ 	.byte	0x02, 0x4a
	.zero		1
	.zero		1


	//----- nvinfo : EIATTR_EXIT_INSTR_OFFSETS
	.align		4
        /*00c8*/ 	.byte	0x04, 0x1c
        /*00ca*/ 	.short	(.L_3235 - .L_3234)


	//   ....[0]....
.L_3234:
        /*00cc*/ 	.word	0x00000070


	//   ....[1]....
        /*00d0*/ 	.word	0x000011c0


	//   ....[2]....
        /*00d4*/ 	.word	0x00001220


	//----- nvinfo : EIATTR_CRS_STACK_SIZE
	.align		4
.L_3235:
        /*00d8*/ 	.byte	0x04, 0x1e
        /*00da*/ 	.short	(.L_3237 - .L_3236)
.L_3236:
        /*00dc*/ 	.word	0x00000000


	//----- nvinfo : EIATTR_CBANK_PARAM_SIZE
	.align		4
.L_3237:
        /*00e0*/ 	.byte	0x03, 0x19
        /*00e2*/ 	.short	0x0030


	//----- nvinfo : EIATTR_PARAM_CBANK
	.align		4
        /*00e4*/ 	.byte	0x04, 0x0a
        /*00e6*/ 	.short	(.L_3239 - .L_3238)
	.align		4
.L_3238:
        /*00e8*/ 	.word	index@(.nv.constant0._Z9moe_vec_qIfLi256ELi32E10block_q6_KLi1EXadL_ZN45_INTERNAL_8d5cb472_14_gguf_kernel_cu_cd24131917vec_dot_q6_K_q8_1EPKvPK10block_q8_1RKiEEEvS3_S3_PT_PS7_iiii)
        /*00ec*/ 	.short	0x0380
        /*00ee*/ 	.short	0x0030


	//----- nvinfo : EIATTR_SW_WAR
	.align		4
.L_3239:
        /*00f0*/ 	.byte	0x04, 0x36
        /*00f2*/ 	.short	(.L_3241 - .L_3240)
.L_3240:
        /*00f4*/ 	.word	0x00000008
.L_3241:


//--------------------- .nv.info._Z9moe_vec_qIfLi256ELi32E10block_q5_KLi2EXadL_ZN45_INTERNAL_8d5cb472_14_gguf_kernel_cu_cd24131917vec_dot_q5_K_q8_1EPKvPK10block_q8_1RKiEEEvS3_S3_PT_PS7_iiii --------------------------
	.section	.nv.info._Z9moe_vec_qIfLi256ELi32E10block_q5_KLi2EXadL_ZN45_INTERNAL_8d5cb472_14_gguf_kernel_cu_cd24131917vec_dot_q5_K_q8_1EPKvPK10block_q8_1RKiEEEvS3_S3_PT_PS7_iiii,"",@"SHT_CUDA_INFO"
	.sectionflags	@""
	.align	4


	//----- nvinfo : EIATTR_CUDA_API_VERSION
	.align		4
        /*0000*/ 	.byte	0x04, 0x37
        /*0002*/ 	.short	(.L_3243 - .L_3242)
.L_3242:
        /*0004*/ 	.word	0x00000082


	//----- nvinfo : EIATTR_KPARAM_INFO
	.align		4
.L_3243:
        /*0008*/ 	.byte	0x04, 0x17
        /*000a*/ 	.short	(.L_3245 - .L_3244)
.L_3244:
        /*000c*/ 	.word	0x00000000
        /*0010*/ 	.short	0x0007
        /*0012*/ 	.short	0x002c
        /*0014*/ 	.byte	0x00, 0xf0, 0x11, 0x00


	//----- nvinfo : EIATTR_KPARAM_INFO
	.align		4
.L_3245:
        /*0018*/ 	.byte	0x04, 0x17
        /*001a*/ 	.short	(.L_3247 - .L_3246)
.L_3246:
        /*001c*/ 	.word	0x00000000
        /*0020*/ 	.short	0x0006
        /*0022*/ 	.short	0x0028
        /*0024*/ 	.byte	0x00, 0xf0, 0x11, 0x00


	//----- nvinfo : EIATTR_KPARAM_INFO
	.align		4
.L_3247:
        /*0028*/ 	.byte	0x04, 0x17
        /*002a*/ 	.short	(.L_3249 - .L_3248)
.L_3248:
        /*002c*/ 	.word	0x00000000
        /*0030*/ 	.short	0x0005
        /*0032*/ 	.short	0x0024
        /*0034*/ 	.byte	0x00, 0xf0, 0x11, 0x00


	//----- nvinfo : EIATTR_KPARAM_INFO
	.align		4
.L_3249:
        /*0038*/ 	.byte	0x04, 0x17
        /*003a*/ 	.short	(.L_3251 - .L_3250)
.L_3250:
        /*003c*/ 	.word	0x00000000
        /*0040*/ 	.short	0x0004
        /*0042*/ 	.short	0x0020
        /*0044*/ 	.byte	0x00, 0xf0, 0x11, 0x00


	//----- nvinfo : EIATTR_KPARAM_INFO
	.align		4
.L_3251:
        /*0048*/ 	.byte	0x04, 0x17
        /*004a*/ 	.short	(.L_3253 - .L_3252)
.L_3252:
        /*004c*/ 	.word	0x00000000
        /*0050*/ 	.short	0x0003
        /*0052*/ 	.short	0x0018
        /*0054*/ 	.byte	0x00, 0xf5, 0x21, 0x00


	//----- nvinfo : EIATTR_KPARAM_INFO
	.align		4
.L_3253:
        /*0058*/ 	.byte	0x04, 0x17
        /*005a*/ 	.short	(.L_3255 - .L_3254)
.L_3254:
        /*005c*/ 	.word	0x00000000
        /*0060*/ 	.short	0x0002
        /*0062*/ 	.short	0x0010
        /*0064*/ 	.byte	0x00, 0xf5, 0x21, 0x00


	//----- nvinfo : EIATTR_KPARAM_INFO
	.align		4
.L_3255:
        /*0068*/ 	.byte	0x04, 0x17
        /*006a*/ 	.short	(.L_3257 - .L_3256)
.L_3256:
        /*006c*/ 	.word	0x00000000
        /*0070*/ 	.short	0x0001
        /*0072*/ 	.short	0x0008
        /*0074*/ 	.byte	0x00, 0xf5, 0x21, 0x00


	//----- nvinfo : EIATTR_KPARAM_INFO
	.align		4
.L_3257:
        /*0078*/ 	.byte	0x04, 0x17
        /*007a*/ 	.short	(.L_3259 - .L_3258)
.L_3258:
        /*007c*/ 	.word	0x00000000
        /*0080*/ 	.short	0x0000
        /*0082*/ 	.short	0x0000
        /*0084*/ 	.byte	0x00, 0xf5, 0x21, 0x00


	//----- nvinfo : EIATTR_SPARSE_MMA_MASK
	.align		4
.L_3259:
        /*0088*/ 	.byte	0x03, 0x50
        /*008a*/ 	.short	0x0000


	//----- nvinfo : EIATTR_MAXREG_COUNT
	.align		4
        /*008c*/ 	.byte	0x03, 0x1b
        /*008e*/ 	.short	0x00ff


	//----- nvinfo : EIATTR_MERCURY_ISA_VERSION
	.align		4
        /*0090*/ 	.byte	0x03, 0x5f
        /*0092*/ 	.short	0x0101


	//----- nvinfo : EIATTR_COOP_GROUP_MASK_REGIDS
	.align		4
        /*0094*/ 	.byte	0x04, 0x29
        /*0096*/ 	.short	(.L_3261 - .L_3260)


	//   ....[0]....
.L_3260:
        /*0098*/ 	.word	0xffffffff


	//   ....[1]....
        /*009c*/ 	.word	0xffffffff


	//   ....[2]....
        /*00a0*/ 	.word	0xffffffff


	//   ....[3]....
        /*00a4*/ 	.word	0xffffffff


	//   ....[4]....
        /*00a8*/ 	.word	0xffffffff


	//----- nvinfo : EIATTR_COOP_GROUP_INSTR_OFFSETS
	.align		4
.L_3261:
        /*00ac*/ 	.byte	0x04, 0x28
        /*00ae*/ 	.short	(.L_3263 - .L_3262)


	//   ....[0]....
.L_3262:
        /*00b0*/ 	.word	0x00000a20


	//   ....[1]....
        /*00b4*/ 	.word	0x00000a50


	//   ....[2]....
        /*00b8*/ 	.word	0x00000a80


	//   ....[3]....
        /*00bc*/ 	.word	0x00000aa0


	//   ....[4]....
        /*00c0*/ 	.word	0x00000ac0


	//----- nvinfo : EIATTR_VRC_CTA_INIT_COUNT
	.align		4
.L_3263:
        /*00c4*/ 	.byte	0x02, 0x4a
	.zero		1
	.zero		1


	//----- nvinfo : EIATTR_EXIT_INSTR_OFFSETS
	.align		4
        /*00c8*/ 	.byte	0x04, 0x1c
        /*00ca*/ 	.short	(.L_3265 - .L_3264)


	//   ....[0]....
.L_3264:
        /*00cc*/ 	.word	0x00000070


	//   ....[1]....
        /*00d0*/ 	.word	0x00000ad0


	//   ....[2]....
        /*00d4*/ 	.word	0x00000b40


	//----- nvinfo : EIATTR_CRS_STACK_SIZE
	.align		4
.L_3265:
        /*00d8*/ 	.byte	0x04, 0x1e
        /*00da*/ 	.short	(.L_3267 - .L_3266)
.L_3266:
        /*00dc*/ 	.word	0x00000000


	//----- nvinfo : EIATTR_CBANK_PARAM_SIZE
	.align		4
.L_3267:
        /*00e0*/ 	.byte	0x03, 0x19
        /*00e2*/ 	.short	0x0030


	//----- nvinfo : EIATTR_PARAM_CBANK
	.align		4
        /*00e4*/ 	.byte	0x04, 0x0a
        /*00e6*/ 	.short	(.L_3269 - .L_3268)
	.align		4
.L_3268:
        /*00e8*/ 	.word	index@(.nv.constant0._Z9moe_vec_qIfLi256ELi32E10block_q5_KLi2EXadL_ZN45_INTERNAL_8d5cb472_14_gguf_kernel_cu_cd24131917vec_dot_q5_K_q8_1EPKvPK10block_q8_1RKiEEEvS3_S3_PT_PS7_iiii)
        /*00ec*/ 	.short	0x0380
        /*00ee*/ 	.short	0x0030


	//----- nvinfo : EIATTR_SW_WAR
	.align		4
.L_3269:
        /*00f0*/ 	.byte	0x04, 0x36
        /*00f2*/ 	.short	(.L_3271 - .L_3270)
.L_3270:
        /*00f4*/ 	.word	0x00000008
.L_3271:


//--------------------- .nv.info._Z9moe_vec_qIfLi256ELi32E10block_q4_KLi2EXadL_ZN45_INTERNAL_8d5cb472_14_gguf_kernel_cu_cd24131917vec_dot_q4_K_q8_1EPKvPK10block_q8_1RKiEEEvS3_S3_PT_PS7_iiii --------------------------
	.section	.nv.info._Z9moe_vec_qIfLi256ELi32E10block_q4_KLi2EXadL_ZN45_INTERNAL_8d5cb472_14_gguf_kernel_cu_cd24131917vec_dot_q4_K_q8_1EPKvPK10block_q8_1RKiEEEvS3_S3_PT_PS7_iiii,"",@"SHT_CUDA_INFO"
	.sectionflags	@""
	.align	4


	//----- nvinfo : EIATTR_CUDA_API_VERSION
	.align		4
        /*0000*/ 	.byte	0x04, 0x37
        /*0002*/ 	.short	(.L_3273 - .L_3272)
.L_3272:
        /*0004*/ 	.word	0x00000082


	//----- nvinfo : EIATTR_KPARAM_INFO
	.align		4
.L_3273:
        /*0008*/ 	.byte	0x04, 0x17
        /*000a*/ 	.short	(.L_3275 - .L_3274)
.L_3274:
        /*000c*/ 	.word	0x00000000
        /*0010*/ 	.short	0x0007
        /*0012*/ 	.short	0x002c
        /*0014*/ 	.byte	0x00, 0xf0, 0x11, 0x00


	//----- nvinfo : EIATTR_KPARAM_INFO
	.align		4
.L_3275:
        /*0018*/ 	.byte	0x04, 0x17
        /*001a*/ 	.short	(.L_3277 - .L_3276)
.L_3276:
        /*001c*/ 	.word	0x00000000
        /*0020*/ 	.short	0x0006
        /*0022*/ 	.short	0x0028
        /*0024*/ 	.byte	0x00, 0xf0, 0x11, 0x00


	//----- nvinfo : EIATTR_KPARAM_INFO
	.align		4
.L_3277:
        /*0028*/ 	.byte	0x04, 0x17
        /*002a*/ 	.short	(.L_3279 - .L_3278)
.L_3278:
        /*002c*/ 	.word	0x00000000
        /*0030*/ 	.short	0x0005
        /*0032*/ 	.short	0x0024
        /*0034*/ 	.byte	0x00, 0xf0, 0x11, 0x00


	//----- nvinfo : EIATTR_KPARAM_INFO
	.align		4
.L_3279:
        /*0038*/ 	.byte	0x04, 0x17
        /*003a*/ 	.short	(.L_3281 - .L_3280)
.L_3280:
        /*003c*/ 	.word	0x00000000
        /*0040*/ 	.short	0x0004
        /*0042*/ 	.short	0x0020
        /*0044*/ 	.byte	0x00, 0xf0, 0x11, 0x00


	//----- nvinfo : EIATTR_KPARAM_INFO
	.align		4
.L_3281:
        /*0048*/ 	.byte	0x04, 0x17
        /*004a*/ 	.short	(.L_3283 - .L_3282)
.L_3282:
        /*004c*/ 	.word	0x00000000
        /*0050*/ 	.short	0x0003
        /*0052*/ 	.short	0x0018
        /*0054*/ 	.byte	0x00, 0xf5, 0x21, 0x00


	//----- nvinfo : EIATTR_KPARAM_INFO
	.align		4
.L_3283:
        /*0058*/ 	.byte	0x04, 0x17
        /*005a*/ 	.short	(.L_3285 - .L_3284)
.L_3284:
        /*005c*/ 	.word	0x00000000
        /*0060*/ 	.short	0x0002
        /*0062*/ 	.short	0x0010
        /*0064*/ 	.byte	0x00, 0xf5, 0x21, 0x00


	//----- nvinfo : EIATTR_KPARAM_INFO
	.align		4
.L_3285:
        /*0068*/ 	.byte	0x04, 0x17
        /*006a*/ 	.short	(.L_3287 - .L_3286)
.L_3286:
        /*006c*/ 	.word	0x00000000
        /*0070*/ 	.short	0x0001
        /*0072*/ 	.short	0x0008
        /*0074*/ 	.byte	0x00, 0xf5, 0x21, 0x00


	//----- nvinfo : EIATTR_KPARAM_INFO
	.align		4
.L_3287:
        /*0078*/ 	.byte	0x04, 0x17
        /*007a*/ 	.short	(.L_3289 - .L_3288)
.L_3288:
        /*007c*/ 	.word	0x00000000
        /*0080*/ 	.short	0x0000
        /*0082*/ 	.short	0x0000
        /*0084*/ 	.byte	0x00, 0xf5, 0x21, 0x00


	//----- nvinfo : EIATTR_SPARSE_MMA_MASK
	.align		4
.L_3289:
        /*0088*/ 	.byte	0x03, 0x50
        /*008a*/ 	.short	0x0000


	//----- nvinfo : EIATTR_MAXREG_COUNT
	.align		4
        /*008c*/ 	.byte	0x03, 0x1b
        /*008e*/ 	.short	0x00ff


	//----- nvinfo : EIATTR_MERCURY_ISA_VERSION
	.align		4
        /*0090*/ 	.byte	0x03, 0x5f
        /*0092*/ 	.short	0x0101


	//----- nvinfo : EIATTR_COOP_GROUP_MASK_REGIDS
	.align		4
        /*0094*/ 	.byte	0x04, 0x29
        /*0096*/ 	.short	(.L_3291 - .L_3290)


	//   ....[0]....
.L_3290:
        /*0098*/ 	.word	0xffffffff


	//   ....[1]....
        /*009c*/ 	.word	0xffffffff


	//   ....[2]....
        /*00a0*/ 	.word	0xffffffff


	//   ....[3]....
        /*00a4*/ 	.word	0xffffffff


	//   ....[4]....
        /*00a8*/ 	.word	0xffffffff


	//----- nvinfo : EIATTR_COOP_GROUP_INSTR_OFFSETS
	.align		4
.L_3291:
        /*00ac*/ 	.byte	0x04, 0x28
        /*00ae*/ 	.short	(.L_3293 - .L_3292)


	//   ....[0]....
.L_3292:
        /*00b0*/ 	.word	0x000013e0


	//   ....[1]....
        /*00b4*/ 	.word	0x00001410


	//   ....[2]....
        /*00b8*/ 	.word	0x00001430


	//   ....[3]....
        /*00bc*/ 	.word	0x00001450


	//   ....[4]....
        /*00c0*/ 	.word	0x00001470


	//----- nvinfo : EIATTR_VRC_CTA_INIT_COUNT
	.align		4
.L_3293:
        /*00c4*/ 	.byte	0x02, 0x4a
	.zero		1
	.zero		1


	//----- nvinfo : EIATTR_EXIT_INSTR_OFFSETS
	.align		4
        /*00c8*/ 	.byte	0x04, 0x1c
        /*00ca*/ 	.short	(.L_3295 - .L_3294)


	//   ....[0]....
.L_3294:
        /*00cc*/ 	.word	0x00000070


	//   ....[1]....
        /*00d0*/ 	.word	0x00001480


	//   ....[2]....
        /*00d4*/ 	.word	0x000014f0


	//----- nvinfo : EIATTR_CRS_STACK_SIZE
	.align		4
.L_3295:
        /*00d8*/ 	.byte	0x04, 0x1e
        /*00da*/ 	.short	(.L_3297 - .L_3296)
.L_3296:
        /*00dc*/ 	.word	0x00000000


	//----- nvinfo : EIATTR_CBANK_PARAM_SIZE
	.align		4
.L_3297:
        /*00e0*/ 	.byte	0x03, 0x19
        /*00e2*/ 	.short	0x0030


	//----- nvinfo : EIATTR_PARAM_CBANK
	.align		4
        /*00e4*/ 	.byte	0x04, 0x0a
        /*00e6*/ 	.short	(.L_3299 - .L_3298)
	.align		4
.L_3298:
        /*00e8*/ 	.word	index@(.nv.constant0._Z9moe_vec_qIfLi256ELi32E10block_q4_KLi2EXadL_ZN45_INTERNAL_8d5cb472_14_gguf_kernel_cu_cd24131917vec_dot_q4_K_q8_1EPKvPK10block_q8_1RKiEEEvS3_S3_PT_PS7_iiii)
        /*00ec*/ 	.short	0x0380
        /*00ee*/ 	.short	0x0030


	//----- nvinfo : EIATTR_SW_WAR
	.align		4
.L_3299:
        /*00f0*/ 	.byte	0x04, 0x36
        /*00f2*/ 	.short	(.L_3301 - .L_3300)
.L_3300:
        /*00f4*/ 	.word	0x00000008
.L_3301:


//--------------------- .nv.info._Z9moe_vec_qIfLi256ELi16E10block_q3_KLi1EXadL_ZN45_INTERNAL_8d5cb472_14_gguf_kernel_cu_cd24131917vec_dot_q3_K_q8_1EPKvPK10block_q8_1RKiEEEvS3_S3_PT_PS7_iiii --------------------------
	.section	.nv.info._Z9moe_vec_qIfLi256ELi16E10block_q3_KLi1EXadL_ZN45_INTERNAL_8d5cb472_14_gguf_kernel_cu_cd24131917vec_dot_q3_K_q8_1EPKvPK10block_q8_1RKiEEEvS3_S3_PT_PS7_iiii,"",@"SHT_CUDA_INFO"
	.sectionflags	@""
	.align	4


	//----- nvinfo : EIATTR_CUDA_API_VERSION
	.align		4
        /*0000*/ 	.byte	0x04, 0x37
        /*0002*/ 	.short	(.L_3303 - .L_3302)
.L_3302:
        /*0004*/ 	.word	0x00000082


	//----- nvinfo : EIATTR_KPARAM_INFO
	.align		4
.L_3303:
        /*0008*/ 	.byte	0x04, 0x17
        /*000a*/ 	.short	(.L_3305 - .L_3304)
.L_3304:
        /*000c*/ 	.word	0x00000000
        /*0010*/ 	.short	0x0007
        /*0012*/ 	.short	0x002c
        /*0014*/ 	.byte	0x00, 0xf0, 0x11, 0x00


	//----- nvinfo : EIATTR_KPARAM_INFO
	.align		4
.L_3305:
        /*0018*/ 	.byte	0x04, 0x17
        /*001a*/ 	.short	(.L_3307 - .L_3306)
.L_3306:
        /*001c*/ 	.word	0x00000000
        /*0020*/ 	.short	0x0006
        /*0022*/ 	.short	0x0028
        /*0024*/ 	.byte	0x00, 0xf0, 0x11, 0x00


	//----- nvinfo : EIATTR_KPARAM_INFO
	.align		4
.L_3307:
        /*0028*/ 	.byte	0x04, 0x17
        /*002a*/ 	.short	(.L_3309 - .L_3308)
.L_3308:
        /*002c*/ 	.word	0x00000000
        /*0030*/ 	.short	0x0005
        /*0032*/ 	.short	0x0024
        /*0034*/ 	.byte	0x00, 0xf0, 0x11, 0x00


	//----- nvinfo : EIATTR_KPARAM_INFO
	.align		4
.L_3309:
        /*0038*/ 	.byte	0x04, 0x17
        /*003a*/ 	.short	(.L_3311 - .L_3310)
.L_3310:
        /*003c*/ 	.word	0x00000000
        /*0040*/ 	.short	0x0004
        /*0042*/ 	.short	0x0020
        /*0044*/ 	.byte	0x00, 0xf0, 0x11, 0x00


	//----- nvinfo : EIATTR_KPARAM_INFO
	.align		4
.L_3311:
        /*0048*/ 	.byte	0x04, 0x17
        /*004a*/ 	.short	(.L_3313 - .L_3312)
.L_3312:
        /*004c*/ 	.word	0x00000000
        /*0050*/ 	.short	0x0003
        /*0052*/ 	.short	0x0018
        /*0054*/ 	.byte	0x00, 0xf5, 0x21, 0x00


	//----- nvinfo : EIATTR_KPARAM_INFO
	.align		4
.L_3313:
        /*0058*/ 	.byte	0x04, 0x17
        /*005a*/ 	.short	(.L_3315 - .L_3314)
.L_3314:
        /*005c*/ 	.word	0x00000000
        /*0060*/ 	.short	0x0002
        /*0062*/ 	.short	0x0010
        /*0064*/ 	.byte	0x00, 0xf5, 0x21, 0x00


	//----- nvinfo : EIATTR_KPARAM_INFO
	.align		4
.L_3315:
        /*0068*/ 	.byte	0x04, 0x17
        /*006a*/ 	.short	(.L_3317 - .L_3316)
.L_3316:
        /*006c*/ 	.word	0x00000000
        /*0070*/ 	.short	0x0001
        /*0072*/ 	.short	0x0008
        /*0074*/ 	.byte	0x00, 0xf5, 0x21, 0x00


	//----- nvinfo : EIATTR_KPARAM_INFO
	.align		4
.L_3317:
        /*0078*/ 	.byte	0x04, 0x17
        /*007a*/ 	.short	(.L_3319 - .L_3318)
.L_3318:
        /*007c*/ 	.word	0x00000000
        /*0080*/ 	.short	0x0000
        /*0082*/ 	.short	0x0000
        /*0084*/ 	.byte	0x00, 0xf5, 0x21, 0x00


	//----- nvinfo : EIATTR_SPARSE_MMA_MASK
	.align		4
.L_3319:
        /*0088*/ 	.byte	0x03, 0x50
        /*008a*/ 	.short	0x0000


	//----- nvinfo : EIATTR_MAXREG_COUNT
	.align		4
        /*008c*/ 	.byte	0x03, 0x1b
        /*008e*/ 	.short	0x00ff


	//----- nvinfo : EIATTR_MERCURY_ISA_VERSION
	.align		4
        /*0090*/ 	.byte	0x03, 0x5f
        /*0092*/ 	.short	0x0101


	//----- nvinfo : EIATTR_COOP_GROUP_MASK_REGIDS
	.align		4
        /*0094*/ 	.byte	0x04, 0x29
        /*0096*/ 	.short	(.L_3321 - .L_3320)


	//   ....[0]....
.L_3320:
        /*0098*/ 	.word	0xffffffff


	//   ....[1]....
        /*009c*/ 	.word	0xffffffff


	//   ....[2]....
        /*00a0*/ 	.word	0xffffffff


	//   ....[3]....
        /*00a4*/ 	.word	0xffffffff


	//   ....[4]....
        /*00a8*/ 	.word	0xffffffff


	//----- nvinfo : EIATTR_COOP_GROUP_INSTR_OFFSETS
	.align		4
.L_3321:
        /*00ac*/ 	.byte	0x04, 0x28
        /*00ae*/ 	.short	(.L_3323 - .L_3322)


	//   ....[0]....
.L_3322:
        /*00b0*/ 	.word	0x00000cb0


	//   ....[1]....
        /*00b4*/ 	.word	0x00000ce0


	//   ....[2]....
        /*00b8*/ 	.word	0x00000d00


	//   ....[3]....
        /*00bc*/ 	.word	0x00000d20


	//   ....[4]....
        /*00c0*/ 	.word	0x00000d40


	//----- nvinfo : EIATTR_VRC_CTA_INIT_COUNT
	.align		4
.L_3323:
        /*00c4*/ 	.byte	0x02, 0x4a
	.zero		1
	.zero		1


	//----- nvinfo : EIATTR_EXIT_INSTR_OFFSETS
	.align		4
        /*00c8*/ 	.byte	0x04, 0x1c
        /*00ca*/ 	.short	(.L_3325 - .L_3324)


	//   ....[0]....
.L_3324:
        /*00cc*/ 	.word	0x00000070


	//   ....[1]....
        /*00d0*/ 	.word	0x00000d50


	//   ....[2]....
        /*00d4*/ 	.word	0x00000dc0


	//----- nvinfo : EIATTR_CRS_STACK_SIZE
	.align		4
.L_3325:
        /*00d8*/ 	.byte	0x04, 0x1e
        /*00da*/ 	.short	(.L_3327 - .L_3326)
.L_3326:
        /*00dc*/ 	.word	0x00000000


	//----- nvinfo : EIATTR_CBANK_PARAM_SIZE
	.align		4
.L_3327:
        /*00e0*/ 	.byte	0x03, 0x19
        /*00e2*/ 	.short	0x0030


	//----- nvinfo : EIATTR_PARAM_CBANK
	.align		4
        /*00e4*/ 	.byte	0x04, 0x0a
        /*00e6*/ 	.short	(.L_3329 - .L_3328)
	.align		4
.L_3328:
        /*00e8*/ 	.word	index@(.nv.constant0._Z9moe_vec_qIfLi256ELi16E10block_q3_KLi1EXadL_ZN45_INTERNAL_8d5cb472_14_gguf_kernel_cu_cd24131917vec_dot_q3_K_q8_1EPKvPK10block_q8_1RKiEEEvS3_S3_PT_PS7_iiii)
        /*00ec*/ 	.short	0x0380
        /*00ee*/ 	.short	0x0030


	//----- nvinfo : EIATTR_SW_WAR
	.align		4
.L_3329:
        /*00f0*/ 	.byte	0x04, 0x36
        /*00f2*/ 	.short	(.L_3331 - .L_3330)
.L_3330:
        /*00f4*/ 	.word	0x00000008
.L_3331:


//--------------------- .nv.info._Z9moe_vec_qIfLi256ELi16E10block_q2_KLi1EXadL_ZN45_INTERNAL_8d5cb472_14_gguf_kernel_cu_cd24131917vec_dot_q2_K_q8_1EPKvPK10block_q8_1RKiEEEvS3_S3_PT_PS7_iiii --------------------------
	.section	.nv.info._Z9moe_vec_qIfLi256ELi16E10block_q2_KLi1EXadL_ZN45_INTERNAL_8d5cb472_14_gguf_kernel_cu_cd24131917vec_dot_q2_K_q8_1EPKvPK10block_q8_1RKiEEEvS3_S3_PT_PS7_iiii,"",@"SHT_CUDA_INFO"
	.sectionflags	@""
	.align	4


	//----- nvinfo : EIATTR_CUDA_API_VERSION
	.align		4
        /*0000*/ 	.byte	0x04, 0x37
        /*0002*/ 	.short	(.L_3333 - .L_3332)
.L_3332:
        /*0004*/ 	.word	0x00000082


	//----- nvinfo : EIATTR_KPARAM_INFO
	.align		4
.L_3333:
        /*0008*/ 	.byte	0x04, 0x17
        /*000a*/ 	.short	(.L_3335 - .L_3334)
.L_3334:
        /*000c*/ 	.word	0x00000000
        /*0010*/ 	.short	0x0007
        /*0012*/ 	.short	0x002c
        /*0014*/ 	.byte	0x00, 0xf0, 0x11, 0x00


	//----- nvinfo : EIATTR_KPARAM_INFO
	.align		4
.L_3335:
        /*0018*/ 	.byte	0x04, 0x17
        /*001a*/ 	.short	(.L_3337 - .L_3336)
.L_3336:
        /*001c*/ 	.word	0x00000000
        /*0020*/ 	.short	0x0006
        /*0022*/ 	.short	0x0028
        /*0024*/ 	.byte	0x00, 0xf0, 0x11, 0x00


	//----- nvinfo : EIATTR_KPARAM_INFO
	.align		4
.L_3337:
        /*0028*/ 	.byte	0x04, 0x17
        /*002a*/ 	.short	(.L_3339 - .L_3338)
.L_3338:
        /*002c*/ 	.word	0x00000000
        /*0030*/ 	.short	0x0005
        /*0032*/ 	.short	0x0024
        /*0034*/ 	.byte	0x00, 0xf0, 0x11, 0x00


	//----- nvinfo : EIATTR_KPARAM_INFO
	.align		4
.L_3339:
        /*0038*/ 	.byte	0x04, 0x17
        /*003a*/ 	.short	(.L_3341 - .L_3340)
.L_3340:
        /*003c*/ 	.word	0x00000000
        /*0040*/ 	.short	0x0004
        /*0042*/ 	.short	0x0020
        /*0044*/ 	.byte	0x00, 0xf0, 0x11, 0x00


	//----- nvinfo : EIATTR_KPARAM_INFO
	.align		4
.L_3341:
        /*0048*/ 	.byte	0x04, 0x17
        /*004a*/ 	.short	(.L_3343 - .L_3342)
.L_3342:
        /*004c*/ 	.word	0x00000000
        /*0050*/ 	.short	0x0003
        /*0052*/ 	.short	0x0018
        /*0054*/ 	.byte	0x00, 0xf5, 0x21, 0x00


	//----- nvinfo : EIATTR_KPARAM_INFO
	.align		4
.L_3343:
        /*0058*/ 	.byte	0x04, 0x17
        /*005a*/ 	.short	(.L_3345 - .L_3344)
.L_3344:
        /*005c*/ 	.word	0x00000000
        /*0060*/ 	.short	0x0002
        /*0062*/ 	.short	0x0010
        /*0064*/ 	.byte	0x00, 0xf5, 0x21, 0x00


	//----- nvinfo : EIATTR_KPARAM_INFO
	.align		4
.L_3345:
        /*0068*/ 	.byte	0x04, 0x17
        /*006a*/ 	.short	(.L_3347 - .L_3346)
.L_3346:
        /*006c*/ 	.word	0x00000000
        /*0070*/ 	.short	0x0001
        /*0072*/ 	.short	0x0008
        /*0074*/ 	.byte	0x00, 0xf5, 0x21, 0x00


	//----- nvinfo : EIATTR_KPARAM_INFO
	.align		4
.L_3347:
        /*0078*/ 	.byte	0x04, 0x17
        /*007a*/ 	.short	(.L_3349 - .L_3348)
.L_3348:
        /*007c*/ 	.word	0x00000000
        /*0080*/ 	.short	0x0000
        /*0082*/ 	.short	0x0000
        /*0084*/ 	.byte	0x00, 0xf5, 0x21, 0x00


	//----- nvinfo : EIATTR_SPARSE_MMA_MASK
	.align		4
.L_3349:
        /*0088*/ 	.byte	0x03, 0x50
        /*008a*/ 	.short	0x0000


	//----- nvinfo : EIATTR_MAXREG_COUNT
	.align		4
        /*008c*/ 	.byte	0x03, 0x1b
        /*008e*/ 	.short	0x00ff


	//----- nvinfo : EIATTR_MERCURY_ISA_VERSION
	.align		4
        /*0090*/ 	.byte	0x03, 0x5f
        /*0092*/ 	.short	0x0101


	//----- nvinfo : EIATTR_COOP_GROUP_MASK_REGIDS
	.align		4
        /*0094*/ 	.byte	0x04, 0x29
        /*0096*/ 	.short	(.L_3351 - .L_3350)


	//   ....[0]....
.L_3350:
        /*0098*/ 	.word	0xffffffff


	//   ....[1]....
        /*009c*/ 	.word	0xffffffff


	//   ....[2]....
        /*00a0*/ 	.word	0xffffffff


	//   ....[3]....
        /*00a4*/ 	.word	0xffffffff


	//   ....[4]....
        /*00a8*/ 	.word	0xffffffff


	//----- nvinfo : EIATTR_COOP_GROUP_INSTR_OFFSETS
	.align		4
.L_3351:
        /*00ac*/ 	.byte	0x04, 0x28
        /*00ae*/ 	.short	(.L_3353 - .L_3352)


	//   ....[0]....
.L_3352:
        /*00b0*/ 	.word	0x00000990


	//   ....[1]....
        /*00b4*/ 	.word	0x000009c0


	//   ....[2]....
        /*00b8*/ 	.word	0x000009e0


	//   ....[3]....
        /*00bc*/ 	.word	0x00000a00


	//   ....[4]....
        /*00c0*/ 	.word	0x00000a20


	//----- nvinfo : EIATTR_VRC_CTA_INIT_COUNT
	.align		4
.L_3353:
        /*00c4*/ 	.byte	0x02, 0x4a
	.zero		1
	.zero		1


	//----- nvinfo : EIATTR_EXIT_INSTR_OFFSETS
	.align		4
        /*00c8*/ 	.byte	0x04, 0x1c
        /*00ca*/ 	.short	(.L_3355 - .L_3354)


	//   ....[0]....
.L_3354:
        /*00cc*/ 	.word	0x00000070


	//   ....[1]....
        /*00d0*/ 	.word	0x00000a30


	//   ....[2]....
        /*00d4*/ 	.word	0x00000aa0


	//----- nvinfo : EIATTR_CRS_STACK_SIZE
	.align		4
.L_3355:
        /*00d8*/ 	.byte	0x04, 0x1e
        /*00da*/ 	.short	(.L_3357 - .L_3356)
.L_3356:
        /*00dc*/ 	.word	0x00000000


	//----- nvinfo : EIATTR_CBANK_PARAM_SIZE
	.align		4
.L_3357:
        /*00e0*/ 	.byte	0x03, 0x19
        /*00e2*/ 	.short	0x0030


	//----- nvinfo : EIATTR_PARAM_CBANK
	.align		4
        /*00e4*/ 	.byte	0x04, 0x0a
        /*00e6*/ 	.short	(.L_3359 - .L_3358)
	.align		4
.L_3358:
        /*00e8*/ 	.word	index@(.nv.constant0._Z9moe_vec_qIfLi256ELi16E10block_q2_KLi1EXadL_ZN45_INTERNAL_8d5cb472_14_gguf_kernel_cu_cd24131917vec_dot_q2_K_q8_1EPKvPK10block_q8_1RKiEEEvS3_S3_PT_PS7_iiii)
        /*00ec*/ 	.short	0x0380
        /*00ee*/ 	.short	0x0030


	//----- nvinfo : EIATTR_SW_WAR
	.align		4
.L_3359:
        /*00f0*/ 	.byte	0x04, 0x36
        /*00f2*/ 	.short	(.L_3361 - .L_3360)
.L_3360:
        /*00f4*/ 	.word	0x00000008
.L_3361:


//--------------------- .nv.info._Z9moe_vec_qIfLi32ELi8E10block_q8_0Li2EXadL_ZN45_INTERNAL_8d5cb472_14_gguf_kernel_cu_cd24131917vec_dot_q8_0_q8_1EPKvPK10block_q8_1RKiEEEvS3_S3_PT_PS7_iiii --------------------------
	.section	.nv.info._Z9moe_vec_qIfLi32ELi8E10block_q8_0Li2EXadL_ZN45_INTERNAL_8d5cb472_14_gguf_kernel_cu_cd24131917vec_dot_q8_0_q8_1EPKvPK10block_q8_1RKiEEEvS3_S3_PT_PS7_iiii,"",@"SHT_CUDA_INFO"
	.sectionflags	@""
	.align	4


	//----- nvinfo : EIATTR_CUDA_API_VERSION
	.align		4
        /*0000*/ 	.byte	0x04, 0x37
        /*0002*/ 	.short	(.L_3363 - .L_3362)
.L_3362:
        /*0004*/ 	.word	0x00000082


	//----- nvinfo : EIATTR_KPARAM_INFO
	.align		4
.L_3363:
        /*0008*/ 	.byte	0x04, 0x17
        /*000a*/ 	.short	(.L_3365 - .L_3364)
.L_3364:
        /*000c*/ 	.word	0x00000000
        /*0010*/ 	.short	0x0007
        /*0012*/ 	.short	0x002c
        /*0014*/ 	.byte	0x00, 0xf0, 0x11, 0x00


	//----- nvinfo : EIATTR_KPARAM_INFO
	.align		4
.L_3365:
        /*0018*/ 	.byte	0x04, 0x17
        /*001a*/ 	.short	(.L_3367 - .L_3366)
.L_3366:
        /*001c*/ 	.word	0x00000000
        /*0020*/ 	.short	0x0006
        /*0022*/ 	.short	0x0028
        /*0024*/ 	.byte	0x00, 0xf0, 0x11, 0x00


	//----- nvinfo : EIATTR_KPARAM_INFO
	.align		4
.L_3367:
        /*0028*/ 	.byte	0x04, 0x17
        /*002a*/ 	.short	(.L_3369 - .L_3368)
.L_3368:
        /*002c*/ 	.word	0x00000000
        /*0030*/ 	.short	0x0005
        /*0032*/ 	.short	0x0024
        /*0034*/ 	.byte	0x00, 0xf0, 0x11, 0x00


	//----- nvinfo : EIATTR_KPARAM_INFO
	.align		4
.L_3369:
        /*0038*/ 	.byte	0x04, 0x17
        /*003a*/ 	.short	(.L_3371 - .L_3370)
.L_3370:
        /*003c*/ 	.word	0x00000000
        /*0040*/ 	.short	0x0004
        /*0042*/ 	.short	0x0020
        /*0044*/ 	.byte	0x00, 0xf0, 0x11, 0x00


	//----- nvinfo : EIATTR_KPARAM_INFO
	.align		4
.L_3371:
        /*0048*/ 	.byte	0x04, 0x17
        /*004a*/ 	.short	(.L_3373 - .L_3372)
.L_3372:
        /*004c*/ 	.word	0x00000000
        /*0050*/ 	.short	0x0003
        /*0052*/ 	.short	0x0018
        /*0054*/ 	.byte	0x00, 0xf5, 0x21, 0x00


	//----- nvinfo : EIATTR_KPARAM_INFO
	.align		4
.L_3373:
        /*0058*/ 	.byte	0x04, 0x17
        /*005a*/ 	.short	(.L_3375 - .L_3374)
.L_3374:
        /*005c*/ 	.word	0x00000000
        /*0060*/ 	.short	0x0002
        /*0062*/ 	.short	0x0010
        /*0064*/ 	.byte	0x00, 0xf5, 0x21, 0x00


	//----- nvinfo : EIATTR_KPARAM_INFO
	.align		4
.L_3375:
        /*0068*/ 	.byte	0x04, 0x17
        /*006a*/ 	.short	(.L_3377 - .L_3376)
.L_3376:
        /*006c*/ 	.word	0x00000000
        /*0070*/ 	.short	0x0001
        /*0072*/ 	.short	0x0008
        /*0074*/ 	.byte	0x00, 0xf5, 0x21, 0x00


	//----- nvinfo : EIATTR_KPARAM_INFO
	.align		4
.L_3377:
        /*0078*/ 	.byte	0x04, 0x17
        /*007a*/ 	.short	(.L_3379 - .L_3378)
.L_3378:
        /*007c*/ 	.word	0x00000000
        /*0080*/ 	.short	0x0000
        /*0082*/ 	.short	0x0000
        /*0084*/ 	.byte	0x00, 0xf5, 0x21, 0x00


	//----- nvinfo : EIATTR_SPARSE_MMA_MASK
	.align		4
.L_3379:
        /*0088*/ 	.byte	0x03, 0x50
        /*008a*/ 	.short	0x0000


	//----- nvinfo : EIATTR_MAXREG_COUNT
	.align		4
        /*008c*/ 	.byte	0x03, 0x1b
        /*008e*/ 	.short	0x00ff


	//----- nvinfo : EIATTR_MERCURY_ISA_VERSION
	.align		4
        /*0090*/ 	.byte	0x03, 0x5f
        /*0092*/ 	.short	0x0101


	//----- nvinfo : EIATTR_COOP_GROUP_MASK_REGIDS
	.align		4
        /*0094*/ 	.byte	0x04, 0x29
        /*0096*/ 	.short	(.L_3381 - .L_3380)


	//   ....[0]....
.L_3380:
        /*0098*/ 	.word	0xffffffff


	//   ....[1]....
        /*009c*/ 	.word	0xffffffff


	//   ....[2]....
        /*00a0*/ 	.word	0xffffffff


	//   ....[3]....
        /*00a4*/ 	.word	0xffffffff


	//   ....[4]....
        /*00a8*/ 	.word	0xffffffff


	//----- nvinfo : EIATTR_COOP_GROUP_INSTR_OFFSETS
	.align		4
.L_3381:
        /*00ac*/ 	.byte	0x04, 0x28
        /*00ae*/ 	.short	(.L_3383 - .L_3382)


	//   ....[0]....
.L_3382:
        /*00b0*/ 	.word	0x00000d50


	//   ....[1]....
        /*00b4*/ 	.word	0x00000d80


	//   ....[2]....
        /*00b8*/ 	.word	0x00000da0


	//   ....[3]....
        /*00bc*/ 	.word	0x00000dc0


	//   ....[4]....
        /*00c0*/ 	.word	0x00000de0


	//----- nvinfo : EIATTR_VRC_CTA_INIT_COUNT
	.align		4
.L_3383:
        /*00c4*/ 	.byte	0x02, 0x4a
	.zero		1
	.zero		1


	//----- nvinfo : EIATTR_EXIT_INSTR_OFFSETS
	.align		4
        /*00c8*/ 	.byte	0x04, 0x1c
        /*00ca*/ 	.short	(.L_3385 - .L_3384)


	//   ....[0]....
.L_3384:
        /*00cc*/ 	.word	0x00000070


	//   ....[1]....
        /*00d0*/ 	.word	0x00000df0


	//   ....[2]....
        /*00d4*/ 	.word	0x00000e50


	//----- nvinfo : EIATTR_CRS_STACK_SIZE
	.align		4
.L_3385:
        /*00d8*/ 	.byte	0x04, 0x1e
        /*00da*/ 	.short	(.L_3387 - .L_3386)
.L_3386:
        /*00dc*/ 	.word	0x00000000


	//----- nvinfo : EIATTR_CBANK_PARAM_SIZE
	.align		4
.L_3387:
        /*00e0*/ 	.byte	0x03, 0x19
        /*00e2*/ 	.short	0x0030


	//----- nvinfo : EIATTR_PARAM_CBANK
	.align		4
        /*00e4*/ 	.byte	0x04, 0x0a
        /*00e6*/ 	.short	(.L_3389 - .L_3388)
	.align		4
.L_3388:
        /*00e8*/ 	.word	index@(.nv.constant0._Z9moe_vec_qIfLi32ELi8E10block_q8_0Li2EXadL_ZN45_INTERNAL_8d5cb472_14_gguf_kernel_cu_cd24131917vec_dot_q8_0_q8_1EPKvPK10block_q8_1RKiEEEvS3_S3_PT_PS7_iiii)
        /*00ec*/ 	.short	0x0380
        /*00ee*/ 	.short	0x0030


	//----- nvinfo : EIATTR_SW_WAR
	.align		4
.L_3389:
        /*00f0*/ 	.byte	0x04, 0x36
        /*00f2*/ 	.short	(.L_3391 - .L_3390)
.L_3390:
        /*00f4*/ 	.word	0x00000008
.L_3391:


//--------------------- .nv.info._Z9moe_vec_qIfLi32ELi4E10block_q5_1Li2EXadL_ZN45_INTERNAL_8d5cb472_14_gguf_kernel_cu_cd24131917vec_dot_q5_1_q8_1EPKvPK10block_q8_1RKiEEEvS3_S3_PT_PS7_iiii --------------------------
	.section	.nv.info._Z9moe_vec_qIfLi32ELi4E10block_q5_1Li2EXadL_ZN45_INTERNAL_8d5cb472_14_gguf_kernel_cu_cd24131917vec_dot_q5_1_q8_1EPKvPK10block_q8_1RKiEEEvS3_S3_PT_PS7_iiii,"",@"SHT_CUDA_INFO"
	.sectionflags	@""
	.align	4


	//----- nvinfo : EIATTR_CUDA_API_VERSION
	.align		4
        /*0000*/ 	.byte	0x04, 0x37
        /*0002*/ 	.short	(.L_3393 - .L_3392)
.L_3392:
        /*0004*/ 	.word	0x00000082


	//----- nvinfo : EIATTR_KPARAM_INFO
	.align		4
.L_3393:
        /*0008*/ 	.byte	0x04, 0x17
        /*000a*/ 	.short	(.L_3395 - .L_3394)
.L_3394:
        /*000c*/ 	.word	0x00000000
        /*0010*/ 	.short	0x0007
        /*0012*/ 	.short	0x002c
        /*0014*/ 	.byte	0x00, 0xf0, 0x11, 0x00


	//----- nvinfo : EIATTR_KPARAM_INFO
	.align		4
.L_3395:
        /*0018*/ 	.byte	0x04, 0x17
        /*001a*/ 	.short	(.L_3397 - .L_3396)
.L_3396:
        /*001c*/ 	.word	0x00000000
        /*0020*/ 	.short	0x0006
        /*0022*/ 	.short	0x0028
        /*0024*/ 	.byte	0x00, 0xf0, 0x11, 0x00


	//----- nvinfo : EIATTR_KPARAM_INFO
	.align		4
.L_3397:
        /*0028*/ 	.byte	0x04, 0x17
        /*002a*/ 	.short	(.L_3399 - .L_3398)
.L_3398:
        /*002c*/ 	.word	0x00000000
        /*0030*/ 	.short	0x0005
        /*0032*/ 	.short	0x0024
        /*0034*/ 	.byte	0x00, 0xf0, 0x11, 0x00


	//----- nvinfo : EIATTR_KPARAM_INFO
	.align		4
.L_3399:
        /*0038*/ 	.byte	0x04, 0x17
        /*003a*/ 	.short	(.L_3401 - .L_3400)
.L_3400:
        /*003c*/ 	.word	0x00000000
        /*0040*/ 	.short	0x0004
        /*0042*/ 	.short	0x0020
        /*0044*/ 	.byte	0x00, 0xf0, 0x11, 0x00


	//----- nvinfo : EIATTR_KPARAM_INFO
	.align		4
.L_3401:
        /*0048*/ 	.byte	0x04, 0x17
        /*004a*/ 	.short	(.L_3403 - .L_3402)
.L_3402:
        /*004c*/ 	.word	0x00000000
        /*0050*/ 	.short	0x0003
        /*0052*/ 	.short	0x0018
        /*0054*/ 	.byte	0x00, 0xf5, 0x21, 0x00


	//----- nvinfo : EIATTR_KPARAM_INFO
	.align		4
.L_3403:
        /*0058*/ 	.byte	0x04, 0x17
        /*005a*/ 	.short	(.L_3405 - .L_3404)
.L_3404:
        /*005c*/ 	.word	0x00000000
        /*0060*/ 	.short	0x0002
        /*0062*/ 	.short	0x0010
        /*0064*/ 	.byte	0x00, 0xf5, 0x21, 0x00


	//----- nvinfo : EIATTR_KPARAM_INFO
	.align		4
.L_3405:
        /*0068*/ 	.byte	0x04, 0x17
        /*006a*/ 	.short	(.L_3407 - .L_3406)
.L_3406:
        /*006c*/ 	.word	0x00000000
        /*0070*/ 	.short	0x0001
        /*0072*/ 	.short	0x0008
        /*0074*/ 	.byte	0x00, 0xf5, 0x21, 0x00


	//----- nvinfo : EIATTR_KPARAM_INFO
	.align		4
.L_3407:
        /*0078*/ 	.byte	0x04, 0x17
        /*007a*/ 	.short	(.L_3409 - .L_3408)
.L_3408:
        /*007c*/ 	.word	0x00000000
        /*0080*/ 	.short	0x0000
        /*0082*/ 	.short	0x0000
        /*0084*/ 	.byte	0x00, 0xf5, 0x21, 0x00


	//----- nvinfo : EIATTR_SPARSE_MMA_MASK
	.align		4
.L_3409:
        /*0088*/ 	.byte	0x03, 0x50
        /*008a*/ 	.short	0x0000


	//----- nvinfo : EIATTR_MAXREG_COUNT
	.align		4
        /*008c*/ 	.byte	0x03, 0x1b
        /*008e*/ 	.short	0x00ff


	//----- nvinfo : EIATTR_MERCURY_ISA_VERSION
	.align		4
        /*0090*/ 	.byte	0x03, 0x5f
        /*0092*/ 	.short	0x0101


	//----- nvinfo : EIATTR_COOP_GROUP_MASK_REGIDS
	.align		4
        /*0094*/ 	.byte	0x04, 0x29
        /*0096*/ 	.short	(.L_3411 - .L_3410)


	//   ....[0]....
.L_3410:
        /*0098*/ 	.word	0xffffffff


	//   ....[1]....
        /*009c*/ 	.word	0xffffffff


	//   ....[2]....
        /*00a0*/ 	.word	0xffffffff


	//   ....[3]....
        /*00a4*/ 	.word	0xffffffff


	//   ....[4]....
        /*00a8*/ 	.word	0xffffffff


	//----- nvinfo : EIATTR_COOP_GROUP_INSTR_OFFSETS
	.align		4
.L_3411:
        /*00ac*/ 	.byte	0x04, 0x28
        /*00ae*/ 	.short	(.L_3413 - .L_3412)


	//   ....[0]....
.L_3412:
        /*00b0*/ 	.word	0x00000810


	//   ....[1]....
        /*00b4*/ 	.word	0x00000840


	//   ....[2]....
        /*00b8*/ 	.word	0x00000860


	//   ....[3]....
        /*00bc*/ 	.word	0x00000880


	//   ....[4]....
        /*00c0*/ 	.word	0x000008a0


	//----- nvinfo : EIATTR_VRC_CTA_INIT_COUNT
	.align		4
.L_3413:
        /*00c4*/ 	.byte	0x02, 0x4a
	.zero		1
	.zero		1


	//----- nvinfo : EIATTR_EXIT_INSTR_OFFSETS
	.align		4
        /*00c8*/ 	.byte	0x04, 0x1c
        /*00ca*/ 	.short	(.L_3415 - .L_3414)


	//   ....[0]....
.L_3414:
        /*00cc*/ 	.word	0x00000070


	//   ....[1]....
        /*00d0*/ 	.word	0x000008b0


	//   ....[2]....
        /*00d4*/ 	.word	0x00000910


	//----- nvinfo : EIATTR_CRS_STACK_SIZE
	.align		4
.L_3415:
        /*00d8*/ 	.byte	0x04, 0x1e
        /*00da*/ 	.short	(.L_3417 - .L_3416)
.L_3416:
        /*00dc*/ 	.word	0x00000000


	//----- nvinfo : EIATTR_CBANK_PARAM_SIZE
	.align		4
.L_3417:
        /*00e0*/ 	.byte	0x03, 0x19
        /*00e2*/ 	.short	0x0030


	//----- nvinfo : EIATTR_PARAM_CBANK
	.align		4
        /*00e4*/ 	.byte	0x04, 0x0a
        /*00e6*/ 	.short	(.L_3419 - .L_3418)
	.align		4
.L_3418:
        /*00e8*/ 	.word	index@(.nv.constant0._Z9moe_vec_qIfLi32ELi4E10block_q5_1Li2EXadL_ZN45_INTERNAL_8d5cb472_14_gguf_kernel_cu_cd24131917vec_dot_q5_1_q8_1EPKvPK10block_q8_1RKiEEEvS3_S3_PT_PS7_iiii)
        /*00ec*/ 	.short	0x0380
        /*00ee*/ 	.short	0x0030


	//----- nvinfo : EIATTR_SW_WAR
	.align		4
.L_3419:
        /*00f0*/ 	.byte	0x04, 0x36
        /*00f2*/ 	.short	(.L_3421 - .L_3420)
.L_3420:
        /*00f4*/ 	.word	0x00000008
.L_3421:


//--------------------- .nv.info._Z9moe_vec_qIfLi32ELi4E10block_q5_0Li2EXadL_ZN45_INTERNAL_8d5cb472_14_gguf_kernel_cu_cd24131917vec_dot_q5_0_q8_1EPKvPK10block_q8_1RKiEEEvS3_S3_PT_PS7_iiii --------------------------
	.section	.nv.info._Z9moe_vec_qIfLi32ELi4E10block_q5_0Li2EXadL_ZN45_INTERNAL_8d5cb472_14_gguf_kernel_cu_cd24131917vec_dot_q5_0_q8_1EPKvPK10block_q8_1RKiEEEvS3_S3_PT_PS7_iiii,"",@"SHT_CUDA_INFO"
	.sectionflags	@""
	.align	4


	//----- nvinfo : EIATTR_CUDA_API_VERSION
	.align		4
        /*0000*/ 	.byte	0x04, 0x37
        /*0002*/ 	.short	(.L_3423 - .L_3422)
.L_3422:
        /*0004*/ 	.word	0x00000082


	//----- nvinfo : EIATTR_KPARAM_INFO
	.align		4
.L_3423:
        /*0008*/ 	.byte	0x04, 0x17
        /*000a*/ 	.short	(.L_3425 - .L_3424)
.L_3424:
        /*000c*/ 	.word	0x00000000
        /*0010*/ 	.short	0x0007
        /*0012*/ 	.short	0x002c
        /*0014*/ 	.byte	0x00, 0xf0, 0x11, 0x00


	//----- nvinfo : EIATTR_KPARAM_INFO
	.align		4
.L_3425:
        /*0018*/ 	.byte	0x04, 0x17
        /*001a*/ 	.short	(.L_3427 - .L_3426)
.L_3426:
        /*001c*/ 	.word	0x00000000
        /*0020*/ 	.short	0x0006
        /*0022*/ 	.short	0x0028
        /*0024*/ 	.byte	0x00, 0xf0, 0x11, 0x00


	//----- nvinfo : EIATTR_KPARAM_INFO
	.align		4
.L_3427:
        /*0028*/ 	.byte	0x04, 0x17
        /*002a*/ 	.short	(.L_3429 - .L_3428)
.L_3428:
        /*002c*/ 	.word	0x00000000
        /*0030*/ 	.short	0x0005
        /*0032*/ 	.short	0x0024
        /*0034*/ 	.byte	0x00, 0xf0, 0x11, 0x00


	//----- nvinfo : EIATTR_KPARAM_INFO
	.align		4
.L_3429:
        /*0038*/ 	.byte	0x04, 0x17
        /*003a*/ 	.short	(.L_3431 - .L_3430)
.L_3430:
        /*003c*/ 	.word	0x00000000
        /*0040*/ 	.short	0x0004
        /*0042*/ 	.short	0x0020
        /*0044*/ 	.byte	0x00, 0xf0, 0x11, 0x00


	//----- nvinfo : EIATTR_KPARAM_INFO
	.align		4
.L_3431:
        /*0048*/ 	.byte	0x04, 0x17
        /*004a*/ 	.short	(.L_3433 - .L_3432)
.L_3432:
        /*004c*/ 	.word	0x00000000
        /*0050*/ 	.short	0x0003
        /*0052*/ 	.short	0x0018
        /*0054*/ 	.byte	0x00, 0xf5, 0x21, 0x00


	//----- nvinfo : EIATTR_KPARAM_INFO
	.align		4
.L_3433:
        /*0058*/ 	.byte	0x04, 0x17
        /*005a*/ 	.short	(.L_3435 - .L_3434)
.L_3434:
        /*005c*/ 	.word	0x00000000
        /*0060*/ 	.short	0x0002
        /*0062*/ 	.short	0x0010
        /*0064*/ 	.byte	0x00, 0xf5, 0x21, 0x00


	//----- nvinfo : EIATTR_KPARAM_INFO
	.align		4
.L_3435:
        /*0068*/ 	.byte	0x04, 0x17
        /*006a*/ 	.short	(.L_3437 - .L_3436)
.L_3436:
        /*006c*/ 	.word	0x00000000
        /*0070*/ 	.short	0x0001
        /*0072*/ 	.short	0x0008
        /*0074*/ 	.byte	0x00, 0xf5, 0x21, 0x00


	//----- nvinfo : EIATTR_KPARAM_INFO
	.align		4
.L_3437:
        /*0078*/ 	.byte	0x04, 0x17
        /*007a*/ 	.short	(.L_3439 - .L_3438)
.L_3438:
        /*007c*/ 	.word	0x00000000
        /*0080*/ 	.short	0x0000
        /*0082*/ 	.short	0x0000
        /*0084*/ 	.byte	0x00, 0xf5, 0x21, 0x00


	//----- nvinfo : EIATTR_SPARSE_MMA_MASK
	.align		4
.L_3439:
        /*0088*/ 	.byte	0x03, 0x50
        /*008a*/ 	.short	0x0000


	//----- nvinfo : EIATTR_MAXREG_COUNT
	.align		4
        /*008c*/ 	.byte	0x03, 0x1b
        /*008e*/ 	.short	0x00ff


	//----- nvinfo : EIATTR_MERCURY_ISA_VERSION
	.align		4
        /*0090*/ 	.byte	0x03, 0x5f
        /*0092*/ 	.short	0x0101


	//----- nvinfo : EIATTR_COOP_GROUP_MASK_REGIDS
	.align		4
        /*0094*/ 	.byte	0x04, 0x29
        /*0096*/ 	.short	(.L_3441 - .L_3440)


	//   ....[0]....
.L_3440:
        /*0098*/ 	.word	0xffffffff


	//   ....[1]....
        /*009c*/ 	.word	0xffffffff


	//   ....[2]....
        /*00a0*/ 	.word	0xffffffff


	//   ....[3]....
        /*00a4*/ 	.word	0xffffffff


	//   ....[4]....
        /*00a8*/ 	.word	0xffffffff


	//----- nvinfo : EIATTR_COOP_GROUP_INSTR_OFFSETS
	.align		4
.L_3441:
        /*00ac*/ 	.byte	0x04, 0x28
        /*00ae*/ 	.short	(.L_3443 - .L_3442)


	//   ....[0]....
.L_3442:
        /*00b0*/ 	.word	0x00000870


	//   ....[1]....
        /*00b4*/ 	.word	0x000008a0


	//   ....[2]....
        /*00b8*/ 	.word	0x000008c0


	//   ....[3]....
        /*00bc*/ 	.word	0x000008e0


	//   ....[4]....
        /*00c0*/ 	.word	0x00000900


	//----- nvinfo : EIATTR_VRC_CTA_INIT_COUNT
	.align		4
.L_3443:
        /*00c4*/ 	.byte	0x02, 0x4a
	.zero		1
	.zero		1


	//----- nvinfo : EIATTR_EXIT_INSTR_OFFSETS
	.align		4
        /*00c8*/ 	.byte	0x04, 0x1c
        /*00ca*/ 	.short	(.L_3445 - .L_3444)


	//   ....[0]....
.L_3444:
        /*00cc*/ 	.word	0x00000070


	//   ....[1]....
        /*00d0*/ 	.word	0x00000910


	//   ....[2]....
        /*00d4*/ 	.word	0x00000970


	//----- nvinfo : EIATTR_CRS_STACK_SIZE
	.align		4
.L_3445:
        /*00d8*/ 	.byte	0x04, 0x1e
        /*00da*/ 	.short	(.L_3447 - .L_3446)
.L_3446:
        /*00dc*/ 	.word	0x00000000


	//----- nvinfo : EIATTR_CBANK_PARAM_SIZE
	.align		4
.L_3447:
        /*00e0*/ 	.byte	0x03, 0x19
        /*00e2*/ 	.short	0x0030


	//----- nvinfo : EIATTR_PARAM_CBANK
	.align		4
        /*00e4*/ 	.byte	0x04, 0x0a
        /*00e6*/ 	.short	(.L_3449 - .L_3448)
	.align		4
.L_3448:
        /*00e8*/ 	.word	index@(.nv.constant0._Z9moe_vec_qIfLi32ELi4E10block_q5_0Li2EXadL_ZN45_INTERNAL_8d5cb472_14_gguf_kernel_cu_cd24131917vec_dot_q5_0_q8_1EPKvPK10block_q8_1RKiEEEvS3_S3_PT_PS7_iiii)
        /*00ec*/ 	.short	0x0380
        /*00ee*/ 	.short	0x0030


	//----- nvinfo : EIATTR_SW_WAR
	.align		4
.L_3449:
        /*00f0*/ 	.byte	0x04, 0x36
        /*00f2*/ 	.short	(.L_3451 - .L_3450)
.L_3450:
        /*00f4*/ 	.word	0x00000008
.L_3451:


//--------------------- .nv.info._Z9moe_vec_qIfLi32ELi4E10block_q4_1Li2EXadL_ZN45_INTERNAL_8d5cb472_14_gguf_kernel_cu_cd24131917vec_dot_q4_1_q8_1EPKvPK10block_q8_1RKiEEEvS3_S3_PT_PS7_iiii --------------------------
	.section	.nv.info._Z9moe_vec_qIfLi32ELi4E10block_q4_1Li2EXadL_ZN45_INTERNAL_8d5cb472_14_gguf_kernel_cu_cd24131917vec_dot_q4_1_q8_1EPKvPK10block_q8_1RKiEEEvS3_S3_PT_PS7_iiii,"",@"SHT_CUDA_INFO"
	.sectionflags	@""
	.align	4


	//----- nvinfo : EIATTR_CUDA_API_VERSION
	.align		4
        /*0000*/ 	.byte	0x04, 0x37
        /*0002*/ 	.short	(.L_3453 - .L_3452)
.L_3452:
        /*0004*/ 	.word	0x00000082


	//----- nvinfo : EIATTR_KPARAM_INFO
	.align		4
.L_3453:
        /*0008*/ 	.byte	0x04, 0x17
        /*000a*/ 	.short	(.L_3455 - .L_3454)
.L_3454:
        /*000c*/ 	.word	0x00000000
        /*0010*/ 	.short	0x0007
        /*0012*/ 	.short	0x002c
        /*0014*/ 	.byte	0x00, 0xf0, 0x11, 0x00


	//----- nvinfo : EIATTR_KPARAM_INFO
	.align		4
.L_3455:
        /*0018*/ 	.byte	0x04, 0x17
        /*001a*/ 	.short	(.L_3457 - .L_3456)
.L_3456:
        /*001c*/ 	.word	0x00000000
        /*0020*/ 	.short	0x0006
        /*0022*/ 	.short	0x0028
        /*0024*/ 	.byte	0x00, 0xf0, 0x11, 0x00


	//----- nvinfo : EIATTR_KPARAM_INFO
	.align		4
.L_3457:
        /*0028*/ 	.byte	0x04, 0x17
        /*002a*/ 	.short	(.L_3459 - .L_3458)
.L_3458:
        /*002c*/ 	.word	0x00000000
        /*0030*/ 	.short	0x0005
        /*0032*/ 	.short	0x0024
        /*0034*/ 	.byte	0x00, 0xf0, 0x11, 0x00


	//----- nvinfo : EIATTR_KPARAM_INFO
	.align		4
.L_3459:
        /*0038*/ 	.byte	0x04, 0x17
        /*003a*/ 	.short	(.L_3461 - .L_3460)
.L_3460:
        /*003c*/ 	.word	0x00000000
        /*0040*/ 	.short	0x0004
        /*0042*/ 	.short	0x0020
        /*0044*/ 	.byte	0x00, 0xf0, 0x11, 0x00


	//----- nvinfo : EIATTR_KPARAM_INFO
	.align		4
.L_3461:
        /*0048*/ 	.byte	0x04, 0x17
        /*004a*/ 	.short	(.L_3463 - .L_3462)
.L_3462:
        /*004c*/ 	.word	0x00000000
        /*0050*/ 	.short	0x0003
        /*0052*/ 	.short	0x0018
        /*0054*/ 	.byte	0x00, 0xf5, 0x21, 0x00


	//----- nvinfo : EIATTR_KPARAM_INFO
	.align		4
.L_3463:
        /*0058*/ 	.byte	0x04, 0x17
        /*005a*/ 	.short	(.L_3465 - .L_3464)
.L_3464:
        /*005c*/ 	.word	0x00000000
        /*0060*/ 	.short	0x0002
        /*0062*/ 	.short	0x0010
        /*0064*/ 	.byte	0x00, 0xf5, 0x21, 0x00


	//----- nvinfo : EIATTR_KPARAM_INFO
	.align		4
.L_3465:
        /*0068*/ 	.byte	0x04, 0x17
        /*006a*/ 	.short	(.L_3467 - .L_3466)
.L_3466:
        /*006c*/ 	.word	0x00000000
        /*0070*/ 	.short	0x0001
        /*0072*/ 	.short	0x0008
        /*0074*/ 	.byte	0x00, 0xf5, 0x21, 0x00


	//----- nvinfo : EIATTR_KPARAM_INFO
	.align		4
.L_3467:
        /*0078*/ 	.byte	0x04, 0x17
        /*007a*/ 	.short	(.L_3469 - .L_3468)
.L_3468:
        /*007c*/ 	.word	0x00000000
        /*0080*/ 	.short	0x0000
        /*0082*/ 	.short	0x0000
        /*0084*/ 	.byte	0x00, 0xf5, 0x21, 0x00


	//----- nvinfo : EIATTR_SPARSE_MMA_MASK
	.align		4
.L_3469:
        /*0088*/ 	.byte	0x03, 0x50
        /*008a*/ 	.short	0x0000


	//----- nvinfo : EIATTR_MAXREG_COUNT
	.align		4
        /*008c*/ 	.byte	0x03, 0x1b
        /*008e*/ 	.short	0x00ff


	//----- nvinfo : EIATTR_MERCURY_ISA_VERSION
	.align		4
        /*0090*/ 	.byte	0x03, 0x5f
        /*0092*/ 	.short	0x0101


	//----- nvinfo : EIATTR_COOP_GROUP_MASK_REGIDS
	.align		4
        /*0094*/ 	.byte	0x04, 0x29
        /*0096*/ 	.short	(.L_3471 - .L_3470)


	//   ....[0]....
.L_3470:
        /*0098*/ 	.word	0xffffffff


	//   ....[1]....
        /*009c*/ 	.word	0xffffffff


	//   ....[2]....
        /*00a0*/ 	.word	0xffffffff


	//   ....[3]....
        /*00a4*/ 	.word	0xffffffff


	//   ....[4]....
        /*00a8*/ 	.word	0xffffffff


	//----- nvinfo : EIATTR_COOP_GROUP_INSTR_OFFSETS
	.align		4
.L_3471:
        /*00ac*/ 	.byte	0x04, 0x28
        /*00ae*/ 	.short	(.L_3473 - .L_3472)


	//   ....[0]....
.L_3472:
        /*00b0*/ 	.word	0x00000fd0


	//   ....[1]....
        /*00b4*/ 	.word	0x00001000


	//   ....[2]....
        /*00b8*/ 	.word	0x00001020


	//   ....[3]....
        /*00bc*/ 	.word	0x00001040


	//   ....[4]....
        /*00c0*/ 	.word	0x00001060


	//----- nvinfo : EIATTR_VRC_CTA_INIT_COUNT
	.align		4
.L_3473:
        /*00c4*/ 	.byte	0x02, 0x4a
	.zero		1
	.zero		1


	//----- nvinfo : EIATTR_EXIT_INSTR_OFFSETS
	.align		4
        /*00c8*/ 	.byte	0x04, 0x1c
        /*00ca*/ 	.short	(.L_3475 - .L_3474)


	//   ....[0]....
.L_3474:
        /*00cc*/ 	.word	0x00000070


	//   ....[1]....
        /*00d0*/ 	.word	0x00001070


	//   ....[2]....
        /*00d4*/ 	.word	0x000010d0


	//----- nvinfo : EIATTR_CRS_STACK_SIZE
	.align		4
.L_3475:
        /*00d8*/ 	.byte	0x04, 0x1e
        /*00da*/ 	.short	(.L_3477 - .L_3476)
.L_3476:
        /*00dc*/ 	.word	0x00000000


	//----- nvinfo : EIATTR_CBANK_PARAM_SIZE
	.align		4
.L_3477:
        /*00e0*/ 	.byte	0x03, 0x19
        /*00e2*/ 	.short	0x0030


	//----- nvinfo : EIATTR_PARAM_CBANK
	.align		4
        /*00e4*/ 	.byte	0x04, 0x0a
        /*00e6*/ 	.short	(.L_3479 - .L_3478)
	.align		4
.L_3478:
        /*00e8*/ 	.word	index@(.nv.constant0._Z9moe_vec_qIfLi32ELi4E10block_q4_1Li2EXadL_ZN45_INTERNAL_8d5cb472_14_gguf_kernel_cu_cd24131917vec_dot_q4_1_q8_1EPKvPK10block_q8_1RKiEEEvS3_S3_PT_PS7_iiii)
        /*00ec*/ 	.short	0x0380
        /*00ee*/ 	.short	0x0030


	//----- nvinfo : EIATTR_SW_WAR
	.align		4
.L_3479:
        /*00f0*/ 	.byte	0x04, 0x36
        /*00f2*/ 	.short	(.L_3481 - .L_3480)
.L_3480:
        /*00f4*/ 	.word	0x00000008
.L_3481:


//--------------------- .nv.info._Z9moe_vec_qIfLi32ELi4E10block_q4_0Li2EXadL_ZN45_INTERNAL_8d5cb472_14_gguf_kernel_cu_cd24131917vec_dot_q4_0_q8_1EPKvPK10block_q8_1RKiEEEvS3_S3_PT_PS7_iiii --------------------------
	.section	.nv.info._Z9moe_vec_qIfLi32ELi4E10block_q4_0Li2EXadL_ZN45_INTERNAL_8d5cb472_14_gguf_kernel_cu_cd24131917vec_dot_q4_0_q8_1EPKvPK10block_q8_1RKiEEEvS3_S3_PT_PS7_iiii,"",@"SHT_CUDA_INFO"
	.sectionflags	@""
	.align	4


	//----- nvinfo : EIATTR_CUDA_API_VERSION
	.align		4
        /*0000*/ 	.byte	0x04, 0x37
        /*0002*/ 	.short	(.L_3483 - .L_3482)
.L_3482:
        /*0004*/ 	.word	0x00000082


	//----- nvinfo : EIATTR_KPARAM_INFO
	.align		4
.L_3483:
        /*0008*/ 	.byte	0x04, 0x17
        /*000a*/ 	.short	(.L_3485 - .L_3484)
.L_3484:
        /*000c*/ 	.word	0x00000000
        /*0010*/ 	.short	0x0007
        /*0012*/ 	.short	0x002c
        /*0014*/ 	.byte	0x00, 0xf0, 0x11, 0x00


	//----- nvinfo : EIATTR_KPARAM_INFO
	.align		4
.L_3485:
        /*0018*/ 	.byte	0x04, 0x17
        /*001a*/ 	.short	(.L_3487 - .L_3486)
.L_3486:
        /*001c*/ 	.word	0x00000000
        /*0020*/ 	.short	0x0006
        /*0022*/ 	.short	0x0028
        /*0024*/ 	.byte	0x00, 0xf0, 0x11, 0x00


	//----- nvinfo : EIATTR_KPARAM_INFO
	.align		4
.L_3487:
        /*0028*/ 	.byte	0x04, 0x17
        /*002a*/ 	.short	(.L_3489 - .L_3488)
.L_3488:
        /*002c*/ 	.word	0x00000000
        /*0030*/ 	.short	0x0005
        /*0032*/ 	.short	0x0024
        /*0034*/ 	.byte	0x00, 0xf0, 0x11, 0x00


	//----- nvinfo : EIATTR_KPARAM_INFO
	.align		4
.L_3489:
        /*0038*/ 	.byte	0x04, 0x17
        /*003a*/ 	.short	(.L_3491 - .L_3490)
.L_3490:
        /*003c*/ 	.word	0x00000000
        /*0040*/ 	.short	0x0004
        /*0042*/ 	.short	0x0020
        /*0044*/ 	.byte	0x00, 0xf0, 0x11, 0x00


	//----- nvinfo : EIATTR_KPARAM_INFO
	.align		4
.L_3491:
        /*0048*/ 	.byte	0x04, 0x17
        /*004a*/ 	.short	(.L_3493 - .L_3492)
.L_3492:
        /*004c*/ 	.word	0x00000000
        /*0050*/ 	.short	0x0003
        /*0052*/ 	.short	0x0018
        /*0054*/ 	.byte	0x00, 0xf5, 0x21, 0x00


	//----- nvinfo : EIATTR_KPARAM_INFO
	.align		4
.L_3493:
        /*0058*/ 	.byte	0x04, 0x17
        /*005a*/ 	.short	(.L_3495 - .L_3494)
.L_3494:
        /*005c*/ 	.word	0x00000000
        /*0060*/ 	.short	0x0002
        /*0062*/ 	.short	0x0010
        /*0064*/ 	.byte	0x00, 0xf5, 0x21, 0x00


	//----- nvinfo : EIATTR_KPARAM_INFO
	.align		4
.L_3495:
        /*0068*/ 	.byte	0x04, 0x17
        /*006a*/ 	.short	(.L_3497 - .L_3496)
.L_3496:
        /*006c*/ 	.word	0x00000000
        /*0070*/ 	.short	0x0001
        /*0072*/ 	.short	0x0008
        /*0074*/ 	.byte	0x00, 0xf5, 0x21, 0x00


	//----- nvinfo : EIATTR_KPARAM_INFO
	.align		4
.L_3497:
        /*0078*/ 	.byte	0x04, 0x17
        /*007a*/ 	.short	(.L_3499 - .L_3498)
.L_3498:
        /*007c*/ 	.word	0x00000000
        /*0080*/ 	.short	0x0000
        /*0082*/ 	.short	0x0000
        /*0084*/ 	.byte	0x00, 0xf5, 0x21, 0x00


	//----- nvinfo : EIATTR_SPARSE_MMA_MASK
	.align		4
.L_3499:
        /*0088*/ 	.byte	0x03, 0x50
        /*008a*/ 	.short	0x0000


	//----- nvinfo : EIATTR_MAXREG_COUNT
	.align		4
        /*008c*/ 	.byte	0x03, 0x1b
        /*008e*/ 	.short	0x00ff


	//----- nvinfo : EIATTR_MERCURY_ISA_VERSION
	.align		4
        /*0090*/ 	.byte	0x03, 0x5f
        /*0092*/ 	.short	0x0101


	//----- nvinfo : EIATTR_COOP_GROUP_MASK_REGIDS
	.align		4
        /*0094*/ 	.byte	0x04, 0x29
        /*0096*/ 	.short	(.L_3501 - .L_3500)


	//   ....[0]....
.L_3500:
        /*0098*/ 	.word	0xffffffff


	//   ....[1]....
        /*009c*/ 	.word	0xffffffff


	//   ....[2]....
        /*00a0*/ 	.word	0xffffffff


	//   ....[3]....
        /*00a4*/ 	.word	0xffffffff


	//   ....[4]....
        /*00a8*/ 	.word	0xffffffff


	//----- nvinfo : EIATTR_COOP_GROUP_INSTR_OFFSETS
	.align		4
.L_3501:
        /*00ac*/ 	.byte	0x04, 0x28
        /*00ae*/ 	.short	(.L_3503 - .L_3502)


	//   ....[0]....
.L_3502:
        /*00b0*/ 	.word	0x00000bf0


	//   ....[1]....
        /*00b4*/ 	.word	0x00000c20


	//   ....[2]....
        /*00b8*/ 	.word	0x00000c40


	//   ....[3]....
        /*00bc*/ 	.word	0x00000c60


	//   ....[4]....
        /*00c0*/ 	.word	0x00000c80


	//----- nvinfo : EIATTR_VRC_CTA_INIT_COUNT
	.align		4
.L_3503:
        /*00c4*/ 	.byte	0x02, 0x4a
	.zero		1
	.zero		1


	//----- nvinfo : EIATTR_EXIT_INSTR_OFFSETS
	.align		4
        /*00c8*/ 	.byte	0x04, 0x1c
        /*00ca*/ 	.short	(.L_3505 - .L_3504)


	//   ....[0]....
.L_3504:
        /*00cc*/ 	.word	0x00000070


	//   ....[1]....
        /*00d0*/ 	.word	0x00000c90


	//   ....[2]....
        /*00d4*/ 	.word	0x00000cf0


	//----- nvinfo : EIATTR_CRS_STACK_SIZE
	.align		4
.L_3505:
        /*00d8*/ 	.byte	0x04, 0x1e
        /*00da*/ 	.short	(.L_3507 - .L_3506)
.L_3506:
        /*00dc*/ 	.word	0x00000000


	//----- nvinfo : EIATTR_CBANK_PARAM_SIZE
	.align		4
.L_3507:
        /*00e0*/ 	.byte	0x03, 0x19
        /*00e2*/ 	.short	0x0030


	//----- nvinfo : EIATTR_PARAM_CBANK
	.align		4
        /*00e4*/ 	.byte	0x04, 0x0a
        /*00e6*/ 	.short	(.L_3509 - .L_3508)
	.align		4
.L_3508:
        /*00e8*/ 	.word	index@(.nv.constant0._Z9moe_vec_qIfLi32ELi4E10block_q4_0Li2EXadL_ZN45_INTERNAL_8d5cb472_14_gguf_kernel_cu_cd24131917vec_dot_q4_0_q8_1EPKvPK10block_q8_1RKiEEEvS3_S3_PT_PS7_iiii)
        /*00ec*/ 	.short	0x0380
        /*00ee*/ 	.short	0x0030


	//----- nvinfo : EIATTR_SW_WAR
	.align		4
.L_3509:
        /*00f0*/ 	.byte	0x04, 0x36
        /*00f2*/ 	.short	(.L_3511 - .L_3510)
.L_3510:
        /*00f4*/ 	.word	0x00000008
.L_3511:


//--------------------- .nv.info._Z8moe_q6_KIN3c108BFloat16ELb1EEvPKvS3_PT_PKiS7_S7_iiiiiii --------------------------
	.section	.nv.info._Z8moe_q6_KIN3c108BFloat16ELb1EEvPKvS3_PT_PKiS7_S7_iiiiiii,"",@"SHT_CUDA_INFO"
	.sectionflags	@""
	.align	4


	//----- nvinfo : EIATTR_CUDA_API_VERSION
	.align		4
        /*0000*/ 	.byte	0x04, 0x37
        /*0002*/ 	.short	(.L_3513 - .L_3512)
.L_3512:
        /*0004*/ 	.word	0x00000082


	//----- nvinfo : EIATTR_KPARAM_INFO
	.align		4
.L_3513:
        /*0008*/ 	.byte	0x04, 0x17
        /*000a*/ 	.short	(.L_3515 - .L_3514)
.L_3514:
        /*000c*/ 	.word	0x00000000
        /*0010*/ 	.short	0x000c
        /*0012*/ 	.short	0x0048
        /*0014*/ 	.byte	0x00, 0xf0, 0x11, 0x00


	//----- nvinfo : EIATTR_KPARAM_INFO
	.align		4
.L_3515:
        /*0018*/ 	.byte	0x04, 0x17
        /*001a*/ 	.short	(.L_3517 - .L_3516)
.L_3516:
        /*001c*/ 	.word	0x00000000
        /*0020*/ 	.short	0x000b
        /*0022*/ 	.short	0x0044
        /*0024*/ 	.byte	0x00, 0xf0, 0x11, 0x00


	//----- nvinfo : EIATTR_KPARAM_INFO
	.align		4
.L_3517:
        /*0028*/ 	.byte	0x04, 0x17
        /*002a*/ 	.short	(.L_3519 - .L_3518)
.L_3518:
        /*002c*/ 	.word	0x00000000
        /*0030*/ 	.short	0x000a
        /*0032*/ 	.short	0x0040
        /*0034*/ 	.byte	0x00, 0xf0, 0x11, 0x00


	//----- nvinfo : EIATTR_KPARAM_INFO
	.align		4
.L_3519:
        /*0038*/ 	.byte	0x04, 0x17
        /*003a*/ 	.short	(.L_3521 - .L_3520)
.L_3520:
        /*003c*/ 	.word	0x00000000
        /*0040*/ 	.short	0x0009
        /*0042*/ 	.short	0x003c
        /*0044*/ 	.byte	0x00, 0xf0, 0x11, 0x00


	//----- nvinfo : EIATTR_KPARAM_INFO
	.align		4
.L_3521:
        /*0048*/ 	.byte	0x04, 0x17
        /*004a*/ 	.short	(.L_3523 - .L_3522)
.L_3522:
        /*004c*/ 	.word	0x00000000
        /*0050*/ 	.short	0x0008
        /*0052*/ 	.short	0x0038
        /*0054*/ 	.byte	0x00, 0xf0, 0x11, 0x00


	//----- nvinfo : EIATTR_KPARAM_INFO
	.align		4
.L_3523:
        /*0058*/ 	.byte	0x04, 0x17
        /*005a*/ 	.short	(.L_3525 - .L_3524)
.L_3524:
        /*005c*/ 	.word	0x00000000
        /*0060*/ 	.short	0x0007
        /*0062*/ 	.short	0x0034
        /*0064*/ 	.byte	0x00, 0xf0, 0x11, 0x00


	//----- nvinfo : EIATTR_KPARAM_INFO
	.align		4
.L_3525:
        /*0068*/ 	.byte	0x04, 0x17
        /*006a*/ 	.short	(.L_3527 - .L_3526)
.L_3526:
        /*006c*/ 	.word	0x00000000
        /*0070*/ 	.short	0x0006
        /*0072*/ 	.short	0x0030
        /*0074*/ 	.byte	0x00, 0xf0, 0x11, 0x00


	//----- nvinfo : EIATTR_KPARAM_INFO
	.align		4
.L_3527:
        /*0078*/ 	.byte	0x04, 0x17
        /*007a*/ 	.short	(.L_3529 - .L_3528)
.L_3528:
        /*007c*/ 	.word	0x00000000
        /*0080*/ 	.short	0x0005
        /*0082*/ 	.short	0x0028
        /*0084*/ 	.byte	0x00, 0xf5, 0x21, 0x00


	//----- nvinfo : EIATTR_KPARAM_INFO
	.align		4
.L_3529:
        /*0088*/ 	.byte	0x04, 0x17
        /*008a*/ 	.short	(.L_3531 - .L_3530)
.L_3530:
        /*008c*/ 	.word	0x00000000
        /*0090*/ 	.short	0x0004
        /*0092*/ 	.short	0x0020
        /*0094*/ 	.byte	0x00, 0xf5, 0x21, 0x00


	//----- nvinfo : EIATTR_KPARAM_INFO
	.align		4
.L_3531:
        /*0098*/ 	.byte	0x04, 0x17
        /*009a*/ 	.short	(.L_3533 - .L_3532)
.L_3532:
        /*009c*/ 	.word	0x00000000
        /*00a0*/ 	.short	0x0003
        /*00a2*/ 	.short	0x0018
        /*00a4*/ 	.byte	0x00, 0xf5, 0x21, 0x00


	//----- nvinfo : EIATTR_KPARAM_INFO
	.align		4
.L_3533:
        /*00a8*/ 	.byte	0x04, 0x17
        /*00aa*/ 	.short	(.L_3535 - .L_3534)
.L_3534:
        /*00ac*/ 	.word	0x00000000
        /*00b0*/ 	.short	0x0002
        /*00b2*/ 	.short	0x0010
        /*00b4*/ 	.byte	0x00, 0xf5, 0x21, 0x00


	//----- nvinfo : EIATTR_KPARAM_INFO
	.align		4
.L_3535:
        /*00b8*/ 	.byte	0x04, 0x17
        /*00ba*/ 	.short	(.L_3537 - .L_3536)
.L_3536:
        /*00bc*/ 	.word	0x00000000
        /*00c0*/ 	.short	0x0001
        /*00c2*/ 	.short	0x0008
        /*00c4*/ 	.byte	0x00, 0xf5, 0x21, 0x00


	//----- nvinfo : EIATTR_KPARAM_INFO
	.align		4
.L_3537:
        /*00c8*/ 	.byte	0x04, 0x17
        /*00ca*/ 	.short	(.L_3539 - .L_3538)
.L_3538:
        /*00cc*/ 	.word	0x00000000
        /*00d0*/ 	.short	0x0000
        /*00d2*/ 	.short	0x0000
        /*00d4*/ 	.byte	0x00, 0xf5, 0x21, 0x00


	//----- nvinfo : EIATTR_SPARSE_MMA_MASK
	.align		4
.L_3539:
        /*00d8*/ 	.byte	0x03, 0x50
        /*00da*/ 	.short	0x0000


	//----- nvinfo : EIATTR_MAXREG_COUNT
	.align		4
        /*00dc*/ 	.byte	0x03, 0x1b
        /*00de*/ 	.short	0x00ff


	//----- nvinfo : EIATTR_NUM_BARRIERS
	.align		4
        /*00e0*/ 	.byte	0x02, 0x4c
        /*00e2*/ 	.byte	0x01
	.zero		1


	//----- nvinfo : EIATTR_MERCURY_ISA_VERSION
	.align		4
        /*00e4*/ 	.byte	0x03, 0x5f
        /*00e6*/ 	.short	0x0101


	//----- nvinfo : EIATTR_VRC_CTA_INIT_COUNT
	.align		4
        /*00e8*/ 	.byte	0x02, 0x4a
	.zero		1
	.zero		1


	//----- nvinfo : EIATTR_EXIT_INSTR_OFFSETS
	.align		4
        /*00ec*/ 	.byte	0x04, 0x1c
        /*00ee*/ 	.short	(.L_3541 - .L_3540)


	//   ....[0]....
.L_3540:
        /*00f0*/ 	.word	0x00000090


	//   ....[1]....
        /*00f4*/ 	.word	0x00000120


	//   ....[2]....
        /*00f8*/ 	.word	0x00005b00


	//   ....[3]....
        /*00fc*/ 	.word	0x00005b50


	//   ....[4]....
        /*0100*/ 	.word	0x00005bb0


	//----- nvinfo : EIATTR_CBANK_PARAM_SIZE
	.align		4
.L_3541:
        /*0104*/ 	.byte	0x03, 0x19
        /*0106*/ 	.short	0x004c


	//----- nvinfo : EIATTR_PARAM_CBANK
	.align		4
        /*0108*/ 	.byte	0x04, 0x0a
        /*010a*/ 	.short	(.L_3543 - .L_3542)
	.align		4
.L_3542:
        /*010c*/ 	.word	index@(.nv.constant0._Z8moe_q6_KIN3c108BFloat16ELb1EEvPKvS3_PT_PKiS7_S7_iiiiiii)
        /*0110*/ 	.short	0x0380
        /*0112*/ 	.short	0x004c


	//----- nvinfo : EIATTR_SW_WAR
	.align		4
.L_3543:
        /*0114*/ 	.byte	0x04, 0x36
        /*0116*/ 	.short	(.L_3545 - .L_3544)
.L_3544:
        /*0118*/ 	.word	0x00000008
.L_3545:


//--------------------- .nv.info._Z8moe_q6_KIN3c108BFloat16ELb0EEvPKvS3_PT_PKiS7_S7_iiiiiii --------------------------
	.section	.nv.info._Z8moe_q6_KIN3c108BFloat16ELb0EEvPKvS3_PT_PKiS7_S7_iiiiiii,"",@"SHT_CUDA_INFO"
	.sectionflags	@""
	.align	4


	//----- nvinfo : EIATTR_CUDA_API_VERSION
	.align		4
        /*0000*/ 	.byte	0x04, 0x37
        /*0002*/ 	.short	(.L_3547 - .L_3546)
.L_3546:
        /*0004*/ 	.word	0x00000082


	//----- nvinfo : EIATTR_KPARAM_INFO
	.align		4
.L_3547:
        /*0008*/ 	.byte	0x04, 0x17
        /*000a*/ 	.short	(.L_3549 - .L_3548)
.L_3548:
        /*000c*/ 	.word	0x00000000
        /*0010*/ 	.short	0x000c
        /*0012*/ 	.short	0x0048
        /*0014*/ 	.byte	0x00, 0xf0, 0x11, 0x00


	//----- nvinfo : EIATTR_KPARAM_INFO
	.align		4
.L_3549:
        /*0018*/ 	.byte	0x04, 0x17
        /*001a*/ 	.short	(.L_3551 - .L_3550)
.L_3550:
        /*001c*/ 	.word	0x00000000
        /*0020*/ 	.short	0x000b
        /*0022*/ 	.short	0x0044
        /*0024*/ 	.byte	0x00, 0xf0, 0x11, 0x00


	//----- nvinfo : EIATTR_KPARAM_INFO
	.align		4
.L_3551:
        /*0028*/ 	.byte	0x04, 0x17
        /*002a*/ 	.short	(.L_3553 - .L_3552)
.L_3552:
        /*002c*/ 	.word	0x00000000
        /*0030*/ 	.short	0x000a
        /*0032*/ 	.short	0x0040
        /*0034*/ 	.byte	0x00, 0xf0, 0x11, 0x00


	//----- nvinfo : EIATTR_KPARAM_INFO
	.align		4
.L_3553:
        /*0038*/ 	.byte	0x04, 0x17
        /*003a*/ 	.short	(.L_3555 - .L_3554)
.L_3554:
        /*003c*/ 	.word	0x00000000
        /*0040*/ 	.short	0x0009
        /*0042*/ 	.short	0x003c
        /*0044*/ 	.byte	0x00, 0xf0, 0x11, 0x00


	//----- nvinfo : EIATTR_KPARAM_INFO
	.align		4
.L_3555:
        /*0048*/ 	.byte	0x04, 0x17
        /*004a*/ 	.short	(.L_3557 - .L_3556)
.L_3556:
        /*004c*/ 	.word	0x00000000
        /*0050*/ 	.short	0x0008
        /*0052*/ 	.short	0x0038
        /*0054*/ 	.byte	0x00, 0xf0, 0x11, 0x00


	//----- nvinfo : EIATTR_KPARAM_INFO
	.align		4
.L_3557:
        /*0058*/ 	.byte	0x04, 0x17
        /*005a*/ 	.short	(.L_3559 - .L_3558)
.L_3558:
        /*005c*/ 	.word	0x00000000
        /*0060*/ 	.short	0x0007
        /*0062*/ 	.short	0x0034
        /*0064*/ 	.byte	0x00, 0xf0, 0x11, 0x00


	//----- nvinfo : EIATTR_KPARAM_INFO
	.align		4
.L_3559:
        /*0068*/ 	.byte	0x04, 0x17
        /*006a*/ 	.short	(.L_3561 - .L_3560)
.L_3560:
        /*006c*/ 	.word	0x00000000
        /*0070*/ 	.short	0x0006
        /*0072*/ 	.short	0x0030
        /*0074*/ 	.byte	0x00, 0xf0, 0x11, 0x00


	//----- nvinfo : EIATTR_KPARAM_INFO
	.align		4
.L_3561:
        /*0078*/ 	.byte	0x04, 0x17
        /*007a*/ 	.short	(.L_3563 - .L_3562)
.L_3562:
        /*007c*/ 	.word	0x00000000
        /*0080*/ 	.short	0x0005
        /*0082*/ 	.short	0x0028
        /*0084*/ 	.byte	0x00, 0xf5, 0x21, 0x00


	//----- nvinfo : EIATTR_KPARAM_INFO
	.align		4
.L_3563:
        /*0088*/ 	.byte	0x04, 0x17
        /*008a*/ 	.short	(.L_3565 - .L_3564)
.L_3564:
        /*008c*/ 	.word	0x00000000
        /*0090*/ 	.short	0x0004
        /*0092*/ 	.short	0x0020
        /*0094*/ 	.byte	0x00, 0xf5, 0x21, 0x00


	//----- nvinfo : EIATTR_KPARAM_INFO
	.align		4
.L_3565:
        /*0098*/ 	.byte	0x04, 0x17
        /*009a*/ 	.short	(.L_3567 - .L_3566)
.L_3566:
        /*009c*/ 	.word	0x00000000
        /*00a0*/ 	.short	0x0003
        /*00a2*/ 	.short	0x0018
        /*00a4*/ 	.byte	0x00, 0xf5, 0x21, 0x00


	//----- nvinfo : EIATTR_KPARAM_INFO
	.align		4
.L_3567:
        /*00a8*/ 	.byte	0x04, 0x17
        /*00aa*/ 	.short	(.L_3569 - .L_3568)
.L_3568:
        /*00ac*/ 	.word	0x00000000
        /*00b0*/ 	.short	0x0002
        /*00b2*/ 	.short	0x0010
        /*00b4*/ 	.byte	0x00, 0xf5, 0x21, 0x00


	//----- nvinfo : EIATTR_KPARAM_INFO
	.align		4
.L_3569:
        /*00b8*/ 	.byte	0x04, 0x17
        /*00ba*/ 	.short	(.L_3571 - .L_3570)
.L_3570:
        /*00bc*/ 	.word	0x00000000
        /*00c0*/ 	.short	0x0001
        /*00c2*/ 	.short	0x0008
        /*00c4*/ 	.byte	0x00, 0xf5, 0x21, 0x00


	//----- nvinfo : EIATTR_KPARAM_INFO
	.align		4
.L_3571:
        /*00c8*/ 	.byte	0x04, 0x17
        /*00ca*/ 	.short	(.L_3573 - .L_3572)
.L_3572:
        /*00cc*/ 	.word	0x00000000
        /*00d0*/ 	.short	0x0000
        /*00d2*/ 	.short	0x0000
        /*00d4*/ 	.byte	0x00, 0xf5, 0x21, 0x00


	//----- nvinfo : EIATTR_SPARSE_MMA_MASK
	.align		4
.L_3573:
        /*00d8*/ 	.byte	0x03, 0x50
        /*00da*/ 	.short	0x0000


	//----- nvinfo : EIATTR_MAXREG_COUNT
	.align		4
        /*00dc*/ 	.byte	0x03, 0x1b
        /*00de*/ 	.short	0x00ff


	//----- nvinfo : EIATTR_NUM_BARRIERS
	.align		4
        /*00e0*/ 	.byte	0x02, 0x4c
        /*00e2*/ 	.byte	0x01
	.zero		1


	//----- nvinfo : EIATTR_MERCURY_ISA_VERSION
	.align		4
        /*00e4*/ 	.byte	0x03, 0x5f
        /*00e6*/ 	.short	0x0101


	//----- nvinfo : EIATTR_VRC_CTA_INIT_COUNT
	.align		4
        /*00e8*/ 	.byte	0x02, 0x4a
	.zero		1
	.zero		1


	//----- nvinfo : EIATTR_EXIT_INSTR_OFFSETS
	.align		4
        /*00ec*/ 	.byte	0x04, 0x1c
        /*00ee*/ 	.short	(.L_3575 - .L_3574)


	//   ....[0]....
.L_3574:
        /*00f0*/ 	.word	0x00000070


	//   ....[1]....
        /*00f4*/ 	.word	0x00000100


	//   ....[2]....
        /*00f8*/ 	.word	0x000056c0


	//   ....[3]....
        /*00fc*/ 	.word	0x00005710


	//   ....[4]....
        /*0100*/ 	.word	0x00005770


	//----- nvinfo : EIATTR_CBANK_PARAM_SIZE
	.align		4
.L_3575:
        /*0104*/ 	.byte	0x03, 0x19
        /*0106*/ 	.short	0x004c


	//----- nvinfo : EIATTR_PARAM_CBANK
	.align		4
        /*0108*/ 	.byte	0x04, 0x0a
        /*010a*/ 	.short	(.L_3577 - .L_3576)
	.align		4
.L_3576:
        /*010c*/ 	.word	index@(.nv.constant0._Z8moe_q6_KIN3c108BFloat16ELb0EEvPKvS3_PT_PKiS7_S7_iiiiiii)
        /*0110*/ 	.short	0x0380
        /*0112*/ 	.short	0x004c


	//----- nvinfo : EIATTR_SW_WAR
	.align		4
.L_3577:
        /*0114*/ 	.byte	0x04, 0x36
        /*0116*/ 	.short	(.L_3579 - .L_3578)
.L_3578:
        /*0118*/ 	.word	0x00000008
.L_3579:


//--------------------- .nv.info._Z8moe_q5_KIN3c108BFloat16ELb1EEvPKvS3_PT_PKiS7_S7_iiiiiii --------------------------
	.section	.nv.info._Z8moe_q5_KIN3c108BFloat16ELb1EEvPKvS3_PT_PKiS7_S7_iiiiiii,"",@"SHT_CUDA_INFO"
	.sectionflags	@""
	.align	4


	//----- nvinfo : EIATTR_CUDA_API_VERSION
	.align		4
        /*0000*/ 	.byte	0x04, 0x37
        /*0002*/ 	.short	(.L_3581 - .L_3580)
.L_3580:
        /*0004*/ 	.word	0x00000082


	//----- nvinfo : EIATTR_KPARAM_INFO
	.align		4
.L_3581:
        /*0008*/ 	.byte	0x04, 0x17
        /*000a*/ 	.short	(.L_3583 - .L_3582)
.L_3582:
        /*000c*/ 	.word	0x00000000
        /*0010*/ 	.short	0x000c
        /*0012*/ 	.short	0x0048
        /*0014*/ 	.byte	0x00, 0xf0, 0x11, 0x00


	//----- nvinfo : EIATTR_KPARAM_INFO
	.align		4
.L_3583:
        /*0018*/ 	.byte	0x04, 0x17
        /*001a*/ 	.short	(.L_3585 - .L_3584)
.L_3584:
        /*001c*/ 	.word	0x00000000
        /*0020*/ 	.short	0x000b
        /*0022*/ 	.short	0x0044
        /*0024*/ 	.byte	0x00, 0xf0, 0x11, 0x00


	//----- nvinfo : EIATTR_KPARAM_INFO
	.align		4
.L_3585:
        /*0028*/ 	.byte	0x04, 0x17
        /*002a*/ 	.short	(.L_3587 - .L_3586)
.L_3586:
        /*002c*/ 	.word	0x00000000
        /*0030*/ 	.short	0x000a
        /*0032*/ 	.short	0x0040
        /*0034*/ 	.byte	0x00, 0xf0, 0x11, 0x00


	//----- nvinfo : EIATTR_KPARAM_INFO
	.align		4
.L_3587:
        /*0038*/ 	.byte	0x04, 0x17
        /*003a*/ 	.short	(.L_3589 - .L_3588)
.L_3588:
        /*003c*/ 	.word	0x00000000
        /*0040*/ 	.short	0x0009
        /*0042*/ 	.short	0x003c
        /*0044*/ 	.byte	0x00, 0xf0, 0x11, 0x00


	//----- nvinfo : EIATTR_KPARAM_INFO
	.align		4
.L_3589:
        /*0048*/ 	.byte	0x04, 0x17
        /*004a*/ 	.short	(.L_3591 - .L_3590)
.L_3590:
        /*004c*/ 	.word	0x00000000
        /*0050*/ 	.short	0x0008
        /*0052*/ 	.short	0x0038
        /*0054*/ 	.byte	0x00, 0xf0, 0x11, 0x00


	//----- nvinfo : EIATTR_KPARAM_INFO
	.align		4
.L_3591:
        /*0058*/ 	.byte	0x04, 0x17
        /*005a*/ 	.short	(.L_3593 - .L_3592)
.L_3592:
        /*005c*/ 	.word	0x00000000
        /*0060*/ 	.short	0x0007
        /*0062*/ 	.short	0x0034
        /*0064*/ 	.byte	0x00, 0xf0, 0x11, 0x00


	//----- nvinfo : EIATTR_KPARAM_INFO
	.align		4
.L_3593:
        /*0068*/ 	.byte	0x04, 0x17
        /*006a*/ 	.short	(.L_3595 - .L_3594)
.L_3594:
        /*006c*/ 	.word	0x00000000
        /*0070*/ 	.short	0x0006
        /*0072*/ 	.short	0x0030
        /*0074*/ 	.byte	0x00, 0xf0, 0x11, 0x00


	//----- nvinfo : EIATTR_KPARAM_INFO
	.align		4
.L_3595:
        /*0078*/ 	.byte	0x04, 0x17
        /*007a*/ 	.short	(.L_3597 - .L_3596)
.L_3596:
        /*007c*/ 	.word	0x00000000
        /*0080*/ 	.short	0x0005
        /*0082*/ 	.short	0x0028
        /*0084*/ 	.byte	0x00, 0xf5, 0x21, 0x00


	//----- nvinfo : EIATTR_KPARAM_INFO
	.align		4
.L_3597:
        /*0088*/ 	.byte	0x04, 0x17
        /*008a*/ 	.short	(.L_3599 - .L_3598)
.L_3598:
        /*008c*/ 	.word	0x00000000
        /*0090*/ 	.short	0x0004
        /*0092*/ 	.short	0x0020
        /*0094*/ 	.byte	0x00, 0xf5, 0x21, 0x00


	//----- nvinfo : EIATTR_KPARAM_INFO
	.align		4
.L_3599:
        /*0098*/ 	.byte	0x04, 0x17
        /*009a*/ 	.short	(.L_3601 - .L_3600)
.L_3600:
        /*009c*/ 	.word	0x00000000
        /*00a0*/ 	.short	0x0003
        /*00a2*/ 	.short	0x0018
        /*00a4*/ 	.byte	0x00, 0xf5, 0x21, 0x00


	//----- nvinfo : EIATTR_KPARAM_INFO
	.align		4
.L_3601:
        /*00a8*/ 	.byte	0x04, 0x17
        /*00aa*/ 	.short	(.L_3603 - .L_3602)
.L_3602:
        /*00ac*/ 	.word	0x00000000
        /*00b0*/ 	.short	0x0002
        /*00b2*/ 	.short	0x0010
        /*00b4*/ 	.byte	0x00, 0xf5, 0x21, 0x00


	//----- nvinfo : EIATTR_KPARAM_INFO
	.align		4
.L_3603:
        /*00b8*/ 	.byte	0x04, 0x17
        /*00ba*/ 	.short	(.L_3605 - .L_3604)
.L_3604:
        /*00bc*/ 	.word	0x00000000
        /*00c0*/ 	.short	0x0001
        /*00c2*/ 	.short	0x0008
        /*00c4*/ 	.byte	0x00, 0xf5, 0x21, 0x00


	//----- nvinfo : EIATTR_KPARAM_INFO
	.align		4
.L_3605:
        /*00c8*/ 	.byte	0x04, 0x17
        /*00ca*/ 	.short	(.L_3607 - .L_3606)
.L_3606:
        /*00cc*/ 	.word	0x00000000
        /*00d0*/ 	.short	0x0000
        /*00d2*/ 	.short	0x0000
        /*00d4*/ 	.byte	0x00, 0xf5, 0x21, 0x00


	//----- nvinfo : EIATTR_SPARSE_MMA_MASK
	.align		4
.L_3607:
        /*00d8*/ 	.byte	0x03, 0x50
        /*00da*/ 	.short	0x0000


	//----- nvinfo : EIATTR_MAXREG_COUNT
	.align		4
        /*00dc*/ 	.byte	0x03, 0x1b
        /*00de*/ 	.short	0x00ff


	//----- nvinfo : EIATTR_NUM_BARRIERS
	.align		4
        /*00e0*/ 	.byte	0x02, 0x4c
        /*00e2*/ 	.byte	0x01
	.zero		1


	//----- nvinfo : EIATTR_MERCURY_ISA_VERSION
	.align		4
        /*00e4*/ 	.byte	0x03, 0x5f
        /*00e6*/ 	.short	0x0101


	//----- nvinfo : EIATTR_VRC_CTA_INIT_COUNT
	.align		4
        /*00e8*/ 	.byte	0x02, 0x4a
	.zero		1
	.zero		1


	//----- nvinfo : EIATTR_EXIT_INSTR_OFFSETS
	.align		4
        /*00ec*/ 	.byte	0x04, 0x1c
        /*00ee*/ 	.short	(.L_3609 - .L_3608)


	//   ....[0]....
.L_3608:
        /*00f0*/ 	.word	0x00000090


	//   ....[1]....
        /*00f4*/ 	.word	0x00000120


	//   ....[2]....
        /*00f8*/ 	.word	0x00004f30


	//   ....[3]....
        /*00fc*/ 	.word	0x00004f80


	//   ....[4]....
        /*0100*/ 	.word	0x00004fe0


	//----- nvinfo : EIATTR_CBANK_PARAM_SIZE
	.align		4
.L_3609:
        /*0104*/ 	.byte	0x03, 0x19
        /*0106*/ 	.short	0x004c


	//----- nvinfo : EIATTR_PARAM_CBANK
	.align		4
        /*0108*/ 	.byte	0x04, 0x0a
        /*010a*/ 	.short	(.L_3611 - .L_3610)
	.align		4
.L_3610:
        /*010c*/ 	.word	index@(.nv.constant0._Z8moe_q5_KIN3c108BFloat16ELb1EEvPKvS3_PT_PKiS7_S7_iiiiiii)
        /*0110*/ 	.short	0x0380
        /*0112*/ 	.short	0x004c


	//----- nvinfo : EIATTR_SW_WAR
	.align		4
.L_3611:
        /*0114*/ 	.byte	0x04, 0x36
        /*0116*/ 	.short	(.L_3613 - .L_3612)
.L_3612:
        /*0118*/ 	.word	0x00000008
.L_3613:


//--------------------- .nv.info._Z8moe_q5_KIN3c108BFloat16ELb0EEvPKvS3_PT_PKiS7_S7_iiiiiii --------------------------
	.section	.nv.info._Z8moe_q5_KIN3c108BFloat16ELb0EEvPKvS3_PT_PKiS7_S7_iiiiiii,"",@"SHT_CUDA_INFO"
	.sectionflags	@""
	.align	4


	//----- nvinfo : EIATTR_CUDA_API_VERSION
	.align		4
        /*0000*/ 	.byte	0x04, 0x37
        /*0002*/ 	.short	(.L_3615 - .L_3614)
.L_3614:
        /*0004*/ 	.word	0x00000082


	//----- nvinfo : EIATTR_KPARAM_INFO
	.align		4
.L_3615:
        /*0008*/ 	.byte	0x04, 0x17
        /*000a*/ 	.short	(.L_3617 - .L_3616)
.L_3616:
        /*000c*/ 	.word	0x00000000
        /*0010*/ 	.short	0x000c
        /*0012*/ 	.short	0x0048
        /*0014*/ 	.byte	0x00, 0xf0, 0x11, 0x00


	//----- nvinfo : EIATTR_KPARAM_INFO
	.align		4
.L_3617:
        /*0018*/ 	.byte	0x04, 0x17
        /*001a*/ 	.short	(.L_3619 - .L_3618)
.L_3618:
        /*001c*/ 	.word	0x00000000
        /*0020*/ 	.short	0x000b
        /*0022*/ 	.short	0x0044
        /*0024*/ 	.byte	0x00, 0xf0, 0x11, 0x00


	//----- nvinfo : EIATTR_KPARAM_INFO
	.align		4
.L_3619:
        /*0028*/ 	.byte	0x04, 0x17
        /*002a*/ 	.short	(.L_3621 - .L_3620)
.L_3620:
        /*002c*/ 	.word	0x00000000
        /*0030*/ 	.short	0x000a
        /*0032*/ 	.short	0x0040
        /*0034*/ 	.byte	0x00, 0xf0, 0x11, 0x00


	//----- nvinfo : EIATTR_KPARAM_INFO
	.align		4
.L_3621:
        /*0038*/ 	.byte	0x04, 0x17
        /*003a*/ 	.short	(.L_3623 - .L_3622)
.L_3622:
        /*003c*/ 	.word	0x00000000
        /*0040*/ 	.short	0x0009
        /*0042*/ 	.short	0x003c
        /*0044*/ 	.byte	0x00, 0xf0, 0x11, 0x00


	//----- nvinfo : EIATTR_KPARAM_INFO
	.align		4
.L_3623:
        /*0048*/ 	.byte	0x04, 0x17
        /*004a*/ 	.short	(.L_3625 - .L_3624)
.L_3624:
        /*004c*/ 	.word	0x00000000
        /*0050*/ 	.short	0x0008
        /*0052*/ 	.short	0x0038
        /*0054*/ 	.byte	0x00, 0xf0, 0x11, 0x00


	//----- nvinfo : EIATTR_KPARAM_INFO
	.align		4
.L_3625:
        /*0058*/ 	.byte	0x04, 0x17
        /*005a*/ 	.short	(.L_3627 - .L_3626)
.L_3626:
        /*005c*/ 	.word	0x00000000
        /*0060*/ 	.short	0x0007
        /*0062*/ 	.short	0x0034
        /*0064*/ 	.byte	0x00, 0xf0, 0x11, 0x00


	//----- nvinfo : EIATTR_KPARAM_INFO
	.align		4
.L_3627:
        /*0068*/ 	.byte	0x04, 0x17
        /*006a*/ 	.short	(.L_3629 - .L_3628)
.L_3628:
        /*006c*/ 	.word	0x00000000
        /*0070*/ 	.short	0x0006
        /*0072*/ 	.short	0x0030
        /*0074*/ 	.byte	0x00, 0xf0, 0x11, 0x00


	//----- nvinfo : EIATTR_KPARAM_INFO
	.align		4
.L_3629:
        /*0078*/ 	.byte	0x04, 0x17
        /*007a*/ 	.short	(.L_3631 - .L_3630)
.L_3630:
        /*007c*/ 	.word	0x00000000
        /*0080*/ 	.short	0x0005
        /*0082*/ 	.short	0x0028
        /*0084*/ 	.byte	0x00, 0xf5, 0x21, 0x00


	//----- nvinfo : EIATTR_KPARAM_INFO
	.align		4
.L_3631:
        /*0088*/ 	.byte	0x04, 0x17
        /*008a*/ 	.short	(.L_3633 - .L_3632)
.L_3632:
        /*008c*/ 	.word	0x00000000
        /*0090*/ 	.short	0x0004
        /*0092*/ 	.short	0x0020
        /*0094*/ 	.byte	0x00, 0xf5, 0x21, 0x00


	//----- nvinfo : EIATTR_KPARAM_INFO
	.align		4
.L_3633:
        /*0098*/ 	.byte	0x04, 0x17
        /*009a*/ 	.short	(.L_3635 - .L_3634)
.L_3634:
        /*009c*/ 	.word	0x00000000
        /*00a0*/ 	.short	0x0003
        /*00a2*/ 	.short	0x0018
        /*00a4*/ 	.byte	0x00, 0xf5, 0x21, 0x00


	//----- nvinfo : EIATTR_KPARAM_INFO
	.align		4
.L_3635:
        /*00a8*/ 	.byte	0x04, 0x17
        /*00aa*/ 	.short	(.L_3637 - .L_3636)
.L_3636:
        /*00ac*/ 	.word	0x00000000
        /*00b0*/ 	.short	0x0002
        /*00b2*/ 	.short	0x0010
        /*00b4*/ 	.byte	0x00, 0xf5, 0x21, 0x00


	//----- nvinfo : EIATTR_KPARAM_INFO
	.align		4
.L_3637:
        /*00b8*/ 	.byte	0x04, 0x17
        /*00ba*/ 	.short	(.L_3639 - .L_3638)
.L_3638:
        /*00bc*/ 	.word	0x00000000
        /*00c0*/ 	.short	0x0001
        /*00c2*/ 	.short	0x0008
        /*00c4*/ 	.byte	0x00, 0xf5, 0x21, 0x00


	//----- nvinfo : EIATTR_KPARAM_INFO
	.align		4
.L_3639:
        /*00c8*/ 	.byte	0x04, 0x17
        /*00ca*/ 	.short	(.L_3641 - .L_3640)
.L_3640:
        /*00cc*/ 	.word	0x00000000
        /*00d0*/ 	.short	0x0000
        /*00d2*/ 	.short	0x0000
        /*00d4*/ 	.byte	0x00, 0xf5, 0x21, 0x00


	//----- nvinfo : EIATTR_SPARSE_MMA_MASK
	.align		4
.L_3641:
        /*00d8*/ 	.byte	0x03, 0x50
        /*00da*/ 	.short	0x0000


	//----- nvinfo : EIATTR_MAXREG_COUNT
	.align		4
        /*00dc*/ 	.byte	0x03, 0x1b
        /*00de*/ 	.short	0x00ff


	//----- nvinfo : EIATTR_NUM_BARRIERS
	.align		4
        /*00e0*/ 	.byte	0x02, 0x4c
        /*00e2*/ 	.byte	0x01
	.zero		1


	//----- nvinfo : EIATTR_MERCURY_ISA_VERSION
	.align		4
        /*00e4*/ 	.byte	0x03, 0x5f
        /*00e6*/ 	.short	0x0101


	//----- nvinfo : EIATTR_VRC_CTA_INIT_COUNT
	.align		4
        /*00e8*/ 	.byte	0x02, 0x4a
	.zero		1
	.zero		1


	//----- nvinfo : EIATTR_EXIT_INSTR_OFFSETS
	.align		4
        /*00ec*/ 	.byte	0x04, 0x1c
        /*00ee*/ 	.short	(.L_3643 - .L_3642)


	//   ....[0]....
.L_3642:
        /*00f0*/ 	.word	0x00000070


	//   ....[1]....
        /*00f4*/ 	.word	0x00000100


	//   ....[2]....
        /*00f8*/ 	.word	0x00004980


	//   ....[3]....
        /*00fc*/ 	.word	0x000049d0


	//   ....[4]....
        /*0100*/ 	.word	0x00004a30


	//----- nvinfo : EIATTR_CBANK_PARAM_SIZE
	.align		4
.L_3643:
        /*0104*/ 	.byte	0x03, 0x19
        /*0106*/ 	.short	0x004c


	//----- nvinfo : EIATTR_PARAM_CBANK
	.align		4
        /*0108*/ 	.byte	0x04, 0x0a
        /*010a*/ 	.short	(.L_3645 - .L_3644)
	.align		4
.L_3644:
        /*010c*/ 	.word	index@(.nv.constant0._Z8moe_q5_KIN3c108BFloat16ELb0EEvPKvS3_PT_PKiS7_S7_iiiiiii)
        /*0110*/ 	.short	0x0380
        /*0112*/ 	.short	0x004c


	//----- nvinfo : EIATTR_SW_WAR
	.align		4
.L_3645:
        /*0114*/ 	.byte	0x04, 0x36
        /*0116*/ 	.short	(.L_3647 - .L_3646)
.L_3646:
        /*0118*/ 	.word	0x00000008
.L_3647:


//--------------------- .nv.info._Z8moe_q4_KIN3c108BFloat16ELb1EEvPKvS3_PT_PKiS7_S7_iiiiiii --------------------------
	.section	.nv.info._Z8moe_q4_KIN3c108BFloat16ELb1EEvPKvS3_PT_PKiS7_S7_iiiiiii,"",@"SHT_CUDA_INFO"
	.sectionflags	@""
	.align	4


	//----- nvinfo : EIATTR_CUDA_API_VERSION
	.align		4
        /*0000*/ 	.byte	0x04, 0x37
        /*0002*/ 	.short	(.L_3649 - .L_3648)
.L_3648:
        /*0004*/ 	.word	0x00000082


	//----- nvinfo : EIATTR_KPARAM_INFO
	.align		4
.L_3649:
        /*0008*/ 	.byte	0x04, 0x17
        /*000a*/ 	.short	(.L_3651 - .L_3650)
.L_3650:
        /*000c*/ 	.word	0x00000000
        /*0010*/ 	.short	0x000c
        /*0012*/ 	.short	0x0048
        /*0014*/ 	.byte	0x00, 0xf0, 0x11, 0x00


	//----- nvinfo : EIATTR_KPARAM_INFO
	.align		4
.L_3651:
        /*0018*/ 	.byte	0x04, 0x17
        /*001a*/ 	.short	(.L_3653 - .L_3652)
.L_3652:
        /*001c*/ 	.word	0x00000000
        /*0020*/ 	.short	0x000b
        /*0022*/ 	.short	0x0044
        /*0024*/ 	.byte	0x00, 0xf0, 0x11, 0x00


	//----- nvinfo : EIATTR_KPARAM_INFO
	.align		4
.L_3653:
        /*0028*/ 	.byte	0x04, 0x17
        /*002a*/ 	.short	(.L_3655 - .L_3654)
.L_3654:
        /*002c*/ 	.word	0x00000000
        /*0030*/ 	.short	0x000a
        /*0032*/ 	.short	0x0040
        /*0034*/ 	.byte	0x00, 0xf0, 0x11, 0x00


	//----- nvinfo : EIATTR_KPARAM_INFO
	.align		4
.L_3655:
        /*0038*/ 	.byte	0x04, 0x17
        /*003a*/ 	.short	(.L_3657 - .L_3656)
.L_3656:
        /*003c*/ 	.word	0x00000000
        /*0040*/ 	.short	0x0009
        /*0042*/ 	.short	0x003c
        /*0044*/ 	.byte	0x00, 0xf0, 0x11, 0x00


	//----- nvinfo : EIATTR_KPARAM_INFO
	.align		4
.L_3657:
        /*0048*/ 	.byte	0x04, 0x17
        /*004a*/ 	.short	(.L_3659 - .L_3658)
.L_3658:
        /*004c*/ 	.word	0x00000000
        /*0050*/ 	.short	0x0008
        /*0052*/ 	.short	0x0038
        /*0054*/ 	.byte	0x00, 0xf0, 0x11, 0x00


	//----- nvinfo : EIATTR_KPARAM_INFO
	.align		4
.L_3659:
        /*0058*/ 	.byte	0x04, 0x17
        /*005a*/ 	.short	(.L_3661 - .L_3660)
.L_3660:
        /*005c*/ 	.word	0x00000000
        /*0060*/ 	.short	0x0007
        /*0062*/ 	.short	0x0034
        /*0064*/ 	.byte	0x00, 0xf0, 0x11, 0x00


	//----- nvinfo : EIATTR_KPARAM_INFO
	.align		4
.L_3661:
        /*0068*/ 	.byte	0x04, 0x17
        /*006a*/ 	.short	(.L_3663 - .L_3662)
.L_3662:
        /*006c*/ 	.word	0x00000000
        /*0070*/ 	.short	0x0006
        /*0072*/ 	.short	0x0030
        /*0074*/ 	.byte	0x00, 0xf0, 0x11, 0x00


	//----- nvinfo : EIATTR_KPARAM_INFO
	.align		4
.L_3663:
        /*0078*/ 	.byte	0x04, 0x17
        /*007a*/ 	.short	(.L_3665 - .L_3664)
.L_3664:
        /*007c*/ 	.word	0x00000000
        /*0080*/ 	.short	0x0005
        /*0082*/ 	.short	0x0028
        /*0084*/ 	.byte	0x00, 0xf5, 0x21, 0x00


	//----- nvinfo : EIATTR_KPARAM_INFO
	.align		4
.L_3665:
        /*0088*/ 	.byte	0x04, 0x17
        /*008a*/ 	.short	(.L_3667 - .L_3666)
.L_3666:
        /*008c*/ 	.word	0x00000000
        /*0090*/ 	.short	0x0004
        /*0092*/ 	.short	0x0020
        /*0094*/ 	.byte	0x00, 0xf5, 0x21, 0x00


	//----- nvinfo : EIATTR_KPARAM_INFO
	.align		4
.L_3667:
        /*0098*/ 	.byte	0x04, 0x17
        /*009a*/ 	.short	(.L_3669 - .L_3668)
.L_3668:
        /*009c*/ 	.word	0x00000000
        /*00a0*/ 	.short	0x0003
        /*00a2*/ 	.short	0x0018
        /*00a4*/ 	.byte	0x00, 0xf5, 0x21, 0x00


	//----- nvinfo : EIATTR_KPARAM_INFO
	.align		4
.L_3669:
        /*00a8*/ 	.byte	0x04, 0x17
        /*00aa*/ 	.short	(.L_3671 - .L_3670)
.L_3670:
        /*00ac*/ 	.word	0x00000000
        /*00b0*/ 	.short	0x0002
        /*00b2*/ 	.short	0x0010
        /*00b4*/ 	.byte	0x00, 0xf5, 0x21, 0x00


	//----- nvinfo : EIATTR_KPARAM_INFO
	.align		4
.L_3671:
        /*00b8*/ 	.byte	0x04, 0x17
        /*00ba*/ 	.short	(.L_3673 - .L_3672)
.L_3672:
        /*00bc*/ 	.word	0x00000000
        /*00c0*/ 	.short	0x0001
        /*00c2*/ 	.short	0x0008
        /*00c4*/ 	.byte	0x00, 0xf5, 0x21, 0x00


	//----- nvinfo : EIATTR_KPARAM_INFO
	.align		4
.L_3673:
        /*00c8*/ 	.byte	0x04, 0x17
        /*00ca*/ 	.short	(.L_3675 - .L_3674)
.L_3674:
        /*00cc*/ 	.word	0x00000000
        /*00d0*/ 	.short	0x0000
        /*00d2*/ 	.short	0x0000
        /*00d4*/ 	.byte	0x00, 0xf5, 0x21, 0x00


	//----- nvinfo : EIATTR_SPARSE_MMA_MASK
	.align		4
.L_3675:
        /*00d8*/ 	.byte	0x03, 0x50
        /*00da*/ 	.short	0x0000


	//----- nvinfo : EIATTR_MAXREG_COUNT
	.align		4
        /*00dc*/ 	.byte	0x03, 0x1b
        /*00de*/ 	.short	0x00ff


	//----- nvinfo : EIATTR_NUM_BARRIERS
	.align		4
        /*00e0*/ 	.byte	0x02, 0x4c
        /*00e2*/ 	.byte	0x01
	.zero		1


	//----- nvinfo : EIATTR_MERCURY_ISA_VERSION
	.align		4
        /*00e4*/ 	.byte	0x03, 0x5f
        /*00e6*/ 	.short	0x0101


	//----- nvinfo : EIATTR_VRC_CTA_INIT_COUNT
	.align		4
        /*00e8*/ 	.byte	0x02, 0x4a
	.zero		1
	.zero		1


	//----- nvinfo : EIATTR_EXIT_INSTR_OFFSETS
	.align		4
        /*00ec*/ 	.byte	0x04, 0x1c
        /*00ee*/ 	.short	(.L_3677 - .L_3676)


	//   ....[0]....
.L_3676:
        /*00f0*/ 	.word	0x00000090


	//   ....[1]....
        /*00f4*/ 	.word	0x00000120


	//   ....[2]....
        /*00f8*/ 	.word	0x000047f0


	//   ....[3]....
        /*00fc*/ 	.word	0x00004840


	//   ....[4]....
        /*0100*/ 	.word	0x000048a0


	//----- nvinfo : EIATTR_CBANK_PARAM_SIZE
	.align		4
.L_3677:
        /*0104*/ 	.byte	0x03, 0x19
        /*0106*/ 	.short	0x004c


	//----- nvinfo : EIATTR_PARAM_CBANK
	.align		4
        /*0108*/ 	.byte	0x04, 0x0a
        /*010a*/ 	.short	(.L_3679 - .L_3678)
	.align		4
.L_3678:
        /*010c*/ 	.word	index@(.nv.constant0._Z8moe_q4_KIN3c108BFloat16ELb1EEvPKvS3_PT_PKiS7_S7_iiiiiii)
        /*0110*/ 	.short	0x0380
        /*0112*/ 	.short	0x004c


	//----- nvinfo : EIATTR_SW_WAR
	.align		4
.L_3679:
        /*0114*/ 	.byte	0x04, 0x36
        /*0116*/ 	.short	(.L_3681 - .L_3680)
.L_3680:
        /*0118*/ 	.word	0x00000008
.L_3681:


//--------------------- .nv.info._Z8moe_q4_KIN3c108BFloat16ELb0EEvPKvS3_PT_PKiS7_S7_iiiiiii --------------------------
	.section	.nv.info._Z8moe_q4_KIN3c108BFloat16ELb0EEvPKvS3_PT_PKiS7_S7_iiiiiii,"",@"SHT_CUDA_INFO"
	.sectionflags	@""
	.align	4


	//----- nvinfo : EIATTR_CUDA_API_VERSION
	.align		4
        /*0000*/ 	.byte	0x04, 0x37
        /*0002*/ 	.short	(.L_3683 - .L_3682)
.L_3682:
        /*0004*/ 	.word	0x00000082


	//----- nvinfo : EIATTR_KPARAM_INFO
	.align		4
.L_3683:
        /*0008*/ 	.byte	0x04, 0x17
        /*000a*/ 	.short	(.L_3685 - .L_3684)
.L_3684:
        /*000c*/ 	.word	0x00000000
        /*0010*/ 	.short	0x000c
        /*0012*/ 	.short	0x0048
        /*0014*/ 	.byte	0x00, 0xf0, 0x11, 0x00


	//----- nvinfo : EIATTR_KPARAM_INFO
	.align		4
.L_3685:
        /*0018*/ 	.byte	0x04, 0x17
        /*001a*/ 	.short	(.L_3687 - .L_3686)
.L_3686:
        /*001c*/ 	.word	0x00000000
        /*0020*/ 	.short	0x000b
        /*0022*/ 	.short	0x0044
        /*0024*/ 	.byte	0x00, 0xf0, 0x11, 0x00


	//----- nvinfo : EIATTR_KPARAM_INFO
	.align		4
.L_3687:
        /*0028*/ 	.byte	0x04, 0x17
        /*002a*/ 	.short	(.L_3689 - .L_3688)
.L_3688:
        /*002c*/ 	.word	0x00000000
        /*0030*/ 	.short	0x000a
        /*0032*/ 	.short	0x0040
        /*0034*/ 	.byte	0x00, 0xf0, 0x11, 0x00


	//----- nvinfo : EIATTR_KPARAM_INFO
	.align		4
.L_3689:
        /*0038*/ 	.byte	0x04, 0x17
        /*003a*/ 	.short	(.L_3691 - .L_3690)
.L_3690:
        /*003c*/ 	.word	0x00000000
        /*0040*/ 	.short	0x0009
        /*0042*/ 	.short	0x003c
        /*0044*/ 	.byte	0x00, 0xf0, 0x11, 0x00


	//----- nvinfo : EIATTR_KPARAM_INFO
	.align		4
.L_3691:
        /*0048*/ 	.byte	0x04, 0x17
        /*004a*/ 	.short	(.L_3693 - .L_3692)
.L_3692:
        /*004c*/ 	.word	0x00000000
        /*0050*/ 	.short	0x0008
        /*0052*/ 	.short	0x0038
        /*0054*/ 	.byte	0x00, 0xf0, 0x11, 0x00


	//----- nvinfo : EIATTR_KPARAM_INFO
	.align		4
.L_3693:
        /*0058*/ 	.byte	0x04, 0x17
        /*005a*/ 	.short	(.L_3695 - .L_3694)
.L_3694:
        /*005c*/ 	.word	0x00000000
        /*0060*/ 	.short	0x0007
        /*0062*/ 	.short	0x0034
        /*0064*/ 	.byte	0x00, 0xf0, 0x11, 0x00


	//----- nvinfo : EIATTR_KPARAM_INFO
	.align		4
.L_3695:
        /*0068*/ 	.byte	0x04, 0x17
        /*006a*/ 	.short	(.L_3697 - .L_3696)
.L_3696:
        /*006c*/ 	.word	0x00000000
        /*0070*/ 	.short	0x0006
        /*0072*/ 	.short	0x0030
        /*0074*/ 	.byte	0x00, 0xf0, 0x11, 0x00


	//----- nvinfo : EIATTR_KPARAM_INFO
	.align		4
.L_3697:
        /*0078*/ 	.byte	0x04, 0x17
        /*007a*/ 	.short	(.L_3699 - .L_3698)
.L_3698:
        /*007c*/ 	.word	0x00000000
        /*0080*/ 	.short	0x0005
        /*0082*/ 	.short	0x0028
        /*0084*/ 	.byte	0x00, 0xf5, 0x21, 0x00


	//----- nvinfo : EIATTR_KPARAM_INFO
	.align		4
.L_3699:
        /*0088*/ 	.byte	0x04, 0x17
        /*008a*/ 	.short	(.L_3701 - .L_3700)
.L_3700:
        /*008c*/ 	.word	0x00000000
        /*0090*/ 	.short	0x0004
        /*0092*/ 	.short	0x0020
        /*0094*/ 	.byte	0x00, 0xf5, 0x21, 0x00


	//----- nvinfo : EIATTR_KPARAM_INFO
	.align		4
.L_3701:
        /*0098*/ 	.byte	0x04, 0x17
        /*009a*/ 	.short	(.L_3703 - .L_3702)
.L_3702:
        /*009c*/ 	.word	0x00000000
        /*00a0*/ 	.short	0x0003
        /*00a2*/ 	.short	0x0018
        /*00a4*/ 	.byte	0x00, 0xf5, 0x21, 0x00


	//----- nvinfo : EIATTR_KPARAM_INFO
	.align		4
.L_3703:
        /*00a8*/ 	.byte	0x04, 0x17
        /*00aa*/ 	.short	(.L_3705 - .L_3704)
.L_3704:
        /*00ac*/ 	.word	0x00000000
        /*00b0*/ 	.short	0x0002
        /*00b2*/ 	.short	0x0010
        /*00b4*/ 	.byte	0x00, 0xf5, 0x21, 0x00


	//----- nvinfo : EIATTR_KPARAM_INFO
	.align		4
.L_3705:
        /*00b8*/ 	.byte	0x04, 0x17
        /*00ba*/ 	.short	(.L_3707 - .L_3706)
.L_3706:
        /*00bc*/ 	.word	0x00000000
        /*00c0*/ 	.short	0x0001
        /*00c2*/ 	.short	0x0008
        /*00c4*/ 	.byte	0x00, 0xf5, 0x21, 0x00


	//----- nvinfo : EIATTR_KPARAM_INFO
	.align		4
.L_3707:
        /*00c8*/ 	.byte	0x04, 0x17
        /*00ca*/ 	.short	(.L_3709 - .L_3708)
.L_3708:
        /*00cc*/ 	.word	0x00000000
        /*00d0*/ 	.short	0x0000
        /*00d2*/ 	.short	0x0000
        /*00d4*/ 	.byte	0x00, 0xf5, 0x21, 0x00


	//----- nvinfo : EIATTR_SPARSE_MMA_MASK
	.align		4
.L_3709:
        /*00d8*/ 	.byte	0x03, 0x50
        /*00da*/ 	.short	0x0000


	//----- nvinfo : EIATTR_MAXREG_COUNT
	.align		4
        /*00dc*/ 	.byte	0x03, 0x1b
        /*00de*/ 	.short	0x00ff


	//----- nvinfo : EIATTR_NUM_BARRIERS
	.align		4
        /*00e0*/ 	.byte	0x02, 0x4c
        /*00e2*/ 	.byte	0x01
	.zero		1


	//----- nvinfo : EIATTR_MERCURY_ISA_VERSION
	.align		4
        /*00e4*/ 	.byte	0x03, 0x5f
        /*00e6*/ 	.short	0x0101


	//----- nvinfo : EIATTR_VRC_CTA_INIT_COUNT
	.align		4
        /*00e8*/ 	.byte	0x02, 0x4a
	.zero		1
	.zero		1


	//----- nvinfo : EIATTR_EXIT_INSTR_OFFSETS
	.align		4
        /*00ec*/ 	.byte	0x04, 0x1c
        /*00ee*/ 	.short	(.L_3711 - .L_3710)


	//   ....[0]....
.L_3710:
        /*00f0*/ 	.word	0x00000070


	//   ....[1]....
        /*00f4*/ 	.word	0x00000100


	//   ....[2]....
        /*00f8*/ 	.word	0x000042f0


	//   ....[3]....
        /*00fc*/ 	.word	0x00004340


	//   ....[4]....
        /*0100*/ 	.word	0x000043a0


	//----- nvinfo : EIATTR_CBANK_PARAM_SIZE
	.align		4
.L_3711:
        /*0104*/ 	.byte	0x03, 0x19
        /*0106*/ 	.short	0x004c


	//----- nvinfo : EIATTR_PARAM_CBANK
	.align		4
        /*0108*/ 	.byte	0x04, 0x0a
        /*010a*/ 	.short	(.L_3713 - .L_3712)
	.align		4
.L_3712:
        /*010c*/ 	.word	index@(.nv.constant0._Z8moe_q4_KIN3c108BFloat16ELb0EEvPKvS3_PT_PKiS7_S7_iiiiiii)
        /*0110*/ 	.short	0x0380
        /*0112*/ 	.short	0x004c


	//----- nvinfo : EIATTR_SW_WAR
	.align		4
.L_3713:
        /*0114*/ 	.byte	0x04, 0x36
        /*0116*/ 	.short	(.L_3715 - .L_3714)
.L_3714:
        /*0118*/ 	.word	0x00000008
.L_3715:


//--------------------- .nv.info._Z8moe_q3_KIN3c108BFloat16ELb1EEvPKvS3_PT_PKiS7_S7_iiiiiii --------------------------
	.section	.nv.info._Z8moe_q3_KIN3c108BFloat16ELb1EEvPKvS3_PT_PKiS7_S7_iiiiiii,"",@"SHT_CUDA_INFO"
	.sectionflags	@""
	.align	4


	//----- nvinfo : EIATTR_CUDA_API_VERSION
	.align		4
        /*0000*/ 	.byte	0x04, 0x37
        /*0002*/ 	.short	(.L_3717 - .L_3716)
.L_3716:
        /*0004*/ 	.word	0x00000082


	//----- nvinfo : EIATTR_KPARAM_INFO
	.align		4
.L_3717:
        /*0008*/ 	.byte	0x04, 0x17
        /*000a*/ 	.short	(.L_3719 - .L_3718)
.L_3718:
        /*000c*/ 	.word	0x00000000
        /*0010*/ 	.short	0x000c
        /*0012*/ 	.short	0x0048
        /*0014*/ 	.byte	0x00, 0xf0, 0x11, 0x00


	//----- nvinfo : EIATTR_KPARAM_INFO
	.align		4
.L_3719:
        /*0018*/ 	.byte	0x04, 0x17
        /*001a*/ 	.short	(.L_3721 - .L_3720)
.L_3720:
        /*001c*/ 	.word	0x00000000
        /*0020*/ 	.short	0x000b
        /*0022*/ 	.short	0x0044
        /*0024*/ 	.byte	0x00, 0xf0, 0x11, 0x00


	//----- nvinfo : EIATTR_KPARAM_INFO
	.align		4
.L_3721:
        /*0028*/ 	.byte	0x04, 0x17
        /*002a*/ 	.short	(.L_3723 - .L_3722)
.L_3722:
        /*002c*/ 	.word	0x00000000
        /*0030*/ 	.short	0x000a
        /*0032*/ 	.short	0x0040
        /*0034*/ 	.byte	0x00, 0xf0, 0x11, 0x00


	//----- nvinfo : EIATTR_KPARAM_INFO
	.align		4
.L_3723:
        /*0038*/ 	.byte	0x04, 0x17
        /*003a*/ 	.short	(.L_3725 - .L_3724)
.L_3724:
        /*003c*/ 	.word	0x00000000
        /*0040*/ 	.short	0x0009
        /*0042*/ 	.short	0x003c
        /*0044*/ 	.byte	0x00, 0xf0, 0x11, 0x00


	//----- nvinfo : EIATTR_KPARAM_INFO
	.align		4
.L_3725:
        /*0048*/ 	.byte	0x04, 0x17
        /*004a*/ 	.short	(.L_3727 - .L_3726)
.L_3726:
        /*004c*/ 	.word	0x00000000
        /*0050*/ 	.short	0x0008
        /*0052*/ 	.short	0x0038
        /*0054*/ 	.byte	0x00, 0xf0, 0x11, 0x00


	//----- nvinfo : EIATTR_KPARAM_INFO
	.align		4
.L_3727:
        /*0058*/ 	.byte	0x04, 0x17
        /*005a*/ 	.short	(.L_3729 - .L_3728)
.L_3728:
        /*005c*/ 	.word	0x00000000
        /*0060*/ 	.short	0x0007
        /*0062*/ 	.short	0x0034
        /*0064*/ 	.byte	0x00, 0xf0, 0x11, 0x00


	//----- nvinfo : EIATTR_KPARAM_INFO
	.align		4
.L_3729:
        /*0068*/ 	.byte	0x04, 0x17
        /*006a*/ 	.short	(.L_3731 - .L_3730)
.L_3730:
        /*006c*/ 	.word	0x00000000
        /*0070*/ 	.short	0x0006
        /*0072*/ 	.short	0x0030
        /*0074*/ 	.byte	0x00, 0xf0, 0x11, 0x00


	//----- nvinfo : EIATTR_KPARAM_INFO
	.align		4
.L_3731:
        /*0078*/ 	.byte	0x04, 0x17
        /*007a*/ 	.short	(.L_3733 - .L_3732)
.L_3732:
        /*007c*/ 	.word	0x00000000
        /*0080*/ 	.short	0x0005
        /*0082*/ 	.short	0x0028
        /*0084*/ 	.byte	0x00, 0xf5, 0x21, 0x00


	//----- nvinfo : EIATTR_KPARAM_INFO
	.align		4
.L_3733:
        /*0088*/ 	.byte	0x04, 0x17
        /*008a*/ 	.short	(.L_3735 - .L_3734)
.L_3734:
        /*008c*/ 	.word	0x00000000
        /*0090*/ 	.short	0x0004
        /*0092*/ 	.short	0x0020
        /*0094*/ 	.byte	0x00, 0xf5, 0x21, 0x00


	//----- nvinfo : EIATTR_KPARAM_INFO
	.align		4
.L_3735:
        /*0098*/ 	.byte	0x04, 0x17
        /*009a*/ 	.short	(.L_3737 - .L_3736)
.L_3736:
        /*009c*/ 	.word	0x00000000
        /*00a0*/ 	.short	0x0003
        /*00a2*/ 	.short	0x0018
        /*00a4*/ 	.byte	0x00, 0xf5, 0x21, 0x00


	//----- nvinfo : EIATTR_KPARAM_INFO
	.align		4
.L_3737:
        /*00a8*/ 	.byte	0x04, 0x17
        /*00aa*/ 	.short	(.L_3739 - .L_3738)
.L_3738:
        /*00ac*/ 	.word	0x00000000
        /*00b0*/ 	.short	0x0002
        /*00b2*/ 	.short	0x0010
        /*00b4*/ 	.byte	0x00, 0xf5, 0x21, 0x00


	//----- nvinfo : EIATTR_KPARAM_INFO
	.align		4
.L_3739:
        /*00b8*/ 	.byte	0x04, 0x17
        /*00ba*/ 	.short	(.L_3741 - .L_3740)
.L_3740:
        /*00bc*/ 	.word	0x00000000
        /*00c0*/ 	.short	0x0001
        /*00c2*/ 	.short	0x0008
        /*00c4*/ 	.byte	0x00, 0xf5, 0x21, 0x00


	//----- nvinfo : EIATTR_KPARAM_INFO
	.align		4
.L_3741:
        /*00c8*/ 	.byte	0x04, 0x17
        /*00ca*/ 	.short	(.L_3743 - .L_3742)
.L_3742:
        /*00cc*/ 	.word	0x00000000
        /*00d0*/ 	.short	0x0000
        /*00d2*/ 	.short	0x0000
        /*00d4*/ 	.byte	0x00, 0xf5, 0x21, 0x00


	//----- nvinfo : EIATTR_SPARSE_MMA_MASK
	.align		4
.L_3743:
        /*00d8*/ 	.byte	0x03, 0x50
        /*00da*/ 	.short	0x0000


	//----- nvinfo : EIATTR_MAXREG_COUNT
	.align		4
        /*00dc*/ 	.byte	0x03, 0x1b
        /*00de*/ 	.short	0x00ff


	//----- nvinfo : EIATTR_NUM_BARRIERS
	.align		4
        /*00e0*/ 	.byte	0x02, 0x4c
        /*00e2*/ 	.byte	0x01
	.zero		1


	//----- nvinfo : EIATTR_MERCURY_ISA_VERSION
	.align		4
        /*00e4*/ 	.byte	0x03, 0x5f
        /*00e6*/ 	.short	0x0101


	//----- nvinfo : EIATTR_VRC_CTA_INIT_COUNT
	.align		4
        /*00e8*/ 	.byte	0x02, 0x4a
	.zero		1
	.zero		1


	//----- nvinfo : EIATTR_EXIT_INSTR_OFFSETS
	.align		4
        /*00ec*/ 	.byte	0x04, 0x1c
        /*00ee*/ 	.short	(.L_3745 - .L_3744)


	//   ....[0]....
.L_3744:
        /*00f0*/ 	.word	0x00000090


	//   ....[1]....
        /*00f4*/ 	.word	0x00000120


	//   ....[2]....
        /*00f8*/ 	.word	0x000047c0


	//   ....[3]....
        /*00fc*/ 	.word	0x00004810


	//   ....[4]....
        /*0100*/ 	.word	0x00004870


	//----- nvinfo : EIATTR_CBANK_PARAM_SIZE
	.align		4
.L_3745:
        /*0104*/ 	.byte	0x03, 0x19
        /*0106*/ 	.short	0x004c


	//----- nvinfo : EIATTR_PARAM_CBANK
	.align		4
        /*0108*/ 	.byte	0x04, 0x0a
        /*010a*/ 	.short	(.L_3747 - .L_3746)
	.align		4
.L_3746:
        /*010c*/ 	.word	index@(.nv.constant0._Z8moe_q3_KIN3c108BFloat16ELb1EEvPKvS3_PT_PKiS7_S7_iiiiiii)
        /*0110*/ 	.short	0x0380
        /*0112*/ 	.short	0x004c


	//----- nvinfo : EIATTR_SW_WAR
	.align		4
.L_3747:
        /*0114*/ 	.byte	0x04, 0x36
        /*0116*/ 	.short	(.L_3749 - .L_3748)
.L_3748:
        /*0118*/ 	.word	0x00000008
.L_3749:


//--------------------- .nv.info._Z8moe_q3_KIN3c108BFloat16ELb0EEvPKvS3_PT_PKiS7_S7_iiiiiii --------------------------
	.section	.nv.info._Z8moe_q3_KIN3c108BFloat16ELb0EEvPKvS3_PT_PKiS7_S7_iiiiiii,"",@"SHT_CUDA_INFO"
	.sectionflags	@""
	.align	4


	//----- nvinfo : EIATTR_CUDA_API_VERSION
	.align		4
        /*0000*/ 	.byte	0x04, 0x37
        /*0002*/ 	.short	(.L_3751 - .L_3750)
.L_3750:
        /*0004*/ 	.word	0x00000082


	//----- nvinfo : EIATTR_KPARAM_INFO
	.align		4
.L_3751:
        /*0008*/ 	.byte	0x04, 0x17
        /*000a*/ 	.short	(.L_3753 - .L_3752)
.L_3752:
        /*000c*/ 	.word	0x00000000
        /*0010*/ 	.short	0x000c
        /*0012*/ 	.short	0x0048
        /*0014*/ 	.byte	0x00, 0xf0, 0x11, 0x00


	//----- nvinfo : EIATTR_KPARAM_INFO
	.align		4
.L_3753:
        /*0018*/ 	.byte	0x04, 0x17
        /*001a*/ 	.short	(.L_3755 - .L_3754)
.L_3754:
        /*001c*/ 	.word	0x00000000
        /*0020*/ 	.short	0x000b
        /*0022*/ 	.short	0x0044
        /*0024*/ 	.byte	0x00, 0xf0, 0x11, 0x00


	//----- nvinfo : EIATTR_KPARAM_INFO
	.align		4
.L_3755:
        /*0028*/ 	.byte	0x04, 0x17
        /*002a*/ 	.short	(.L_3757 - .L_3756)
.L_3756:
        /*002c*/ 	.word	0x00000000
        /*0030*/ 	.short	0x000a
        /*0032*/ 	.short	0x0040
        /*0034*/ 	.byte	0x00, 0xf0, 0x11, 0x00


	//----- nvinfo : EIATTR_KPARAM_INFO
	.align		4
.L_3757:
        /*0038*/ 	.byte	0x04, 0x17
        /*003a*/ 	.short	(.L_3759 - .L_3758)
.L_3758:
        /*003c*/ 	.word	0x00000000
        /*0040*/ 	.short	0x0009
        /*0042*/ 	.short	0x003c
        /*0044*/ 	.byte	0x00, 0xf0, 0x11, 0x00


	//----- nvinfo : EIATTR_KPARAM_INFO
	.align		4
.L_3759:
        /*0048*/ 	.byte	0x04, 0x17
        /*004a*/ 	.short	(.L_3761 - .L_3760)
.L_3760:
        /*004c*/ 	.word	0x00000000
        /*0050*/ 	.short	0x0008
        /*0052*/ 	.short	0x0038
        /*0054*/ 	.byte	0x00, 0xf0, 0x11, 0x00


	//----- nvinfo : EIATTR_KPARAM_INFO
	.align		4
.L_3761:
        /*0058*/ 	.byte	0x04, 0x17
        /*005a*/ 	.short	(.L_3763 - .L_3762)
.L_3762:
        /*005c*/ 	.word	0x00000000
        /*0060*/ 	.short	0x0007
        /*0062*/ 	.short	0x0034
        /*0064*/ 	.byte	0x00, 0xf0, 0x11, 0x00


	//----- nvinfo : EIATTR_KPARAM_INFO
	.align		4
.L_3763:
        /*0068*/ 	.byte	0x04, 0x17
        /*006a*/ 	.short	(.L_3765 - .L_3764)
.L_3764:
        /*006c*/ 	.word	0x00000000
        /*0070*/ 	.short	0x0006
        /*0072*/ 	.short	0x0030
        /*0074*/ 	.byte	0x00, 0xf0, 0x11, 0x00


	//----- nvinfo : EIATTR_KPARAM_INFO
	.align		4
.L_3765:
        /*0078*/ 	.byte	0x04, 0x17
        /*007a*/ 	.short	(.L_3767 - .L_3766)
.L_3766:
        /*007c*/ 	.word	0x00000000
        /*0080*/ 	.short	0x0005
        /*0082*/ 	.short	0x0028
        /*0084*/ 	.byte	0x00, 0xf5, 0x21, 0x00


	//----- nvinfo : EIATTR_KPARAM_INFO
	.align		4
.L_3767:
        /*0088*/ 	.byte	0x04, 0x17
        /*008a*/ 	.short	(.L_3769 - .L_3768)
.L_3768:
        /*008c*/ 	.word	0x00000000
        /*0090*/ 	.short	0x0004
        /*0092*/ 	.short	0x0020
        /*0094*/ 	.byte	0x00, 0xf5, 0x21, 0x00


	//----- nvinfo : EIATTR_KPARAM_INFO
	.align		4
.L_3769:
        /*0098*/ 	.byte	0x04, 0x17
        /*009a*/ 	.short	(.L_3771 - .L_3770)
.L_3770:
        /*009c*/ 	.word	0x00000000
        /*00a0*/ 	.short	0x0003
        /*00a2*/ 	.short	0x0018
        /*00a4*/ 	.byte	0x00, 0xf5, 0x21, 0x00


	//----- nvinfo : EIATTR_KPARAM_INFO
	.align		4
.L_3771:
        /*00a8*/ 	.byte	0x04, 0x17
        /*00aa*/ 	.short	(.L_3773 - .L_3772)
.L_3772:
        /*00ac*/ 	.word	0x00000000
        /*00b0*/ 	.short	0x0002
        /*00b2*/ 	.short	0x0010
        /*00b4*/ 	.byte	0x00, 0xf5, 0x21, 0x00


	//----- nvinfo : EIATTR_KPARAM_INFO
	.align		4
.L_3773:
        /*00b8*/ 	.byte	0x04, 0x17
        /*00ba*/ 	.short	(.L_3775 - .L_3774)
.L_3774:
        /*00bc*/ 	.word	0x00000000
        /*00c0*/ 	.short	0x0001
        /*00c2*/ 	.short	0x0008
        /*00c4*/ 	.byte	0x00, 0xf5, 0x21, 0x00


	//----- nvinfo : EIATTR_KPARAM_INFO
	.align		4
.L_3775:
        /*00c8*/ 	.byte	0x04, 0x17
        /*00ca*/ 	.short	(.L_3777 - .L_3776)
.L_3776:
        /*00cc*/ 	.word	0x00000000
        /*00d0*/ 	.short	0x0000
        /*00d2*/ 	.short	0x0000
        /*00d4*/ 	.byte	0x00, 0xf5, 0x21, 0x00


	//----- nvinfo : EIATTR_SPARSE_MMA_MASK
	.align		4
.L_3777:
        /*00d8*/ 	.byte	0x03, 0x50
        /*00da*/ 	.short	0x0000


	//----- nvinfo : EIATTR_MAXREG_COUNT
	.align		4
        /*00dc*/ 	.byte	0x03, 0x1b
        /*00de*/ 	.short	0x00ff


	//----- nvinfo : EIATTR_NUM_BARRIERS
	.align		4
        /*00e0*/ 	.byte	0x02, 0x4c
        /*00e2*/ 	.byte	0x01
	.zero		1


	//----- nvinfo : EIATTR_MERCURY_ISA_VERSION
	.align		4
        /*00e4*/ 	.byte	0x03, 0x5f
        /*00e6*/ 	.short	0x0101


	//----- nvinfo : EIATTR_VRC_CTA_INIT_COUNT
	.align		4
        /*00e8*/ 	.byte	0x02, 0x4a
	.zero		1
	.zero		1


	//----- nvinfo : EIATTR_EXIT_INSTR_OFFSETS
	.align		4
        /*00ec*/ 	.byte	0x04, 0x1c
        /*00ee*/ 	.short	(.L_3779 - .L_3778)


	//   ....[0]....
.L_3778:
        /*00f0*/ 	.word	0x00000090


	//   ....[1]....
        /*00f4*/ 	.word	0x00000120


	//   ....[2]....
        /*00f8*/ 	.word	0x000042f0


	//   ....[3]....
        /*00fc*/ 	.word	0x00004340


	//   ....[4]....
        /*0100*/ 	.word	0x000043a0


	//----- nvinfo : EIATTR_CBANK_PARAM_SIZE
	.align		4
.L_3779:
        /*0104*/ 	.byte	0x03, 0x19
        /*0106*/ 	.short	0x004c


	//----- nvinfo : EIATTR_PARAM_CBANK
	.align		4
        /*0108*/ 	.byte	0x04, 0x0a
        /*010a*/ 	.short	(.L_3781 - .L_3780)
	.align		4
.L_3780:
        /*010c*/ 	.word	index@(.nv.constant0._Z8moe_q3_KIN3c108BFloat16ELb0EEvPKvS3_PT_PKiS7_S7_iiiiiii)
        /*0110*/ 	.short	0x0380
        /*0112*/ 	.short	0x004c


	//----- nvinfo : EIATTR_SW_WAR
	.align		4
.L_3781:
        /*0114*/ 	.byte	0x04, 0x36
        /*0116*/ 	.short	(.L_3783 - .L_3782)
.L_3782:
        /*0118*/ 	.word	0x00000008
.L_3783:


//--------------------- .nv.info._Z8moe_q2_KIN3c108BFloat16ELb1EEvPKvS3_PT_PKiS7_S7_iiiiiii --------------------------
	.section	.nv.info._Z8moe_q2_KIN3c108BFloat16ELb1EEvPKvS3_PT_PKiS7_S7_iiiiiii,"",@"SHT_CUDA_INFO"
	.sectionflags	@""
	.align	4


	//----- nvinfo : EIATTR_CUDA_API_VERSION
	.align		4
        /*0000*/ 	.byte	0x04, 0x37
        /*0002*/ 	.short	(.L_3785 - .L_3784)
.L_3784:
        /*0004*/ 	.word	0x00000082


	//----- nvinfo : EIATTR_KPARAM_INFO
	.align		4
.L_3785:
        /*0008*/ 	.byte	0x04, 0x17
        /*000a*/ 	.short	(.L_3787 - .L_3786)
.L_3786:
        /*000c*/ 	.word	0x00000000
        /*0010*/ 	.short	0x000c
        /*0012*/ 	.short	0x0048
        /*0014*/ 	.byte	0x00, 0xf0, 0x11, 0x00


	//----- nvinfo : EIATTR_KPARAM_INFO
	.align		4
.L_3787:
        /*0018*/ 	.byte	0x04, 0x17
        /*001a*/ 	.short	(.L_3789 - .L_3788)
.L_3788:
        /*001c*/ 	.word	0x00000000
        /*0020*/ 	.short	0x000b
        /*0022*/ 	.short	0x0044
        /*0024*/ 	.byte	0x00, 0xf0, 0x11, 0x00


	//----- nvinfo : EIATTR_KPARAM_INFO
	.align		4
.L_3789:
        /*0028*/ 	.byte	0x04, 0x17
        /*002a*/ 	.short	(.L_3791 - .L_3790)
.L_3790:
        /*002c*/ 	.word	0x00000000
        /*0030*/ 	.short	0x000a
        /*0032*/ 	.short	0x0040
        /*0034*/ 	.byte	0x00, 0xf0, 0x11, 0x00


	//----- nvinfo : EIATTR_KPARAM_INFO
	.align		4
.L_3791:
        /*0038*/ 	.byte	0x04, 0x17
        /*003a*/ 	.short	(.L_3793 - .L_3792)
.L_3792:
        /*003c*/ 	.word	0x00000000
        /*0040*/ 	.short	0x0009
        /*0042*/ 	.short	0x003c
        /*0044*/ 	.byte	0x00, 0xf0, 0x11, 0x00


	//----- nvinfo : EIATTR_KPARAM_INFO
	.align		4
.L_3793:
        /*0048*/ 	.byte	0x04, 0x17
        /*004a*/ 	.short	(.L_3795 - .L_3794)
.L_3794:
        /*004c*/ 	.word	0x00000000
        /*0050*/ 	.short	0x0008
        /*0052*/ 	.short	0x0038
        /*0054*/ 	.byte	0x00, 0xf0, 0x11, 0x00


	//----- nvinfo : EIATTR_KPARAM_INFO
	.align		4
.L_3795:
        /*0058*/ 	.byte	0x04, 0x17
        /*005a*/ 	.short	(.L_3797 - .L_3796)
.L_3796:
        /*005c*/ 	.word	0x00000000
        /*0060*/ 	.short	0x0007
        /*0062*/ 	.short	0x0034
        /*0064*/ 	.byte	0x00, 0xf0, 0x11, 0x00


	//----- nvinfo : EIATTR_KPARAM_INFO
	.align		4
.L_3797:
        /*0068*/ 	.byte	0x04, 0x17
        /*006a*/ 	.short	(.L_3799 - .L_3798)
.L_3798:
        /*006c*/ 	.word	0x00000000
        /*0070*/ 	.short	0x0006
        /*0072*/ 	.short	0x0030
        /*0074*/ 	.byte	0x00, 0xf0, 0x11, 0x00


	//----- nvinfo : EIATTR_KPARAM_INFO
	.align		4
.L_3799:
        /*0078*/ 	.byte	0x04, 0x17
        /*007a*/ 	.short	(.L_3801 - .L_3800)
.L_3800:
        /*007c*/ 	.word	0x00000000
        /*0080*/ 	.short	0x0005
        /*0082*/ 	.short	0x0028
        /*0084*/ 	.byte	0x00, 0xf5, 0x21, 0x00


	//----- nvinfo : EIATTR_KPARAM_INFO
	.align		4
.L_3801:
        /*0088*/ 	.byte	0x04, 0x17
        /*008a*/ 	.short	(.L_3803 - .L_3802)
.L_3802:
        /*008c*/ 	.word	0x00000000
        /*0090*/ 	.short	0x0004
        /*0092*/ 	.short	0x0020
        /*0094*/ 	.byte	0x00, 0xf5, 0x21, 0x00


	//----- nvinfo : EIATTR_KPARAM_INFO
	.align		4
.L_3803:
        /*0098*/ 	.byte	0x04, 0x17
        /*009a*/ 	.short	(.L_3805 - .L_3804)
.L_3804:
        /*009c*/ 	.word	0x00000000
        /*00a0*/ 	.short	0x0003
        /*00a2*/ 	.short	0x0018
        /*00a4*/ 	.byte	0x00, 0xf5, 0x21, 0x00


	//----- nvinfo : EIATTR_KPARAM_INFO
	.align		4
.L_3805:
        /*00a8*/ 	.byte	0x04, 0x17
        /*00aa*/ 	.short	(.L_3807 - .L_3806)
.L_3806:
        /*00ac*/ 	.word	0x00000000
        /*00b0*/ 	.short	0x0002
        /*00b2*/ 	.short	0x0010
        /*00b4*/ 	.byte	0x00, 0xf5, 0x21, 0x00


	//----- nvinfo : EIATTR_KPARAM_INFO
	.align		4
.L_3807:
        /*00b8*/ 	.byte	0x04, 0x17
        /*00ba*/ 	.short	(.L_3809 - .L_3808)
.L_3808:
        /*00bc*/ 	.word	0x00000000
        /*00c0*/ 	.short	0x0001
        /*00c2*/ 	.short	0x0008
        /*00c4*/ 	.byte	0x00, 0xf5, 0x21, 0x00


	//----- nvinfo : EIATTR_KPARAM_INFO
	.align		4
.L_3809:
        /*00c8*/ 	.byte	0x04, 0x17
        /*00ca*/ 	.short	(.L_3811 - .L_3810)
.L_3810:
        /*00cc*/ 	.word	0x00000000
        /*00d0*/ 	.short	0x0000
        /*00d2*/ 	.short	0x0000
        /*00d4*/ 	.byte	0x00, 0xf5, 0x21, 0x00


	//----- nvinfo : EIATTR_SPARSE_MMA_MASK
	.align		4
.L_3811:
        /*00d8*/ 	.byte	0x03, 0x50
        /*00da*/ 	.short	0x0000


	//----- nvinfo : EIATTR_MAXREG_COUNT
	.align		4
        /*00dc*/ 	.byte	0x03, 0x1b
        /*00de*/ 	.short	0x00ff


	//----- nvinfo : EIATTR_NUM_BARRIERS
	.align		4
        /*00e0*/ 	.byte	0x02, 0x4c
        /*00e2*/ 	.byte	0x01
	.zero		1


	//----- nvinfo : EIATTR_MERCURY_ISA_VERSION
	.align		4
        /*00e4*/ 	.byte	0x03, 0x5f
        /*00e6*/ 	.short	0x0101


	//----- nvinfo : EIATTR_VRC_CTA_INIT_COUNT
	.align		4
        /*00e8*/ 	.byte	0x02, 0x4a
	.zero		1
	.zero		1


	//----- nvinfo : EIATTR_EXIT_INSTR_OFFSETS
	.align		4
        /*00ec*/ 	.byte	0x04, 0x1c
        /*00ee*/ 	.short	(.L_3813 - .L_3812)


	//   ....[0]....
.L_3812:
        /*00f0*/ 	.word	0x00000090


	//   ....[1]....
        /*00f4*/ 	.word	0x00000120


	//   ....[2]....
        /*00f8*/ 	.word	0x00004e20


	//   ....[3]....
        /*00fc*/ 	.word	0x00004e70


	//   ....[4]....
        /*0100*/ 	.word	0x00004ed0


	//----- nvinfo : EIATTR_CBANK_PARAM_SIZE
	.align		4
.L_3813:
        /*0104*/ 	.byte	0x03, 0x19
        /*0106*/ 	.short	0x004c


	//----- nvinfo : EIATTR_PARAM_CBANK
	.align		4
        /*0108*/ 	.byte	0x04, 0x0a
        /*010a*/ 	.short	(.L_3815 - .L_3814)
	.align		4
.L_3814:
        /*010c*/ 	.word	index@(.nv.constant0._Z8moe_q2_KIN3c108BFloat16ELb1EEvPKvS3_PT_PKiS7_S7_iiiiiii)
        /*0110*/ 	.short	0x0380
        /*0112*/ 	.short	0x004c


	//----- nvinfo : EIATTR_SW_WAR
	.align		4
.L_3815:
        /*0114*/ 	.byte	0x04, 0x36
        /*0116*/ 	.short	(.L_3817 - .L_3816)
.L_3816:
        /*0118*/ 	.word	0x00000008
.L_3817:


//--------------------- .nv.info._Z8moe_q2_KIN3c108BFloat16ELb0EEvPKvS3_PT_PKiS7_S7_iiiiiii --------------------------
	.section	.nv.info._Z8moe_q2_KIN3c108BFloat16ELb0EEvPKvS3_PT_PKiS7_S7_iiiiiii,"",@"SHT_CUDA_INFO"
	.sectionflags	@""
	.align	4


	//----- nvinfo : EIATTR_CUDA_API_VERSION
	.align		4
        /*0000*/ 	.byte	0x04, 0x37
        /*0002*/ 	.short	(.L_3819 - .L_3818)
.L_3818:
        /*0004*/ 	.word	0x00000082


	//----- nvinfo : EIATTR_KPARAM_INFO
	.align		4
.L_3819:
        /*0008*/ 	.byte	0x04, 0x17
        /*000a*/ 	.short	(.L_3821 - .L_3820)
.L_3820:
        /*000c*/ 	.word	0x00000000
        /*0010*/ 	.short	0x000c
        /*0012*/ 	.short	0x0048
        /*0014*/ 	.byte	0x00, 0xf0, 0x11, 0x00


	//----- nvinfo : EIATTR_KPARAM_INFO
	.align		4
.L_3821:
        /*0018*/ 	.byte	0x04, 0x17
        /*001a*/ 	.short	(.L_3823 - .L_3822)
.L_3822:
        /*001c*/ 	.word	0x00000000
        /*0020*/ 	.short	0x000b
        /*0022*/ 	.short	0x0044
        /*0024*/ 	.byte	0x00, 0xf0, 0x11, 0x00


	//----- nvinfo : EIATTR_KPARAM_INFO
	.align		4
.L_3823:
        /*0028*/ 	.byte	0x04, 0x17
        /*002a*/ 	.short	(.L_3825 - .L_3824)
.L_3824:
        /*002c*/ 	.word	0x00000000
        /*0030*/ 	.short	0x000a
        /*0032*/ 	.short	0x0040
        /*0034*/ 	.byte	0x00, 0xf0, 0x11, 0x00


	//----- nvinfo : EIATTR_KPARAM_INFO
	.align		4
.L_3825:
        /*0038*/ 	.byte	0x04, 0x17
        /*003a*/ 	.short	(.L_3827 - .L_3826)
.L_3826:
        /*003c*/ 	.word	0x00000000
        /*0040*/ 	.short	0x0009
        /*0042*/ 	.short	0x003c
        /*0044*/ 	.byte	0x00, 0xf0, 0x11, 0x00


	//----- nvinfo : EIATTR_KPARAM_INFO
	.align		4
.L_3827:
        /*0048*/ 	.byte	0x04, 0x17
        /*004a*/ 	.short	(.L_3829 - .L_3828)
.L_3828:
        /*004c*/ 	.word	0x00000000
        /*0050*/ 	.short	0x0008
        /*0052*/ 	.short	0x0038
        /*0054*/ 	.byte	0x00, 0xf0, 0x11, 0x00


	//----- nvinfo : EIATTR_KPARAM_INFO
	.align		4
.L_3829:
        /*0058*/ 	.byte	0x04, 0x17
        /*005a*/ 	.short	(.L_3831 - .L_3830)
.L_3830:
        /*005c*/ 	.word	0x00000000
        /*0060*/ 	.short	0x0007
        /*0062*/ 	.short	0x0034
        /*0064*/ 	.byte	0x00, 0xf0, 0x11, 0x00


	//----- nvinfo : EIATTR_KPARAM_INFO
	.align		4
.L_3831:
        /*0068*/ 	.byte	0x04, 0x17
        /*006a*/ 	.short	(.L_3833 - .L_3832)
.L_3832:
        /*006c*/ 	.word	0x00000000
        /*0070*/ 	.short	0x0006
        /*0072*/ 	.short	0x0030
        /*0074*/ 	.byte	0x00, 0xf0, 0x11, 0x00


	//----- nvinfo : EIATTR_KPARAM_INFO
	.align		4
.L_3833:
        /*0078*/ 	.byte	0x04, 0x17
        /*007a*/ 	.short	(.L_3835 - .L_3834)
.L_3834:
        /*007c*/ 	.word	0x00000000
        /*0080*/ 	.short	0x0005
        /*0082*/ 	.short	0x0028
        /*0084*/ 	.byte	0x00, 0xf5, 0x21, 0x00


	//----- nvinfo : EIATTR_KPARAM_INFO
	.align		4
.L_3835:
        /*0088*/ 	.byte	0x04, 0x17
        /*008a*/ 	.short	(.L_3837 - .L_3836)
.L_3836:
        /*008c*/ 	.word	0x00000000
        /*0090*/ 	.short	0x0004
        /*0092*/ 	.short	0x0020
        /*0094*/ 	.byte	0x00, 0xf5, 0x21, 0x00


	//----- nvinfo : EIATTR_KPARAM_INFO
	.align		4
.L_3837:
        /*0098*/ 	.byte	0x04, 0x17
        /*009a*/ 	.short	(.L_3839 - .L_3838)
.L_3838:
        /*009c*/ 	.word	0x00000000
        /*00a0*/ 	.short	0x0003
        /*00a2*/ 	.short	0x0018
        /*00a4*/ 	.byte	0x00, 0xf5, 0x21, 0x00


	//----- nvinfo : EIATTR_KPARAM_INFO
	.align		4
.L_3839:
        /*00a8*/ 	.byte	0x04, 0x17
        /*00aa*/ 	.short	(.L_3841 - .L_3840)
.L_3840:
        /*00ac*/ 	.word	0x00000000
        /*00b0*/ 	.short	0x0002
        /*00b2*/ 	.short	0x0010
        /*00b4*/ 	.byte	0x00, 0xf5, 0x21, 0x00


	//----- nvinfo : EIATTR_KPARAM_INFO
	.align		4
.L_3841:
        /*00b8*/ 	.byte	0x04, 0x17
        /*00ba*/ 	.short	(.L_3843 - .L_3842)
.L_3842:
        /*00bc*/ 	.word	0x00000000
        /*00c0*/ 	.short	0x0001
        /*00c2*/ 	.short	0x0008
        /*00c4*/ 	.byte	0x00, 0xf5, 0x21, 0x00


	//----- nvinfo : EIATTR_KPARAM_INFO
	.align		4
.L_3843:
        /*00c8*/ 	.byte	0x04, 0x17
        /*00ca*/ 	.short	(.L_3845 - .L_3844)
.L_3844:
        /*00cc*/ 	.word	0x00000000
        /*00d0*/ 	.short	0x0000
        /*00d2*/ 	.short	0x0000
        /*00d4*/ 	.byte	0x00, 0xf5, 0x21, 0x00


	//----- nvinfo : EIATTR_SPARSE_MMA_MASK
	.align		4
.L_3845:
        /*00d8*/ 	.byte	0x03, 0x50
        /*00da*/ 	.short	0x0000


	//----- nvinfo : EIATTR_MAXREG_COUNT
	.align		4
        /*00dc*/ 	.byte	0x03, 0x1b
        /*00de*/ 	.short	0x00ff


	//----- nvinfo : EIATTR_NUM_BARRIERS
	.align		4
        /*00e0*/ 	.byte	0x02, 0x4c
        /*00e2*/ 	.byte	0x01
	.zero		1


	//----- nvinfo : EIATTR_MERCURY_ISA_VERSION
	.align		4
        /*00e4*/ 	.byte	0x03, 0x5f
        /*00e6*/ 	.short	0x0101


	//----- nvinfo : EIATTR_VRC_CTA_INIT_COUNT
	.align		4
        /*00e8*/ 	.byte	0x02, 0x4a
	.zero		1
	.zero		1


	//----- nvinfo : EIATTR_EXIT_INSTR_OFFSETS
	.align		4
        /*00ec*/ 	.byte	0x04, 0x1c
        /*00ee*/ 	.short	(.L_3847 - .L_3846)


	//   ....[0]....
.L_3846:
        /*00f0*/ 	.word	0x00000090


	//   ....[1]....
        /*00f4*/ 	.word	0x00000120


	//   ....[2]....
        /*00f8*/ 	.word	0x00004a70


	//   ....[3]....
        /*00fc*/ 	.word	0x00004ac0


	//   ....[4]....
        /*0100*/ 	.word	0x00004b20


	//----- nvinfo : EIATTR_CBANK_PARAM_SIZE
	.align		4
.L_3847:
        /*0104*/ 	.byte	0x03, 0x19
        /*0106*/ 	.short	0x004c


	//----- nvinfo : EIATTR_PARAM_CBANK
	.align		4
        /*0108*/ 	.byte	0x04, 0x0a
        /*010a*/ 	.short	(.L_3849 - .L_3848)
	.align		4
.L_3848:
        /*010c*/ 	.word	index@(.nv.constant0._Z8moe_q2_KIN3c108BFloat16ELb0EEvPKvS3_PT_PKiS7_S7_iiiiiii)
        /*0110*/ 	.short	0x0380
        /*0112*/ 	.short	0x004c


	//----- nvinfo : EIATTR_SW_WAR
	.align		4
.L_3849:
        /*0114*/ 	.byte	0x04, 0x36
        /*0116*/ 	.short	(.L_3851 - .L_3850)
.L_3850:
        /*0118*/ 	.word	0x00000008
.L_3851:


//--------------------- .nv.info._Z8moe_q8_0IN3c108BFloat16ELb1EEvPKvS3_PT_PKiS7_S7_iiiiiii --------------------------
	.section	.nv.info._Z8moe_q8_0IN3c108BFloat16ELb1EEvPKvS3_PT_PKiS7_S7_iiiiiii,"",@"SHT_CUDA_INFO"
	.sectionflags	@""
	.align	4


	//----- nvinfo : EIATTR_CUDA_API_VERSION
	.align		4
        /*0000*/ 	.byte	0x04, 0x37
        /*0002*/ 	.short	(.L_3853 - .L_3852)
.L_3852:
        /*0004*/ 	.word	0x00000082


	//----- nvinfo : EIATTR_KPARAM_INFO
	.align		4
.L_3853:
        /*0008*/ 	.byte	0x04, 0x17
        /*000a*/ 	.short	(.L_3855 - .L_3854)
.L_3854:
        /*000c*/ 	.word	0x00000000
        /*0010*/ 	.short	0x000c
        /*0012*/ 	.short	0x0048
        /*0014*/ 	.byte	0x00, 0xf0, 0x11, 0x00


	//----- nvinfo : EIATTR_KPARAM_INFO
	.align		4
.L_3855:
        /*0018*/ 	.byte	0x04, 0x17
        /*001a*/ 	.short	(.L_3857 - .L_3856)
.L_3856:
        /*001c*/ 	.word	0x00000000
        /*0020*/ 	.short	0x000b
        /*0022*/ 	.short	0x0044
        /*0024*/ 	.byte	0x00, 0xf0, 0x11, 0x00


	//----- nvinfo : EIATTR_KPARAM_INFO
	.align		4
.L_3857:
        /*0028*/ 	.byte	0x04, 0x17
        /*002a*/ 	.short	(.L_3859 - .L_3858)
.L_3858:
        /*002c*/ 	.word	0x00000000
        /*0030*/ 	.short	0x000a
        /*0032*/ 	.short	0x0040
        /*0034*/ 	.byte	0x00, 0xf0, 0x11, 0x00


	//----- nvinfo : EIATTR_KPARAM_INFO
	.align		4
.L_3859:
        /*0038*/ 	.byte	0x04, 0x17
        /*003a*/ 	.short	(.L_3861 - .L_3860)
.L_3860:
        /*003c*/ 	.word	0x00000000
        /*0040*/ 	.short	0x0009
        /*0042*/ 	.short	0x003c
        /*0044*/ 	.byte	0x00, 0xf0, 0x11, 0x00


	//----- nvinfo : EIATTR_KPARAM_INFO
	.align		4
.L_3861:
        /*0048*/ 	.byte	0x04, 0x17
        /*004a*/ 	.short	(.L_3863 - .L_3862)
.L_3862:
        /*004c*/ 	.word	0x00000000
        /*0050*/ 	.short	0x0008
        /*0052*/ 	.short	0x0038
        /*0054*/ 	.byte	0x00, 0xf0, 0x11, 0x00


	//----- nvinfo : EIATTR_KPARAM_INFO
	.align		4
.L_3863:
        /*0058*/ 	.byte	0x04, 0x17
        /*005a*/ 	.short	(.L_3865 - .L_3864)
.L_3864:
        /*005c*/ 	.word	0x00000000
        /*0060*/ 	.short	0x0007
        /*0062*/ 	.short	0x0034
        /*0064*/ 	.byte	0x00, 0xf0, 0x11, 0x00


	//----- nvinfo : EIATTR_KPARAM_INFO
	.align		4
.L_3865:
        /*0068*/ 	.byte	0x04, 0x17
        /*006a*/ 	.short	(.L_3867 - .L_3866)
.L_3866:
        /*006c*/ 	.word	0x00000000
        /*0070*/ 	.short	0x0006
        /*0072*/ 	.short	0x0030
        /*0074*/ 	.byte	0x00, 0xf0, 0x11, 0x00


	//----- nvinfo : EIATTR_KPARAM_INFO
	.align		4
.L_3867:
        /*0078*/ 	.byte	0x04, 0x17
        /*007a*/ 	.short	(.L_3869 - .L_3868)
.L_3868:
        /*007c*/ 	.word	0x00000000
        /*0080*/ 	.short	0x0005
        /*0082*/ 	.short	0x0028
        /*0084*/ 	.byte	0x00, 0xf5, 0x21, 0x00


	//----- nvinfo : EIATTR_KPARAM_INFO
	.align		4
.L_3869:
        /*0088*/ 	.byte	0x04, 0x17
        /*008a*/ 	.short	(.L_3871 - .L_3870)
.L_3870:
        /*008c*/ 	.word	0x00000000
        /*0090*/ 	.short	0x0004
        /*0092*/ 	.short	0x0020
        /*0094*/ 	.byte	0x00, 0xf5, 0x21, 0x00


	//----- nvinfo : EIATTR_KPARAM_INFO
	.align		4
.L_3871:
        /*0098*/ 	.byte	0x04, 0x17
        /*009a*/ 	.short	(.L_3873 - .L_3872)
.L_3872:
        /*009c*/ 	.word	0x00000000
        /*00a0*/ 	.short	0x0003
        /*00a2*/ 	.short	0x0018
        /*00a4*/ 	.byte	0x00, 0xf5, 0x21, 0x00


	//----- nvinfo : EIATTR_KPARAM_INFO
	.align		4
.L_3873:
        /*00a8*/ 	.byte	0x04, 0x17
        /*00aa*/ 	.short	(.L_3875 - .L_3874)
.L_3874:
        /*00ac*/ 	.word	0x00000000
        /*00b0*/ 	.short	0x0002
        /*00b2*/ 	.short	0x0010
        /*00b4*/ 	.byte	0x00, 0xf5, 0x21, 0x00


	//----- nvinfo : EIATTR_KPARAM_INFO
	.align		4
.L_3875:
        /*00b8*/ 	.byte	0x04, 0x17
        /*00ba*/ 	.short	(.L_3877 - .L_3876)
.L_3876:
        /*00bc*/ 	.word	0x00000000
        /*00c0*/ 	.short	0x0001
        /*00c2*/ 	.short	0x0008
        /*00c4*/ 	.byte	0x00, 0xf5, 0x21, 0x00


	//----- nvinfo : EIATTR_KPARAM_INFO
	.align		4
.L_3877:
        /*00c8*/ 	.byte	0x04, 0x17
        /*00ca*/ 	.short	(.L_3879 - .L_3878)
.L_3878:
        /*00cc*/ 	.word	0x00000000
        /*00d0*/ 	.short	0x0000
        /*00d2*/ 	.short	0x0000
        /*00d4*/ 	.byte	0x00, 0xf5, 0x21, 0x00


	//----- nvinfo : EIATTR_SPARSE_MMA_MASK
	.align		4
.L_3879:
        /*00d8*/ 	.byte	0x03, 0x50
        /*00da*/ 	.short	0x0000


	//----- nvinfo : EIATTR_MAXREG_COUNT
	.align		4
        /*00dc*/ 	.byte	0x03, 0x1b
        /*00de*/ 	.short	0x00ff


	//----- nvinfo : EIATTR_NUM_BARRIERS
	.align		4
        /*00e0*/ 	.byte	0x02, 0x4c
        /*00e2*/ 	.byte	0x01
	.zero		1


	//----- nvinfo : EIATTR_MERCURY_ISA_VERSION
	.align		4
        /*00e4*/ 	.byte	0x03, 0x5f
        /*00e6*/ 	.short	0x0101


	//----- nvinfo : EIATTR_VRC_CTA_INIT_COUNT
	.align		4
        /*00e8*/ 	.byte	0x02, 0x4a
	.zero		1
	.zero		1


	//----- nvinfo : EIATTR_EXIT_INSTR_OFFSETS
	.align		4
        /*00ec*/ 	.byte	0x04, 0x1c
        /*00ee*/ 	.short	(.L_3881 - .L_3880)


	//   ....[0]....
.L_3880:
        /*00f0*/ 	.word	0x00000070


	//   ....[1]....
        /*00f4*/ 	.word	0x00000100


	//   ....[2]....
        /*00f8*/ 	.word	0x00001750


	//   ....[3]....
        /*00fc*/ 	.word	0x000017b0


	//   ....[4]....
        /*0100*/ 	.word	0x00001810


	//----- nvinfo : EIATTR_CBANK_PARAM_SIZE
	.align		4
.L_3881:
        /*0104*/ 	.byte	0x03, 0x19
        /*0106*/ 	.short	0x004c


	//----- nvinfo : EIATTR_PARAM_CBANK
	.align		4
        /*0108*/ 	.byte	0x04, 0x0a
        /*010a*/ 	.short	(.L_3883 - .L_3882)
	.align		4
.L_3882:
        /*010c*/ 	.word	index@(.nv.constant0._Z8moe_q8_0IN3c108BFloat16ELb1EEvPKvS3_PT_PKiS7_S7_iiiiiii)
        /*0110*/ 	.short	0x0380
        /*0112*/ 	.short	0x004c


	//----- nvinfo : EIATTR_SW_WAR
	.align		4
.L_3883:
        /*0114*/ 	.byte	0x04, 0x36
        /*0116*/ 	.short	(.L_3885 - .L_3884)
.L_3884:
        /*0118*/ 	.word	0x00000008
.L_3885:


//--------------------- .nv.info._Z8moe_q8_0IN3c108BFloat16ELb0EEvPKvS3_PT_PKiS7_S7_iiiiiii --------------------------
	.section	.nv.info._Z8moe_q8_0IN3c108BFloat16ELb0EEvPKvS3_PT_PKiS7_S7_iiiiiii,"",@"SHT_CUDA_INFO"
	.sectionflags	@""
	.align	4


	//----- nvinfo : EIATTR_CUDA_API_VERSION
	.align		4
        /*0000*/ 	.byte	0x04, 0x37
        /*0002*/ 	.short	(.L_3887 - .L_3886)
.L_3886:
        /*0004*/ 	.word	0x00000082


	//----- nvinfo : EIATTR_KPARAM_INFO
	.align		4
.L_3887:
        /*0008*/ 	.byte	0x04, 0x17
        /*000a*/ 	.short	(.L_3889 - .L_3888)
.L_3888:
        /*000c*/ 	.word	0x00000000
        /*0010*/ 	.short	0x000c
        /*0012*/ 	.short	0x0048
        /*0014*/ 	.byte	0x00, 0xf0, 0x11, 0x00


	//----- nvinfo : EIATTR_KPARAM_INFO
	.align		4
.L_3889:
        /*0018*/ 	.byte	0x04, 0x17
        /*001a*/ 	.short	(.L_3891 - .L_3890)
.L_3890:
        /*001c*/ 	.word	0x00000000
        /*0020*/ 	.short	0x000b
        /*0022*/ 	.short	0x0044
        /*0024*/ 	.byte	0x00, 0xf0, 0x11, 0x00


	//----- nvinfo : EIATTR_KPARAM_INFO
	.align		4
.L_3891:
        /*0028*/ 	.byte	0x04, 0x17
        /*002a*/ 	.short	(.L_3893 - .L_3892)
.L_3892:
        /*002c*/ 	.word	0x00000000
        /*0030*/ 	.short	0x000a
        /*0032*/ 	.short	0x0040
        /*0034*/ 	.byte	0x00, 0xf0, 0x11, 0x00


	//----- nvinfo : EIATTR_KPARAM_INFO
	.align		4
.L_3893:
        /*0038*/ 	.byte	0x04, 0x17
        /*003a*/ 	.short	(.L_3895 - .L_3894)
.L_3894:
        /*003c*/ 	.word	0x00000000
        /*0040*/ 	.short	0x0009
        /*0042*/ 	.short	0x003c
        /*0044*/ 	.byte	0x00, 0xf0, 0x11, 0x00


	//----- nvinfo : EIATTR_KPARAM_INFO
	.align		4
.L_3895:
        /*0048*/ 	.byte	0x04, 0x17
        /*004a*/ 	.short	(.L_3897 - .L_3896)
.L_3896:
        /*004c*/ 	.word	0x00000000
        /*0050*/ 	.short	0x0008
        /*0052*/ 	.short	0x0038
        /*0054*/ 	.byte	0x00, 0xf0, 0x11, 0x00


	//----- nvinfo : EIATTR_KPARAM_INFO
	.align		4
.L_3897:
        /*0058*/ 	.byte	0x04, 0x17
        /*005a*/ 	.short	(.L_3899 - .L_3898)
.L_3898:
        /*005c*/ 	.word	0x00000000
        /*0060*/ 	.short	0x0007
        /*0062*/ 	.short	0x0034
        /*0064*/ 	.byte	0x00, 0xf0, 0x11, 0x00


	//----- nvinfo : EIATTR_KPARAM_INFO
	.align		4
.L_3899:
        /*0068*/ 	.byte	0x04, 0x17
        /*006a*/ 	.short	(.L_3901 - .L_3900)
.L_3900:
        /*006c*/ 	.word	0x00000000
        /*0070*/ 	.short	0x0006
        /*0072*/ 	.short	0x0030
        /*0074*/ 	.byte	0x00, 0xf0, 0x11, 0x00


	//----- nvinfo : EIATTR_KPARAM_INFO
	.align		4
.L_3901:
        /*0078*/ 	.byte	0x04, 0x17
        /*007a*/ 	.short	(.L_3903 - .L_3902)
.L_3902:
        /*007c*/ 	.word	0x00000000
        /*0080*/ 	.short	0x0005
        /*0082*/ 	.short	0x0028
        /*0084*/ 	.byte	0x00, 0xf5, 0x21, 0x00


	//----- nvinfo : EIATTR_KPARAM_INFO
	.align		4
.L_3903:
        /*0088*/ 	.byte	0x04, 0x17
        /*008a*/ 	.short	(.L_3905 - .L_3904)
.L_3904:
        /*008c*/ 	.word	0x00000000
        /*0090*/ 	.short	0x0004
        /*0092*/ 	.short	0x0020
        /*0094*/ 	.byte	0x00, 0xf5, 0x21, 0x00


	//----- nvinfo : EIATTR_KPARAM_INFO
	.align		4
.L_3905:
        /*0098*/ 	.byte	0x04, 0x17
        /*009a*/ 	.short	(.L_3907 - .L_3906)
.L_3906:
        /*009c*/ 	.word	0x00000000
        /*00a0*/ 	.short	0x0003
        /*00a2*/ 	.short	0x0018
        /*00a4*/ 	.byte	0x00, 0xf5, 0x21, 0x00


	//----- nvinfo : EIATTR_KPARAM_INFO
	.align		4
.L_3907:
        /*00a8*/ 	.byte	0x04, 0x17
        /*00aa*/ 	.short	(.L_3909 - .L_3908)
.L_3908:
        /*00ac*/ 	.word	0x00000000
        /*00b0*/ 	.short	0x0002
        /*00b2*/ 	.short	0x0010
        /*00b4*/ 	.byte	0x00, 0xf5, 0x21, 0x00


	//----- nvinfo : EIATTR_KPARAM_INFO
	.align		4
.L_3909:
        /*00b8*/ 	.byte	0x04, 0x17
        /*00ba*/ 	.short	(.L_3911 - .L_3910)
.L_3910:
        /*00bc*/ 	.word	0x00000000
        /*00c0*/ 	.short	0x0001
        /*00c2*/ 	.short	0x0008
        /*00c4*/ 	.byte	0x00, 0xf5, 0x21, 0x00


	//----- nvinfo : EIATTR_KPARAM_INFO
	.align		4
.L_3911:
        /*00c8*/ 	.byte	0x04, 0x17
        /*00ca*/ 	.short	(.L_3913 - .L_3912)
.L_3912:
        /*00cc*/ 	.word	0x00000000
        /*00d0*/ 	.short	0x0000
        /*00d2*/ 	.short	0x0000
        /*00d4*/ 	.byte	0x00, 0xf5, 0x21, 0x00


	//----- nvinfo : EIATTR_SPARSE_MMA_MASK
	.align		4
.L_3913:
        /*00d8*/ 	.byte	0x03, 0x50
        /*00da*/ 	.short	0x0000


	//----- nvinfo : EIATTR_MAXREG_COUNT
	.align		4
        /*00dc*/ 	.byte	0x03, 0x1b
        /*00de*/ 	.short	0x00ff


	//----- nvinfo : EIATTR_NUM_BARRIERS
	.align		4
        /*00e0*/ 	.byte	0x02, 0x4c
        /*00e2*/ 	.byte	0x01
	.zero		1


	//----- nvinfo : EIATTR_MERCURY_ISA_VERSION
	.align		4
        /*00e4*/ 	.byte	0x03, 0x5f
        /*00e6*/ 	.short	0x0101


	//----- nvinfo : EIATTR_VRC_CTA_INIT_COUNT
	.align		4
        /*00e8*/ 	.byte	0x02, 0x4a
	.zero		1
	.zero		1


	//----- nvinfo : EIATTR_EXIT_INSTR_OFFSETS
	.align		4
        /*00ec*/ 	.byte	0x04, 0x1c
        /*00ee*/ 	.short	(.L_3915 - .L_3914)


	//   ....[0]....
.L_3914:
        /*00f0*/ 	.word	0x00000070


	//   ....[1]....
        /*00f4*/ 	.word	0x00000100


	//   ....[2]....
        /*00f8*/ 	.word	0x00001360


	//   ....[3]....
        /*00fc*/ 	.word	0x000013b0


	//   ....[4]....
        /*0100*/ 	.word	0x00001410


	//----- nvinfo : EIATTR_CBANK_PARAM_SIZE
	.align		4
.L_3915:
        /*0104*/ 	.byte	0x03, 0x19
        /*0106*/ 	.short	0x004c


	//----- nvinfo : EIATTR_PARAM_CBANK
	.align		4
        /*0108*/ 	.byte	0x04, 0x0a
        /*010a*/ 	.short	(.L_3917 - .L_3916)
	.align		4
.L_3916:
        /*010c*/ 	.word	index@(.nv.constant0._Z8moe_q8_0IN3c108BFloat16ELb0EEvPKvS3_PT_PKiS7_S7_iiiiiii)
        /*0110*/ 	.short	0x0380
        /*0112*/ 	.short	0x004c


	//----- nvinfo : EIATTR_SW_WAR
	.align		4
.L_3917:
        /*0114*/ 	.byte	0x04, 0x36
        /*0116*/ 	.short	(.L_3919 - .L_3918)
.L_3918:
        /*0118*/ 	.word	0x00000008
.L_3919:


//--------------------- .nv.info._Z8moe_q5_1IN3c108BFloat16ELb1EEvPKvS3_PT_PKiS7_S7_iiiiiii --------------------------
	.section	.nv.info._Z8moe_q5_1IN3c108BFloat16ELb1EEvPKvS3_PT_PKiS7_S7_iiiiiii,"",@"SHT_CUDA_INFO"
	.sectionflags	@""
	.align	4


	//----- nvinfo : EIATTR_CUDA_API_VERSION
	.align		4
        /*0000*/ 	.byte	0x04, 0x37
        /*0002*/ 	.short	(.L_3921 - .L_3920)
.L_3920:
        /*0004*/ 	.word	0x00000082


	//----- nvinfo : EIATTR_KPARAM_INFO
	.align		4
.L_3921:
        /*0008*/ 	.byte	0x04, 0x17
        /*000a*/ 	.short	(.L_3923 - .L_3922)
.L_3922:
        /*000c*/ 	.word	0x00000000
        /*0010*/ 	.short	0x000c
        /*0012*/ 	.short	0x0048
        /*0014*/ 	.byte	0x00, 0xf0, 0x11, 0x00


	//----- nvinfo : EIATTR_KPARAM_INFO
	.align		4
.L_3923:
        /*0018*/ 	.byte	0x04, 0x17
        /*001a*/ 	.short	(.L_3925 - .L_3924)
.L_3924:
        /*001c*/ 	.word	0x00000000
        /*0020*/ 	.short	0x000b
        /*0022*/ 	.short	0x0044
        /*0024*/ 	.byte	0x00, 0xf0, 0x11, 0x00


	//----- nvinfo : EIATTR_KPARAM_INFO
	.align		4
.L_3925:
        /*0028*/ 	.byte	0x04, 0x17
        /*002a*/ 	.short	(.L_3927 - .L_3926)
.L_3926:
        /*002c*/ 	.word	0x00000000
        /*0030*/ 	.short	0x000a
        /*0032*/ 	.short	0x0040
        /*0034*/ 	.byte	0x00, 0xf0, 0x11, 0x00


	//----- nvinfo : EIATTR_KPARAM_INFO
	.align		4
.L_3927:
        /*0038*/ 	.byte	0x04, 0x17
        /*003a*/ 	.short	(.L_3929 - .L_3928)
.L_3928:
        /*003c*/ 	.word	0x00000000
        /*0040*/ 	.short	0x0009
        /*0042*/ 	.short	0x003c
        /*0044*/ 	.byte	0x00, 0xf0, 0x11, 0x00


	//----- nvinfo : EIATTR_KPARAM_INFO
	.align		4
.L_3929:
        /*0048*/ 	.byte	0x04, 0x17
        /*004a*/ 	.short	(.L_3931 - .L_3930)
.L_3930:
        /*004c*/ 	.word	0x00000000
        /*0050*/ 	.short	0x0008
        /*0052*/ 	.short	0x0038
        /*0054*/ 	.byte	0x00, 0xf0, 0x11, 0x00


	//----- nvinfo : EIATTR_KPARAM_INFO
	.align		4
.L_3931:
        /*0058*/ 	.byte	0x04, 0x17
        /*005a*/ 	.short	(.L_3933 - .L_3932)
.L_3932:
        /*005c*/ 	.word	0x00000000
        /*0060*/ 	.short	0x0007
        /*0062*/ 	.short	0x0034
        /*0064*/ 	.byte	0x00, 0xf0, 0x11, 0x00


	//----- nvinfo : EIATTR_KPARAM_INFO
	.align		4
.L_3933:
        /*0068*/ 	.byte	0x04, 0x17
        /*006a*/ 	.short	(.L_3935 - .L_3934)
.L_3934:
        /*006c*/ 	.word	0x00000000
        /*0070*/ 	.short	0x0006
        /*0072*/ 	.short	0x0030
        /*0074*/ 	.byte	0x00, 0xf0, 0x11, 0x00


	//----- nvinfo : EIATTR_KPARAM_INFO
	.align		4
.L_3935:
        /*0078*/ 	.byte	0x04, 0x17
        /*007a*/ 	.short	(.L_3937 - .L_3936)
.L_3936:
        /*007c*/ 	.word	0x00000000
        /*0080*/ 	.short	0x0005
        /*0082*/ 	.short	0x0028
        /*0084*/ 	.byte	0x00, 0xf5, 0x21, 0x00


	//----- nvinfo : EIATTR_KPARAM_INFO
	.align		4
.L_3937:
        /*0088*/ 	.byte	0x04, 0x17
        /*008a*/ 	.short	(.L_3939 - .L_3938)
.L_3938:
        /*008c*/ 	.word	0x00000000
        /*0090*/ 	.short	0x0004
        /*0092*/ 	.short	0x0020
        /*0094*/ 	.byte	0x00, 0xf5, 0x21, 0x00


	//----- nvinfo : EIATTR_KPARAM_INFO
	.align		4
.L_3939:
        /*0098*/ 	.byte	0x04, 0x17
        /*009a*/ 	.short	(.L_3941 - .L_3940)
.L_3940:
        /*009c*/ 	.word	0x00000000
        /*00a0*/ 	.short	0x0003
        /*00a2*/ 	.short	0x0018
        /*00a4*/ 	.byte	0x00, 0xf5, 0x21, 0x00


	//----- nvinfo : EIATTR_KPARAM_INFO
	.align		4
.L_3941:
        /*00a8*/ 	.byte	0x04, 0x17
        /*00aa*/ 	.short	(.L_3943 - .L_3942)
.L_3942:
        /*00ac*/ 	.word	0x00000000
        /*00b0*/ 	.short	0x0002
        /*00b2*/ 	.short	0x0010
        /*00b4*/ 	.byte	0x00, 0xf5, 0x21, 0x00


	//----- nvinfo : EIATTR_KPARAM_INFO
	.align		4
.L_3943:
        /*00b8*/ 	.byte	0x04, 0x17
        /*00ba*/ 	.short	(.L_3945 - .L_3944)
.L_3944:
        /*00bc*/ 	.word	0x00000000
        /*00c0*/ 	.short	0x0001
        /*00c2*/ 	.short	0x0008
        /*00c4*/ 	.byte	0x00, 0xf5, 0x21, 0x00


	//----- nvinfo : EIATTR_KPARAM_INFO
	.align		4
.L_3945:
        /*00c8*/ 	.byte	0x04, 0x17
        /*00ca*/ 	.short	(.L_3947 - .L_3946)
.L_3946:
        /*00cc*/ 	.word	0x00000000
        /*00d0*/ 	.short	0x0000
        /*00d2*/ 	.short	0x0000
        /*00d4*/ 	.byte	0x00, 0xf5, 0x21, 0x00


	//----- nvinfo : EIATTR_SPARSE_MMA_MASK
	.align		4
.L_3947:
        /*00d8*/ 	.byte	0x03, 0x50
        /*00da*/ 	.short	0x0000


	//----- nvinfo : EIATTR_MAXREG_COUNT
	.align		4
        /*00dc*/ 	.byte	0x03, 0x1b
        /*00de*/ 	.short	0x00ff


	//----- nvinfo : EIATTR_NUM_BARRIERS
	.align		4
        /*00e0*/ 	.byte	0x02, 0x4c
        /*00e2*/ 	.byte	0x01
	.zero		1


	//----- nvinfo : EIATTR_MERCURY_ISA_VERSION
	.align		4
        /*00e4*/ 	.byte	0x03, 0x5f
        /*00e6*/ 	.short	0x0101


	//----- nvinfo : EIATTR_VRC_CTA_INIT_COUNT
	.align		4
        /*00e8*/ 	.byte	0x02, 0x4a
	.zero		1
	.zero		1


	//----- nvinfo : EIATTR_EXIT_INSTR_OFFSETS
	.align		4
        /*00ec*/ 	.byte	0x04, 0x1c
        /*00ee*/ 	.short	(.L_3949 - .L_3948)


	//   ....[0]....
.L_3948:
        /*00f0*/ 	.word	0x00000090


	//   ....[1]....
        /*00f4*/ 	.word	0x00000120


	//   ....[2]....
        /*00f8*/ 	.word	0x00002a20


	//   ....[3]....
        /*00fc*/ 	.word	0x00002a70


	//   ....[4]....
        /*0100*/ 	.word	0x00002ad0


	//----- nvinfo : EIATTR_CBANK_PARAM_SIZE
	.align		4
.L_3949:
        /*0104*/ 	.byte	0x03, 0x19
        /*0106*/ 	.short	0x004c


	//----- nvinfo : EIATTR_PARAM_CBANK
	.align		4
        /*0108*/ 	.byte	0x04, 0x0a
        /*010a*/ 	.short	(.L_3951 - .L_3950)
	.align		4
.L_3950:
        /*010c*/ 	.word	index@(.nv.constant0._Z8moe_q5_1IN3c108BFloat16ELb1EEvPKvS3_PT_PKiS7_S7_iiiiiii)
        /*0110*/ 	.short	0x0380
        /*0112*/ 	.short	0x004c


	//----- nvinfo : EIATTR_SW_WAR
	.align		4
.L_3951:
        /*0114*/ 	.byte	0x04, 0x36
        /*0116*/ 	.short	(.L_3953 - .L_3952)
.L_3952:
        /*0118*/ 	.word	0x00000008
.L_3953:


//--------------------- .nv.info._Z8moe_q5_1IN3c108BFloat16ELb0EEvPKvS3_PT_PKiS7_S7_iiiiiii --------------------------
	.section	.nv.info._Z8moe_q5_1IN3c108BFloat16ELb0EEvPKvS3_PT_PKiS7_S7_iiiiiii,"",@"SHT_CUDA_INFO"
	.sectionflags	@""
	.align	4


	//----- nvinfo : EIATTR_CUDA_API_VERSION
	.align		4
        /*0000*/ 	.byte	0x04, 0x37
        /*0002*/ 	.short	(.L_3955 - .L_3954)
.L_3954:
        /*0004*/ 	.word	0x00000082


	//----- nvinfo : EIATTR_KPARAM_INFO
	.align		4
.L_3955:
        /*0008*/ 	.byte	0x04, 0x17
        /*000a*/ 	.short	(.L_3957 - .L_3956)
.L_3956:
        /*000c*/ 	.word	0x00000000
        /*0010*/ 	.short	0x000c
        /*0012*/ 	.short	0x0048
        /*0014*/ 	.byte	0x00, 0xf0, 0x11, 0x00


	//----- nvinfo : EIATTR_KPARAM_INFO
	.align		4
.L_3957:
        /*0018*/ 	.byte	0x04, 0x17
        /*001a*/ 	.short	(.L_3959 - .L_3958)
.L_3958:
        /*001c*/ 	.word	0x00000000
        /*0020*/ 	.short	0x000b
        /*0022*/ 	.short	0x0044
        /*0024*/ 	.byte	0x00, 0xf0, 0x11, 0x00


	//----- nvinfo : EIATTR_KPARAM_INFO
	.align		4
.L_3959:
        /*0028*/ 	.byte	0x04, 0x17
        /*002a*/ 	.short	(.L_3961 - .L_3960)
.L_3960:
        /*002c*/ 	.word	0x00000000
        /*0030*/ 	.short	0x000a
        /*0032*/ 	.short	0x0040
        /*0034*/ 	.byte	0x00, 0xf0, 0x11, 0x00


	//----- nvinfo : EIATTR_KPARAM_INFO
	.align		4
.L_3961:
        /*0038*/ 	.byte	0x04, 0x17
        /*003a*/ 	.short	(.L_3963 - .L_3962)
.L_3962:
        /*003c*/ 	.word	0x00000000
        /*0040*/ 	.short	0x0009
        /*0042*/ 	.short	0x003c
        /*0044*/ 	.byte	0x00, 0xf0, 0x11, 0x00


	//----- nvinfo : EIATTR_KPARAM_INFO
	.align		4
.L_3963:
        /*0048*/ 	.byte	0x04, 0x17
        /*004a*/ 	.short	(.L_3965 - .L_3964)
.L_3964:
        /*004c*/ 	.word	0x00000000
        /*0050*/ 	.short	0x0008
        /*0052*/ 	.short	0x0038
        /*0054*/ 	.byte	0x00, 0xf0, 0x11, 0x00


	//----- nvinfo : EIATTR_KPARAM_INFO
	.align		4
.L_3965:
        /*0058*/ 	.byte	0x04, 0x17
        /*005a*/ 	.short	(.L_3967 - .L_3966)
.L_3966:
        /*005c*/ 	.word	0x00000000
        /*0060*/ 	.short	0x0007
        /*0062*/ 	.short	0x0034
        /*0064*/ 	.byte	0x00, 0xf0, 0x11, 0x00


	//----- nvinfo : EIATTR_KPARAM_INFO
	.align		4
.L_3967:
        /*0068*/ 	.byte	0x04, 0x17
        /*006a*/ 	.short	(.L_3969 - .L_3968)
.L_3968:
        /*006c*/ 	.word	0x00000000
        /*0070*/ 	.short	0x0006
        /*0072*/ 	.short	0x0030
        /*0074*/ 	.byte	0x00, 0xf0, 0x11, 0x00


	//----- nvinfo : EIATTR_KPARAM_INFO
	.align		4
.L_3969:
        /*0078*/ 	.byte	0x04, 0x17
        /*007a*/ 	.short	(.L_3971 - .L_3970)
.L_3970:
        /*007c*/ 	.word	0x00000000
        /*0080*/ 	.short	0x0005
        /*0082*/ 	.short	0x0028
        /*0084*/ 	.byte	0x00, 0xf5, 0x21, 0x00


	//----- nvinfo : EIATTR_KPARAM_INFO
	.align		4
.L_3971:
        /*0088*/ 	.byte	0x04, 0x17
        /*008a*/ 	.short	(.L_3973 - .L_3972)
.L_3972:
        /*008c*/ 	.word	0x00000000
        /*0090*/ 	.short	0x0004
        /*0092*/ 	.short	0x0020
        /*0094*/ 	.byte	0x00, 0xf5, 0x21, 0x00


	//----- nvinfo : EIATTR_KPARAM_INFO
	.align		4
.L_3973:
        /*0098*/ 	.byte	0x04, 0x17
        /*009a*/ 	.short	(.L_3975 - .L_3974)
.L_3974:
        /*009c*/ 	.word	0x00000000
        /*00a0*/ 	.short	0x0003
        /*00a2*/ 	.short	0x0018
        /*00a4*/ 	.byte	0x00, 0xf5, 0x21, 0x00


	//----- nvinfo : EIATTR_KPARAM_INFO
	.align		4
.L_3975:
        /*00a8*/ 	.byte	0x04, 0x17
        /*00aa*/ 	.short	(.L_3977 - .L_3976)
.L_3976:
        /*00ac*/ 	.word	0x00000000
        /*00b0*/ 	.short	0x0002
        /*00b2*/ 	.short	0x0010
        /*00b4*/ 	.byte	0x00, 0xf5, 0x21, 0x00


	//----- nvinfo : EIATTR_KPARAM_INFO
	.align		4
.L_3977:
        /*00b8*/ 	.byte	0x04, 0x17
        /*00ba*/ 	.short	(.L_3979 - .L_3978)
.L_3978:
        /*00bc*/ 	.word	0x00000000
        /*00c0*/ 	.short	0x0001
        /*00c2*/ 	.short	0x0008
        /*00c4*/ 	.byte	0x00, 0xf5, 0x21, 0x00


	//----- nvinfo : EIATTR_KPARAM_INFO
	.align		4
.L_3979:
        /*00c8*/ 	.byte	0x04, 0x17
        /*00ca*/ 	.short	(.L_3981 - .L_3980)
.L_3980:
        /*00cc*/ 	.word	0x00000000
        /*00d0*/ 	.short	0x0000
        /*00d2*/ 	.short	0x0000
        /*00d4*/ 	.byte	0x00, 0xf5, 0x21, 0x00


	//----- nvinfo : EIATTR_SPARSE_MMA_MASK
	.align		4
.L_3981:
        /*00d8*/ 	.byte	0x03, 0x50
        /*00da*/ 	.short	0x0000


	//----- nvinfo : EIATTR_MAXREG_COUNT
	.align		4
        /*00dc*/ 	.byte	0x03, 0x1b
        /*00de*/ 	.short	0x00ff


	//----- nvinfo : EIATTR_NUM_BARRIERS
	.align		4
        /*00e0*/ 	.byte	0x02, 0x4c
        /*00e2*/ 	.byte	0x01
	.zero		1


	//----- nvinfo : EIATTR_MERCURY_ISA_VERSION
	.align		4
        /*00e4*/ 	.byte	0x03, 0x5f
        /*00e6*/ 	.short	0x0101


	//----- nvinfo : EIATTR_VRC_CTA_INIT_COUNT
	.align		4
        /*00e8*/ 	.byte	0x02, 0x4a
	.zero		1
	.zero		1


	//----- nvinfo : EIATTR_EXIT_INSTR_OFFSETS
	.align		4
        /*00ec*/ 	.byte	0x04, 0x1c
        /*00ee*/ 	.short	(.L_3983 - .L_3982)


	//   ....[0]....
.L_3982:
        /*00f0*/ 	.word	0x00000090


	//   ....[1]....
        /*00f4*/ 	.word	0x00000120


	//   ....[2]....
        /*00f8*/ 	.word	0x00002640


	//   ....[3]....
        /*00fc*/ 	.word	0x00002690


	//   ....[4]....
        /*0100*/ 	.word	0x000026f0


	//----- nvinfo : EIATTR_CBANK_PARAM_SIZE
	.align		4
.L_3983:
        /*0104*/ 	.byte	0x03, 0x19
        /*0106*/ 	.short	0x004c


	//----- nvinfo : EIATTR_PARAM_CBANK
	.align		4
        /*0108*/ 	.byte	0x04, 0x0a
        /*010a*/ 	.short	(.L_3985 - .L_3984)
	.align		4
.L_3984:
        /*010c*/ 	.word	index@(.nv.constant0._Z8moe_q5_1IN3c108BFloat16ELb0EEvPKvS3_PT_PKiS7_S7_iiiiiii)
        /*0110*/ 	.short	0x0380
        /*0112*/ 	.short	0x004c


	//----- nvinfo : EIATTR_SW_WAR
	.align		4
.L_3985:
        /*0114*/ 	.byte	0x04, 0x36
        /*0116*/ 	.short	(.L_3987 - .L_3986)
.L_3986:
        /*0118*/ 	.word	0x00000008
.L_3987:


//--------------------- .nv.info._Z8moe_q5_0IN3c108BFloat16ELb1EEvPKvS3_PT_PKiS7_S7_iiiiiii --------------------------
	.section	.nv.info._Z8moe_q5_0IN3c108BFloat16ELb1EEvPKvS3_PT_PKiS7_S7_iiiiiii,"",@"SHT_CUDA_INFO"
	.sectionflags	@""
	.align	4


	//----- nvinfo : EIATTR_CUDA_API_VERSION
	.align		4
        /*0000*/ 	.byte	0x04, 0x37
        /*0002*/ 	.short	(.L_3989 - .L_3988)
.L_3988:
        /*0004*/ 	.word	0x00000082


	//----- nvinfo : EIATTR_KPARAM_INFO
	.align		4
.L_3989:
        /*0008*/ 	.byte	0x04, 0x17
        /*000a*/ 	.short	(.L_3991 - .L_3990)
.L_3990:
        /*000c*/ 	.word	0x00000000
        /*0010*/ 	.short	0x000c
        /*0012*/ 	.short	0x0048
        /*0014*/ 	.byte	0x00, 0xf0, 0x11, 0x00


	//----- nvinfo : EIATTR_KPARAM_INFO
	.align		4
.L_3991:
        /*0018*/ 	.byte	0x04, 0x17
        /*001a*/ 	.short	(.L_3993 - .L_3992)
.L_3992:
        /*001c*/ 	.word	0x00000000
        /*0020*/ 	.short	0x000b
        /*0022*/ 	.short	0x0044
        /*0024*/ 	.byte	0x00, 0xf0, 0x11, 0x00


	//----- nvinfo : EIATTR_KPARAM_INFO
	.align		4
.L_3993:
        /*0028*/ 	.byte	0x04, 0x17
        /*002a*/ 	.short	(.L_3995 - .L_3994)
.L_3994:
        /*002c*/ 	.word	0x00000000
        /*0030*/ 	.short	0x000a
        /*0032*/ 	.short	0x0040
        /*0034*/ 	.byte	0x00, 0xf0, 0x11, 0x00


	//----- nvinfo : EIATTR_KPARAM_INFO
	.align		4
.L_3995:
        /*0038*/ 	.byte	0x04, 0x17
        /*003a*/ 	.short	(.L_3997 - .L_3996)
.L_3996:
        /*003c*/ 	.word	0x00000000
        /*0040*/ 	.short	0x0009
        /*0042*/ 	.short	0x003c
        /*0044*/ 	.byte	0x00, 0xf0, 0x11, 0x00


	//----- nvinfo : EIATTR_KPARAM_INFO
	.align		4
.L_3997:
        /*0048*/ 	.byte	0x04, 0x17
        /*004a*/ 	.short	(.L_3999 - .L_3998)
.L_3998:
        /*004c*/ 	.word	0x00000000
        /*0050*/ 	.short	0x0008
        /*0052*/ 	.short	0x0038
        /*0054*/ 	.byte	0x00, 0xf0, 0x11, 0x00


	//----- nvinfo : EIATTR_KPARAM_INFO
	.align		4
.L_3999:
        /*0058*/ 	.byte	0x04, 0x17
        /*005a*/ 	.short	(.L_4001 - .L_4000)
.L_4000:
        /*005c*/ 	.word	0x00000000
        /*0060*/ 	.short	0x0007
        /*0062*/ 	.short	0x0034
        /*0064*/ 	.byte	0x00, 0xf0, 0x11, 0x00


	//----- nvinfo : EIATTR_KPARAM_INFO
	.align		4
.L_4001:
        /*0068*/ 	.byte	0x04, 0x17
        /*006a*/ 	.short	(.L_4003 - .L_4002)
.L_4002:
        /*006c*/ 	.word	0x00000000
        /*0070*/ 	.short	0x0006
        /*0072*/ 	.short	0x0030
        /*0074*/ 	.byte	0x00, 0xf0, 0x11, 0x00


	//----- nvinfo : EIATTR_KPARAM_INFO
	.align		4
.L_4003:
        /*0078*/ 	.byte	0x04, 0x17
        /*007a*/ 	.short	(.L_4005 - .L_4004)
.L_4004:
        /*007c*/ 	.word	0x00000000
        /*0080*/ 	.short	0x0005
        /*0082*/ 	.short	0x0028
        /*0084*/ 	.byte	0x00, 0xf5, 0x21, 0x00


	//----- nvinfo : EIATTR_KPARAM_INFO
	.align		4
.L_4005:
        /*0088*/ 	.byte	0x04, 0x17
        /*008a*/ 	.short	(.L_4007 - .L_4006)
.L_4006:
        /*008c*/ 	.word	0x00000000
        /*0090*/ 	.short	0x0004
        /*0092*/ 	.short	0x0020
        /*0094*/ 	.byte	0x00, 0xf5, 0x21, 0x00


	//----- nvinfo : EIATTR_KPARAM_INFO
	.align		4
.L_4007:
        /*0098*/ 	.byte	0x04, 0x17
        /*009a*/ 	.short	(.L_4009 - .L_4008)
.L_4008:
        /*009c*/ 	.word	0x00000000
        /*00a0*/ 	.short	0x0003
        /*00a2*/ 	.short	0x0018
        /*00a4*/ 	.byte	0x00, 0xf5, 0x21, 0x00


	//----- nvinfo : EIATTR_KPARAM_INFO
	.align		4
.L_4009:
        /*00a8*/ 	.byte	0x04, 0x17
        /*00aa*/ 	.short	(.L_4011 - .L_4010)
.L_4010:
        /*00ac*/ 	.word	0x00000000
        /*00b0*/ 	.short	0x0002
        /*00b2*/ 	.short	0x0010
        /*00b4*/ 	.byte	0x00, 0xf5, 0x21, 0x00


	//----- nvinfo : EIATTR_KPARAM_INFO
	.align		4
.L_4011:
        /*00b8*/ 	.byte	0x04, 0x17
        /*00ba*/ 	.short	(.L_4013 - .L_4012)
.L_4012:
        /*00bc*/ 	.word	0x00000000
        /*00c0*/ 	.short	0x0001
        /*00c2*/ 	.short	0x0008
        /*00c4*/ 	.byte	0x00, 0xf5, 0x21, 0x00


	//----- nvinfo : EIATTR_KPARAM_INFO
	.align		4
.L_4013:
        /*00c8*/ 	.byte	0x04, 0x17
        /*00ca*/ 	.short	(.L_4015 - .L_4014)
.L_4014:
        /*00cc*/ 	.word	0x00000000
        /*00d0*/ 	.short	0x0000
        /*00d2*/ 	.short	0x0000
        /*00d4*/ 	.byte	0x00, 0xf5, 0x21, 0x00


	//----- nvinfo : EIATTR_SPARSE_MMA_MASK
	.align		4
.L_4015:
        /*00d8*/ 	.byte	0x03, 0x50
        /*00da*/ 	.short	0x0000


	//----- nvinfo : EIATTR_MAXREG_COUNT
	.align		4
        /*00dc*/ 	.byte	0x03, 0x1b
        /*00de*/ 	.short	0x00ff


	//----- nvinfo : EIATTR_NUM_BARRIERS
	.align		4
        /*00e0*/ 	.byte	0x02, 0x4c
        /*00e2*/ 	.byte	0x01
	.zero		1


	//----- nvinfo : EIATTR_MERCURY_ISA_VERSION
	.align		4
        /*00e4*/ 	.byte	0x03, 0x5f
        /*00e6*/ 	.short	0x0101


	//----- nvinfo : EIATTR_VRC_CTA_INIT_COUNT
	.align		4
        /*00e8*/ 	.byte	0x02, 0x4a
	.zero		1
	.zero		1


	//----- nvinfo : EIATTR_EXIT_INSTR_OFFSETS
	.align		4
        /*00ec*/ 	.byte	0x04, 0x1c
        /*00ee*/ 	.short	(.L_4017 - .L_4016)


	//   ....[0]....
.L_4016:
        /*00f0*/ 	.word	0x00000090


	//   ....[1]....
        /*00f4*/ 	.word	0x00000120


	//   ....[2]....
        /*00f8*/ 	.word	0x000031f0


	//   ....[3]....
        /*00fc*/ 	.word	0x00003240


	//   ....[4]....
        /*0100*/ 	.word	0x000032a0


	//----- nvinfo : EIATTR_CBANK_PARAM_SIZE
	.align		4
.L_4017:
        /*0104*/ 	.byte	0x03, 0x19
        /*0106*/ 	.short	0x004c


	//----- nvinfo : EIATTR_PARAM_CBANK
	.align		4
        /*0108*/ 	.byte	0x04, 0x0a
        /*010a*/ 	.short	(.L_4019 - .L_4018)
	.align		4
.L_4018:
        /*010c*/ 	.word	index@(.nv.constant0._Z8moe_q5_0IN3c108BFloat16ELb1EEvPKvS3_PT_PKiS7_S7_iiiiiii)
        /*0110*/ 	.short	0x0380
        /*0112*/ 	.short	0x004c


	//----- nvinfo : EIATTR_SW_WAR
	.align		4
.L_4019:
        /*0114*/ 	.byte	0x04, 0x36
        /*0116*/ 	.short	(.L_4021 - .L_4020)
.L_4020:
        /*0118*/ 	.word	0x00000008
.L_4021:


//--------------------- .nv.info._Z8moe_q5_0IN3c108BFloat16ELb0EEvPKvS3_PT_PKiS7_S7_iiiiiii --------------------------
	.section	.nv.info._Z8moe_q5_0IN3c108BFloat16ELb0EEvPKvS3_PT_PKiS7_S7_iiiiiii,"",@"SHT_CUDA_INFO"
	.sectionflags	@""
	.align	4


	//----- nvinfo : EIATTR_CUDA_API_VERSION
	.align		4
        /*0000*/ 	.byte	0x04, 0x37
        /*0002*/ 	.short	(.L_4023 - .L_4022)
.L_4022:
        /*0004*/ 	.word	0x00000082


	//----- nvinfo : EIATTR_KPARAM_INFO
	.align		4
.L_4023:
        /*0008*/ 	.byte	0x04, 0x17
        /*000a*/ 	.short	(.L_4025 - .L_4024)
.L_4024:
        /*000c*/ 	.word	0x00000000
        /*0010*/ 	.short	0x000c
        /*0012*/ 	.short	0x0048
        /*0014*/ 	.byte	0x00, 0xf0, 0x11, 0x00


	//----- nvinfo : EIATTR_KPARAM_INFO
	.align		4
.L_4025:
        /*0018*/ 	.byte	0x04, 0x17
        /*001a*/ 	.short	(.L_4027 - .L_4026)
.L_4026:
        /*001c*/ 	.word	0x00000000
        /*0020*/ 	.short	0x000b
        /*0022*/ 	.short	0x0044
        /*0024*/ 	.byte	0x00, 0xf0, 0x11, 0x00


	//----- nvinfo : EIATTR_KPARAM_INFO
	.align		4
.L_4027:
        /*0028*/ 	.byte	0x04, 0x17
        /*002a*/ 	.short	(.L_4029 - .L_4028)
.L_4028:
        /*002c*/ 	.word	0x00000000
        /*0030*/ 	.short	0x000a
        /*0032*/ 	.short	0x0040
        /*0034*/ 	.byte	0x00, 0xf0, 0x11, 0x00


	//----- nvinfo : EIATTR_KPARAM_INFO
	.align		4
.L_4029:
        /*0038*/ 	.byte	0x04, 0x17
        /*003a*/ 	.short	(.L_4031 - .L_4030)
.L_4030:
        /*003c*/ 	.word	0x00000000
        /*0040*/ 	.short	0x0009
        /*0042*/ 	.short	0x003c
        /*0044*/ 	.byte	0x00, 0xf0, 0x11, 0x00


	//----- nvinfo : EIATTR_KPARAM_INFO
	.align		4
.L_4031:
        /*0048*/ 	.byte	0x04, 0x17
        /*004a*/ 	.short	(.L_4033 - .L_4032)
.L_4032:
        /*004c*/ 	.word	0x00000000
        /*0050*/ 	.short	0x0008
        /*0052*/ 	.short	0x0038
        /*0054*/ 	.byte	0x00, 0xf0, 0x11, 0x00


	//----- nvinfo : EIATTR_KPARAM_INFO
	.align		4
.L_4033:
        /*0058*/ 	.byte	0x04, 0x17
        /*005a*/ 	.short	(.L_4035 - .L_4034)
.L_4034:
        /*005c*/ 	.word	0x00000000
        /*0060*/ 	.short	0x0007
        /*0062*/ 	.short	0x0034
        /*0064*/ 	.byte	0x00, 0xf0, 0x11, 0x00


	//----- nvinfo : EIATTR_KPARAM_INFO
	.align		4
.L_4035:
        /*0068*/ 	.byte	0x04, 0x17
        /*006a*/ 	.short	(.L_4037 - .L_4036)
.L_4036:
        /*006c*/ 	.word	0x00000000
        /*0070*/ 	.short	0x0006
        /*0072*/ 	.short	0x0030
        /*0074*/ 	.byte	0x00, 0xf0, 0x11, 0x00


	//----- nvinfo : EIATTR_KPARAM_INFO
	.align		4
.L_4037:
        /*0078*/ 	.byte	0x04, 0x17
        /*007a*/ 	.short	(.L_4039 - .L_4038)
.L_4038:
        /*007c*/ 	.word	0x00000000
        /*0080*/ 	.short	0x0005
        /*0082*/ 	.short	0x0028
        /*0084*/ 	.byte	0x00, 0xf5, 0x21, 0x00


	//----- nvinfo : EIATTR_KPARAM_INFO
	.align		4
.L_4039:
        /*0088*/ 	.byte	0x04, 0x17
        /*008a*/ 	.short	(.L_4041 - .L_4040)
.L_4040:
        /*008c*/ 	.word	0x00000000
        /*0090*/ 	.short	0x0004
        /*0092*/ 	.short	0x0020
        /*0094*/ 	.byte	0x00, 0xf5, 0x21, 0x00


	//----- nvinfo : EIATTR_KPARAM_INFO
	.align		4
.L_4041:
        /*0098*/ 	.byte	0x04, 0x17
        /*009a*/ 	.short	(.L_4043 - .L_4042)
.L_4042:
        /*009c*/ 	.word	0x00000000
        /*00a0*/ 	.short	0x0003
        /*00a2*/ 	.short	0x0018
        /*00a4*/ 	.byte	0x00, 0xf5, 0x21, 0x00


	//----- nvinfo : EIATTR_KPARAM_INFO
	.align		4
.L_4043:
        /*00a8*/ 	.byte	0x04, 0x17
        /*00aa*/ 	.short	(.L_4045 - .L_4044)
.L_4044:
        /*00ac*/ 	.word	0x00000000
        /*00b0*/ 	.short	0x0002
        /*00b2*/ 	.short	0x0010
        /*00b4*/ 	.byte	0x00, 0xf5, 0x21, 0x00


	//----- nvinfo : EIATTR_KPARAM_INFO
	.align		4
.L_4045:
        /*00b8*/ 	.byte	0x04, 0x17
        /*00ba*/ 	.short	(.L_4047 - .L_4046)
.L_4046:
        /*00bc*/ 	.word	0x00000000
        /*00c0*/ 	.short	0x0001
        /*00c2*/ 	.short	0x0008
        /*00c4*/ 	.byte	0x00, 0xf5, 0x21, 0x00


	//----- nvinfo : EIATTR_KPARAM_INFO
	.align		4
.L_4047:
        /*00c8*/ 	.byte	0x04, 0x17
        /*00ca*/ 	.short	(.L_4049 - .L_4048)
.L_4048:
        /*00cc*/ 	.word	0x00000000
        /*00d0*/ 	.short	0x0000
        /*00d2*/ 	.short	0x0000
        /*00d4*/ 	.byte	0x00, 0xf5, 0x21, 0x00


	//----- nvinfo : EIATTR_SPARSE_MMA_MASK
	.align		4
.L_4049:
        /*00d8*/ 	.byte	0x03, 0x50
        /*00da*/ 	.short	0x0000


	//----- nvinfo : EIATTR_MAXREG_COUNT
	.align		4
        /*00dc*/ 	.byte	0x03, 0x1b
        /*00de*/ 	.short	0x00ff


	//----- nvinfo : EIATTR_NUM_BARRIERS
	.align		4
        /*00e0*/ 	.byte	0x02, 0x4c
        /*00e2*/ 	.byte	0x01
	.zero		1


	//----- nvinfo : EIATTR_MERCURY_ISA_VERSION
	.align		4
        /*00e4*/ 	.byte	0x03, 0x5f
        /*00e6*/ 	.short	0x0101


	//----- nvinfo : EIATTR_VRC_CTA_INIT_COUNT
	.align		4
        /*00e8*/ 	.byte	0x02, 0x4a
	.zero		1
	.zero		1


	//----- nvinfo : EIATTR_EXIT_INSTR_OFFSETS
	.align		4
        /*00ec*/ 	.byte	0x04, 0x1c
        /*00ee*/ 	.short	(.L_4051 - .L_4050)


	//   ....[0]....
.L_4050:
        /*00f0*/ 	.word	0x00000090


	//   ....[1]....
        /*00f4*/ 	.word	0x00000120


	//   ....[2]....
        /*00f8*/ 	.word	0x00002e30


	//   ....[3]....
        /*00fc*/ 	.word	0x00002e80


	//   ....[4]....
        /*0100*/ 	.word	0x00002ee0


	//----- nvinfo : EIATTR_CBANK_PARAM_SIZE
	.align		4
.L_4051:
        /*0104*/ 	.byte	0x03, 0x19
        /*0106*/ 	.short	0x004c


	//----- nvinfo : EIATTR_PARAM_CBANK
	.align		4
        /*0108*/ 	.byte	0x04, 0x0a
        /*010a*/ 	.short	(.L_4053 - .L_4052)
	.align		4
.L_4052:
        /*010c*/ 	.word	index@(.nv.constant0._Z8moe_q5_0IN3c108BFloat16ELb0EEvPKvS3_PT_PKiS7_S7_iiiiiii)
        /*0110*/ 	.short	0x0380
        /*0112*/ 	.short	0x004c


	//----- nvinfo : EIATTR_SW_WAR
	.align		4
.L_4053:
        /*0114*/ 	.byte	0x04, 0x36
        /*0116*/ 	.short	(.L_4055 - .L_4054)
.L_4054:
        /*0118*/ 	.word	0x00000008
.L_4055:


//--------------------- .nv.info._Z8moe_q4_1IN3c108BFloat16ELb1EEvPKvS3_PT_PKiS7_S7_iiiiiii --------------------------
	.section	.nv.info._Z8moe_q4_1IN3c108BFloat16ELb1EEvPKvS3_PT_PKiS7_S7_iiiiiii,"",@"SHT_CUDA_INFO"
	.sectionflags	@""
	.align	4


	//----- nvinfo : EIATTR_CUDA_API_VERSION
	.align		4
        /*0000*/ 	.byte	0x04, 0x37
        /*0002*/ 	.short	(.L_4057 - .L_4056)
.L_4056:
        /*0004*/ 	.word	0x00000082


	//----- nvinfo : EIATTR_KPARAM_INFO
	.align		4
.L_4057:
        /*0008*/ 	.byte	0x04, 0x17
        /*000a*/ 	.short	(.L_4059 - .L_4058)
.L_4058:
        /*000c*/ 	.word	0x00000000
        /*0010*/ 	.short	0x000c
        /*0012*/ 	.short	0x0048
        /*0014*/ 	.byte	0x00, 0xf0, 0x11, 0x00


	//----- nvinfo : EIATTR_KPARAM_INFO
	.align		4
.L_4059:
        /*0018*/ 	.byte	0x04, 0x17
        /*001a*/ 	.short	(.L_4061 - .L_4060)
.L_4060:
        /*001c*/ 	.word	0x00000000
        /*0020*/ 	.short	0x000b
        /*0022*/ 	.short	0x0044
        /*0024*/ 	.byte	0x00, 0xf0, 0x11, 0x00


	//----- nvinfo : EIATTR_KPARAM_INFO
	.align		4
.L_4061:
        /*0028*/ 	.byte	0x04, 0x17
        /*002a*/ 	.short	(.L_4063 - .L_4062)
.L_4062:
        /*002c*/ 	.word	0x00000000
        /*0030*/ 	.short	0x000a
        /*0032*/ 	.short	0x0040
        /*0034*/ 	.byte	0x00, 0xf0, 0x11, 0x00


	//----- nvinfo : EIATTR_KPARAM_INFO
	.align		4
.L_4063:
        /*0038*/ 	.byte	0x04, 0x17
        /*003a*/ 	.short	(.L_4065 - .L_4064)
.L_4064:
        /*003c*/ 	.word	0x00000000
        /*0040*/ 	.short	0x0009
        /*0042*/ 	.short	0x003c
        /*0044*/ 	.byte	0x00, 0xf0, 0x11, 0x00


	//----- nvinfo : EIATTR_KPARAM_INFO
	.align		4
.L_4065:
        /*0048*/ 	.byte	0x04, 0x17
        /*004a*/ 	.short	(.L_4067 - .L_4066)
.L_4066:
        /*004c*/ 	.word	0x00000000
        /*0050*/ 	.short	0x0008
        /*0052*/ 	.short	0x0038
        /*0054*/ 	.byte	0x00, 0xf0, 0x11, 0x00


	//----- nvinfo : EIATTR_KPARAM_INFO
	.align		4
.L_4067:
        /*0058*/ 	.byte	0x04, 0x17
        /*005a*/ 	.short	(.L_4069 - .L_4068)
.L_4068:
        /*005c*/ 	.word	0x00000000
        /*0060*/ 	.short	0x0007
        /*0062*/ 	.short	0x0034
        /*0064*/ 	.byte	0x00, 0xf0, 0x11, 0x00


	//----- nvinfo : EIATTR_KPARAM_INFO
	.align		4
.L_4069:
        /*0068*/ 	.byte	0x04, 0x17
        /*006a*/ 	.short	(.L_4071 - .L_4070)
.L_4070:
        /*006c*/ 	.word	0x00000000
        /*0070*/ 	.short	0x0006
        /*0072*/ 	.short	0x0030
        /*0074*/ 	.byte	0x00, 0xf0, 0x11, 0x00


	//----- nvinfo : EIATTR_KPARAM_INFO
	.align		4
.L_4071:
        /*0078*/ 	.byte	0x04, 0x17
        /*007a*/ 	.short	(.L_4073 - .L_4072)
.L_4072:
        /*007c*/ 	.word	0x00000000
        /*0080*/ 	.short	0x0005
        /*0082*/ 	.short	0x0028
        /*0084*/ 	.byte	0x00, 0xf5, 0x21, 0x00


	//----- nvinfo : EIATTR_KPARAM_INFO
	.align		4
.L_4073:
        /*0088*/ 	.byte	0x04, 0x17
        /*008a*/ 	.short	(.L_4075 - .L_4074)
.L_4074:
        /*008c*/ 	.word	0x00000000
        /*0090*/ 	.short	0x0004
        /*0092*/ 	.short	0x0020
        /*0094*/ 	.byte	0x00, 0xf5, 0x21, 0x00


	//----- nvinfo : EIATTR_KPARAM_INFO
	.align		4
.L_4075:
        /*0098*/ 	.byte	0x04, 0x17
        /*009a*/ 	.short	(.L_4077 - .L_4076)
.L_4076:
        /*009c*/ 	.word	0x00000000
        /*00a0*/ 	.short	0x0003
        /*00a2*/ 	.short	0x0018
        /*00a4*/ 	.byte	0x00, 0xf5, 0x21, 0x00


	//----- nvinfo : EIATTR_KPARAM_INFO
	.align		4
.L_4077:
        /*00a8*/ 	.byte	0x04, 0x17
        /*00aa*/ 	.short	(.L_4079 - .L_4078)
.L_4078:
        /*00ac*/ 	.word	0x00000000
        /*00b0*/ 	.short	0x0002
        /*00b2*/ 	.short	0x0010
        /*00b4*/ 	.byte	0x00, 0xf5, 0x21, 0x00


	//----- nvinfo : EIATTR_KPARAM_INFO
	.align		4
.L_4079:
        /*00b8*/ 	.byte	0x04, 0x17
        /*00ba*/ 	.short	(.L_4081 - .L_4080)
.L_4080:
        /*00bc*/ 	.word	0x00000000
        /*00c0*/ 	.short	0x0001
        /*00c2*/ 	.short	0x0008
        /*00c4*/ 	.byte	0x00, 0xf5, 0x21, 0x00


	//----- nvinfo : EIATTR_KPARAM_INFO
	.align		4
.L_4081:
        /*00c8*/ 	.byte	0x04, 0x17
        /*00ca*/ 	.short	(.L_4083 - .L_4082)
.L_4082:
        /*00cc*/ 	.word	0x00000000
        /*00d0*/ 	.short	0x0000
        /*00d2*/ 	.short	0x0000
        /*00d4*/ 	.byte	0x00, 0xf5, 0x21, 0x00


	//----- nvinfo : EIATTR_SPARSE_MMA_MASK
	.align		4
.L_4083:
        /*00d8*/ 	.byte	0x03, 0x50
        /*00da*/ 	.short	0x0000


	//----- nvinfo : EIATTR_MAXREG_COUNT
	.align		4
        /*00dc*/ 	.byte	0x03, 0x1b
        /*00de*/ 	.short	0x00ff


	//----- nvinfo : EIATTR_NUM_BARRIERS
	.align		4
        /*00e0*/ 	.byte	0x02, 0x4c
        /*00e2*/ 	.byte	0x01
	.zero		1


	//----- nvinfo : EIATTR_MERCURY_ISA_VERSION
	.align		4
        /*00e4*/ 	.byte	0x03, 0x5f
        /*00e6*/ 	.short	0x0101


	//----- nvinfo : EIATTR_VRC_CTA_INIT_COUNT
	.align		4
        /*00e8*/ 	.byte	0x02, 0x4a
	.zero		1
	.zero		1


	//----- nvinfo : EIATTR_EXIT_INSTR_OFFSETS
	.align		4
        /*00ec*/ 	.byte	0x04, 0x1c
        /*00ee*/ 	.short	(.L_4085 - .L_4084)


	//   ....[0]....
.L_4084:
        /*00f0*/ 	.word	0x00000090


	//   ....[1]....
        /*00f4*/ 	.word	0x00000120


	//   ....[2]....
        /*00f8*/ 	.word	0x00002210


	//   ....[3]....
        /*00fc*/ 	.word	0x00002260


	//   ....[4]....
        /*0100*/ 	.word	0x000022c0


	//----- nvinfo : EIATTR_CBANK_PARAM_SIZE
	.align		4
.L_4085:
        /*0104*/ 	.byte	0x03, 0x19
        /*0106*/ 	.short	0x004c


	//----- nvinfo : EIATTR_PARAM_CBANK
	.align		4
        /*0108*/ 	.byte	0x04, 0x0a
        /*010a*/ 	.short	(.L_4087 - .L_4086)
	.align		4
.L_4086:
        /*010c*/ 	.word	index@(.nv.constant0._Z8moe_q4_1IN3c108BFloat16ELb1EEvPKvS3_PT_PKiS7_S7_iiiiiii)
        /*0110*/ 	.short	0x0380
        /*0112*/ 	.short	0x004c


	//----- nvinfo : EIATTR_SW_WAR
	.align		4
.L_4087:
        /*0114*/ 	.byte	0x04, 0x36
        /*0116*/ 	.short	(.L_4089 - .L_4088)
.L_4088:
        /*0118*/ 	.word	0x00000008
.L_4089:


//--------------------- .nv.info._Z8moe_q4_1IN3c108BFloat16ELb0EEvPKvS3_PT_PKiS7_S7_iiiiiii --------------------------
	.section	.nv.info._Z8moe_q4_1IN3c108BFloat16ELb0EEvPKvS3_PT_PKiS7_S7_iiiiiii,"",@"SHT_CUDA_INFO"
	.sectionflags	@""
	.align	4


	//----- nvinfo : EIATTR_CUDA_API_VERSION
	.align		4
        /*0000*/ 	.byte	0x04, 0x37
        /*0002*/ 	.short	(.L_4091 - .L_4090)
.L_4090:
        /*0004*/ 	.word	0x00000082


	//----- nvinfo : EIATTR_KPARAM_INFO
	.align		4
.L_4091:
        /*0008*/ 	.byte	0x04, 0x17
        /*000a*/ 	.short	(.L_4093 - .L_4092)
.L_4092:
        /*000c*/ 	.word	0x00000000
        /*0010*/ 	.short	0x000c
        /*0012*/ 	.short	0x0048
        /*0014*/ 	.byte	0x00, 0xf0, 0x11, 0x00


	//----- nvinfo : EIATTR_KPARAM_INFO
	.align		4
.L_4093:
        /*0018*/ 	.byte	0x04, 0x17
        /*001a*/ 	.short	(.L_4095 - .L_4094)
.L_4094:
        /*001c*/ 	.word	0x00000000
        /*0020*/ 	.short	0x000b
        /*0022*/ 	.short	0x0044
        /*0024*/ 	.byte	0x00, 0xf0, 0x11, 0x00


	//----- nvinfo : EIATTR_KPARAM_INFO
	.align		4
.L_4095:
        /*0028*/ 	.byte	0x04, 0x17
        /*002a*/ 	.short	(.L_4097 - .L_4096)
.L_4096:
        /*002c*/ 	.word	0x00000000
        /*0030*/ 	.short	0x000a
        /*0032*/ 	.short	0x0040
        /*0034*/ 	.byte	0x00, 0xf0, 0x11, 0x00


	//----- nvinfo : EIATTR_KPARAM_INFO
	.align		4
.L_4097:
        /*0038*/ 	.byte	0x04, 0x17
        /*003a*/ 	.short	(.L_4099 - .L_4098)
.L_4098:
        /*003c*/ 	.word	0x00000000
        /*0040*/ 	.short	0x0009
        /*0042*/ 	.short	0x003c
        /*0044*/ 	.byte	0x00, 0xf0, 0x11, 0x00


	//----- nvinfo : EIATTR_KPARAM_INFO
	.align		4
.L_4099:
        /*0048*/ 	.byte	0x04, 0x17
        /*004a*/ 	.short	(.L_4101 - .L_4100)
.L_4100:
        /*004c*/ 	.word	0x00000000
        /*0050*/ 	.short	0x0008
        /*0052*/ 	.short	0x0038
        /*0054*/ 	.byte	0x00, 0xf0, 0x11, 0x00


	//----- nvinfo : EIATTR_KPARAM_INFO
	.align		4
.L_4101:
        /*0058*/ 	.byte	0x04, 0x17
        /*005a*/ 	.short	(.L_4103 - .L_4102)
.L_4102:
        /*005c*/ 	.word	0x00000000
        /*0060*/ 	.short	0x0007
        /*0062*/ 	.short	0x0034
        /*0064*/ 	.byte	0x00, 0xf0, 0x11, 0x00


	//----- nvinfo : EIATTR_KPARAM_INFO
	.align		4
.L_4103:
        /*0068*/ 	.byte	0x04, 0x17
        /*006a*/ 	.short	(.L_4105 - .L_4104)
.L_4104:
        /*006c*/ 	.word	0x00000000
        /*0070*/ 	.short	0x0006
        /*0072*/ 	.short	0x0030
        /*0074*/ 	.byte	0x00, 0xf0, 0x11, 0x00


	//----- nvinfo : EIATTR_KPARAM_INFO
	.align		4
.L_4105:
        /*0078*/ 	.byte	0x04, 0x17
        /*007a*/ 	.short	(.L_4107 - .L_4106)
.L_4106:
        /*007c*/ 	.word	0x00000000
        /*0080*/ 	.short	0x0005
        /*0082*/ 	.short	0x0028
        /*0084*/ 	.byte	0x00, 0xf5, 0x21, 0x00


	//----- nvinfo : EIATTR_KPARAM_INFO
	.align		4
.L_4107:
        /*0088*/ 	.byte	0x04, 0x17
        /*008a*/ 	.short	(.L_4109 - .L_4108)
.L_4108:
        /*008c*/ 	.word	0x00000000
        /*0090*/ 	.short	0x0004
        /*0092*/ 	.short	0x0020
        /*0094*/ 	.byte	0x00, 0xf5, 0x21, 0x00


	//----- nvinfo : EIATTR_KPARAM_INFO
	.align		4
.L_4109:
        /*0098*/ 	.byte	0x04, 0x17
        /*009a*/ 	.short	(.L_4111 - .L_4110)
.L_4110:
        /*009c*/ 	.word	0x00000000
        /*00a0*/ 	.short	0x0003
        /*00a2*/ 	.short	0x0018
        /*00a4*/ 	.byte	0x00, 0xf5, 0x21, 0x00


	//----- nvinfo : EIATTR_KPARAM_INFO
	.align		4
.L_4111:
        /*00a8*/ 	.byte	0x04, 0x17
        /*00aa*/ 	.short	(.L_4113 - .L_4112)
.L_4112:
        /*00ac*/ 	.word	0x00000000
        /*00b0*/ 	.short	0x0002
        /*00b2*/ 	.short	0x0010
        /*00b4*/ 	.byte	0x00, 0xf5, 0x21, 0x00


	//----- nvinfo : EIATTR_KPARAM_INFO
	.align		4
.L_4113:
        /*00b8*/ 	.byte	0x04, 0x17
        /*00ba*/ 	.short	(.L_4115 - .L_4114)
.L_4114:
        /*00bc*/ 	.word	0x00000000
        /*00c0*/ 	.short	0x0001
        /*00c2*/ 	.short	0x0008
        /*00c4*/ 	.byte	0x00, 0xf5, 0x21, 0x00


	//----- nvinfo : EIATTR_KPARAM_INFO
	.align		4
.L_4115:
        /*00c8*/ 	.byte	0x04, 0x17
        /*00ca*/ 	.short	(.L_4117 - .L_4116)
.L_4116:
        /*00cc*/ 	.word	0x00000000
        /*00d0*/ 	.short	0x0000
        /*00d2*/ 	.short	0x0000
        /*00d4*/ 	.byte	0x00, 0xf5, 0x21, 0x00


	//----- nvinfo : EIATTR_SPARSE_MMA_MASK
	.align		4
.L_4117:
        /*00d8*/ 	.byte	0x03, 0x50
        /*00da*/ 	.short	0x0000


	//----- nvinfo : EIATTR_MAXREG_COUNT
	.align		4
        /*00dc*/ 	.byte	0x03, 0x1b
        /*00de*/ 	.short	0x00ff


	//----- nvinfo : EIATTR_NUM_BARRIERS
	.align		4
        /*00e0*/ 	.byte	0x02, 0x4c
        /*00e2*/ 	.byte	0x01
	.zero		1


	//----- nvinfo : EIATTR_MERCURY_ISA_VERSION
	.align		4
        /*00e4*/ 	.byte	0x03, 0x5f
        /*00e6*/ 	.short	0x0101


	//----- nvinfo : EIATTR_VRC_CTA_INIT_COUNT
	.align		4
        /*00e8*/ 	.byte	0x02, 0x4a
	.zero		1
	.zero		1


	//----- nvinfo : EIATTR_EXIT_INSTR_OFFSETS
	.align		4
        /*00ec*/ 	.byte	0x04, 0x1c
        /*00ee*/ 	.short	(.L_4119 - .L_4118)


	//   ....[0]....
.L_4118:
        /*00f0*/ 	.word	0x00000090


	//   ....[1]....
        /*00f4*/ 	.word	0x00000120


	//   ....[2]....
        /*00f8*/ 	.word	0x00001e30


	//   ....[3]....
        /*00fc*/ 	.word	0x00001e80


	//   ....[4]....
        /*0100*/ 	.word	0x00001ee0


	//----- nvinfo : EIATTR_CBANK_PARAM_SIZE
	.align		4
.L_4119:
        /*0104*/ 	.byte	0x03, 0x19
        /*0106*/ 	.short	0x004c


	//----- nvinfo : EIATTR_PARAM_CBANK
	.align		4
        /*0108*/ 	.byte	0x04, 0x0a
        /*010a*/ 	.short	(.L_4121 - .L_4120)
	.align		4
.L_4120:
        /*010c*/ 	.word	index@(.nv.constant0._Z8moe_q4_1IN3c108BFloat16ELb0EEvPKvS3_PT_PKiS7_S7_iiiiiii)
        /*0110*/ 	.short	0x0380
        /*0112*/ 	.short	0x004c


	//----- nvinfo : EIATTR_SW_WAR
	.align		4
.L_4121:
        /*0114*/ 	.byte	0x04, 0x36
        /*0116*/ 	.short	(.L_4123 - .L_4122)
.L_4122:
        /*0118*/ 	.word	0x00000008
.L_4123:


//--------------------- .nv.info._Z8moe_q4_0IN3c108BFloat16ELb1EEvPKvS3_PT_PKiS7_S7_iiiiiii --------------------------
	.section	.nv.info._Z8moe_q4_0IN3c108BFloat16ELb1EEvPKvS3_PT_PKiS7_S7_iiiiiii,"",@"SHT_CUDA_INFO"
	.sectionflags	@""
	.align	4


	//----- nvinfo : EIATTR_CUDA_API_VERSION
	.align		4
        /*0000*/ 	.byte	0x04, 0x37
        /*0002*/ 	.short	(.L_4125 - .L_4124)
.L_4124:
        /*0004*/ 	.word	0x00000082


	//----- nvinfo : EIATTR_KPARAM_INFO
	.align		4
.L_4125:
        /*0008*/ 	.byte	0x04, 0x17
        /*000a*/ 	.short	(.L_4127 - .L_4126)
.L_4126:
        /*000c*/ 	.word	0x00000000
        /*0010*/ 	.short	0x000c
        /*0012*/ 	.short	0x0048
        /*0014*/ 	.byte	0x00, 0xf0, 0x11, 0x00


	//----- nvinfo : EIATTR_KPARAM_INFO
	.align		4
.L_4127:
        /*0018*/ 	.byte	0x04, 0x17
        /*001a*/ 	.short	(.L_4129 - .L_4128)
.L_4128:
        /*001c*/ 	.word	0x00000000
        /*0020*/ 	.short	0x000b
        /*0022*/ 	.short	0x0044
        /*0024*/ 	.byte	0x00, 0xf0, 0x11, 0x00


	//----- nvinfo : EIATTR_KPARAM_INFO
	.align		4
.L_4129:
        /*0028*/ 	.byte	0x04, 0x17
        /*002a*/ 	.short	(.L_4131 - .L_4130)
.L_4130:
        /*002c*/ 	.word	0x00000000
        /*0030*/ 	.short	0x000a
        /*0032*/ 	.short	0x0040
        /*0034*/ 	.byte	0x00, 0xf0, 0x11, 0x00


	//----- nvinfo : EIATTR_KPARAM_INFO
	.align		4
.L_4131:
        /*0038*/ 	.byte	0x04, 0x17
        /*003a*/ 	.short	(.L_4133 - .L_4132)
.L_4132:
        /*003c*/ 	.word	0x00000000
        /*0040*/ 	.short	0x0009
        /*0042*/ 	.short	0x003c
        /*0044*/ 	.byte	0x00, 0xf0, 0x11, 0x00


	//----- nvinfo : EIATTR_KPARAM_INFO
	.align		4
.L_4133:
        /*0048*/ 	.byte	0x04, 0x17
        /*004a*/ 	.short	(.L_4135 - .L_4134)
.L_4134:
        /*004c*/ 	.word	0x00000000
        /*0050*/ 	.short	0x0008
        /*0052*/ 	.short	0x0038
        /*0054*/ 	.byte	0x00, 0xf0, 0x11, 0x00


	//----- nvinfo : EIATTR_KPARAM_INFO
	.align		4
.L_4135:
        /*0058*/ 	.byte	0x04, 0x17
        /*005a*/ 	.short	(.L_4137 - .L_4136)
.L_4136:
        /*005c*/ 	.word	0x00000000
        /*0060*/ 	.short	0x0007
        /*0062*/ 	.short	0x0034
        /*0064*/ 	.byte	0x00, 0xf0, 0x11, 0x00


	//----- nvinfo : EIATTR_KPARAM_INFO
	.align		4
.L_4137:
        /*0068*/ 	.byte	0x04, 0x17
        /*006a*/ 	.short	(.L_4139 - .L_4138)
.L_4138:
        /*006c*/ 	.word	0x00000000
        /*0070*/ 	.short	0x0006
        /*0072*/ 	.short	0x0030
        /*0074*/ 	.byte	0x00, 0xf0, 0x11, 0x00


	//----- nvinfo : EIATTR_KPARAM_INFO
	.align		4
.L_4139:
        /*0078*/ 	.byte	0x04, 0x17
        /*007a*/ 	.short	(.L_4141 - .L_4140)
.L_4140:
        /*007c*/ 	.word	0x00000000
        /*0080*/ 	.short	0x0005
        /*0082*/ 	.short	0x0028
        /*0084*/ 	.byte	0x00, 0xf5, 0x21, 0x00


	//----- nvinfo : EIATTR_KPARAM_INFO
	.align		4
.L_4141:
        /*0088*/ 	.byte	0x04, 0x17
        /*008a*/ 	.short	(.L_4143 - .L_4142)
.L_4142:
        /*008c*/ 	.word	0x00000000
        /*0090*/ 	.short	0x0004
        /*0092*/ 	.short	0x0020
        /*0094*/ 	.byte	0x00, 0xf5, 0x21, 0x00


	//----- nvinfo : EIATTR_KPARAM_INFO
	.align		4
.L_4143:
        /*0098*/ 	.byte	0x04, 0x17
        /*009a*/ 	.short	(.L_4145 - .L_4144)
.L_4144:
        /*009c*/ 	.word	0x00000000
        /*00a0*/ 	.short	0x0003
        /*00a2*/ 	.short	0x0018
        /*00a4*/ 	.byte	0x00, 0xf5, 0x21, 0x00


	//----- nvinfo : EIATTR_KPARAM_INFO
	.align		4
.L_4145:
        /*00a8*/ 	.byte	0x04, 0x17
        /*00aa*/ 	.short	(.L_4147 - .L_4146)
.L_4146:
        /*00ac*/ 	.word	0x00000000
        /*00b0*/ 	.short	0x0002
        /*00b2*/ 	.short	0x0010
        /*00b4*/ 	.byte	0x00, 0xf5, 0x21, 0x00


	//----- nvinfo : EIATTR_KPARAM_INFO
	.align		4
.L_4147:
        /*00b8*/ 	.byte	0x04, 0x17
        /*00ba*/ 	.short	(.L_4149 - .L_4148)
.L_4148:
        /*00bc*/ 	.word	0x00000000
        /*00c0*/ 	.short	0x0001
        /*00c2*/ 	.short	0x0008
        /*00c4*/ 	.byte	0x00, 0xf5, 0x21, 0x00


	//----- nvinfo : EIATTR_KPARAM_INFO
	.align		4
.L_4149:
        /*00c8*/ 	.byte	0x04, 0x17
        /*00ca*/ 	.short	(.L_4151 - .L_4150)
.L_4150:
        /*00cc*/ 	.word	0x00000000
        /*00d0*/ 	.short	0x0000
        /*00d2*/ 	.short	0x0000
        /*00d4*/ 	.byte	0x00, 0xf5, 0x21, 0x00


	//----- nvinfo : EIATTR_SPARSE_MMA_MASK
	.align		4
.L_4151:
        /*00d8*/ 	.byte	0x03, 0x50
        /*00da*/ 	.short	0x0000


	//----- nvinfo : EIATTR_MAXREG_COUNT
	.align		4
        /*00dc*/ 	.byte	0x03, 0x1b
        /*00de*/ 	.short	0x00ff


	//----- nvinfo : EIATTR_NUM_BARRIERS
	.align		4
        /*00e0*/ 	.byte	0x02, 0x4c
        /*00e2*/ 	.byte	0x01
	.zero		1


	//----- nvinfo : EIATTR_MERCURY_ISA_VERSION
	.align		4
        /*00e4*/ 	.byte	0x03, 0x5f
        /*00e6*/ 	.short	0x0101


	//----- nvinfo : EIATTR_VRC_CTA_INIT_COUNT
	.align		4
        /*00e8*/ 	.byte	0x02, 0x4a
	.zero		1
	.zero		1


	//----- nvinfo : EIATTR_EXIT_INSTR_OFFSETS
	.align		4
        /*00ec*/ 	.byte	0x04, 0x1c
        /*00ee*/ 	.short	(.L_4153 - .L_4152)


	//   ....[0]....
.L_4152:
        /*00f0*/ 	.word	0x00000090


	//   ....[1]....
        /*00f4*/ 	.word	0x00000120


	//   ....[2]....
        /*00f8*/ 	.word	0x00002330


	//   ....[3]....
        /*00fc*/ 	.word	0x00002380


	//   ....[4]....
        /*0100*/ 	.word	0x000023e0


	//----- nvinfo : EIATTR_CBANK_PARAM_SIZE
	.align		4
.L_4153:
        /*0104*/ 	.byte	0x03, 0x19
        /*0106*/ 	.short	0x004c


	//----- nvinfo : EIATTR_PARAM_CBANK
	.align		4
        /*0108*/ 	.byte	0x04, 0x0a
        /*010a*/ 	.short	(.L_4155 - .L_4154)
	.align		4
.L_4154:
        /*010c*/ 	.word	index@(.nv.constant0._Z8moe_q4_0IN3c108BFloat16ELb1EEvPKvS3_PT_PKiS7_S7_iiiiiii)
        /*0110*/ 	.short	0x0380
        /*0112*/ 	.short	0x004c


	//----- nvinfo : EIATTR_SW_WAR
	.align		4
.L_4155:
        /*0114*/ 	.byte	0x04, 0x36
        /*0116*/ 	.short	(.L_4157 - .L_4156)
.L_4156:
        /*0118*/ 	.word	0x00000008
.L_4157:


//--------------------- .nv.info._Z8moe_q4_0IN3c108BFloat16ELb0EEvPKvS3_PT_PKiS7_S7_iiiiiii --------------------------
	.section	.nv.info._Z8moe_q4_0IN3c108BFloat16ELb0EEvPKvS3_PT_PKiS7_S7_iiiiiii,"",@"SHT_CUDA_INFO"
	.sectionflags	@""
	.align	4


	//----- nvinfo : EIATTR_CUDA_API_VERSION
	.align		4
        /*0000*/ 	.byte	0x04, 0x37
        /*0002*/ 	.short	(.L_4159 - .L_4158)
.L_4158:
        /*0004*/ 	.word	0x00000082


	//----- nvinfo : EIATTR_KPARAM_INFO
	.align		4
.L_4159:
        /*0008*/ 	.byte	0x04, 0x17
        /*000a*/ 	.short	(.L_4161 - .L_4160)
.L_4160:
        /*000c*/ 	.word	0x00000000
        /*0010*/ 	.short	0x000c
        /*0012*/ 	.short	0x0048
        /*0014*/ 	.byte	0x00, 0xf0, 0x11, 0x00


	//----- nvinfo : EIATTR_KPARAM_INFO
	.align		4
.L_4161:
        /*0018*/ 	.byte	0x04, 0x17
        /*001a*/ 	.short	(.L_4163 - .L_4162)
.L_4162:
        /*001c*/ 	.word	0x00000000
        /*0020*/ 	.short	0x000b
        /*0022*/ 	.short	0x0044
        /*0024*/ 	.byte	0x00, 0xf0, 0x11, 0x00


	//----- nvinfo : EIATTR_KPARAM_INFO
	.align		4
.L_4163:
        /*0028*/ 	.byte	0x04, 0x17
        /*002a*/ 	.short	(.L_4165 - .L_4164)
.L_4164:
        /*002c*/ 	.word	0x00000000
        /*0030*/ 	.short	0x000a
        /*0032*/ 	.short	0x0040
        /*0034*/ 	.byte	0x00, 0xf0, 0x11, 0x00


	//----- nvinfo : EIATTR_KPARAM_INFO
	.align		4
.L_4165:
        /*0038*/ 	.byte	0x04, 0x17
        /*003a*/ 	.short	(.L_4167 - .L_4166)
.L_4166:
        /*003c*/ 	.word	0x00000000
        /*0040*/ 	.short	0x0009
        /*0042*/ 	.short	0x003c
        /*0044*/ 	.byte	0x00, 0xf0, 0x11, 0x00


	//----- nvinfo : EIATTR_KPARAM_INFO
	.align		4
.L_4167:
        /*0048*/ 	.byte	0x04, 0x17
        /*004a*/ 	.short	(.L_4169 - .L_4168)
.L_4168:
        /*004c*/ 	.word	0x00000000
        /*0050*/ 	.short	0x0008
        /*0052*/ 	.short	0x0038
        /*0054*/ 	.byte	0x00, 0xf0, 0x11, 0x00


	//----- nvinfo : EIATTR_KPARAM_INFO
	.align		4
.L_4169:
        /*0058*/ 	.byte	0x04, 0x17
        /*005a*/ 	.short	(.L_4171 - .L_4170)
.L_4170:
        /*005c*/ 	.word	0x00000000
        /*0060*/ 	.short	0x0007
        /*0062*/ 	.short	0x0034
        /*0064*/ 	.byte	0x00, 0xf0, 0x11, 0x00


	//----- nvinfo : EIATTR_KPARAM_INFO
	.align		4
.L_4171:
        /*0068*/ 	.byte	0x04, 0x17
        /*006a*/ 	.short	(.L_4173 - .L_4172)
.L_4172:
        /*006c*/ 	.word	0x00000000
        /*0070*/ 	.short	0x0006
        /*0072*/ 	.short	0x0030
        /*0074*/ 	.byte	0x00, 0xf0, 0x11, 0x00


	//----- nvinfo : EIATTR_KPARAM_INFO
	.align		4
.L_4173:
        /*0078*/ 	.byte	0x04, 0x17
        /*007a*/ 	.short	(.L_4175 - .L_4174)
.L_4174:
        /*007c*/ 	.word	0x00000000
        /*0080*/ 	.short	0x0005
        /*0082*/ 	.short	0x0028
        /*0084*/ 	.byte	0x00, 0xf5, 0x21, 0x00


	//----- nvinfo : EIATTR_KPARAM_INFO
	.align		4
.L_4175:
        /*0088*/ 	.byte	0x04, 0x17
        /*008a*/ 	.short	(.L_4177 - .L_4176)
.L_4176:
        /*008c*/ 	.word	0x00000000
        /*0090*/ 	.short	0x0004
        /*0092*/ 	.short	0x0020
        /*0094*/ 	.byte	0x00, 0xf5, 0x21, 0x00


	//----- nvinfo : EIATTR_KPARAM_INFO
	.align		4
.L_4177:
        /*0098*/ 	.byte	0x04, 0x17
        /*009a*/ 	.short	(.L_4179 - .L_4178)
.L_4178:
        /*009c*/ 	.word	0x00000000
        /*00a0*/ 	.short	0x0003
        /*00a2*/ 	.short	0x0018
        /*00a4*/ 	.byte	0x00, 0xf5, 0x21, 0x00


	//----- nvinfo : EIATTR_KPARAM_INFO
	.align		4
.L_4179:
        /*00a8*/ 	.byte	0x04, 0x17
        /*00aa*/ 	.short	(.L_4181 - .L_4180)
.L_4180:
        /*00ac*/ 	.word	0x00000000
        /*00b0*/ 	.short	0x0002
        /*00b2*/ 	.short	0x0010
        /*00b4*/ 	.byte	0x00, 0xf5, 0x21, 0x00


	//----- nvinfo : EIATTR_KPARAM_INFO
	.align		4
.L_4181:
        /*00b8*/ 	.byte	0x04, 0x17
        /*00ba*/ 	.short	(.L_4183 - .L_4182)
.L_4182:
        /*00bc*/ 	.word	0x00000000
        /*00c0*/ 	.short	0x0001
        /*00c2*/ 	.short	0x0008
        /*00c4*/ 	.byte	0x00, 0xf5, 0x21, 0x00


	//----- nvinfo : EIATTR_KPARAM_INFO
	.align		4
.L_4183:
        /*00c8*/ 	.byte	0x04, 0x17
        /*00ca*/ 	.short	(.L_4185 - .L_4184)
.L_4184:
        /*00cc*/ 	.word	0x00000000
        /*00d0*/ 	.short	0x0000
        /*00d2*/ 	.short	0x0000
        /*00d4*/ 	.byte	0x00, 0xf5, 0x21, 0x00


	//----- nvinfo : EIATTR_SPARSE_MMA_MASK
	.align		4
.L_4185:
        /*00d8*/ 	.byte	0x03, 0x50
        /*00da*/ 	.short	0x0000


	//----- nvinfo : EIATTR_MAXREG_COUNT
	.align		4
        /*00dc*/ 	.byte	0x03, 0x1b
        /*00de*/ 	.short	0x00ff


	//----- nvinfo : EIATTR_NUM_BARRIERS
	.align		4
        /*00e0*/ 	.byte	0x02, 0x4c
        /*00e2*/ 	.byte	0x01
	.zero		1


	//----- nvinfo : EIATTR_MERCURY_ISA_VERSION
	.align		4
        /*00e4*/ 	.byte	0x03, 0x5f
        /*00e6*/ 	.short	0x0101


	//----- nvinfo : EIATTR_VRC_CTA_INIT_COUNT
	.align		4
        /*00e8*/ 	.byte	0x02, 0x4a
	.zero		1
	.zero		1


	//----- nvinfo : EIATTR_EXIT_INSTR_OFFSETS
	.align		4
        /*00ec*/ 	.byte	0x04, 0x1c
        /*00ee*/ 	.short	(.L_4187 - .L_4186)


	//   ....[0]....
.L_4186:
        /*00f0*/ 	.word	0x00000090


	//   ....[1]....
        /*00f4*/ 	.word	0x00000120


	//   ....[2]....
        /*00f8*/ 	.word	0x00001f70


	//   ....[3]....
        /*00fc*/ 	.word	0x00001fc0


	//   ....[4]....
        /*0100*/ 	.word	0x00002020


	//----- nvinfo : EIATTR_CBANK_PARAM_SIZE
	.align		4
.L_4187:
        /*0104*/ 	.byte	0x03, 0x19
        /*0106*/ 	.short	0x004c


	//----- nvinfo : EIATTR_PARAM_CBANK
	.align		4
        /*0108*/ 	.byte	0x04, 0x0a
        /*010a*/ 	.short	(.L_4189 - .L_4188)
	.align		4
.L_4188:
        /*010c*/ 	.word	index@(.nv.constant0._Z8moe_q4_0IN3c108BFloat16ELb0EEvPKvS3_PT_PKiS7_S7_iiiiiii)
        /*0110*/ 	.short	0x0380
        /*0112*/ 	.short	0x004c


	//----- nvinfo : EIATTR_SW_WAR
	.align		4
.L_4189:
        /*0114*/ 	.byte	0x04, 0x36
        /*0116*/ 	.short	(.L_4191 - .L_4190)
.L_4190:
        /*0118*/ 	.word	0x00000008
.L_4191:


//--------------------- .nv.info._Z8moe_q6_KIN3c104HalfELb1EEvPKvS3_PT_PKiS7_S7_iiiiiii --------------------------
	.section	.nv.info._Z8moe_q6_KIN3c104HalfELb1EEvPKvS3_PT_PKiS7_S7_iiiiiii,"",@"SHT_CUDA_INFO"
	.sectionflags	@""
	.align	4


	//----- nvinfo : EIATTR_CUDA_API_VERSION
	.align		4
        /*0000*/ 	.byte	0x04, 0x37
        /*0002*/ 	.short	(.L_4193 - .L_4192)
.L_4192:
        /*0004*/ 	.word	0x00000082


	//----- nvinfo : EIATTR_KPARAM_INFO
	.align		4
.L_4193:
        /*0008*/ 	.byte	0x04, 0x17
        /*000a*/ 	.short	(.L_4195 - .L_4194)
.L_4194:
        /*000c*/ 	.word	0x00000000
        /*0010*/ 	.short	0x000c
        /*0012*/ 	.short	0x0048
        /*0014*/ 	.byte	0x00, 0xf0, 0x11, 0x00


	//----- nvinfo : EIATTR_KPARAM_INFO
	.align		4
.L_4195:
        /*0018*/ 	.byte	0x04, 0x17
        /*001a*/ 	.short	(.L_4197 - .L_4196)
.L_4196:
        /*001c*/ 	.word	0x00000000
        /*0020*/ 	.short	0x000b
        /*0022*/ 	.short	0x0044
        /*0024*/ 	.byte	0x00, 0xf0, 0x11, 0x00


	//----- nvinfo : EIATTR_KPARAM_INFO
	.align		4
.L_4197:
        /*0028*/ 	.byte	0x04, 0x17
        /*002a*/ 	.short	(.L_4199 - .L_4198)
.L_4198:
        /*002c*/ 	.word	0x00000000
        /*0030*/ 	.short	0x000a
        /*0032*/ 	.short	0x0040
        /*0034*/ 	.byte	0x00, 0xf0, 0x11, 0x00


	//----- nvinfo : EIATTR_KPARAM_INFO
	.align		4
.L_4199:
        /*0038*/ 	.byte	0x04, 0x17
        /*003a*/ 	.short	(.L_4201 - .L_4200)
.L_4200:
        /*003c*/ 	.word	0x00000000
        /*0040*/ 	.short	0x0009
        /*0042*/ 	.short	0x003c
        /*0044*/ 	.byte	0x00, 0xf0, 0x11, 0x00


	//----- nvinfo : EIATTR_KPARAM_INFO
	.align		4
.L_4201:
        /*0048*/ 	.byte	0x04, 0x17
        /*004a*/ 	.short	(.L_4203 - .L_4202)
.L_4202:
        /*004c*/ 	.word	0x00000000
        /*0050*/ 	.short	0x0008
        /*0052*/ 	.short	0x0038
        /*0054*/ 	.byte	0x00, 0xf0, 0x11, 0x00


	//----- nvinfo : EIATTR_KPARAM_INFO
	.align		4
.L_4203:
        /*0058*/ 	.byte	0x04, 0x17
        /*005a*/ 	.short	(.L_4205 - .L_4204)
.L_4204:
        /*005c*/ 	.word	0x00000000
        /*0060*/ 	.short	0x0007
        /*0062*/ 	.short	0x0034
        /*0064*/ 	.byte	0x00, 0xf0, 0x11, 0x00


	//----- nvinfo : EIATTR_KPARAM_INFO
	.align		4
.L_4205:
        /*0068*/ 	.byte	0x04, 0x17
        /*006a*/ 	.short	(.L_4207 - .L_4206)
.L_4206:
        /*006c*/ 	.word	0x00000000
        /*0070*/ 	.short	0x0006
        /*0072*/ 	.short	0x0030
        /*0074*/ 	.byte	0x00, 0xf0, 0x11, 0x00


	//----- nvinfo : EIATTR_KPARAM_INFO
	.align		4
.L_4207:
        /*0078*/ 	.byte	0x04, 0x17
        /*007a*/ 	.short	(.L_4209 - .L_4208)
.L_4208:
        /*007c*/ 	.word	0x00000000
        /*0080*/ 	.short	0x0005
        /*0082*/ 	.short	0x0028
        /*0084*/ 	.byte	0x00, 0xf5, 0x21, 0x00


	//----- nvinfo : EIATTR_KPARAM_INFO
	.align		4
.L_4209:
        /*0088*/ 	.byte	0x04, 0x17
        /*008a*/ 	.short	(.L_4211 - .L_4210)
.L_4210:
        /*008c*/ 	.word	0x00000000
        /*0090*/ 	.short	0x0004
        /*0092*/ 	.short	0x0020
        /*0094*/ 	.byte	0x00, 0xf5, 0x21, 0x00


	//----- nvinfo : EIATTR_KPARAM_INFO
	.align		4
.L_4211:
        /*0098*/ 	.byte	0x04, 0x17
        /*009a*/ 	.short	(.L_4213 - .L_4212)
.L_4212:
        /*009c*/ 	.word	0x00000000
        /*00a0*/ 	.short	0x0003
        /*00a2*/ 	.short	0x0018
        /*00a4*/ 	.byte	0x00, 0xf5, 0x21, 0x00


	//----- nvinfo : EIATTR_KPARAM_INFO
	.align		4
.L_4213:
        /*00a8*/ 	.byte	0x04, 0x17
        /*00aa*/ 	.short	(.L_4215 - .L_4214)
.L_4214:
        /*00ac*/ 	.word	0x00000000
        /*00b0*/ 	.short	0x0002
        /*00b2*/ 	.short	0x0010
        /*00b4*/ 	.byte	0x00, 0xf5, 0x21, 0x00


	//----- nvinfo : EIATTR_KPARAM_INFO
	.align		4
.L_4215:
        /*00b8*/ 	.byte	0x04, 0x17
        /*00ba*/ 	.short	(.L_4217 - .L_4216)
.L_4216:
        /*00bc*/ 	.word	0x00000000
        /*00c0*/ 	.short	0x0001
        /*00c2*/ 	.short	0x0008
        /*00c4*/ 	.byte	0x00, 0xf5, 0x21, 0x00


	//----- nvinfo : EIATTR_KPARAM_INFO
	.align		4
.L_4217:
        /*00c8*/ 	.byte	0x04, 0x17
        /*00ca*/ 	.short	(.L_4219 - .L_4218)
.L_4218:
        /*00cc*/ 	.word	0x00000000
        /*00d0*/ 	.short	0x0000
        /*00d2*/ 	.short	0x0000
        /*00d4*/ 	.byte	0x00, 0xf5, 0x21, 0x00


	//----- nvinfo : EIATTR_SPARSE_MMA_MASK
	.align		4
.L_4219:
        /*00d8*/ 	.byte	0x03, 0x50
        /*00da*/ 	.short	0x0000


	//----- nvinfo : EIATTR_MAXREG_COUNT
	.align		4
        /*00dc*/ 	.byte	0x03, 0x1b
        /*00de*/ 	.short	0x00ff


	//----- nvinfo : EIATTR_NUM_BARRIERS
	.align		4
        /*00e0*/ 	.byte	0x02, 0x4c
        /*00e2*/ 	.byte	0x01
	.zero		1


	//----- nvinfo : EIATTR_MERCURY_ISA_VERSION
	.align		4
        /*00e4*/ 	.byte	0x03, 0x5f
        /*00e6*/ 	.short	0x0101


	//----- nvinfo : EIATTR_VRC_CTA_INIT_COUNT
	.align		4
        /*00e8*/ 	.byte	0x02, 0x4a
	.zero		1
	.zero		1


	//----- nvinfo : EIATTR_EXIT_INSTR_OFFSETS
	.align		4
        /*00ec*/ 	.byte	0x04, 0x1c
        /*00ee*/ 	.short	(.L_4221 - .L_4220)


	//   ....[0]....
.L_4220:
        /*00f0*/ 	.word	0x00000090


	//   ....[1]....
        /*00f4*/ 	.word	0x00000120


	//   ....[2]....
        /*00f8*/ 	.word	0x00005b00


	//   ....[3]....
        /*00fc*/ 	.word	0x00005b50


	//   ....[4]....
        /*0100*/ 	.word	0x00005bb0


	//----- nvinfo : EIATTR_CBANK_PARAM_SIZE
	.align		4
.L_4221:
        /*0104*/ 	.byte	0x03, 0x19
        /*0106*/ 	.short	0x004c


	//----- nvinfo : EIATTR_PARAM_CBANK
	.align		4
        /*0108*/ 	.byte	0x04, 0x0a
        /*010a*/ 	.short	(.L_4223 - .L_4222)
	.align		4
.L_4222:
        /*010c*/ 	.word	index@(.nv.constant0._Z8moe_q6_KIN3c104HalfELb1EEvPKvS3_PT_PKiS7_S7_iiiiiii)
        /*0110*/ 	.short	0x0380
        /*0112*/ 	.short	0x004c


	//----- nvinfo : EIATTR_SW_WAR
	.align		4
.L_4223:
        /*0114*/ 	.byte	0x04, 0x36
        /*0116*/ 	.short	(.L_4225 - .L_4224)
.L_4224:
        /*0118*/ 	.word	0x00000008
.L_4225:


//--------------------- .nv.info._Z8moe_q6_KIN3c104HalfELb0EEvPKvS3_PT_PKiS7_S7_iiiiiii --------------------------
	.section	.nv.info._Z8moe_q6_KIN3c104HalfELb0EEvPKvS3_PT_PKiS7_S7_iiiiiii,"",@"SHT_CUDA_INFO"
	.sectionflags	@""
	.align	4


	//----- nvinfo : EIATTR_CUDA_API_VERSION
	.align		4
        /*0000*/ 	.byte	0x04, 0x37
        /*0002*/ 	.short	(.L_4227 - .L_4226)
.L_4226:
        /*0004*/ 	.word	0x00000082


	//----- nvinfo : EIATTR_KPARAM_INFO
	.align		4
.L_4227:
        /*0008*/ 	.byte	0x04, 0x17
        /*000a*/ 	.short	(.L_4229 - .L_4228)
.L_4228:
        /*000c*/ 	.word	0x00000000
        /*0010*/ 	.short	0x000c
        /*0012*/ 	.short	0x0048
        /*0014*/ 	.byte	0x00, 0xf0, 0x11, 0x00


	//----- nvinfo : EIATTR_KPARAM_INFO
	.align		4
.L_4229:
        /*0018*/ 	.byte	0x04, 0x17
        /*001a*/ 	.short	(.L_4231 - .L_4230)
.L_4230:
        /*001c*/ 	.word	0x00000000
        /*0020*/ 	.short	0x000b
        /*0022*/ 	.short	0x0044
        /*0024*/ 	.byte	0x00, 0xf0, 0x11, 0x00


	//----- nvinfo : EIATTR_KPARAM_INFO
	.align		4
.L_4231:
        /*0028*/ 	.byte	0x04, 0x17
        /*002a*/ 	.short	(.L_4233 - .L_4232)
.L_4232:
        /*002c*/ 	.word	0x00000000
        /*0030*/ 	.short	0x000a
        /*0032*/ 	.short	0x0040
        /*0034*/ 	.byte	0x00, 0xf0, 0x11, 0x00


	//----- nvinfo : EIATTR_KPARAM_INFO
	.align		4
.L_4233:
        /*0038*/ 	.byte	0x04, 0x17
        /*003a*/ 	.short	(.L_4235 - .L_4234)
.L_4234:
        /*003c*/ 	.word	0x00000000
        /*0040*/ 	.short	0x0009
        /*0042*/ 	.short	0x003c
        /*0044*/ 	.byte	0x00, 0xf0, 0x11, 0x00


	//----- nvinfo : EIATTR_KPARAM_INFO
	.align		4
.L_4235:
        /*0048*/ 	.byte	0x04, 0x17
        /*004a*/ 	.short	(.L_4237 - .L_4236)
.L_4236:
        /*004c*/ 	.word	0x00000000
        /*0050*/ 	.short	0x0008
        /*0052*/ 	.short	0x0038
        /*0054*/ 	.byte	0x00, 0xf0, 0x11, 0x00


	//----- nvinfo : EIATTR_KPARAM_INFO
	.align		4
.L_4237:
        /*0058*/ 	.byte	0x04, 0x17
        /*005a*/ 	.short	(.L_4239 - .L_4238)
.L_4238:
        /*005c*/ 	.word	0x00000000
        /*0060*/ 	.short	0x0007
        /*0062*/ 	.short	0x0034
        /*0064*/ 	.byte	0x00, 0xf0, 0x11, 0x00


	//----- nvinfo : EIATTR_KPARAM_INFO
	.align		4
.L_4239:
        /*0068*/ 	.byte	0x04, 0x17
        /*006a*/ 	.short	(.L_4241 - .L_4240)
.L_4240:
        /*006c*/ 	.word	0x00000000
        /*0070*/ 	.short	0x0006
        /*0072*/ 	.short	0x0030
        /*0074*/ 	.byte	0x00, 0xf0, 0x11, 0x00


	//----- nvinfo : EIATTR_KPARAM_INFO
	.align		4
.L_4241:
        /*0078*/ 	.byte	0x04, 0x17
        /*007a*/ 	.short	(.L_4243 - .L_4242)
.L_4242:
        /*007c*/ 	.word	0x00000000
        /*0080*/ 	.short	0x0005
        /*0082*/ 	.short	0x0028
        /*0084*/ 	.byte	0x00, 0xf5, 0x21, 0x00


	//----- nvinfo : EIATTR_KPARAM_INFO
	.align		4
.L_4243:
        /*0088*/ 	.byte	0x04, 0x17
        /*008a*/ 	.short	(.L_4245 - .L_4244)
.L_4244:
        /*008c*/ 	.word	0x00000000
        /*0090*/ 	.short	0x0004
        /*0092*/ 	.short	0x0020
        /*0094*/ 	.byte	0x00, 0xf5, 0x21, 0x00


	//----- nvinfo : EIATTR_KPARAM_INFO
	.align		4
.L_4245:
        /*0098*/ 	.byte	0x04, 0x17
        /*009a*/ 	.short	(.L_4247 - .L_4246)
.L_4246:
        /*009c*/ 	.word	0x00000000
        /*00a0*/ 	.short	0x0003
        /*00a2*/ 	.short	0x0018
        /*00a4*/ 	.byte	0x00, 0xf5, 0x21, 0x00


	//----- nvinfo : EIATTR_KPARAM_INFO
	.align		4
.L_4247:
        /*00a8*/ 	.byte	0x04, 0x17
        /*00aa*/ 	.short	(.L_4249 - .L_4248)
.L_4248:
        /*00ac*/ 	.word	0x00000000
        /*00b0*/ 	.short	0x0002
        /*00b2*/ 	.short	0x0010
        /*00b4*/ 	.byte	0x00, 0xf5, 0x21, 0x00


	//----- nvinfo : EIATTR_KPARAM_INFO
	.align		4
.L_4249:
        /*00b8*/ 	.byte	0x04, 0x17
        /*00ba*/ 	.short	(.L_4251 - .L_4250)
.L_4250:
        /*00bc*/ 	.word	0x00000000
        /*00c0*/ 	.short	0x0001
        /*00c2*/ 	.short	0x0008
        /*00c4*/ 	.byte	0x00, 0xf5, 0x21, 0x00


	//----- nvinfo : EIATTR_KPARAM_INFO
	.align		4
.L_4251:
        /*00c8*/ 	.byte	0x04, 0x17
        /*00ca*/ 	.short	(.L_4253 - .L_4252)
.L_4252:
        /*00cc*/ 	.word	0x00000000
        /*00d0*/ 	.short	0x0000
        /*00d2*/ 	.short	0x0000
        /*00d4*/ 	.byte	0x00, 0xf5, 0x21, 0x00


	//----- nvinfo : EIATTR_SPARSE_MMA_MASK
	.align		4
.L_4253:
        /*00d8*/ 	.byte	0x03, 0x50
        /*00da*/ 	.short	0x0000


	//----- nvinfo : EIATTR_MAXREG_COUNT
	.align		4
        /*00dc*/ 	.byte	0x03, 0x1b
        /*00de*/ 	.short	0x00ff


	//----- nvinfo : EIATTR_NUM_BARRIERS
	.align		4
        /*00e0*/ 	.byte	0x02, 0x4c
        /*00e2*/ 	.byte	0x01
	.zero		1


	//----- nvinfo : EIATTR_MERCURY_ISA_VERSION
	.align		4
        /*00e4*/ 	.byte	0x03, 0x5f
        /*00e6*/ 	.short	0x0101


	//----- nvinfo : EIATTR_VRC_CTA_INIT_COUNT
	.align		4
        /*00e8*/ 	.byte	0x02, 0x4a
	.zero		1
	.zero		1


	//----- nvinfo : EIATTR_EXIT_INSTR_OFFSETS
	.align		4
        /*00ec*/ 	.byte	0x04, 0x1c
        /*00ee*/ 	.short	(.L_4255 - .L_4254)


	//   ....[0]....
.L_4254:
        /*00f0*/ 	.word	0x00000070


	//   ....[1]....
        /*00f4*/ 	.word	0x00000100


	//   ....[2]....
        /*00f8*/ 	.word	0x000056c0


	//   ....[3]....
        /*00fc*/ 	.word	0x00005710


	//   ....[4]....
        /*0100*/ 	.word	0x00005770


	//----- nvinfo : EIATTR_CBANK_PARAM_SIZE
	.align		4
.L_4255:
        /*0104*/ 	.byte	0x03, 0x19
        /*0106*/ 	.short	0x004c


	//----- nvinfo : EIATTR_PARAM_CBANK
	.align		4
        /*0108*/ 	.byte	0x04, 0x0a
        /*010a*/ 	.short	(.L_4257 - .L_4256)
	.align		4
.L_4256:
        /*010c*/ 	.word	index@(.nv.constant0._Z8moe_q6_KIN3c104HalfELb0EEvPKvS3_PT_PKiS7_S7_iiiiiii)
        /*0110*/ 	.short	0x0380
        /*0112*/ 	.short	0x004c


	//----- nvinfo : EIATTR_SW_WAR
	.align		4
.L_4257:
        /*0114*/ 	.byte	0x04, 0x36
        /*0116*/ 	.short	(.L_4259 - .L_4258)
.L_4258:
        /*0118*/ 	.word	0x00000008
.L_4259:


//--------------------- .nv.info._Z8moe_q5_KIN3c104HalfELb1EEvPKvS3_PT_PKiS7_S7_iiiiiii --------------------------
	.section	.nv.info._Z8moe_q5_KIN3c104HalfELb1EEvPKvS3_PT_PKiS7_S7_iiiiiii,"",@"SHT_CUDA_INFO"
	.sectionflags	@""
	.align	4


	//----- nvinfo : EIATTR_CUDA_API_VERSION
	.align		4
        /*0000*/ 	.byte	0x04, 0x37
        /*0002*/ 	.short	(.L_4261 - .L_4260)
.L_4260:
        /*0004*/ 	.word	0x00000082


	//----- nvinfo : EIATTR_KPARAM_INFO
	.align		4
.L_4261:
        /*0008*/ 	.byte	0x04, 0x17
        /*000a*/ 	.short	(.L_4263 - .L_4262)
.L_4262:
        /*000c*/ 	.word	0x00000000
        /*0010*/ 	.short	0x000c
        /*0012*/ 	.short	0x0048
        /*0014*/ 	.byte	0x00, 0xf0, 0x11, 0x00


	//----- nvinfo : EIATTR_KPARAM_INFO
	.align		4
.L_4263:
        /*0018*/ 	.byte	0x04, 0x17
        /*001a*/ 	.short	(.L_4265 - .L_4264)
.L_4264:
        /*001c*/ 	.word	0x00000000
        /*0020*/ 	.short	0x000b
        /*0022*/ 	.short	0x0044
        /*0024*/ 	.byte	0x00, 0xf0, 0x11, 0x00


	//----- nvinfo : EIATTR_KPARAM_INFO
	.align		4
.L_4265:
        /*0028*/ 	.byte	0x04, 0x17
        /*002a*/ 	.short	(.L_4267 - .L_4266)
.L_4266:
        /*002c*/ 	.word	0x00000000
        /*0030*/ 	.short	0x000a
        /*0032*/ 	.short	0x0040
        /*0034*/ 	.byte	0x00, 0xf0, 0x11, 0x00


	//----- nvinfo : EIATTR_KPARAM_INFO
	.align		4
.L_4267:
        /*0038*/ 	.byte	0x04, 0x17
        /*003a*/ 	.short	(.L_4269 - .L_4268)
.L_4268:
        /*003c*/ 	.word	0x00000000
        /*0040*/ 	.short	0x0009
        /*0042*/ 	.short	0x003c
        /*0044*/ 	.byte	0x00, 0xf0, 0x11, 0x00


	//----- nvinfo : EIATTR_KPARAM_INFO
	.align		4
.L_4269:
        /*0048*/ 	.byte	0x04, 0x17
        /*004a*/ 	.short	(.L_4271 - .L_4270)
.L_4270:
        /*004c*/ 	.word	0x00000000
        /*0050*/ 	.short	0x0008
        /*0052*/ 	.short	0x0038
        /*0054*/ 	.byte	0x00, 0xf0, 0x11, 0x00


	//----- nvinfo : EIATTR_KPARAM_INFO
	.align		4
.L_4271:
        /*0058*/ 	.byte	0x04, 0x17
        /*005a*/ 	.short	(.L_4273 - .L_4272)
.L_4272:
        /*005c*/ 	.word	0x00000000
        /*0060*/ 	.short	0x0007
        /*0062*/ 	.short	0x0034
        /*0064*/ 	.byte	0x00, 0xf0, 0x11, 0x00


	//----- nvinfo : EIATTR_KPARAM_INFO
	.align		4
.L_4273:
        /*0068*/ 	.byte	0x04, 0x17
        /*006a*/ 	.short	(.L_4275 - .L_4274)
.L_4274:
        /*006c*/ 	.word	0x00000000
        /*0070*/ 	.short	0x0006
        /*0072*/ 	.short	0x0030
        /*0074*/ 	.byte	0x00, 0xf0, 0x11, 0x00


	//----- nvinfo : EIATTR_KPARAM_INFO
	.align		4
.L_4275:
        /*0078*/ 	.byte	0x04, 0x17
        /*007a*/ 	.short	(.L_4277 - .L_4276)
.L_4276:
        /*007c*/ 	.word	0x00000000
        /*0080*/ 	.short	0x0005
        /*0082*/ 	.short	0x0028
        /*0084*/ 	.byte	0x00, 0xf5, 0x21, 0x00


	//----- nvinfo : EIATTR_KPARAM_INFO
	.align		4
.L_4277:
        /*0088*/ 	.byte	0x04, 0x17
        /*008a*/ 	.short	(.L_4279 - .L_4278)
.L_4278:
        /*008c*/ 	.word	0x00000000
        /*0090*/ 	.short	0x0004
        /*0092*/ 	.short	0x0020
        /*0094*/ 	.byte	0x00, 0xf5, 0x21, 0x00


	//----- nvinfo : EIATTR_KPARAM_INFO
	.align		4
.L_4279:
        /*0098*/ 	.byte	0x04, 0x17
        /*009a*/ 	.short	(.L_4281 - .L_4280)
.L_4280:
        /*009c*/ 	.word	0x00000000
        /*00a0*/ 	.short	0x0003
        /*00a2*/ 	.short	0x0018
        /*00a4*/ 	.byte	0x00, 0xf5, 0x21, 0x00


	//----- nvinfo : EIATTR_KPARAM_INFO
	.align		4
.L_4281:
        /*00a8*/ 	.byte	0x04, 0x17
        /*00aa*/ 	.short	(.L_4283 - .L_4282)
.L_4282:
        /*00ac*/ 	.word	0x00000000
        /*00b0*/ 	.short	0x0002
        /*00b2*/ 	.short	0x0010
        /*00b4*/ 	.byte	0x00, 0xf5, 0x21, 0x00


	//----- nvinfo : EIATTR_KPARAM_INFO
	.align		4
.L_4283:
        /*00b8*/ 	.byte	0x04, 0x17
        /*00ba*/ 	.short	(.L_4285 - .L_4284)
.L_4284:
        /*00bc*/ 	.word	0x00000000
        /*00c0*/ 	.short	0x0001
        /*00c2*/ 	.short	0x0008
        /*00c4*/ 	.byte	0x00, 0xf5, 0x21, 0x00


	//----- nvinfo : EIATTR_KPARAM_INFO
	.align		4
.L_4285:
        /*00c8*/ 	.byte	0x04, 0x17
        /*00ca*/ 	.short	(.L_4287 - .L_4286)
.L_4286:
        /*00cc*/ 	.word	0x00000000
        /*00d0*/ 	.short	0x0000
        /*00d2*/ 	.short	0x0000
        /*00d4*/ 	.byte	0x00, 0xf5, 0x21, 0x00


	//----- nvinfo : EIATTR_SPARSE_MMA_MASK
	.align		4
.L_4287:
        /*00d8*/ 	.byte	0x03, 0x50
        /*00da*/ 	.short	0x0000


	//----- nvinfo : EIATTR_MAXREG_COUNT
	.align		4
        /*00dc*/ 	.byte	0x03, 0x1b
        /*00de*/ 	.short	0x00ff


	//----- nvinfo : EIATTR_NUM_BARRIERS
	.align		4
        /*00e0*/ 	.byte	0x02, 0x4c
        /*00e2*/ 	.byte	0x01
	.zero		1


	//----- nvinfo : EIATTR_MERCURY_ISA_VERSION
	.align		4
        /*00e4*/ 	.byte	0x03, 0x5f
        /*00e6*/ 	.short	0x0101


	//----- nvinfo : EIATTR_VRC_CTA_INIT_COUNT
	.align		4
        /*00e8*/ 	.byte	0x02, 0x4a
	.zero		1
	.zero		1


	//----- nvinfo : EIATTR_EXIT_INSTR_OFFSETS
	.align		4
        /*00ec*/ 	.byte	0x04, 0x1c
        /*00ee*/ 	.short	(.L_4289 - .L_4288)


	//   ....[0]....
.L_4288:
        /*00f0*/ 	.word	0x00000090


	//   ....[1]....
        /*00f4*/ 	.word	0x00000120


	//   ....[2]....
        /*00f8*/ 	.word	0x00004f30


	//   ....[3]....
        /*00fc*/ 	.word	0x00004f80


	//   ....[4]....
        /*0100*/ 	.word	0x00004fe0


	//----- nvinfo : EIATTR_CBANK_PARAM_SIZE
	.align		4
.L_4289:
        /*0104*/ 	.byte	0x03, 0x19
        /*0106*/ 	.short	0x004c


	//----- nvinfo : EIATTR_PARAM_CBANK
	.align		4
        /*0108*/ 	.byte	0x04, 0x0a
        /*010a*/ 	.short	(.L_4291 - .L_4290)
	.align		4
.L_4290:
        /*010c*/ 	.word	index@(.nv.constant0._Z8moe_q5_KIN3c104HalfELb1EEvPKvS3_PT_PKiS7_S7_iiiiiii)
        /*0110*/ 	.short	0x0380
        /*0112*/ 	.short	0x004c


	//----- nvinfo : EIATTR_SW_WAR
	.align		4
.L_4291:
        /*0114*/ 	.byte	0x04, 0x36
        /*0116*/ 	.short	(.L_4293 - .L_4292)
.L_4292:
        /*0118*/ 	.word	0x00000008
.L_4293:


//--------------------- .nv.info._Z8moe_q5_KIN3c104HalfELb0EEvPKvS3_PT_PKiS7_S7_iiiiiii --------------------------
	.section	.nv.info._Z8moe_q5_KIN3c104HalfELb0EEvPKvS3_PT_PKiS7_S7_iiiiiii,"",@"SHT_CUDA_INFO"
	.sectionflags	@""
	.align	4


	//----- nvinfo : EIATTR_CUDA_API_VERSION
	.align		4
        /*0000*/ 	.byte	0x04, 0x37
        /*0002*/ 	.short	(.L_4295 - .L_4294)
.L_4294:
        /*0004*/ 	.word	0x00000082


	//----- nvinfo : EIATTR_KPARAM_INFO
	.align		4
.L_4295:
        /*0008*/ 	.byte	0x04, 0x17
        /*000a*/ 	.short	(.L_4297 - .L_4296)
.L_4296:
        /*000c*/ 	.word	0x00000000
        /*0010*/ 	.short	0x000c
        /*0012*/ 	.short	0x0048
        /*0014*/ 	.byte	0x00, 0xf0, 0x11, 0x00


	//----- nvinfo : EIATTR_KPARAM_INFO
	.align		4
.L_4297:
        /*0018*/ 	.byte	0x04, 0x17
        /*001a*/ 	.short	(.L_4299 - .L_4298)
.L_4298:
        /*001c*/ 	.word	0x00000000
        /*0020*/ 	.short	0x000b
        /*0022*/ 	.short	0x0044
        /*0024*/ 	.byte	0x00, 0xf0, 0x11, 0x00


	//----- nvinfo : EIATTR_KPARAM_INFO
	.align		4
.L_4299:
        /*0028*/ 	.byte	0x04, 0x17
        /*002a*/ 	.short	(.L_4301 - .L_4300)
.L_4300:
        /*002c*/ 	.word	0x00000000
        /*0030*/ 	.short	0x000a
        /*0032*/ 	.short	0x0040
        /*0034*/ 	.byte	0x00, 0xf0, 0x11, 0x00


	//----- nvinfo : EIATTR_KPARAM_INFO
	.align		4
.L_4301:
        /*0038*/ 	.byte	0x04, 0x17
        /*003a*/ 	.short	(.L_4303 - .L_4302)
.L_4302:
        /*003c*/ 	.word	0x00000000
        /*0040*/ 	.short	0x0009
        /*0042*/ 	.short	0x003c
        /*0044*/ 	.byte	0x00, 0xf0, 0x11, 0x00


	//----- nvinfo : EIATTR_KPARAM_INFO
	.align		4
.L_4303:
        /*0048*/ 	.byte	0x04, 0x17
        /*004a*/ 	.short	(.L_4305 - .L_4304)
.L_4304:
        /*004c*/ 	.word	0x00000000
        /*0050*/ 	.short	0x0008
        /*0052*/ 	.short	0x0038
        /*0054*/ 	.byte	0x00, 0xf0, 0x11, 0x00


	//----- nvinfo : EIATTR_KPARAM_INFO
	.align		4
.L_4305:
        /*0058*/ 	.byte	0x04, 0x17
        /*005a*/ 	.short	(.L_4307 - .L_4306)
.L_4306:
        /*005c*/ 	.word	0x00000000
        /*0060*/ 	.short	0x0007
        /*0062*/ 	.short	0x0034
        /*0064*/ 	.byte	0x00, 0xf0, 0x11, 0x00


	//----- nvinfo : EIATTR_KPARAM_INFO
	.align		4
.L_4307:
        /*0068*/ 	.byte	0x04, 0x17
        /*006a*/ 	.short	(.L_4309 - .L_4308)
.L_4308:
        /*006c*/ 	.word	0x00000000
        /*0070*/ 	.short	0x0006
        /*0072*/ 	.short	0x0030
        /*0074*/ 	.byte	0x00, 0xf0, 0x11, 0x00


	//----- nvinfo : EIATTR_KPARAM_INFO
	.align		4
.L_4309:
        /*0078*/ 	.byte	0x04, 0x17
        /*007a*/ 	.short	(.L_4311 - .L_4310)
.L_4310:
        /*007c*/ 	.word	0x00000000
        /*0080*/ 	.short	0x0005
        /*0082*/ 	.short	0x0028
        /*0084*/ 	.byte	0x00, 0xf5, 0x21, 0x00


	//----- nvinfo : EIATTR_KPARAM_INFO
	.align		4
.L_4311:
        /*0088*/ 	.byte	0x04, 0x17
        /*008a*/ 	.short	(.L_4313 - .L_4312)
.L_4312:
        /*008c*/ 	.word	0x00000000
        /*0090*/ 	.short	0x0004
        /*0092*/ 	.short	0x0020
        /*0094*/ 	.byte	0x00, 0xf5, 0x21, 0x00


	//----- nvinfo : EIATTR_KPARAM_INFO
	.align		4
.L_4313:
        /*0098*/ 	.byte	0x04, 0x17
        /*009a*/ 	.short	(.L_4315 - .L_4314)
.L_4314:
        /*009c*/ 	.word	0x00000000
        /*00a0*/ 	.short	0x0003
        /*00a2*/ 	.short	0x0018
        /*00a4*/ 	.byte	0x00, 0xf5, 0x21, 0x00


	//----- nvinfo : EIATTR_KPARAM_INFO
	.align		4
.L_4315:
        /*00a8*/ 	.byte	0x04, 0x17
        /*00aa*/ 	.short	(.L_4317 - .L_4316)
.L_4316:
        /*00ac*/ 	.word	0x00000000
        /*00b0*/ 	.short	0x0002
        /*00b2*/ 	.short	0x0010
        /*00b4*/ 	.byte	0x00, 0xf5, 0x21, 0x00


	//----- nvinfo : EIATTR_KPARAM_INFO
	.align		4
.L_4317:
        /*00b8*/ 	.byte	0x04, 0x17
        /*00ba*/ 	.short	(.L_4319 - .L_4318)
.L_4318:
        /*00bc*/ 	.word	0x00000000
        /*00c0*/ 	.short	0x0001
        /*00c2*/ 	.short	0x0008
        /*00c4*/ 	.byte	0x00, 0xf5, 0x21, 0x00


	//----- nvinfo : EIATTR_KPARAM_INFO
	.align		4
.L_4319:
        /*00c8*/ 	.byte	0x04, 0x17
        /*00ca*/ 	.short	(.L_4321 - .L_4320)
.L_4320:
        /*00cc*/ 	.word	0x00000000
        /*00d0*/ 	.short	0x0000
        /*00d2*/ 	.short	0x0000
        /*00d4*/ 	.byte	0x00, 0xf5, 0x21, 0x00


	//----- nvinfo : EIATTR_SPARSE_MMA_MASK
	.align		4
.L_4321:
        /*00d8*/ 	.byte	0x03, 0x50
        /*00da*/ 	.short	0x0000


	//----- nvinfo : EIATTR_MAXREG_COUNT
	.align		4
        /*00dc*/ 	.byte	0x03, 0x1b
        /*00de*/ 	.short	0x00ff


	//----- nvinfo : EIATTR_NUM_BARRIERS
	.align		4
        /*00e0*/ 	.byte	0x02, 0x4c
        /*00e2*/ 	.byte	0x01
	.zero		1


	//----- nvinfo : EIATTR_MERCURY_ISA_VERSION
	.align		4
        /*00e4*/ 	.byte	0x03, 0x5f
        /*00e6*/ 	.short	0x0101


	//----- nvinfo : EIATTR_VRC_CTA_INIT_COUNT
	.align		4
        /*00e8*/ 	.byte	0x02, 0x4a
	.zero		1
	.zero		1


	//----- nvinfo : EIATTR_EXIT_INSTR_OFFSETS
	.align		4
        /*00ec*/ 	.byte	0x04, 0x1c
        /*00ee*/ 	.short	(.L_4323 - .L_4322)


	//   ....[0]....
.L_4322:
        /*00f0*/ 	.word	0x00000070


	//   ....[1]....
        /*00f4*/ 	.word	0x00000100


	//   ....[2]....
        /*00f8*/ 	.word	0x00004980


	//   ....[3]....
        /*00fc*/ 	.word	0x000049d0


	//   ....[4]....
        /*0100*/ 	.word	0x00004a30


	//----- nvinfo : EIATTR_CBANK_PARAM_SIZE
	.align		4
.L_4323:
        /*0104*/ 	.byte	0x03, 0x19
        /*0106*/ 	.short	0x004c


	//----- nvinfo : EIATTR_PARAM_CBANK
	.align		4
        /*0108*/ 	.byte	0x04, 0x0a
        /*010a*/ 	.short	(.L_4325 - .L_4324)
	.align		4
.L_4324:
        /*010c*/ 	.word	index@(.nv.constant0._Z8moe_q5_KIN3c104HalfELb0EEvPKvS3_PT_PKiS7_S7_iiiiiii)
        /*0110*/ 	.short	0x0380
        /*0112*/ 	.short	0x004c


	//----- nvinfo : EIATTR_SW_WAR
	.align		4
.L_4325:
        /*0114*/ 	.byte	0x04, 0x36
        /*0116*/ 	.short	(.L_4327 - .L_4326)
.L_4326:
        /*0118*/ 	.word	0x00000008
.L_4327:


//--------------------- .nv.info._Z8moe_q4_KIN3c104HalfELb1EEvPKvS3_PT_PKiS7_S7_iiiiiii --------------------------
	.section	.nv.info._Z8moe_q4_KIN3c104HalfELb1EEvPKvS3_PT_PKiS7_S7_iiiiiii,"",@"SHT_CUDA_INFO"
	.sectionflags	@""
	.align	4


	//----- nvinfo : EIATTR_CUDA_API_VERSION
	.align		4
        /*0000*/ 	.byte	0x04, 0x37
        /*0002*/ 	.short	(.L_4329 - .L_4328)
.L_4328:
        /*0004*/ 	.word	0x00000082


	//----- nvinfo : EIATTR_KPARAM_INFO
	.align		4
.L_4329:
        /*0008*/ 	.byte	0x04, 0x17
        /*000a*/ 	.short	(.L_4331 - .L_4330)
.L_4330:
        /*000c*/ 	.word	0x00000000
        /*0010*/ 	.short	0x000c
        /*0012*/ 	.short	0x0048
        /*0014*/ 	.byte	0x00, 0xf0, 0x11, 0x00


	//----- nvinfo : EIATTR_KPARAM_INFO
	.align		4
.L_4331:
        /*0018*/ 	.byte	0x04, 0x17
        /*001a*/ 	.short	(.L_4333 - .L_4332)
.L_4332:
        /*001c*/ 	.word	0x00000000
        /*0020*/ 	.short	0x000b
        /*0022*/ 	.short	0x0044
        /*0024*/ 	.byte	0x00, 0xf0, 0x11, 0x00


	//----- nvinfo : EIATTR_KPARAM_INFO
	.align		4
.L_4333:
        /*0028*/ 	.byte	0x04, 0x17
        /*002a*/ 	.short	(.L_4335 - .L_4334)
.L_4334:
        /*002c*/ 	.word	0x00000000
        /*0030*/ 	.short	0x000a
        /*0032*/ 	.short	0x0040
        /*0034*/ 	.byte	0x00, 0xf0, 0x11, 0x00


	//----- nvinfo : EIATTR_KPARAM_INFO
	.align		4
.L_4335:
        /*0038*/ 	.byte	0x04, 0x17
        /*003a*/ 	.short	(.L_4337 - .L_4336)
.L_4336:
        /*003c*/ 	.word	0x00000000
        /*0040*/ 	.short	0x0009
        /*0042*/ 	.short	0x003c
        /*0044*/ 	.byte	0x00, 0xf0, 0x11, 0x00


	//----- nvinfo : EIATTR_KPARAM_INFO
	.align		4
.L_4337:
        /*0048*/ 	.byte	0x04, 0x17
        /*004a*/ 	.short	(.L_4339 - .L_4338)
.L_4338:
        /*004c*/ 	.word	0x00000000
        /*0050*/ 	.short	0x0008
        /*0052*/ 	.short	0x0038
        /*0054*/ 	.byte	0x00, 0xf0, 0x11, 0x00


	//----- nvinfo : EIATTR_KPARAM_INFO
	.align		4
.L_4339:
        /*0058*/ 	.byte	0x04, 0x17
        /*005a*/ 	.short	(.L_4341 - .L_4340)
.L_4340:
        /*005c*/ 	.word	0x00000000
        /*0060*/ 	.short	0x0007
        /*0062*/ 	.short	0x0034
        /*0064*/ 	.byte	0x00, 0xf0, 0x11, 0x00


	//----- nvinfo : EIATTR_KPARAM_INFO
	.align		4
.L_4341:
        /*0068*/ 	.byte	0x04, 0x17
        /*006a*/ 	.short	(.L_4343 - .L_4342)
.L_4342:
        /*006c*/ 	.word	0x00000000
        /*0070*/ 	.short	0x0006
        /*0072*/ 	.short	0x0030
        /*0074*/ 	.byte	0x00, 0xf0, 0x11, 0x00


	//----- nvinfo : EIATTR_KPARAM_INFO
	.align		4
.L_4343:
        /*0078*/ 	.byte	0x04, 0x17
        /*007a*/ 	.short	(.L_4345 - .L_4344)
.L_4344:
        /*007c*/ 	.word	0x00000000
        /*0080*/ 	.short	0x0005
        /*0082*/ 	.short	0x0028
        /*0084*/ 	.byte	0x00, 0xf5, 0x21, 0x00


	//----- nvinfo : EIATTR_KPARAM_INFO
	.align		4
.L_4345:
        /*0088*/ 	.byte	0x04, 0x17
        /*008a*/ 	.short	(.L_4347 - .L_4346)
.L_4346:
        /*008c*/ 	.word	0x00000000
        /*0090*/ 	.short	0x0004
        /*0092*/ 	.short	0x0020
        /*0094*/ 	.byte	0x00, 0xf5, 0x21, 0x00


	//----- nvinfo : EIATTR_KPARAM_INFO
	.align		4
.L_4347:
        /*0098*/ 	.byte	0x04, 0x17
        /*009a*/ 	.short	(.L_4349 - .L_4348)
.L_4348:
        /*009c*/ 	.word	0x00000000
        /*00a0*/ 	.short	0x0003
        /*00a2*/ 	.short	0x0018
        /*00a4*/ 	.byte	0x00, 0xf5, 0x21, 0x00


	//----- nvinfo : EIATTR_KPARAM_INFO
	.align		4
.L_4349:
        /*00a8*/ 	.byte	0x04, 0x17
        /*00aa*/ 	.short	(.L_4351 - .L_4350)
.L_4350:
        /*00ac*/ 	.word	0x00000000
        /*00b0*/ 	.short	0x0002
        /*00b2*/ 	.short	0x0010
        /*00b4*/ 	.byte	0x00, 0xf5, 0x21, 0x00


	//----- nvinfo : EIATTR_KPARAM_INFO
	.align		4
.L_4351:
        /*00b8*/ 	.byte	0x04, 0x17
        /*00ba*/ 	.short	(.L_4353 - .L_4352)
.L_4352:
        /*00bc*/ 	.word	0x00000000
        /*00c0*/ 	.short	0x0001
        /*00c2*/ 	.short	0x0008
        /*00c4*/ 	.byte	0x00, 0xf5, 0x21, 0x00


	//----- nvinfo : EIATTR_KPARAM_INFO
	.align		4
.L_4353:
        /*00c8*/ 	.byte	0x04, 0x17
        /*00ca*/ 	.short	(.L_4355 - .L_4354)
.L_4354:
        /*00cc*/ 	.word	0x00000000
        /*00d0*/ 	.short	0x0000
        /*00d2*/ 	.short	0x0000
        /*00d4*/ 	.byte	0x00, 0xf5, 0x21, 0x00


	//----- nvinfo : EIATTR_SPARSE_MMA_MASK
	.align		4
.L_4355:
        /*00d8*/ 	.byte	0x03, 0x50
        /*00da*/ 	.short	0x0000


	//----- nvinfo : EIATTR_MAXREG_COUNT
	.align		4
        /*00dc*/ 	.byte	0x03, 0x1b
        /*00de*/ 	.short	0x00ff


	//----- nvinfo : EIATTR_NUM_BARRIERS
	.align		4
        /*00e0*/ 	.byte	0x02, 0x4c
        /*00e2*/ 	.byte	0x01
	.zero		1


	//----- nvinfo : EIATTR_MERCURY_ISA_VERSION
	.align		4
        /*00e4*/ 	.byte	0x03, 0x5f
        /*00e6*/ 	.short	0x0101


	//----- nvinfo : EIATTR_VRC_CTA_INIT_COUNT
	.align		4
        /*00e8*/ 	.byte	0x02, 0x4a
	.zero		1
	.zero		1


	//----- nvinfo : EIATTR_EXIT_INSTR_OFFSETS
	.align		4
        /*00ec*/ 	.byte	0x04, 0x1c
        /*00ee*/ 	.short	(.L_4357 - .L_4356)


	//   ....[0]....
.L_4356:
        /*00f0*/ 	.word	0x00000090


	//   ....[1]....
        /*00f4*/ 	.word	0x00000120


	//   ....[2]....
        /*00f8*/ 	.word	0x000047f0


	//   ....[3]....
        /*00fc*/ 	.word	0x00004840


	//   ....[4]....
        /*0100*/ 	.word	0x000048a0


	//----- nvinfo : EIATTR_CBANK_PARAM_SIZE
	.align		4
.L_4357:
        /*0104*/ 	.byte	0x03, 0x19
        /*0106*/ 	.short	0x004c


	//----- nvinfo : EIATTR_PARAM_CBANK
	.align		4
        /*0108*/ 	.byte	0x04, 0x0a
        /*010a*/ 	.short	(.L_4359 - .L_4358)
	.align		4
.L_4358:
        /*010c*/ 	.word	index@(.nv.constant0._Z8moe_q4_KIN3c104HalfELb1EEvPKvS3_PT_PKiS7_S7_iiiiiii)
        /*0110*/ 	.short	0x0380
        /*0112*/ 	.short	0x004c


	//----- nvinfo : EIATTR_SW_WAR
	.align		4
.L_4359:
        /*0114*/ 	.byte	0x04, 0x36
        /*0116*/ 	.short	(.L_4361 - .L_4360)
.L_4360:
        /*0118*/ 	.word	0x00000008
.L_4361:


//--------------------- .nv.info._Z8moe_q4_KIN3c104HalfELb0EEvPKvS3_PT_PKiS7_S7_iiiiiii --------------------------
	.section	.nv.info._Z8moe_q4_KIN3c104HalfELb0EEvPKvS3_PT_PKiS7_S7_iiiiiii,"",@"SHT_CUDA_INFO"
	.sectionflags	@""
	.align	4


	//----- nvinfo : EIATTR_CUDA_API_VERSION
	.align		4
        /*0000*/ 	.byte	0x04, 0x37
        /*0002*/ 	.short	(.L_4363 - .L_4362)
.L_4362:
        /*0004*/ 	.word	0x00000082


	//----- nvinfo : EIATTR_KPARAM_INFO
	.align		4
.L_4363:
        /*0008*/ 	.byte	0x04, 0x17
        /*000a*/ 	.short	(.L_4365 - .L_4364)
.L_4364:
        /*000c*/ 	.word	0x00000000
        /*0010*/ 	.short	0x000c
        /*0012*/ 	.short	0x0048
        /*0014*/ 	.byte	0x00, 0xf0, 0x11, 0x00


	//----- nvinfo : EIATTR_KPARAM_INFO
	.align		4
.L_4365:
        /*0018*/ 	.byte	0x04, 0x17
        /*001a*/ 	.short	(.L_4367 - .L_4366)
.L_4366:
        /*001c*/ 	.word	0x00000000
        /*0020*/ 	.short	0x000b
        /*0022*/ 	.short	0x0044
        /*0024*/ 	.byte	0x00, 0xf0, 0x11, 0x00


	//----- nvinfo : EIATTR_KPARAM_INFO
	.align		4
.L_4367:
        /*0028*/ 	.byte	0x04, 0x17
        /*002a*/ 	.short	(.L_4369 - .L_4368)
.L_4368:
        /*002c*/ 	.word	0x00000000
        /*0030*/ 	.short	0x000a
        /*0032*/ 	.short	0x0040
        /*0034*/ 	.byte	0x00, 0xf0, 0x11, 0x00


	//----- nvinfo : EIATTR_KPARAM_INFO
	.align		4
.L_4369:
        /*0038*/ 	.byte	0x04, 0x17
        /*003a*/ 	.short	(.L_4371 - .L_4370)
.L_4370:
        /*003c*/ 	.word	0x00000000
        /*0040*/ 	.short	0x0009
        /*0042*/ 	.short	0x003c
        /*0044*/ 	.byte	0x00, 0xf0, 0x11, 0x00


	//----- nvinfo : EIATTR_KPARAM_INFO
	.align		4
.L_4371:
        /*0048*/ 	.byte	0x04, 0x17
        /*004a*/ 	.short	(.L_4373 - .L_4372)
.L_4372:
        /*004c*/ 	.word	0x00000000
        /*0050*/ 	.short	0x0008
        /*0052*/ 	.short	0x0038
        /*0054*/ 	.byte	0x00, 0xf0, 0x11, 0x00


	//----- nvinfo : EIATTR_KPARAM_INFO
	.align		4
.L_4373:
        /*0058*/ 	.byte	0x04, 0x17
        /*005a*/ 	.short	(.L_4375 - .L_4374)
.L_4374:
        /*005c*/ 	.word	0x00000000
        /*0060*/ 	.short	0x0007
        /*0062*/ 	.short	0x0034
        /*0064*/ 	.byte	0x00, 0xf0, 0x11, 0x00


	//----- nvinfo : EIATTR_KPARAM_INFO
	.align		4
.L_4375:
        /*0068*/ 	.byte	0x04, 0x17
        /*006a*/ 	.short	(.L_4377 - .L_4376)
.L_4376:
        /*006c*/ 	.word	0x00000000
        /*0070*/ 	.short	0x0006
        /*0072*/ 	.short	0x0030
        /*0074*/ 	.byte	0x00, 0xf0, 0x11, 0x00


	//----- nvinfo : EIATTR_KPARAM_INFO
	.align		4
.L_4377:
        /*0078*/ 	.byte	0x04, 0x17
        /*007a*/ 	.short	(.L_4379 - .L_4378)
.L_4378:
        /*007c*/ 	.word	0x00000000
        /*0080*/ 	.short	0x0005
        /*0082*/ 	.short	0x0028
        /*0084*/ 	.byte	0x00, 0xf5, 0x21, 0x00


	//----- nvinfo : EIATTR_KPARAM_INFO
	.align		4
.L_4379:
        /*0088*/ 	.byte	0x04, 0x17
        /*008a*/ 	.short	(.L_4381 - .L_4380)
.L_4380:
        /*008c*/ 	.word	0x00000000
        /*0090*/ 	.short	0x0004
        /*0092*/ 	.short	0x0020
        /*0094*/ 	.byte	0x00, 0xf5, 0x21, 0x00


	//----- nvinfo : EIATTR_KPARAM_INFO
	.align		4
.L_4381:
        /*0098*/ 	.byte	0x04, 0x17
        /*009a*/ 	.short	(.L_4383 - .L_4382)
.L_4382:
        /*009c*/ 	.word	0x00000000
        /*00a0*/ 	.short	0x0003
        /*00a2*/ 	.short	0x0018
        /*00a4*/ 	.byte	0x00, 0xf5, 0x21, 0x00


	//----- nvinfo : EIATTR_KPARAM_INFO
	.align		4
.L_4383:
        /*00a8*/ 	.byte	0x04, 0x17
        /*00aa*/ 	.short	(.L_4385 - .L_4384)
.L_4384:
        /*00ac*/ 	.word	0x00000000
        /*00b0*/ 	.short	0x0002
        /*00b2*/ 	.short	0x0010
        /*00b4*/ 	.byte	0x00, 0xf5, 0x21, 0x00


	//----- nvinfo : EIATTR_KPARAM_INFO
	.align		4
.L_4385:
        /*00b8*/ 	.byte	0x04, 0x17
        /*00ba*/ 	.short	(.L_4387 - .L_4386)
.L_4386:
        /*00bc*/ 	.word	0x00000000
        /*00c0*/ 	.short	0x0001
        /*00c2*/ 	.short	0x0008
        /*00c4*/ 	.byte	0x00, 0xf5, 0x21, 0x00


	//----- nvinfo : EIATTR_KPARAM_INFO
	.align		4
.L_4387:
        /*00c8*/ 	.byte	0x04, 0x17
        /*00ca*/ 	.short	(.L_4389 - .L_4388)
.L_4388:
        /*00cc*/ 	.word	0x00000000
        /*00d0*/ 	.short	0x0000
        /*00d2*/ 	.short	0x0000
        /*00d4*/ 	.byte	0x00, 0xf5, 0x21, 0x00


	//----- nvinfo : EIATTR_SPARSE_MMA_MASK
	.align		4
.L_4389:
        /*00d8*/ 	.byte	0x03, 0x50
        /*00da*/ 	.short	0x0000


	//----- nvinfo : EIATTR_MAXREG_COUNT
	.align		4
        /*00dc*/ 	.byte	0x03, 0x1b
        /*00de*/ 	.short	0x00ff


	//----- nvinfo : EIATTR_NUM_BARRIERS
	.align		4
        /*00e0*/ 	.byte	0x02, 0x4c
        /*00e2*/ 	.byte	0x01
	.zero		1


	//----- nvinfo : EIATTR_MERCURY_ISA_VERSION
	.align		4
        /*00e4*/ 	.byte	0x03, 0x5f
        /*00e6*/ 	.short	0x0101


	//----- nvinfo : EIATTR_VRC_CTA_INIT_COUNT
	.align		4
        /*00e8*/ 	.byte	0x02, 0x4a
	.zero		1
	.zero		1


	//----- nvinfo : EIATTR_EXIT_INSTR_OFFSETS
	.align		4
        /*00ec*/ 	.byte	0x04, 0x1c
        /*00ee*/ 	.short	(.L_4391 - .L_4390)


	//   ....[0]....
.L_4390:
        /*00f0*/ 	.word	0x00000070


	//   ....[1]....
        /*00f4*/ 	.word	0x00000100


	//   ....[2]....
        /*00f8*/ 	.word	0x000042f0


	//   ....[3]....
        /*00fc*/ 	.word	0x00004340


	//   ....[4]....
        /*0100*/ 	.word	0x000043a0


	//----- nvinfo : EIATTR_CBANK_PARAM_SIZE
	.align		4
.L_4391:
        /*0104*/ 	.byte	0x03, 0x19
        /*0106*/ 	.short	0x004c


	//----- nvinfo : EIATTR_PARAM_CBANK
	.align		4
        /*0108*/ 	.byte	0x04, 0x0a
        /*010a*/ 	.short	(.L_4393 - .L_4392)
	.align		4
.L_4392:
        /*010c*/ 	.word	index@(.nv.constant0._Z8moe_q4_KIN3c104HalfELb0EEvPKvS3_PT_PKiS7_S7_iiiiiii)
        /*0110*/ 	.short	0x0380
        /*0112*/ 	.short	0x004c


	//----- nvinfo : EIATTR_SW_WAR
	.align		4
.L_4393:
        /*0114*/ 	.byte	0x04, 0x36
        /*0116*/ 	.short	(.L_4395 - .L_4394)
.L_4394:
        /*0118*/ 	.word	0x00000008
.L_4395:


//--------------------- .nv.info._Z8moe_q3_KIN3c104HalfELb1EEvPKvS3_PT_PKiS7_S7_iiiiiii --------------------------
	.section	.nv.info._Z8moe_q3_KIN3c104HalfELb1EEvPKvS3_PT_PKiS7_S7_iiiiiii,"",@"SHT_CUDA_INFO"
	.sectionflags	@""
	.align	4


	//----- nvinfo : EIATTR_CUDA_API_VERSION
	.align		4
        /*0000*/ 	.byte	0x04, 0x37
        /*0002*/ 	.short	(.L_4397 - .L_4396)
.L_4396:
        /*0004*/ 	.word	0x00000082


	//----- nvinfo : EIATTR_KPARAM_INFO
	.align		4
.L_4397:
        /*0008*/ 	.byte	0x04, 0x17
        /*000a*/ 	.short	(.L_4399 - .L_4398)
.L_4398:
        /*000c*/ 	.word	0x00000000
        /*0010*/ 	.short	0x000c
        /*0012*/ 	.short	0x0048
        /*0014*/ 	.byte	0x00, 0xf0, 0x11, 0x00


	//----- nvinfo : EIATTR_KPARAM_INFO
	.align		4
.L_4399:
        /*0018*/ 	.byte	0x04, 0x17
        /*001a*/ 	.short	(.L_4401 - .L_4400)
.L_4400:
        /*001c*/ 	.word	0x00000000
        /*0020*/ 	.short	0x000b
        /*0022*/ 	.short	0x0044
        /*0024*/ 	.byte	0x00, 0xf0, 0x11, 0x00


	//----- nvinfo : EIATTR_KPARAM_INFO
	.align		4
.L_4401:
        /*0028*/ 	.byte	0x04, 0x17
        /*002a*/ 	.short	(.L_4403 - .L_4402)
.L_4402:
        /*002c*/ 	.word	0x00000000
        /*0030*/ 	.short	0x000a
        /*0032*/ 	.short	0x0040
        /*0034*/ 	.byte	0x00, 0xf0, 0x11, 0x00


	//----- nvinfo : EIATTR_KPARAM_INFO
	.align		4
.L_4403:
        /*0038*/ 	.byte	0x04, 0x17
        /*003a*/ 	.short	(.L_4405 - .L_4404)
.L_4404:
        /*003c*/ 	.word	0x00000000
        /*0040*/ 	.short	0x0009
        /*0042*/ 	.short	0x003c
        /*0044*/ 	.byte	0x00, 0xf0, 0x11, 0x00


	//----- nvinfo : EIATTR_KPARAM_INFO
	.align		4
.L_4405:
        /*0048*/ 	.byte	0x04, 0x17
        /*004a*/ 	.short	(.L_4407 - .L_4406)
.L_4406:
        /*004c*/ 	.word	0x00000000
        /*0050*/ 	.short	0x0008
        /*0052*/ 	.short	0x0038
        /*0054*/ 	.byte	0x00, 0xf0, 0x11, 0x00


	//----- nvinfo : EIATTR_KPARAM_INFO
	.align		4
.L_4407:
        /*0058*/ 	.byte	0x04, 0x17
        /*005a*/ 	.short	(.L_4409 - .L_4408)
.L_4408:
        /*005c*/ 	.word	0x00000000
        /*0060*/ 	.short	0x0007
        /*0062*/ 	.short	0x0034
        /*0064*/ 	.byte	0x00, 0xf0, 0x11, 0x00


	//----- nvinfo : EIATTR_KPARAM_INFO
	.align		4
.L_4409:
        /*0068*/ 	.byte	0x04, 0x17
        /*006a*/ 	.short	(.L_4411 - .L_4410)
.L_4410:
        /*006c*/ 	.word	0x00000000
        /*0070*/ 	.short	0x0006
        /*0072*/ 	.short	0x0030
        /*0074*/ 	.byte	0x00, 0xf0, 0x11, 0x00


	//----- nvinfo : EIATTR_KPARAM_INFO
	.align		4
.L_4411:
        /*0078*/ 	.byte	0x04, 0x17
        /*007a*/ 	.short	(.L_4413 - .L_4412)
.L_4412:
        /*007c*/ 	.word	0x00000000
        /*0080*/ 	.short	0x0005
        /*0082*/ 	.short	0x0028
        /*0084*/ 	.byte	0x00, 0xf5, 0x21, 0x00


	//----- nvinfo : EIATTR_KPARAM_INFO
	.align		4
.L_4413:
        /*0088*/ 	.byte	0x04, 0x17
        /*008a*/ 	.short	(.L_4415 - .L_4414)
.L_4414:
        /*008c*/ 	.word	0x00000000
        /*0090*/ 	.short	0x0004
        /*0092*/ 	.short	0x0020
        /*0094*/ 	.byte	0x00, 0xf5, 0x21, 0x00


	//----- nvinfo : EIATTR_KPARAM_INFO
	.align		4
.L_4415:
        /*0098*/ 	.byte	0x04, 0x17
        /*009a*/ 	.short	(.L_4417 - .L_4416)
.L_4416:
        /*009c*/ 	.word	0x00000000
        /*00a0*/ 	.short	0x0003
        /*00a2*/ 	.short	0x0018
        /*00a4*/ 	.byte	0x00, 0xf5, 0x21, 0x00


	//----- nvinfo : EIATTR_KPARAM_INFO
	.align		4
.L_4417:
        /*00a8*/ 	.byte	0x04, 0x17
        /*00aa*/ 	.short	(.L_4419 - .L_4418)
.L_4418:
        /*00ac*/ 	.word	0x00000000
        /*00b0*/ 	.short	0x0002
        /*00b2*/ 	.short	0x0010
        /*00b4*/ 	.byte	0x00, 0xf5, 0x21, 0x00


	//----- nvinfo : EIATTR_KPARAM_INFO
	.align		4
.L_4419:
        /*00b8*/ 	.byte	0x04, 0x17
        /*00ba*/ 	.short	(.L_4421 - .L_4420)
.L_4420:
        /*00bc*/ 	.word	0x00000000
        /*00c0*/ 	.short	0x0001
        /*00c2*/ 	.short	0x0008
        /*00c4*/ 	.byte	0x00, 0xf5, 0x21, 0x00


	//----- nvinfo : EIATTR_KPARAM_INFO
	.align		4
.L_4421:
        /*00c8*/ 	.byte	0x04, 0x17
        /*00ca*/ 	.short	(.L_4423 - .L_4422)
.L_4422:
        /*00cc*/ 	.word	0x00000000
        /*00d0*/ 	.short	0x0000
        /*00d2*/ 	.short	0x0000
        /*00d4*/ 	.byte	0x00, 0xf5, 0x21, 0x00


	//----- nvinfo : EIATTR_SPARSE_MMA_MASK
	.align		4
.L_4423:
        /*00d8*/ 	.byte	0x03, 0x50
        /*00da*/ 	.short	0x0000


	//----- nvinfo : EIATTR_MAXREG_COUNT
	.align		4
        /*00dc*/ 	.byte	0x03, 0x1b
        /*00de*/ 	.short	0x00ff


	//----- nvinfo : EIATTR_NUM_BARRIERS
	.align		4
        /*00e0*/ 	.byte	0x02, 0x4c
        /*00e2*/ 	.byte	0x01
	.zero		1


	//----- nvinfo : EIATTR_MERCURY_ISA_VERSION
	.align		4
        /*00e4*/ 	.byte	0x03, 0x5f
        /*00e6*/ 	.short	0x0101


	//----- nvinfo : EIATTR_VRC_CTA_INIT_COUNT
	.align		4
        /*00e8*/ 	.byte	0x02, 0x4a
	.zero		1
	.zero		1


	//----- nvinfo : EIATTR_EXIT_INSTR_OFFSETS
	.align		4
        /*00ec*/ 	.byte	0x04, 0x1c
        /*00ee*/ 	.short	(.L_4425 - .L_4424)


	//   ....[0]....
.L_4424:
        /*00f0*/ 	.word	0x00000090


	//   ....[1]....
        /*00f4*/ 	.word	0x00000120


	//   ....[2]....
        /*00f8*/ 	.word	0x000047c0


	//   ....[3]....
        /*00fc*/ 	.word	0x00004810


	//   ....[4]....
        /*0100*/ 	.word	0x00004870


	//----- nvinfo : EIATTR_CBANK_PARAM_SIZE
	.align		4
.L_4425:
        /*0104*/ 	.byte	0x03, 0x19
        /*0106*/ 	.short	0x004c


	//----- nvinfo : EIATTR_PARAM_CBANK
	.align		4
        /*0108*/ 	.byte	0x04, 0x0a
        /*010a*/ 	.short	(.L_4427 - .L_4426)
	.align		4
.L_4426:
        /*010c*/ 	.word	index@(.nv.constant0._Z8moe_q3_KIN3c104HalfELb1EEvPKvS3_PT_PKiS7_S7_iiiiiii)
        /*0110*/ 	.short	0x0380
        /*0112*/ 	.short	0x004c


	//----- nvinfo : EIATTR_SW_WAR
	.align		4
.L_4427:
        /*0114*/ 	.byte	0x04, 0x36
        /*0116*/ 	.short	(.L_4429 - .L_4428)
.L_4428:
        /*0118*/ 	.word	0x00000008
.L_4429:


//--------------------- .nv.info._Z8moe_q3_KIN3c104HalfELb0EEvPKvS3_PT_PKiS7_S7_iiiiiii --------------------------
	.section	.nv.info._Z8moe_q3_KIN3c104HalfELb0EEvPKvS3_PT_PKiS7_S7_iiiiiii,"",@"SHT_CUDA_INFO"
	.sectionflags	@""
	.align	4


	//----- nvinfo : EIATTR_CUDA_API_VERSION
	.align		4
        /*0000*/ 	.byte	0x04, 0x37
        /*0002*/ 	.short	(.L_4431 - .L_4430)
.L_4430:
        /*0004*/ 	.word	0x00000082


	//----- nvinfo : EIATTR_KPARAM_INFO
	.align		4
.L_4431:
        /*0008*/ 	.byte	0x04, 0x17
        /*000a*/ 	.short	(.L_4433 - .L_4432)
.L_4432:
        /*000c*/ 	.word	0x00000000
        /*0010*/ 	.short	0x000c
        /*0012*/ 	.short	0x0048
        /*0014*/ 	.byte	0x00, 0xf0, 0x11, 0x00


	//----- nvinfo : EIATTR_KPARAM_INFO
	.align		4
.L_4433:
        /*0018*/ 	.byte	0x04, 0x17
        /*001a*/ 	.short	(.L_4435 - .L_4434)
.L_4434:
        /*001c*/ 	.word	0x00000000
        /*0020*/ 	.short	0x000b
        /*0022*/ 	.short	0x0044
        /*0024*/ 	.byte	0x00, 0xf0, 0x11, 0x00


	//----- nvinfo : EIATTR_KPARAM_INFO
	.align		4
.L_4435:
        /*0028*/ 	.byte	0x04, 0x17
        /*002a*/ 	.short	(.L_4437 - .L_4436)
.L_4436:
        /*002c*/ 	.word	0x00000000
        /*0030*/ 	.short	0x000a
        /*0032*/ 	.short	0x0040
        /*0034*/ 	.byte	0x00, 0xf0, 0x11, 0x00


	//----- nvinfo : EIATTR_KPARAM_INFO
	.align		4
.L_4437:
        /*0038*/ 	.byte	0x04, 0x17
        /*003a*/ 	.short	(.L_4439 - .L_4438)
.L_4438:
        /*003c*/ 	.word	0x00000000
        /*0040*/ 	.short	0x0009
        /*0042*/ 	.short	0x003c
        /*0044*/ 	.byte	0x00, 0xf0, 0x11, 0x00


	//----- nvinfo : EIATTR_KPARAM_INFO
	.align		4
.L_4439:
        /*0048*/ 	.byte	0x04, 0x17
        /*004a*/ 	.short	(.L_4441 - .L_4440)
.L_4440:
        /*004c*/ 	.word	0x00000000
        /*0050*/ 	.short	0x0008
        /*0052*/ 	.short	0x0038
        /*0054*/ 	.byte	0x00, 0xf0, 0x11, 0x00


	//----- nvinfo : EIATTR_KPARAM_INFO
	.align		4
.L_4441:
        /*0058*/ 	.byte	0x04, 0x17
        /*005a*/ 	.short	(.L_4443 - .L_4442)
.L_4442:
        /*005c*/ 	.word	0x00000000
        /*0060*/ 	.short	0x0007
        /*0062*/ 	.short	0x0034
        /*0064*/ 	.byte	0x00, 0xf0, 0x11, 0x00


	//----- nvinfo : EIATTR_KPARAM_INFO
	.align		4
.L_4443:
        /*0068*/ 	.byte	0x04, 0x17
        /*006a*/ 	.short	(.L_4445 - .L_4444)
.L_4444:
        /*006c*/ 	.word	0x00000000
        /*0070*/ 	.short	0x0006
        /*0072*/ 	.short	0x0030
        /*0074*/ 	.byte	0x00, 0xf0, 0x11, 0x00


	//----- nvinfo : EIATTR_KPARAM_INFO
	.align		4
.L_4445:
        /*0078*/ 	.byte	0x04, 0x17
        /*007a*/ 	.short	(.L_4447 - .L_4446)
.L_4446:
        /*007c*/ 	.word	0x00000000
        /*0080*/ 	.short	0x0005
        /*0082*/ 	.short	0x0028
        /*0084*/ 	.byte	0x00, 0xf5, 0x21, 0x00


	//----- nvinfo : EIATTR_KPARAM_INFO
	.align		4
.L_4447:
        /*0088*/ 	.byte	0x04, 0x17
        /*008a*/ 	.short	(.L_4449 - .L_4448)
.L_4448:
        /*008c*/ 	.word	0x00000000
        /*0090*/ 	.short	0x0004
        /*0092*/ 	.short	0x0020
        /*0094*/ 	.byte	0x00, 0xf5, 0x21, 0x00


	//----- nvinfo : EIATTR_KPARAM_INFO
	.align		4
.L_4449:
        /*0098*/ 	.byte	0x04, 0x17
        /*009a*/ 	.short	(.L_4451 - .L_4450)
.L_4450:
        /*009c*/ 	.word	0x00000000
        /*00a0*/ 	.short	0x0003
        /*00a2*/ 	.short	0x0018
        /*00a4*/ 	.byte	0x00, 0xf5, 0x21, 0x00


	//----- nvinfo : EIATTR_KPARAM_INFO
	.align		4
.L_4451:
        /*00a8*/ 	.byte	0x04, 0x17
        /*00aa*/ 	.short	(.L_4453 - .L_4452)
.L_4452:
        /*00ac*/ 	.word	0x00000000
        /*00b0*/ 	.short	0x0002
        /*00b2*/ 	.short	0x0010
        /*00b4*/ 	.byte	0x00, 0xf5, 0x21, 0x00


	//----- nvinfo : EIATTR_KPARAM_INFO
	.align		4
.L_4453:
        /*00b8*/ 	.byte	0x04, 0x17
        /*00ba*/ 	.short	(.L_4455 - .L_4454)
.L_4454:
        /*00bc*/ 	.word	0x00000000
        /*00c0*/ 	.short	0x0001
        /*00c2*/ 	.short	0x0008
        /*00c4*/ 	.byte	0x00, 0xf5, 0x21, 0x00


	//----- nvinfo : EIATTR_KPARAM_INFO
	.align		4
.L_4455:
        /*00c8*/ 	.byte	0x04, 0x17
        /*00ca*/ 	.short	(.L_4457 - .L_4456)
.L_4456:
        /*00cc*/ 	.word	0x00000000
        /*00d0*/ 	.short	0x0000
        /*00d2*/ 	.short	0x0000
        /*00d4*/ 	.byte	0x00, 0xf5, 0x21, 0x00


	//----- nvinfo : EIATTR_SPARSE_MMA_MASK
	.align		4
.L_4457:
        /*00d8*/ 	.byte	0x03, 0x50
        /*00da*/ 	.short	0x0000


	//----- nvinfo : EIATTR_MAXREG_COUNT
	.align		4
        /*00dc*/ 	.byte	0x03, 0x1b
        /*00de*/ 	.short	0x00ff


	//----- nvinfo : EIATTR_NUM_BARRIERS
	.align		4
        /*00e0*/ 	.byte	0x02, 0x4c
        /*00e2*/ 	.byte	0x01
	.zero		1


	//----- nvinfo : EIATTR_MERCURY_ISA_VERSION
	.align		4
        /*00e4*/ 	.byte	0x03, 0x5f
        /*00e6*/ 	.short	0x0101


	//----- nvinfo : EIATTR_VRC_CTA_INIT_COUNT
	.align		4
        /*00e8*/ 	.byte	0x02, 0x4a
	.zero		1
	.zero		1


	//----- nvinfo : EIATTR_EXIT_INSTR_OFFSETS
	.align		4
        /*00ec*/ 	.byte	0x04, 0x1c
        /*00ee*/ 	.short	(.L_4459 - .L_4458)


	//   ....[0]....
.L_4458:
        /*00f0*/ 	.word	0x00000090


	//   ....[1]....
        /*00f4*/ 	.word	0x00000120


	//   ....[2]....
        /*00f8*/ 	.word	0x000042f0


	//   ....[3]....
        /*00fc*/ 	.word	0x00004340


	//   ....[4]....
        /*0100*/ 	.word	0x000043a0


	//----- nvinfo : EIATTR_CBANK_PARAM_SIZE
	.align		4
.L_4459:
        /*0104*/ 	.byte	0x03, 0x19
        /*0106*/ 	.short	0x004c


	//----- nvinfo : EIATTR_PARAM_CBANK
	.align		4
        /*0108*/ 	.byte	0x04, 0x0a
        /*010a*/ 	.short	(.L_4461 - .L_4460)
	.align		4
.L_4460:
        /*010c*/ 	.word	index@(.nv.constant0._Z8moe_q3_KIN3c104HalfELb0EEvPKvS3_PT_PKiS7_S7_iiiiiii)
        /*0110*/ 	.short	0x0380
        /*0112*/ 	.short	0x004c


	//----- nvinfo : EIATTR_SW_WAR
	.align		4
.L_4461:
        /*0114*/ 	.byte	0x04, 0x36
        /*0116*/ 	.short	(.L_4463 - .L_4462)
.L_4462:
        /*0118*/ 	.word	0x00000008
.L_4463:


//--------------------- .nv.info._Z8moe_q2_KIN3c104HalfELb1EEvPKvS3_PT_PKiS7_S7_iiiiiii --------------------------
	.section	.nv.info._Z8moe_q2_KIN3c104HalfELb1EEvPKvS3_PT_PKiS7_S7_iiiiiii,"",@"SHT_CUDA_INFO"
	.sectionflags	@""
	.align	4


	//----- nvinfo : EIATTR_CUDA_API_VERSION
	.align		4
        /*0000*/ 	.byte	0x04, 0x37
        /*0002*/ 	.short	(.L_4465 - .L_4464)
.L_4464:
        /*0004*/ 	.word	0x00000082


	//----- nvinfo : EIATTR_KPARAM_INFO
	.align		4
.L_4465:
        /*0008*/ 	.byte	0x04, 0x17
        /*000a*/ 	.short	(.L_4467 - .L_4466)
.L_4466:
        /*000c*/ 	.word	0x00000000
        /*0010*/ 	.short	0x000c
        /*0012*/ 	.short	0x0048
        /*0014*/ 	.byte	0x00, 0xf0, 0x11, 0x00


	//----- nvinfo : EIATTR_KPARAM_INFO
	.align		4
.L_4467:
        /*0018*/ 	.byte	0x04, 0x17
        /*001a*/ 	.short	(.L_4469 - .L_4468)
.L_4468:
        /*001c*/ 	.word	0x00000000
        /*0020*/ 	.short	0x000b
        /*0022*/ 	.short	0x0044
        /*0024*/ 	.byte	0x00, 0xf0, 0x11, 0x00


	//----- nvinfo : EIATTR_KPARAM_INFO
	.align		4
.L_4469:
        /*0028*/ 	.byte	0x04, 0x17
        /*002a*/ 	.short	(.L_4471 - .L_4470)
.L_4470:
        /*002c*/ 	.word	0x00000000
        /*0030*/ 	.short	0x000a
        /*0032*/ 	.short	0x0040
        /*0034*/ 	.byte	0x00, 0xf0, 0x11, 0x00


	//----- nvinfo : EIATTR_KPARAM_INFO
	.align		4
.L_4471:
        /*0038*/ 	.byte	0x04, 0x17
        /*003a*/ 	.short	(.L_4473 - .L_4472)
.L_4472:
        /*003c*/ 	.word	0x00000000
        /*0040*/ 	.short	0x0009
        /*0042*/ 	.short	0x003c
        /*0044*/ 	.byte	0x00, 0xf0, 0x11, 0x00


	//----- nvinfo : EIATTR_KPARAM_INFO
	.align		4
.L_4473:
        /*0048*/ 	.byte	0x04, 0x17
        /*004a*/ 	.short	(.L_4475 - .L_4474)
.L_4474:
        /*004c*/ 	.word	0x00000000
        /*0050*/ 	.short	0x0008
        /*0052*/ 	.short	0x0038
        /*0054*/ 	.byte	0x00, 0xf0, 0x11, 0x00


	//----- nvinfo : EIATTR_KPARAM_INFO
	.align		4
.L_4475:
        /*0058*/ 	.byte	0x04, 0x17
        /*005a*/ 	.short	(.L_4477 - .L_4476)
.L_4476:
        /*005c*/ 	.word	0x00000000
        /*0060*/ 	.short	0x0007
        /*0062*/ 	.short	0x0034
        /*0064*/ 	.byte	0x00, 0xf0, 0x11, 0x00


	//----- nvinfo : EIATTR_KPARAM_INFO
	.align		4
.L_4477:
        /*0068*/ 	.byte	0x04, 0x17
        /*006a*/ 	.short	(.L_4479 - .L_4478)
.L_4478:
        /*006c*/ 	.word	0x00000000
        /*0070*/ 	.short	0x0006
        /*0072*/ 	.short	0x0030
        /*0074*/ 	.byte	0x00, 0xf0, 0x11, 0x00


	//----- nvinfo : EIATTR_KPARAM_INFO
	.align		4
.L_4479:
        /*0078*/ 	.byte	0x04, 0x17
        /*007a*/ 	.short	(.L_4481 - .L_4480)
.L_4480:
        /*007c*/ 	.word	0x00000000
        /*0080*/ 	.short	0x0005
        /*0082*/ 	.short	0x0028
        /*0084*/ 	.byte	0x00, 0xf5, 0x21, 0x00


	//----- nvinfo : EIATTR_KPARAM_INFO
	.align		4
.L_4481:
        /*0088*/ 	.byte	0x04, 0x17
        /*008a*/ 	.short	(.L_4483 - .L_4482)
.L_4482:
        /*008c*/ 	.word	0x00000000
        /*0090*/ 	.short	0x0004
        /*0092*/ 	.short	0x0020
        /*0094*/ 	.byte	0x00, 0xf5, 0x21, 0x00


	//----- nvinfo : EIATTR_KPARAM_INFO
	.align		4
.L_4483:
        /*0098*/ 	.byte	0x04, 0x17
        /*009a*/ 	.short	(.L_4485 - .L_4484)
.L_4484:
        /*009c*/ 	.word	0x00000000
        /*00a0*/ 	.short	0x0003
        /*00a2*/ 	.short	0x0018
        /*00a4*/ 	.byte	0x00, 0xf5, 0x21, 0x00


	//----- nvinfo : EIATTR_KPARAM_INFO
	.align		4
.L_4485:
        /*00a8*/ 	.byte	0x04, 0x17
        /*00aa*/ 	.short	(.L_4487 - .L_4486)
.L_4486:
        /*00ac*/ 	.word	0x00000000
        /*00b0*/ 	.short	0x0002
        /*00b2*/ 	.short	0x0010
        /*00b4*/ 	.byte	0x00, 0xf5, 0x21, 0x00


	//----- nvinfo : EIATTR_KPARAM_INFO
	.align		4
.L_4487:
        /*00b8*/ 	.byte	0x04, 0x17
        /*00ba*/ 	.short	(.L_4489 - .L_4488)
.L_4488:
        /*00bc*/ 	.word	0x00000000
        /*00c0*/ 	.short	0x0001
        /*00c2*/ 	.short	0x0008
        /*00c4*/ 	.byte	0x00, 0xf5, 0x21, 0x00


	//----- nvinfo : EIATTR_KPARAM_INFO
	.align		4
.L_4489:
        /*00c8*/ 	.byte	0x04, 0x17
        /*00ca*/ 	.short	(.L_4491 - .L_4490)
.L_4490:
        /*00cc*/ 	.word	0x00000000
        /*00d0*/ 	.short	0x0000
        /*00d2*/ 	.short	0x0000
        /*00d4*/ 	.byte	0x00, 0xf5, 0x21, 0x00


	//----- nvinfo : EIATTR_SPARSE_MMA_MASK
	.align		4
.L_4491:
        /*00d8*/ 	.byte	0x03, 0x50
        /*00da*/ 	.short	0x0000


	//----- nvinfo : EIATTR_MAXREG_COUNT
	.align		4
        /*00dc*/ 	.byte	0x03, 0x1b
        /*00de*/ 	.short	0x00ff


	//----- nvinfo : EIATTR_NUM_BARRIERS
	.align		4
        /*00e0*/ 	.byte	0x02, 0x4c
        /*00e2*/ 	.byte	0x01
	.zero		1


	//----- nvinfo : EIATTR_MERCURY_ISA_VERSION
	.align		4
        /*00e4*/ 	.byte	0x03, 0x5f
        /*00e6*/ 	.short	0x0101


	//----- nvinfo : EIATTR_VRC_CTA_INIT_COUNT
	.align		4
        /*00e8*/ 	.byte	0x02, 0x4a
	.zero		1
	.zero		1


	//----- nvinfo : EIATTR_EXIT_INSTR_OFFSETS
	.align		4
        /*00ec*/ 	.byte	0x04, 0x1c
        /*00ee*/ 	.short	(.L_4493 - .L_4492)


	//   ....[0]....
.L_4492:
        /*00f0*/ 	.word	0x00000090


	//   ....[1]....
        /*00f4*/ 	.word	0x00000120


	//   ....[2]....
        /*00f8*/ 	.word	0x00004e20


	//   ....[3]....
        /*00fc*/ 	.word	0x00004e70


	//   ....[4]....
        /*0100*/ 	.word	0x00004ed0


	//----- nvinfo : EIATTR_CBANK_PARAM_SIZE
	.align		4
.L_4493:
        /*0104*/ 	.byte	0x03, 0x19
        /*0106*/ 	.short	0x004c


	//----- nvinfo : EIATTR_PARAM_CBANK
	.align		4
        /*0108*/ 	.byte	0x04, 0x0a
        /*010a*/ 	.short	(.L_4495 - .L_4494)
	.align		4
.L_4494:
        /*010c*/ 	.word	index@(.nv.constant0._Z8moe_q2_KIN3c104HalfELb1EEvPKvS3_PT_PKiS7_S7_iiiiiii)
        /*0110*/ 	.short	0x0380
        /*0112*/ 	.short	0x004c


	//----- nvinfo : EIATTR_SW_WAR
	.align		4
.L_4495:
        /*0114*/ 	.byte	0x04, 0x36
        /*0116*/ 	.short	(.L_4497 - .L_4496)
.L_4496:
        /*0118*/ 	.word	0x00000008
.L_4497:


//--------------------- .nv.info._Z8moe_q2_KIN3c104HalfELb0EEvPKvS3_PT_PKiS7_S7_iiiiiii --------------------------
	.section	.nv.info._Z8moe_q2_KIN3c104HalfELb0EEvPKvS3_PT_PKiS7_S7_iiiiiii,"",@"SHT_CUDA_INFO"
	.sectionflags	@""
	.align	4


	//----- nvinfo : EIATTR_CUDA_API_VERSION
	.align		4
        /*0000*/ 	.byte	0x04, 0x37
        /*0002*/ 	.short	(.L_4499 - .L_4498)
.L_4498:
        /*0004*/ 	.word	0x00000082


	//----- nvinfo : EIATTR_KPARAM_INFO
	.align		4
.L_4499:
        /*0008*/ 	.byte	0x04, 0x17
        /*000a*/ 	.short	(.L_4501 - .L_4500)
.L_4500:
        /*000c*/ 	.word	0x00000000
        /*0010*/ 	.short	0x000c
        /*0012*/ 	.short	0x0048
        /*0014*/ 	.byte	0x00, 0xf0, 0x11, 0x00


	//----- nvinfo : EIATTR_KPARAM_INFO
	.align		4
.L_4501:
        /*0018*/ 	.byte	0x04, 0x17
        /*001a*/ 	.short	(.L_4503 - .L_4502)
.L_4502:
        /*001c*/ 	.word	0x00000000
        /*0020*/ 	.short	0x000b
        /*0022*/ 	.short	0x0044
        /*0024*/ 	.byte	0x00, 0xf0, 0x11, 0x00


	//----- nvinfo : EIATTR_KPARAM_INFO
	.align		4
.L_4503:
        /*0028*/ 	.byte	0x04, 0x17
        /*002a*/ 	.short	(.L_4505 - .L_4504)
.L_4504:
        /*002c*/ 	.word	0x00000000
        /*0030*/ 	.short	0x000a
        /*0032*/ 	.short	0x0040
        /*0034*/ 	.byte	0x00, 0xf0, 0x11, 0x00


	//----- nvinfo : EIATTR_KPARAM_INFO
	.align		4
.L_4505:
        /*0038*/ 	.byte	0x04, 0x17
        /*003a*/ 	.short	(.L_4507 - .L_4506)
.L_4506:
        /*003c*/ 	.word	0x00000000
        /*0040*/ 	.short	0x0009
        /*0042*/ 	.short	0x003c
        /*0044*/ 	.byte	0x00, 0xf0, 0x11, 0x00


	//----- nvinfo : EIATTR_KPARAM_INFO
	.align		4
.L_4507:
        /*0048*/ 	.byte	0x04, 0x17
        /*004a*/ 	.short	(.L_4509 - .L_4508)
.L_4508:
        /*004c*/ 	.word	0x00000000
        /*0050*/ 	.short	0x0008
        /*0052*/ 	.short	0x0038
        /*0054*/ 	.byte	0x00, 0xf0, 0x11, 0x00


	//----- nvinfo : EIATTR_KPARAM_INFO
	.align		4
.L_4509:
        /*0058*/ 	.byte	0x04, 0x17
        /*005a*/ 	.short	(.L_4511 - .L_4510)
.L_4510:
        /*005c*/ 	.word	0x00000000
        /*0060*/ 	.short	0x0007
        /*0062*/ 	.short	0x0034
        /*0064*/ 	.byte	0x00, 0xf0, 0x11, 0x00


	//----- nvinfo : EIATTR_KPARAM_INFO
	.align		4
.L_4511:
        /*0068*/ 	.byte	0x04, 0x17
        /*006a*/ 	.short	(.L_4513 - .L_4512)
.L_4512:
        /*006c*/ 	.word	0x00000000
        /*0070*/ 	.short	0x0006
        /*0072*/ 	.short	0x0030
        /*0074*/ 	.byte	0x00, 0xf0, 0x11, 0x00


	//----- nvinfo : EIATTR_KPARAM_INFO
	.align		4
.L_4513:
        /*0078*/ 	.byte	0x04, 0x17
        /*007a*/ 	.short	(.L_4515 - .L_4514)
.L_4514:
        /*007c*/ 	.word	0x00000000
        /*0080*/ 	.short	0x0005
        /*0082*/ 	.short	0x0028
        /*0084*/ 	.byte	0x00, 0xf5, 0x21, 0x00


	//----- nvinfo : EIATTR_KPARAM_INFO
	.align		4
.L_4515:
        /*0088*/ 	.byte	0x04, 0x17
        /*008a*/ 	.short	(.L_4517 - .L_4516)
.L_4516:
        /*008c*/ 	.word	0x00000000
        /*0090*/ 	.short	0x0004
        /*0092*/ 	.short	0x0020
        /*0094*/ 	.byte	0x00, 0xf5, 0x21, 0x00


	//----- nvinfo : EIATTR_KPARAM_INFO
	.align		4
.L_4517:
        /*0098*/ 	.byte	0x04, 0x17
        /*009a*/ 	.short	(.L_4519 - .L_4518)
.L_4518:
        /*009c*/ 	.word	0x00000000
        /*00a0*/ 	.short	0x0003
        /*00a2*/ 	.short	0x0018
        /*00a4*/ 	.byte	0x00, 0xf5, 0x21, 0x00


	//----- nvinfo : EIATTR_KPARAM_INFO
	.align		4
.L_4519:
        /*00a8*/ 	.byte	0x04, 0x17
        /*00aa*/ 	.short	(.L_4521 - .L_4520)
.L_4520:
        /*00ac*/ 	.word	0x00000000
        /*00b0*/ 	.short	0x0002
        /*00b2*/ 	.short	0x0010
        /*00b4*/ 	.byte	0x00, 0xf5, 0x21, 0x00


	//----- nvinfo : EIATTR_KPARAM_INFO
	.align		4
.L_4521:
        /*00b8*/ 	.byte	0x04, 0x17
        /*00ba*/ 	.short	(.L_4523 - .L_4522)
.L_4522:
        /*00bc*/ 	.word	0x00000000
        /*00c0*/ 	.short	0x0001
        /*00c2*/ 	.short	0x0008
        /*00c4*/ 	.byte	0x00, 0xf5, 0x21, 0x00


	//----- nvinfo : EIATTR_KPARAM_INFO
	.align		4
.L_4523:
        /*00c8*/ 	.byte	0x04, 0x17
        /*00ca*/ 	.short	(.L_4525 - .L_4524)
.L_4524:
        /*00cc*/ 	.word	0x00000000
        /*00d0*/ 	.short	0x0000
        /*00d2*/ 	.short	0x0000
        /*00d4*/ 	.byte	0x00, 0xf5, 0x21, 0x00


	//----- nvinfo : EIATTR_SPARSE_MMA_MASK
	.align		4
.L_4525:
        /*00d8*/ 	.byte	0x03, 0x50
        /*00da*/ 	.short	0x0000


	//----- nvinfo : EIATTR_MAXREG_COUNT
	.align		4
        /*00dc*/ 	.byte	0x03, 0x1b
        /*00de*/ 	.short	0x00ff


	//----- nvinfo : EIATTR_NUM_BARRIERS
	.align		4
        /*00e0*/ 	.byte	0x02, 0x4c
        /*00e2*/ 	.byte	0x01
	.zero		1


	//----- nvinfo : EIATTR_MERCURY_ISA_VERSION
	.align		4
        /*00e4*/ 	.byte	0x03, 0x5f
        /*00e6*/ 	.short	0x0101


	//----- nvinfo : EIATTR_VRC_CTA_INIT_COUNT
	.align		4
        /*00e8*/ 	.byte	0x02, 0x4a
	.zero		1
	.zero		1


	//----- nvinfo : EIATTR_EXIT_INSTR_OFFSETS
	.align		4
        /*00ec*/ 	.byte	0x04, 0x1c
        /*00ee*/ 	.short	(.L_4527 - .L_4526)


	//   ....[0]....
.L_4526:
        /*00f0*/ 	.word	0x00000090


	//   ....[1]....
        /*00f4*/ 	.word	0x00000120


	//   ....[2]....
        /*00f8*/ 	.word	0x00004a70


	//   ....[3]....
        /*00fc*/ 	.word	0x00004ac0


	//   ....[4]....
        /*0100*/ 	.word	0x00004b20


	//----- nvinfo : EIATTR_CBANK_PARAM_SIZE
	.align		4
.L_4527:
        /*0104*/ 	.byte	0x03, 0x19
        /*0106*/ 	.short	0x004c


	//----- nvinfo : EIATTR_PARAM_CBANK
	.align		4
        /*0108*/ 	.byte	0x04, 0x0a
        /*010a*/ 	.short	(.L_4529 - .L_4528)
	.align		4
.L_4528:
        /*010c*/ 	.word	index@(.nv.constant0._Z8moe_q2_KIN3c104HalfELb0EEvPKvS3_PT_PKiS7_S7_iiiiiii)
        /*0110*/ 	.short	0x0380
        /*0112*/ 	.short	0x004c


	//----- nvinfo : EIATTR_SW_WAR
	.align		4
.L_4529:
        /*0114*/ 	.byte	0x04, 0x36
        /*0116*/ 	.short	(.L_4531 - .L_4530)
.L_4530:
        /*0118*/ 	.word	0x00000008
.L_4531:


//--------------------- .nv.info._Z8moe_q8_0IN3c104HalfELb1EEvPKvS3_PT_PKiS7_S7_iiiiiii --------------------------
	.section	.nv.info._Z8moe_q8_0IN3c104HalfELb1EEvPKvS3_PT_PKiS7_S7_iiiiiii,"",@"SHT_CUDA_INFO"
	.sectionflags	@""
	.align	4


	//----- nvinfo : EIATTR_CUDA_API_VERSION
	.align		4
        /*0000*/ 	.byte	0x04, 0x37
        /*0002*/ 	.short	(.L_4533 - .L_4532)
.L_4532:
        /*0004*/ 	.word	0x00000082


	//----- nvinfo : EIATTR_KPARAM_INFO
	.align		4
.L_4533:
        /*0008*/ 	.byte	0x04, 0x17
        /*000a*/ 	.short	(.L_4535 - .L_4534)
.L_4534:
        /*000c*/ 	.word	0x00000000
        /*0010*/ 	.short	0x000c
        /*0012*/ 	.short	0x0048
        /*0014*/ 	.byte	0x00, 0xf0, 0x11, 0x00


	//----- nvinfo : EIATTR_KPARAM_INFO
	.align		4
.L_4535:
        /*0018*/ 	.byte	0x04, 0x17
        /*001a*/ 	.short	(.L_4537 - .L_4536)
.L_4536:
        /*001c*/ 	.word	0x00000000
        /*0020*/ 	.short	0x000b
        /*0022*/ 	.short	0x0044
        /*0024*/ 	.byte	0x00, 0xf0, 0x11, 0x00


	//----- nvinfo : EIATTR_KPARAM_INFO
	.align		4
.L_4537:
        /*0028*/ 	.byte	0x04, 0x17
        /*002a*/ 	.short	(.L_4539 - .L_4538)
.L_4538:
        /*002c*/ 	.word	0x00000000
        /*0030*/ 	.short	0x000a
        /*0032*/ 	.short	0x0040
        /*0034*/ 	.byte	0x00, 0xf0, 0x11, 0x00


	//----- nvinfo : EIATTR_KPARAM_INFO
	.align		4
.L_4539:
        /*0038*/ 	.byte	0x04, 0x17
        /*003a*/ 	.short	(.L_4541 - .L_4540)
.L_4540:
        /*003c*/ 	.word	0x00000000
        /*0040*/ 	.short	0x0009
        /*0042*/ 	.short	0x003c
        /*0044*/ 	.byte	0x00, 0xf0, 0x11, 0x00


	//----- nvinfo : EIATTR_KPARAM_INFO
	.align		4
.L_4541:
        /*0048*/ 	.byte	0x04, 0x17
        /*004a*/ 	.short	(.L_4543 - .L_4542)
.L_4542:
        /*004c*/ 	.word	0x00000000
        /*0050*/ 	.short	0x0008
        /*0052*/ 	.short	0x0038
        /*0054*/ 	.byte	0x00, 0xf0, 0x11, 0x00


	//----- nvinfo : EIATTR_KPARAM_INFO
	.align		4
.L_4543:
        /*0058*/ 	.byte	0x04, 0x17
        /*005a*/ 	.short	(.L_4545 - .L_4544)
.L_4544:
        /*005c*/ 	.word	0x00000000
        /*0060*/ 	.short	0x0007
        /*0062*/ 	.short	0x0034
        /*0064*/ 	.byte	0x00, 0xf0, 0x11, 0x00


	//----- nvinfo : EIATTR_KPARAM_INFO
	.align		4
.L_4545:
        /*0068*/ 	.byte	0x04, 0x17
        /*006a*/ 	.short	(.L_4547 - .L_4546)
.L_4546:
        /*006c*/ 	.word	0x00000000
        /*0070*/ 	.short	0x0006
        /*0072*/ 	.short	0x0030
        /*0074*/ 	.byte	0x00, 0xf0, 0x11, 0x00


	//----- nvinfo : EIATTR_KPARAM_INFO
	.align		4
.L_4547:
        /*0078*/ 	.byte	0x04, 0x17
        /*007a*/ 	.short	(.L_4549 - .L_4548)
.L_4548:
        /*007c*/ 	.word	0x00000000
        /*0080*/ 	.short	0x0005
        /*0082*/ 	.short	0x0028
        /*0084*/ 	.byte	0x00, 0xf5, 0x21, 0x00


	//----- nvinfo : EIATTR_KPARAM_INFO
	.align		4
.L_4549:
        /*0088*/ 	.byte	0x04, 0x17
        /*008a*/ 	.short	(.L_4551 - .L_4550)
.L_4550:
        /*008c*/ 	.word	0x00000000
        /*0090*/ 	.short	0x0004
        /*0092*/ 	.short	0x0020
        /*0094*/ 	.byte	0x00, 0xf5, 0x21, 0x00


	//----- nvinfo : EIATTR_KPARAM_INFO
	.align		4
.L_4551:
        /*0098*/ 	.byte	0x04, 0x17
        /*009a*/ 	.short	(.L_4553 - .L_4552)
.L_4552:
        /*009c*/ 	.word	0x00000000
        /*00a0*/ 	.short	0x0003
        /*00a2*/ 	.short	0x0018
        /*00a4*/ 	.byte	0x00, 0xf5, 0x21, 0x00


	//----- nvinfo : EIATTR_KPARAM_INFO
	.align		4
.L_4553:
        /*00a8*/ 	.byte	0x04, 0x17
        /*00aa*/ 	.short	(.L_4555 - .L_4554)
.L_4554:
        /*00ac*/ 	.word	0x00000000
        /*00b0*/ 	.short	0x0002
        /*00b2*/ 	.short	0x0010
        /*00b4*/ 	.byte	0x00, 0xf5, 0x21, 0x00


	//----- nvinfo : EIATTR_KPARAM_INFO
	.align		4
.L_4555:
        /*00b8*/ 	.byte	0x04, 0x17
        /*00ba*/ 	.short	(.L_4557 - .L_4556)
.L_4556:
        /*00bc*/ 	.word	0x00000000
        /*00c0*/ 	.short	0x0001
        /*00c2*/ 	.short	0x0008
        /*00c4*/ 	.byte	0x00, 0xf5, 0x21, 0x00


	//----- nvinfo : EIATTR_KPARAM_INFO
	.align		4
.L_4557:
        /*00c8*/ 	.byte	0x04, 0x17
        /*00ca*/ 	.short	(.L_4559 - .L_4558)
.L_4558:
        /*00cc*/ 	.word	0x00000000
        /*00d0*/ 	.short	0x0000
        /*00d2*/ 	.short	0x0000
        /*00d4*/ 	.byte	0x00, 0xf5, 0x21, 0x00


	//----- nvinfo : EIATTR_SPARSE_MMA_MASK
	.align		4
.L_4559:
        /*00d8*/ 	.byte	0x03, 0x50
        /*00da*/ 	.short	0x0000


	//----- nvinfo : EIATTR_MAXREG_COUNT
	.align		4
        /*00dc*/ 	.byte	0x03, 0x1b
        /*00de*/ 	.short	0x00ff


	//----- nvinfo : EIATTR_NUM_BARRIERS
	.align		4
        /*00e0*/ 	.byte	0x02, 0x4c
        /*00e2*/ 	.byte	0x01
	.zero		1


	//----- nvinfo : EIATTR_MERCURY_ISA_VERSION
	.align		4
        /*00e4*/ 	.byte	0x03, 0x5f
        /*00e6*/ 	.short	0x0101


	//----- nvinfo : EIATTR_VRC_CTA_INIT_COUNT
	.align		4
        /*00e8*/ 	.byte	0x02, 0x4a
	.zero		1
	.zero		1


	//----- nvinfo : EIATTR_EXIT_INSTR_OFFSETS
	.align		4
        /*00ec*/ 	.byte	0x04, 0x1c
        /*00ee*/ 	.short	(.L_4561 - .L_4560)


	//   ....[0]....
.L_4560:
        /*00f0*/ 	.word	0x00000070


	//   ....[1]....
        /*00f4*/ 	.word	0x00000100


	//   ....[2]....
        /*00f8*/ 	.word	0x00001750


	//   ....[3]....
        /*00fc*/ 	.word	0x000017b0


	//   ....[4]....
        /*0100*/ 	.word	0x00001810


	//----- nvinfo : EIATTR_CBANK_PARAM_SIZE
	.align		4
.L_4561:
        /*0104*/ 	.byte	0x03, 0x19
        /*0106*/ 	.short	0x004c


	//----- nvinfo : EIATTR_PARAM_CBANK
	.align		4
        /*0108*/ 	.byte	0x04, 0x0a
        /*010a*/ 	.short	(.L_4563 - .L_4562)
	.align		4
.L_4562:
        /*010c*/ 	.word	index@(.nv.constant0._Z8moe_q8_0IN3c104HalfELb1EEvPKvS3_PT_PKiS7_S7_iiiiiii)
        /*0110*/ 	.short	0x0380
        /*0112*/ 	.short	0x004c


	//----- nvinfo : EIATTR_SW_WAR
	.align		4
.L_4563:
        /*0114*/ 	.byte	0x04, 0x36
        /*0116*/ 	.short	(.L_4565 - .L_4564)
.L_4564:
        /*0118*/ 	.word	0x00000008
.L_4565:


//--------------------- .nv.info._Z8moe_q8_0IN3c104HalfELb0EEvPKvS3_PT_PKiS7_S7_iiiiiii --------------------------
	.section	.nv.info._Z8moe_q8_0IN3c104HalfELb0EEvPKvS3_PT_PKiS7_S7_iiiiiii,"",@"SHT_CUDA_INFO"
	.sectionflags	@""
	.align	4


	//----- nvinfo : EIATTR_CUDA_API_VERSION
	.align		4
        /*0000*/ 	.byte	0x04, 0x37
        /*0002*/ 	.short	(.L_4567 - .L_4566)
.L_4566:
        /*0004*/ 	.word	0x00000082


	//----- nvinfo : EIATTR_KPARAM_INFO
	.align		4
.L_4567:
        /*0008*/ 	.byte	0x04, 0x17
        /*000a*/ 	.short	(.L_4569 - .L_4568)
.L_4568:
        /*000c*/ 	.word	0x00000000
        /*0010*/ 	.short	0x000c
        /*0012*/ 	.short	0x0048
        /*0014*/ 	.byte	0x00, 0xf0, 0x11, 0x00


	//----- nvinfo : EIATTR_KPARAM_INFO
	.align		4
.L_4569:
        /*0018*/ 	.byte	0x04, 0x17
        /*001a*/ 	.short	(.L_4571 - .L_4570)
.L_4570:
        /*001c*/ 	.word	0x00000000
        /*0020*/ 	.short	0x000b
        /*0022*/ 	.short	0x0044
        /*0024*/ 	.byte	0x00, 0xf0, 0x11, 0x00


	//----- nvinfo : EIATTR_KPARAM_INFO
	.align		4
.L_4571:
        /*0028*/ 	.byte	0x04, 0x17
        /*002a*/ 	.short	(.L_4573 - .L_4572)
.L_4572:
        /*002c*/ 	.word	0x00000000
        /*0030*/ 	.short	0x000a
        /*0032*/ 	.short	0x0040
        /*0034*/ 	.byte	0x00, 0xf0, 0x11, 0x00


	//----- nvinfo : EIATTR_KPARAM_INFO
	.align		4
.L_4573:
        /*0038*/ 	.byte	0x04, 0x17
        /*003a*/ 	.short	(.L_4575 - .L_4574)
.L_4574:
        /*003c*/ 	.word	0x00000000
        /*0040*/ 	.short	0x0009
        /*0042*/ 	.short	0x003c
        /*0044*/ 	.byte	0x00, 0xf0, 0x11, 0x00


	//----- nvinfo : EIATTR_KPARAM_INFO
	.align		4
.L_4575:
        /*0048*/ 	.byte	0x04, 0x17
        /*004a*/ 	.short	(.L_4577 - .L_4576)
.L_4576:
        /*004c*/ 	.word	0x00000000
        /*0050*/ 	.short	0x0008
        /*0052*/ 	.short	0x0038
        /*0054*/ 	.byte	0x00, 0xf0, 0x11, 0x00


	//----- nvinfo : EIATTR_KPARAM_INFO
	.align		4
.L_4577:
        /*0058*/ 	.byte	0x04, 0x17
        /*005a*/ 	.short	(.L_4579 - .L_4578)
.L_4578:
        /*005c*/ 	.word	0x00000000
        /*0060*/ 	.short	0x0007
        /*0062*/ 	.short	0x0034
        /*0064*/ 	.byte	0x00, 0xf0, 0x11, 0x00


	//----- nvinfo : EIATTR_KPARAM_INFO
	.align		4
.L_4579:
        /*0068*/ 	.byte	0x04, 0x17
        /*006a*/ 	.short	(.L_4581 - .L_4580)
.L_4580:
        /*006c*/ 	.word	0x00000000
        /*0070*/ 	.short	0x0006
        /*0072*/ 	.short	0x0030
        /*0074*/ 	.byte	0x00, 0xf0, 0x11, 0x00


	//----- nvinfo : EIATTR_KPARAM_INFO
	.align		4
.L_4581:
        /*0078*/ 	.byte	0x04, 0x17
        /*007a*/ 	.short	(.L_4583 - .L_4582)
.L_4582:
        /*007c*/ 	.word	0x00000000
        /*0080*/ 	.short	0x0005
        /*0082*/ 	.short	0x0028
        /*0084*/ 	.byte	0x00, 0xf5, 0x21, 0x00


	//----- nvinfo : EIATTR_KPARAM_INFO
	.align		4
.L_4583:
        /*0088*/ 	.byte	0x04, 0x17
        /*008a*/ 	.short	(.L_4585 - .L_4584)
.L_4584:
        /*008c*/ 	.word	0x00000000
        /*0090*/ 	.short	0x0004
        /*0092*/ 	.short	0x0020
        /*0094*/ 	.byte	0x00, 0xf5, 0x21, 0x00


	//----- nvinfo : EIATTR_KPARAM_INFO
	.align		4
.L_4585:
        /*0098*/ 	.byte	0x04, 0x17
        /*009a*/ 	.short	(.L_4587 - .L_4586)
.L_4586:
        /*009c*/ 	.word	0x00000000
        /*00a0*/ 	.short	0x0003
        /*00a2*/ 	.short	0x0018
        /*00a4*/ 	.byte	0x00, 0xf5, 0x21, 0x00


	//----- nvinfo : EIATTR_KPARAM_INFO
	.align		4
.L_4587:
        /*00a8*/ 	.byte	0x04, 0x17
        /*00aa*/ 	.short	(.L_4589 - .L_4588)
.L_4588:
        /*00ac*/ 	.word	0x00000000
        /*00b0*/ 	.short	0x0002
        /*00b2*/ 	.short	0x0010
        /*00b4*/ 	.byte	0x00, 0xf5, 0x21, 0x00


	//----- nvinfo : EIATTR_KPARAM_INFO
	.align		4
.L_4589:
        /*00b8*/ 	.byte	0x04, 0x17
        /*00ba*/ 	.short	(.L_4591 - .L_4590)
.L_4590:
        /*00bc*/ 	.word	0x00000000
        /*00c0*/ 	.short	0x0001
        /*00c2*/ 	.short	0x0008
        /*00c4*/ 	.byte	0x00, 0xf5, 0x21, 0x00


	//----- nvinfo : EIATTR_KPARAM_INFO
	.align		4
.L_4591:
        /*00c8*/ 	.byte	0x04, 0x17
        /*00ca*/ 	.short	(.L_4593 - .L_4592)
.L_4592:
        /*00cc*/ 	.word	0x00000000
        /*00d0*/ 	.short	0x0000
        /*00d2*/ 	.short	0x0000
        /*00d4*/ 	.byte	0x00, 0xf5, 0x21, 0x00


	//----- nvinfo : EIATTR_SPARSE_MMA_MASK
	.align		4
.L_4593:
        /*00d8*/ 	.byte	0x03, 0x50
        /*00da*/ 	.short	0x0000


	//----- nvinfo : EIATTR_MAXREG_COUNT
	.align		4
        /*00dc*/ 	.byte	0x03, 0x1b
        /*00de*/ 	.short	0x00ff


	//----- nvinfo : EIATTR_NUM_BARRIERS
	.align		4
        /*00e0*/ 	.byte	0x02, 0x4c
        /*00e2*/ 	.byte	0x01
	.zero		1


	//----- nvinfo : EIATTR_MERCURY_ISA_VERSION
	.align		4
        /*00e4*/ 	.byte	0x03, 0x5f
        /*00e6*/ 	.short	0x0101


	//----- nvinfo : EIATTR_VRC_CTA_INIT_COUNT
	.align		4
        /*00e8*/ 	.byte	0x02, 0x4a
	.zero		1
	.zero		1


	//----- nvinfo : EIATTR_EXIT_INSTR_OFFSETS
	.align		4
        /*00ec*/ 	.byte	0x04, 0x1c
        /*00ee*/ 	.short	(.L_4595 - .L_4594)


	//   ....[0]....
.L_4594:
        /*00f0*/ 	.word	0x00000070


	//   ....[1]....
        /*00f4*/ 	.word	0x00000100


	//   ....[2]....
        /*00f8*/ 	.word	0x00001360


	//   ....[3]....
        /*00fc*/ 	.word	0x000013b0


	//   ....[4]....
        /*0100*/ 	.word	0x00001410


	//----- nvinfo : EIATTR_CBANK_PARAM_SIZE
	.align		4
.L_4595:
        /*0104*/ 	.byte	0x03, 0x19
        /*0106*/ 	.short	0x004c


	//----- nvinfo : EIATTR_PARAM_CBANK
	.align		4
        /*0108*/ 	.byte	0x04, 0x0a
        /*010a*/ 	.short	(.L_4597 - .L_4596)
	.align		4
.L_4596:
        /*010c*/ 	.word	index@(.nv.constant0._Z8moe_q8_0IN3c104HalfELb0EEvPKvS3_PT_PKiS7_S7_iiiiiii)
        /*0110*/ 	.short	0x0380
        /*0112*/ 	.short	0x004c


	//----- nvinfo : EIATTR_SW_WAR
	.align		4
.L_4597:
        /*0114*/ 	.byte	0x04, 0x36
        /*0116*/ 	.short	(.L_4599 - .L_4598)
.L_4598:
        /*0118*/ 	.word	0x00000008
.L_4599:


//--------------------- .nv.info._Z8moe_q5_1IN3c104HalfELb1EEvPKvS3_PT_PKiS7_S7_iiiiiii --------------------------
	.section	.nv.info._Z8moe_q5_1IN3c104HalfELb1EEvPKvS3_PT_PKiS7_S7_iiiiiii,"",@"SHT_CUDA_INFO"
	.sectionflags	@""
	.align	4


	//----- nvinfo : EIATTR_CUDA_API_VERSION
	.align		4
        /*0000*/ 	.byte	0x04, 0x37
        /*0002*/ 	.short	(.L_4601 - .L_4600)
.L_4600:
        /*0004*/ 	.word	0x00000082


	//----- nvinfo : EIATTR_KPARAM_INFO
	.align		4
.L_4601:
        /*0008*/ 	.byte	0x04, 0x17
        /*000a*/ 	.short	(.L_4603 - .L_4602)
.L_4602:
        /*000c*/ 	.word	0x00000000
        /*0010*/ 	.short	0x000c
        /*0012*/ 	.short	0x0048
        /*0014*/ 	.byte	0x00, 0xf0, 0x11, 0x00


	//----- nvinfo : EIATTR_KPARAM_INFO
	.align		4
.L_4603:
        /*0018*/ 	.byte	0x04, 0x17
        /*001a*/ 	.short	(.L_4605 - .L_4604)
.L_4604:
        /*001c*/ 	.word	0x00000000
        /*0020*/ 	.short	0x000b
        /*0022*/ 	.short	0x0044
        /*0024*/ 	.byte	0x00, 0xf0, 0x11, 0x00


	//----- nvinfo : EIATTR_KPARAM_INFO
	.align		4
.L_4605:
        /*0028*/ 	.byte	0x04, 0x17
        /*002a*/ 	.short	(.L_4607 - .L_4606)
.L_4606:
        /*002c*/ 	.word	0x00000000
        /*0030*/ 	.short	0x000a
        /*0032*/ 	.short	0x0040
        /*0034*/ 	.byte	0x00, 0xf0, 0x11, 0x00


	//----- nvinfo : EIATTR_KPARAM_INFO
	.align		4
.L_4607:
        /*0038*/ 	.byte	0x04, 0x17
        /*003a*/ 	.short	(.L_4609 - .L_4608)
.L_4608:
        /*003c*/ 	.word	0x00000000
        /*0040*/ 	.short	0x0009
        /*0042*/ 	.short	0x003c
        /*0044*/ 	.byte	0x00, 0xf0, 0x11, 0x00


	//----- nvinfo : EIATTR_KPARAM_INFO
	.align		4
.L_4609:
        /*0048*/ 	.byte	0x04, 0x17
        /*004a*/ 	.short	(.L_4611 - .L_4610)
.L_4610:
        /*004c*/ 	.word	0x00000000
        /*0050*/ 	.short	0x0008
        /*0052*/ 	.short	0x0038
        /*0054*/ 	.byte	0x00, 0xf0, 0x11, 0x00


	//----- nvinfo : EIATTR_KPARAM_INFO
	.align		4
.L_4611:
        /*0058*/ 	.byte	0x04, 0x17
        /*005a*/ 	.short	(.L_4613 - .L_4612)
.L_4612:
        /*005c*/ 	.word	0x00000000
        /*0060*/ 	.short	0x0007
        /*0062*/ 	.short	0x0034
        /*0064*/ 	.byte	0x00, 0xf0, 0x11, 0x00


	//----- nvinfo : EIATTR_KPARAM_INFO
	.align		4
.L_4613:
        /*0068*/ 	.byte	0x04, 0x17
        /*006a*/ 	.short	(.L_4615 - .L_4614)
.L_4614:
        /*006c*/ 	.word	0x00000000
        /*0070*/ 	.short	0x0006
        /*0072*/ 	.short	0x0030
        /*0074*/ 	.byte	0x00, 0xf0, 0x11, 0x00


	//----- nvinfo : EIATTR_KPARAM_INFO
	.align		4
.L_4615:
        /*0078*/ 	.byte	0x04, 0x17
        /*007a*/ 	.short	(.L_4617 - .L_4616)
.L_4616:
        /*007c*/ 	.word	0x00000000
        /*0080*/ 	.short	0x0005
        /*0082*/ 	.short	0x0028
        /*0084*/ 	.byte	0x00, 0xf5, 0x21, 0x00


	//----- nvinfo : EIATTR_KPARAM_INFO
	.align		4
.L_4617:
        /*0088*/ 	.byte	0x04, 0x17
        /*008a*/ 	.short	(.L_4619 - .L_4618)
.L_4618:
        /*008c*/ 	.word	0x00000000
        /*0090*/ 	.short	0x0004
        /*0092*/ 	.short	0x0020
        /*0094*/ 	.byte	0x00, 0xf5, 0x21, 0x00


	//----- nvinfo : EIATTR_KPARAM_INFO
	.align		4
.L_4619:
        /*0098*/ 	.byte	0x04, 0x17
        /*009a*/ 	.short	(.L_4621 - .L_4620)
.L_4620:
        /*009c*/ 	.word	0x00000000
        /*00a0*/ 	.short	0x0003
        /*00a2*/ 	.short	0x0018
        /*00a4*/ 	.byte	0x00, 0xf5, 0x21, 0x00


	//----- nvinfo : EIATTR_KPARAM_INFO
	.align		4
.L_4621:
        /*00a8*/ 	.byte	0x04, 0x17
        /*00aa*/ 	.short	(.L_4623 - .L_4622)
.L_4622:
        /*00ac*/ 	.word	0x00000000
        /*00b0*/ 	.short	0x0002
        /*00b2*/ 	.short	0x0010
        /*00b4*/ 	.byte	0x00, 0xf5, 0x21, 0x00


	//----- nvinfo : EIATTR_KPARAM_INFO
	.align		4
.L_4623:
        /*00b8*/ 	.byte	0x04, 0x17
        /*00ba*/ 	.short	(.L_4625 - .L_4624)
.L_4624:
        /*00bc*/ 	.word	0x00000000
        /*00c0*/ 	.short	0x0001
        /*00c2*/ 	.short	0x0008
        /*00c4*/ 	.byte	0x00, 0xf5, 0x21, 0x00


	//----- nvinfo : EIATTR_KPARAM_INFO
	.align		4
.L_4625:
        /*00c8*/ 	.byte	0x04, 0x17
        /*00ca*/ 	.short	(.L_4627 - .L_4626)
.L_4626:
        /*00cc*/ 	.word	0x00000000
        /*00d0*/ 	.short	0x0000
        /*00d2*/ 	.short	0x0000
        /*00d4*/ 	.byte	0x00, 0xf5, 0x21, 0x00


	//----- nvinfo : EIATTR_SPARSE_MMA_MASK
	.align		4
.L_4627:
        /*00d8*/ 	.byte	0x03, 0x50
        /*00da*/ 	.short	0x0000


	//----- nvinfo : EIATTR_MAXREG_COUNT
	.align		4
        /*00dc*/ 	.byte	0x03, 0x1b
        /*00de*/ 	.short	0x00ff


	//----- nvinfo : EIATTR_NUM_BARRIERS
	.align		4
        /*00e0*/ 	.byte	0x02, 0x4c
        /*00e2*/ 	.byte	0x01
	.zero		1


	//----- nvinfo : EIATTR_MERCURY_ISA_VERSION
	.align		4
        /*00e4*/ 	.byte	0x03, 0x5f
        /*00e6*/ 	.short	0x0101


	//----- nvinfo : EIATTR_VRC_CTA_INIT_COUNT
	.align		4
        /*00e8*/ 	.byte	0x02, 0x4a
	.zero		1
	.zero		1


	//----- nvinfo : EIATTR_EXIT_INSTR_OFFSETS
	.align		4
        /*00ec*/ 	.byte	0x04, 0x1c
        /*00ee*/ 	.short	(.L_4629 - .L_4628)


	//   ....[0]....
.L_4628:
        /*00f0*/ 	.word	0x00000090


	//   ....[1]....
        /*00f4*/ 	.word	0x00000120


	//   ....[2]....
        /*00f8*/ 	.word	0x00002a20


	//   ....[3]....
        /*00fc*/ 	.word	0x00002a70


	//   ....[4]....
        /*0100*/ 	.word	0x00002ad0


	//----- nvinfo : EIATTR_CBANK_PARAM_SIZE
	.align		4
.L_4629:
        /*0104*/ 	.byte	0x03, 0x19
        /*0106*/ 	.short	0x004c


	//----- nvinfo : EIATTR_PARAM_CBANK
	.align		4
        /*0108*/ 	.byte	0x04, 0x0a
        /*010a*/ 	.short	(.L_4631 - .L_4630)
	.align		4
.L_4630:
        /*010c*/ 	.word	index@(.nv.constant0._Z8moe_q5_1IN3c104HalfELb1EEvPKvS3_PT_PKiS7_S7_iiiiiii)
        /*0110*/ 	.short	0x0380
        /*0112*/ 	.short	0x004c


	//----- nvinfo : EIATTR_SW_WAR
	.align		4
.L_4631:
        /*0114*/ 	.byte	0x04, 0x36
        /*0116*/ 	.short	(.L_4633 - .L_4632)
.L_4632:
        /*0118*/ 	.word	0x00000008
.L_4633:


//--------------------- .nv.info._Z8moe_q5_1IN3c104HalfELb0EEvPKvS3_PT_PKiS7_S7_iiiiiii --------------------------
	.section	.nv.info._Z8moe_q5_1IN3c104HalfELb0EEvPKvS3_PT_PKiS7_S7_iiiiiii,"",@"SHT_CUDA_INFO"
	.sectionflags	@""
	.align	4


	//----- nvinfo : EIATTR_CUDA_API_VERSION
	.align		4
        /*0000*/ 	.byte	0x04, 0x37
        /*0002*/ 	.short	(.L_4635 - .L_4634)
.L_4634:
        /*0004*/ 	.word	0x00000082


	//----- nvinfo : EIATTR_KPARAM_INFO
	.align		4
.L_4635:
        /*0008*/ 	.byte	0x04, 0x17
        /*000a*/ 	.short	(.L_4637 - .L_4636)
.L_4636:
        /*000c*/ 	.word	0x00000000
        /*0010*/ 	.short	0x000c
        /*0012*/ 	.short	0x0048
        /*0014*/ 	.byte	0x00, 0xf0, 0x11, 0x00


	//----- nvinfo : EIATTR_KPARAM_INFO
	.align		4
.L_4637:
        /*0018*/ 	.byte	0x04, 0x17
        /*001a*/ 	.short	(.L_4639 - .L_4638)
.L_4638:
        /*001c*/ 	.word	0x00000000
        /*0020*/ 	.short	0x000b
        /*0022*/ 	.short	0x0044
        /*0024*/ 	.byte	0x00, 0xf0, 0x11, 0x00


	//----- nvinfo : EIATTR_KPARAM_INFO
	.align		4
.L_4639:
        /*0028*/ 	.byte	0x04, 0x17
        /*002a*/ 	.short	(.L_4641 - .L_4640)
.L_4640:
        /*002c*/ 	.word	0x00000000
        /*0030*/ 	.short	0x000a
        /*0032*/ 	.short	0x0040
        /*0034*/ 	.byte	0x00, 0xf0, 0x11, 0x00


	//----- nvinfo : EIATTR_KPARAM_INFO
	.align		4
.L_4641:
        /*0038*/ 	.byte	0x04, 0x17
        /*003a*/ 	.short	(.L_4643 - .L_4642)
.L_4642:
        /*003c*/ 	.word	0x00000000
        /*0040*/ 	.short	0x0009
        /*0042*/ 	.short	0x003c
        /*0044*/ 	.byte	0x00, 0xf0, 0x11, 0x00


	//----- nvinfo : EIATTR_KPARAM_INFO
	.align		4
.L_4643:
        /*0048*/ 	.byte	0x04, 0x17
        /*004a*/ 	.short	(.L_4645 - .L_4644)
.L_4644:
        /*004c*/ 	.word	0x00000000
        /*0050*/ 	.short	0x0008
        /*0052*/ 	.short	0x0038
        /*0054*/ 	.byte	0x00, 0xf0, 0x11, 0x00


	//----- nvinfo : EIATTR_KPARAM_INFO
	.align		4
.L_4645:
        /*0058*/ 	.byte	0x04, 0x17
        /*005a*/ 	.short	(.L_4647 - .L_4646)
.L_4646:
        /*005c*/ 	.word	0x00000000
        /*0060*/ 	.short	0x0007
        /*0062*/ 	.short	0x0034
        /*0064*/ 	.byte	0x00, 0xf0, 0x11, 0x00


	//----- nvinfo : EIATTR_KPARAM_INFO
	.align		4
.L_4647:
        /*0068*/ 	.byte	0x04, 0x17
        /*006a*/ 	.short	(.L_4649 - .L_4648)
.L_4648:
        /*006c*/ 	.word	0x00000000
        /*0070*/ 	.short	0x0006
        /*0072*/ 	.short	0x0030
        /*0074*/ 	.byte	0x00, 0xf0, 0x11, 0x00


	//----- nvinfo : EIATTR_KPARAM_INFO
	.align		4
.L_4649:
        /*0078*/ 	.byte	0x04, 0x17
        /*007a*/ 	.short	(.L_4651 - .L_4650)
.L_4650:
        /*007c*/ 	.word	0x00000000
        /*0080*/ 	.short	0x0005
        /*0082*/ 	.short	0x0028
        /*0084*/ 	.byte	0x00, 0xf5, 0x21, 0x00


	//----- nvinfo : EIATTR_KPARAM_INFO
	.align		4
.L_4651:
        /*0088*/ 	.byte	0x04, 0x17
        /*008a*/ 	.short	(.L_4653 - .L_4652)
.L_4652:
        /*008c*/ 	.word	0x00000000
        /*0090*/ 	.short	0x0004
        /*0092*/ 	.short	0x0020
        /*0094*/ 	.byte	0x00, 0xf5, 0x21, 0x00


	//----- nvinfo : EIATTR_KPARAM_INFO
	.align		4
.L_4653:
        /*0098*/ 	.byte	0x04, 0x17
        /*009a*/ 	.short	(.L_4655 - .L_4654)
.L_4654:
        /*009c*/ 	.word	0x00000000
        /*00a0*/ 	.short	0x0003
        /*00a2*/ 	.short	0x0018
        /*00a4*/ 	.byte	0x00, 0xf5, 0x21, 0x00


	//----- nvinfo : EIATTR_KPARAM_INFO
	.align		4
.L_4655:
        /*00a8*/ 	.byte	0x04, 0x17
        /*00aa*/ 	.short	(.L_4657 - .L_4656)
.L_4656:
        /*00ac*/ 	.word	0x00000000
        /*00b0*/ 	.short	0x0002
        /*00b2*/ 	.short	0x0010
        /*00b4*/ 	.byte	0x00, 0xf5, 0x21, 0x00


	//----- nvinfo : EIATTR_KPARAM_INFO
	.align		4
.L_4657:
        /*00b8*/ 	.byte	0x04, 0x17
        /*00ba*/ 	.short	(.L_4659 - .L_4658)
.L_4658:
        /*00bc*/ 	.word	0x00000000
        /*00c0*/ 	.short	0x0001
        /*00c2*/ 	.short	0x0008
        /*00c4*/ 	.byte	0x00, 0xf5, 0x21, 0x00


	//----- nvinfo : EIATTR_KPARAM_INFO
	.align		4
.L_4659:
        /*00c8*/ 	.byte	0x04, 0x17
        /*00ca*/ 	.short	(.L_4661 - .L_4660)
.L_4660:
        /*00cc*/ 	.word	0x00000000
        /*00d0*/ 	.short	0x0000
        /*00d2*/ 	.short	0x0000
        /*00d4*/ 	.byte	0x00, 0xf5, 0x21, 0x00


	//----- nvinfo : EIATTR_SPARSE_MMA_MASK
	.align		4
.L_4661:
        /*00d8*/ 	.byte	0x03, 0x50
        /*00da*/ 	.short	0x0000


	//----- nvinfo : EIATTR_MAXREG_COUNT
	.align		4
        /*00dc*/ 	.byte	0x03, 0x1b
        /*00de*/ 	.short	0x00ff


	//----- nvinfo : EIATTR_NUM_BARRIERS
	.align		4
        /*00e0*/ 	.byte	0x02, 0x4c
        /*00e2*/ 	.byte	0x01
	.zero		1


	//----- nvinfo : EIATTR_MERCURY_ISA_VERSION
	.align		4
        /*00e4*/ 	.byte	0x03, 0x5f
        /*00e6*/ 	.short	0x0101


	//----- nvinfo : EIATTR_VRC_CTA_INIT_COUNT
	.align		4
        /*00e8*/ 	.byte	0x02, 0x4a
	.zero		1
	.zero		1


	//----- nvinfo : EIATTR_EXIT_INSTR_OFFSETS
	.align		4
        /*00ec*/ 	.byte	0x04, 0x1c
        /*00ee*/ 	.short	(.L_4663 - .L_4662)


	//   ....[0]....
.L_4662:
        /*00f0*/ 	.word	0x00000090


	//   ....[1]....
        /*00f4*/ 	.word	0x00000120


	//   ....[2]....
        /*00f8*/ 	.word	0x00002640


	//   ....[3]....
        /*00fc*/ 	.word	0x00002690


	//   ....[4]....
        /*0100*/ 	.word	0x000026f0


	//----- nvinfo : EIATTR_CBANK_PARAM_SIZE
	.align		4
.L_4663:
        /*0104*/ 	.byte	0x03, 0x19
        /*0106*/ 	.short	0x004c


	//----- nvinfo : EIATTR_PARAM_CBANK
	.align		4
        /*0108*/ 	.byte	0x04, 0x0a
        /*010a*/ 	.short	(.L_4665 - .L_4664)
	.align		4
.L_4664:
        /*010c*/ 	.word	index@(.nv.constant0._Z8moe_q5_1IN3c104HalfELb0EEvPKvS3_PT_PKiS7_S7_iiiiiii)
        /*0110*/ 	.short	0x0380
        /*0112*/ 	.short	0x004c


	//----- nvinfo : EIATTR_SW_WAR
	.align		4
.L_4665:
        /*0114*/ 	.byte	0x04, 0x36
        /*0116*/ 	.short	(.L_4667 - .L_4666)
.L_4666:
        /*0118*/ 	.word	0x00000008
.L_4667:


//--------------------- .nv.info._Z8moe_q5_0IN3c104HalfELb1EEvPKvS3_PT_PKiS7_S7_iiiiiii --------------------------
	.section	.nv.info._Z8moe_q5_0IN3c104HalfELb1EEvPKvS3_PT_PKiS7_S7_iiiiiii,"",@"SHT_CUDA_INFO"
	.sectionflags	@""
	.align	4


	//----- nvinfo : EIATTR_CUDA_API_VERSION
	.align		4
        /*0000*/ 	.byte	0x04, 0x37
        /*0002*/ 	.short	(.L_4669 - .L_4668)
.L_4668:
        /*0004*/ 	.word	0x00000082


	//----- nvinfo : EIATTR_KPARAM_INFO
	.align		4
.L_4669:
        /*0008*/ 	.byte	0x04, 0x17
        /*000a*/ 	.short	(.L_4671 - .L_4670)
.L_4670:
        /*000c*/ 	.word	0x00000000
        /*0010*/ 	.short	0x000c
        /*0012*/ 	.short	0x0048
        /*0014*/ 	.byte	0x00, 0xf0, 0x11, 0x00


	//----- nvinfo : EIATTR_KPARAM_INFO
	.align		4
.L_4671:
        /*0018*/ 	.byte	0x04, 0x17
        /*001a*/ 	.short	(.L_4673 - .L_4672)
.L_4672:
        /*001c*/ 	.word	0x00000000
        /*0020*/ 	.short	0x000b
        /*0022*/ 	.short	0x0044
        /*0024*/ 	.byte	0x00, 0xf0, 0x11, 0x00


	//----- nvinfo : EIATTR_KPARAM_INFO
	.align		4
.L_4673:
        /*0028*/ 	.byte	0x04, 0x17
        /*002a*/ 	.short	(.L_4675 - .L_4674)
.L_4674:
        /*002c*/ 	.word	0x00000000
        /*0030*/ 	.short	0x000a
        /*0032*/ 	.short	0x0040
        /*0034*/ 	.byte	0x00, 0xf0, 0x11, 0x00


	//----- nvinfo : EIATTR_KPARAM_INFO
	.align		4
.L_4675:
        /*0038*/ 	.byte	0x04, 0x17
        /*003a*/ 	.short	(.L_4677 - .L_4676)
.L_4676:
        /*003c*/ 	.word	0x00000000
        /*0040*/ 	.short	0x0009
        /*0042*/ 	.short	0x003c
        /*0044*/ 	.byte	0x00, 0xf0, 0x11, 0x00


	//----- nvinfo : EIATTR_KPARAM_INFO
	.align		4
.L_4677:
        /*0048*/ 	.byte	0x04, 0x17
        /*004a*/ 	.short	(.L_4679 - .L_4678)
.L_4678:
        /*004c*/ 	.word	0x00000000
        /*0050*/ 	.short	0x0008
        /*0052*/ 	.short	0x0038
        /*0054*/ 	.byte	0x00, 0xf0, 0x11, 0x00


	//----- nvinfo : EIATTR_KPARAM_INFO
	.align		4
.L_4679:
        /*0058*/ 	.byte	0x04, 0x17
        /*005a*/ 	.short	(.L_4681 - .L_4680)
.L_4680:
        /*005c*/ 	.word	0x00000000
        /*0060*/ 	.short	0x0007
        /*0062*/ 	.short	0x0034
        /*0064*/ 	.byte	0x00, 0xf0, 0x11, 0x00


	//----- nvinfo : EIATTR_KPARAM_INFO
	.align		4
.L_4681:
        /*0068*/ 	.byte	0x04, 0x17
        /*006a*/ 	.short	(.L_4683 - .L_4682)
.L_4682:
        /*006c*/ 	.word	0x00000000
        /*0070*/ 	.short	0x0006
        /*0072*/ 	.short	0x0030
        /*0074*/ 	.byte	0x00, 0xf0, 0x11, 0x00


	//----- nvinfo : EIATTR_KPARAM_INFO
	.align		4
.L_4683:
        /*0078*/ 	.byte	0x04, 0x17
        /*007a*/ 	.short	(.L_4685 - .L_4684)
.L_4684:
        /*007c*/ 	.word	0x00000000
        /*0080*/ 	.short	0x0005
        /*0082*/ 	.short	0x0028
        /*0084*/ 	.byte	0x00, 0xf5, 0x21, 0x00


	//----- nvinfo : EIATTR_KPARAM_INFO
	.align		4
.L_4685:
        /*0088*/ 	.byte	0x04, 0x17
        /*008a*/ 	.short	(.L_4687 - .L_4686)
.L_4686:
        /*008c*/ 	.word	0x00000000
        /*0090*/ 	.short	0x0004
        /*0092*/ 	.short	0x0020
        /*0094*/ 	.byte	0x00, 0xf5, 0x21, 0x00


	//----- nvinfo : EIATTR_KPARAM_INFO
	.align		4
.L_4687:
        /*0098*/ 	.byte	0x04, 0x17
        /*009a*/ 	.short	(.L_4689 - .L_4688)
.L_4688:
        /*009c*/ 	.word	0x00000000
        /*00a0*/ 	.short	0x0003
        /*00a2*/ 	.short	0x0018
        /*00a4*/ 	.byte	0x00, 0xf5, 0x21, 0x00


	//----- nvinfo : EIATTR_KPARAM_INFO
	.align		4
.L_4689:
        /*00a8*/ 	.byte	0x04, 0x17
        /*00aa*/ 	.short	(.L_4691 - .L_4690)
.L_4690:
        /*00ac*/ 	.word	0x00000000
        /*00b0*/ 	.short	0x0002
        /*00b2*/ 	.short	0x0010
        /*00b4*/ 	.byte	0x00, 0xf5, 0x21, 0x00


	//----- nvinfo : EIATTR_KPARAM_INFO
	.align		4
.L_4691:
        /*00b8*/ 	.byte	0x04, 0x17
        /*00ba*/ 	.short	(.L_4693 - .L_4692)
.L_4692:
        /*00bc*/ 	.word	0x00000000
        /*00c0*/ 	.short	0x0001
        /*00c2*/ 	.short	0x0008
        /*00c4*/ 	.byte	0x00, 0xf5, 0x21, 0x00


	//----- nvinfo : EIATTR_KPARAM_INFO
	.align		4
.L_4693:
        /*00c8*/ 	.byte	0x04, 0x17
        /*00ca*/ 	.short	(.L_4695 - .L_4694)
.L_4694:
        /*00cc*/ 	.word	0x00000000
        /*00d0*/ 	.short	0x0000
        /*00d2*/ 	.short	0x0000
        /*00d4*/ 	.byte	0x00, 0xf5, 0x21, 0x00


	//----- nvinfo : EIATTR_SPARSE_MMA_MASK
	.align		4
.L_4695:
        /*00d8*/ 	.byte	0x03, 0x50
        /*00da*/ 	.short	0x0000


	//----- nvinfo : EIATTR_MAXREG_COUNT
	.align		4
        /*00dc*/ 	.byte	0x03, 0x1b
        /*00de*/ 	.short	0x00ff


	//----- nvinfo : EIATTR_NUM_BARRIERS
	.align		4
        /*00e0*/ 	.byte	0x02, 0x4c
        /*00e2*/ 	.byte	0x01
	.zero		1


	//----- nvinfo : EIATTR_MERCURY_ISA_VERSION
	.align		4
        /*00e4*/ 	.byte	0x03, 0x5f
        /*00e6*/ 	.short	0x0101


	//----- nvinfo : EIATTR_VRC_CTA_INIT_COUNT
	.align		4
        /*00e8*/ 	.byte	0x02, 0x4a
	.zero		1
	.zero		1


	//----- nvinfo : EIATTR_EXIT_INSTR_OFFSETS
	.align		4
        /*00ec*/ 	.byte	0x04, 0x1c
        /*00ee*/ 	.short	(.L_4697 - .L_4696)


	//   ....[0]....
.L_4696:
        /*00f0*/ 	.word	0x00000090


	//   ....[1]....
        /*00f4*/ 	.word	0x00000120


	//   ....[2]....
        /*00f8*/ 	.word	0x000031f0


	//   ....[3]....
        /*00fc*/ 	.word	0x00003240


	//   ....[4]....
        /*0100*/ 	.word	0x000032a0


	//----- nvinfo : EIATTR_CBANK_PARAM_SIZE
	.align		4
.L_4697:
        /*0104*/ 	.byte	0x03, 0x19
        /*0106*/ 	.short	0x004c


	//----- nvinfo : EIATTR_PARAM_CBANK
	.align		4
        /*0108*/ 	.byte	0x04, 0x0a
        /*010a*/ 	.short	(.L_4699 - .L_4698)
	.align		4
.L_4698:
        /*010c*/ 	.word	index@(.nv.constant0._Z8moe_q5_0IN3c104HalfELb1EEvPKvS3_PT_PKiS7_S7_iiiiiii)
        /*0110*/ 	.short	0x0380
        /*0112*/ 	.short	0x004c


	//----- nvinfo : EIATTR_SW_WAR
	.align		4
.L_4699:
        /*0114*/ 	.byte	0x04, 0x36
        /*0116*/ 	.short	(.L_4701 - .L_4700)
.L_4700:
        /*0118*/ 	.word	0x00000008
.L_4701:


//--------------------- .nv.info._Z8moe_q5_0IN3c104HalfELb0EEvPKvS3_PT_PKiS7_S7_iiiiiii --------------------------
	.section	.nv.info._Z8moe_q5_0IN3c104HalfELb0EEvPKvS3_PT_PKiS7_S7_iiiiiii,"",@"SHT_CUDA_INFO"
	.sectionflags	@""
	.align	4


	//----- nvinfo : EIATTR_CUDA_API_VERSION
	.align		4
        /*0000*/ 	.byte	0x04, 0x37
        /*0002*/ 	.short	(.L_4703 - .L_4702)
.L_4702:
        /*0004*/ 	.word	0x00000082


	//----- nvinfo : EIATTR_KPARAM_INFO
	.align		4
.L_4703:
        /*0008*/ 	.byte	0x04, 0x17
        /*000a*/ 	.short	(.L_4705 - .L_4704)
.L_4704:
        /*000c*/ 	.word	0x00000000
        /*0010*/ 	.short	0x000c
        /*0012*/ 	.short	0x0048
        /*0014*/ 	.byte	0x00, 0xf0, 0x11, 0x00


	//----- nvinfo : EIATTR_KPARAM_INFO
	.align		4
.L_4705:
        /*0018*/ 	.byte	0x04, 0x17
        /*001a*/ 	.short	(.L_4707 - .L_4706)
.L_4706:
        /*001c*/ 	.word	0x00000000
        /*0020*/ 	.short	0x000b
        /*0022*/ 	.short	0x0044
        /*0024*/ 	.byte	0x00, 0xf0, 0x11, 0x00


	//----- nvinfo : EIATTR_KPARAM_INFO
	.align		4
.L_4707:
        /*0028*/ 	.byte	0x04, 0x17
        /*002a*/ 	.short	(.L_4709 - .L_4708)
.L_4708:
        /*002c*/ 	.word	0x00000000
        /*0030*/ 	.short	0x000a
        /*0032*/ 	.short	0x0040
        /*0034*/ 	.byte	0x00, 0xf0, 0x11, 0x00


	//----- nvinfo : EIATTR_KPARAM_INFO
	.align		4
.L_4709:
        /*0038*/ 	.byte	0x04, 0x17
        /*003a*/ 	.short	(.L_4711 - .L_4710)
.L_4710:
        /*003c*/ 	.word	0x00000000
        /*0040*/ 	.short	0x0009
        /*0042*/ 	.short	0x003c
        /*0044*/ 	.byte	0x00, 0xf0, 0x11, 0x00


	//----- nvinfo : EIATTR_KPARAM_INFO
	.align		4
.L_4711:
        /*0048*/ 	.byte	0x04, 0x17
        /*004a*/ 	.short	(.L_4713 - .L_4712)
.L_4712:
        /*004c*/ 	.word	0x00000000
        /*0050*/ 	.short	0x0008
        /*0052*/ 	.short	0x0038
        /*0054*/ 	.byte	0x00, 0xf0, 0x11, 0x00


	//----- nvinfo : EIATTR_KPARAM_INFO
	.align		4
.L_4713:
        /*0058*/ 	.byte	0x04, 0x17
        /*005a*/ 	.short	(.L_4715 - .L_4714)
.L_4714:
        /*005c*/ 	.word	0x00000000
        /*0060*/ 	.short	0x0007
        /*0062*/ 	.short	0x0034
        /*0064*/ 	.byte	0x00, 0xf0, 0x11, 0x00


	//----- nvinfo : EIATTR_KPARAM_INFO
	.align		4
.L_4715:
        /*0068*/ 	.byte	0x04, 0x17
        /*006a*/ 	.short	(.L_4717 - .L_4716)
.L_4716:
        /*006c*/ 	.word	0x00000000
        /*0070*/ 	.short	0x0006
        /*0072*/ 	.short	0x0030
        /*0074*/ 	.byte	0x00, 0xf0, 0x11, 0x00


	//----- nvinfo : EIATTR_KPARAM_INFO
	.align		4
.L_4717:
        /*0078*/ 	.byte	0x04, 0x17
        /*007a*/ 	.short	(.L_4719 - .L_4718)
.L_4718:
        /*007c*/ 	.word	0x00000000
        /*0080*/ 	.short	0x0005
        /*0082*/ 	.short	0x0028
        /*0084*/ 	.byte	0x00, 0xf5, 0x21, 0x00


	//----- nvinfo : EIATTR_KPARAM_INFO
	.align		4
.L_4719:
        /*0088*/ 	.byte	0x04, 0x17
        /*008a*/ 	.short	(.L_4721 - .L_4720)
.L_4720:
        /*008c*/ 	.word	0x00000000
        /*0090*/ 	.short	0x0004
        /*0092*/ 	.short	0x0020
        /*0094*/ 	.byte	0x00, 0xf5, 0x21, 0x00


	//----- nvinfo : EIATTR_KPARAM_INFO
	.align		4
.L_4721:
        /*0098*/ 	.byte	0x04, 0x17
        /*009a*/ 	.short	(.L_4723 - .L_4722)
.L_4722:
        /*009c*/ 	.word	0x00000000
        /*00a0*/ 	.short	0x0003
        /*00a2*/ 	.short	0x0018
        /*00a4*/ 	.byte	0x00, 0xf5, 0x21, 0x00


	//----- nvinfo : EIATTR_KPARAM_INFO
	.align		4
.L_4723:
        /*00a8*/ 	.byte	0x04, 0x17
        /*00aa*/ 	.short	(.L_4725 - .L_4724)
.L_4724:
        /*00ac*/ 	.word	0x00000000
        /*00b0*/ 	.short	0x0002
        /*00b2*/ 	.short	0x0010
        /*00b4*/ 	.byte	0x00, 0xf5, 0x21, 0x00


	//----- nvinfo : EIATTR_KPARAM_INFO
	.align		4
.L_4725:
        /*00b8*/ 	.byte	0x04, 0x17
        /*00ba*/ 	.short	(.L_4727 - .L_4726)
.L_4726:
        /*00bc*/ 	.word	0x00000000
        /*00c0*/ 	.short	0x0001
        /*00c2*/ 	.short	0x0008
        /*00c4*/ 	.byte	0x00, 0xf5, 0x21, 0x00


	//----- nvinfo : EIATTR_KPARAM_INFO
	.align		4
.L_4727:
        /*00c8*/ 	.byte	0x04, 0x17
        /*00ca*/ 	.short	(.L_4729 - .L_4728)
.L_4728:
        /*00cc*/ 	.word	0x00000000
        /*00d0*/ 	.short	0x0000
        /*00d2*/ 	.short	0x0000
        /*00d4*/ 	.byte	0x00, 0xf5, 0x21, 0x00


	//----- nvinfo : EIATTR_SPARSE_MMA_MASK
	.align		4
.L_4729:
        /*00d8*/ 	.byte	0x03, 0x50
        /*00da*/ 	.short	0x0000


	//----- nvinfo : EIATTR_MAXREG_COUNT
	.align		4
        /*00dc*/ 	.byte	0x03, 0x1b
        /*00de*/ 	.short	0x00ff


	//----- nvinfo : EIATTR_NUM_BARRIERS
	.align		4
        /*00e0*/ 	.byte	0x02, 0x4c
        /*00e2*/ 	.byte	0x01
	.zero		1


	//----- nvinfo : EIATTR_MERCURY_ISA_VERSION
	.align		4
        /*00e4*/ 	.byte	0x03, 0x5f
        /*00e6*/ 	.short	0x0101


	//----- nvinfo : EIATTR_VRC_CTA_INIT_COUNT
	.align		4
        /*00e8*/ 	.byte	0x02, 0x4a
	.zero		1
	.zero		1


	//----- nvinfo : EIATTR_EXIT_INSTR_OFFSETS
	.align		4
        /*00ec*/ 	.byte	0x04, 0x1c
        /*00ee*/ 	.short	(.L_4731 - .L_4730)


	//   ....[0]....
.L_4730:
        /*00f0*/ 	.word	0x00000090


	//   ....[1]....
        /*00f4*/ 	.word	0x00000120


	//   ....[2]....
        /*00f8*/ 	.word	0x00002e30


	//   ....[3]....
        /*00fc*/ 	.word	0x00002e80


	//   ....[4]....
        /*0100*/ 	.word	0x00002ee0


	//----- nvinfo : EIATTR_CBANK_PARAM_SIZE
	.align		4
.L_4731:
        /*0104*/ 	.byte	0x03, 0x19
        /*0106*/ 	.short	0x004c


	//----- nvinfo : EIATTR_PARAM_CBANK
	.align		4
        /*0108*/ 	.byte	0x04, 0x0a
        /*010a*/ 	.short	(.L_4733 - .L_4732)
	.align		4
.L_4732:
        /*010c*/ 	.word	index@(.nv.constant0._Z8moe_q5_0IN3c104HalfELb0EEvPKvS3_PT_PKiS7_S7_iiiiiii)
        /*0110*/ 	.short	0x0380
        /*0112*/ 	.short	0x004c


	//----- nvinfo : EIATTR_SW_WAR
	.align		4
.L_4733:
        /*0114*/ 	.byte	0x04, 0x36
        /*0116*/ 	.short	(.L_4735 - .L_4734)
.L_4734:
        /*0118*/ 	.word	0x00000008
.L_4735:


//--------------------- .nv.info._Z8moe_q4_1IN3c104HalfELb1EEvPKvS3_PT_PKiS7_S7_iiiiiii --------------------------
	.section	.nv.info._Z8moe_q4_1IN3c104HalfELb1EEvPKvS3_PT_PKiS7_S7_iiiiiii,"",@"SHT_CUDA_INFO"
	.sectionflags	@""
	.align	4


	//----- nvinfo : EIATTR_CUDA_API_VERSION
	.align		4
        /*0000*/ 	.byte	0x04, 0x37
        /*0002*/ 	.short	(.L_4737 - .L_4736)
.L_4736:
        /*0004*/ 	.word	0x00000082


	//----- nvinfo : EIATTR_KPARAM_INFO
	.align		4
.L_4737:
        /*0008*/ 	.byte	0x04, 0x17
        /*000a*/ 	.short	(.L_4739 - .L_4738)
.L_4738:
        /*000c*/ 	.word	0x00000000
        /*0010*/ 	.short	0x000c
        /*0012*/ 	.short	0x0048
        /*0014*/ 	.byte	0x00, 0xf0, 0x11, 0x00


	//----- nvinfo : EIATTR_KPARAM_INFO
	.align		4
.L_4739:
        /*0018*/ 	.byte	0x04, 0x17
        /*001a*/ 	.short	(.L_4741 - .L_4740)
.L_4740:
        /*001c*/ 	.word	0x00000000
        /*0020*/ 	.short	0x000b
        /*0022*/ 	.short	0x0044
        /*0024*/ 	.byte	0x00, 0xf0, 0x11, 0x00


	//----- nvinfo : EIATTR_KPARAM_INFO
	.align		4
.L_4741:
        /*0028*/ 	.byte	0x04, 0x17
        /*002a*/ 	.short	(.L_4743 - .L_4742)
.L_4742:
        /*002c*/ 	.word	0x00000000
        /*0030*/ 	.short	0x000a
        /*0032*/ 	.short	0x0040
        /*0034*/ 	.byte	0x00, 0xf0, 0x11, 0x00


	//----- nvinfo : EIATTR_KPARAM_INFO
	.align		4
.L_4743:
        /*0038*/ 	.byte	0x04, 0x17
        /*003a*/ 	.short	(.L_4745 - .L_4744)
.L_4744:
        /*003c*/ 	.word	0x00000000
        /*0040*/ 	.short	0x0009
        /*0042*/ 	.short	0x003c
        /*0044*/ 	.byte	0x00, 0xf0, 0x11, 0x00


	//----- nvinfo : EIATTR_KPARAM_INFO
	.align		4
.L_4745:
        /*0048*/ 	.byte	0x04, 0x17
        /*004a*/ 	.short	(.L_4747 - .L_4746)
.L_4746:
        /*004c*/ 	.word	0x00000000
        /*0050*/ 	.short	0x0008
        /*0052*/ 	.short	0x0038
        /*0054*/ 	.byte	0x00, 0xf0, 0x11, 0x00


	//----- nvinfo : EIATTR_KPARAM_INFO
	.align		4
.L_4747:
        /*0058*/ 	.byte	0x04, 0x17
        /*005a*/ 	.short	(.L_4749 - .L_4748)
.L_4748:
        /*005c*/ 	.word	0x00000000
        /*0060*/ 	.short	0x0007
        /*0062*/ 	.short	0x0034
        /*0064*/ 	.byte	0x00, 0xf0, 0x11, 0x00


	//----- nvinfo : EIATTR_KPARAM_INFO
	.align		4
.L_4749:
        /*0068*/ 	.byte	0x04, 0x17
        /*006a*/ 	.short	(.L_4751 - .L_4750)
.L_4750:
        /*006c*/ 	.word	0x00000000
        /*0070*/ 	.short	0x0006
        /*0072*/ 	.short	0x0030
        /*0074*/ 	.byte	0x00, 0xf0, 0x11, 0x00


	//----- nvinfo : EIATTR_KPARAM_INFO
	.align		4
.L_4751:
        /*0078*/ 	.byte	0x04, 0x17
        /*007a*/ 	.short	(.L_4753 - .L_4752)
.L_4752:
        /*007c*/ 	.word	0x00000000
        /*0080*/ 	.short	0x0005
        /*0082*/ 	.short	0x0028
        /*0084*/ 	.byte	0x00, 0xf5, 0x21, 0x00


	//----- nvinfo : EIATTR_KPARAM_INFO
	.align		4
.L_4753:
        /*0088*/ 	.byte	0x04, 0x17
        /*008a*/ 	.short	(.L_4755 - .L_4754)
.L_4754:
        /*008c*/ 	.word	0x00000000
        /*0090*/ 	.short	0x0004
        /*0092*/ 	.short	0x0020
        /*0094*/ 	.byte	0x00, 0xf5, 0x21, 0x00


	//----- nvinfo : EIATTR_KPARAM_INFO
	.align		4
.L_4755:
        /*0098*/ 	.byte	0x04, 0x17
        /*009a*/ 	.short	(.L_4757 - .L_4756)
.L_4756:
        /*009c*/ 	.word	0x00000000
        /*00a0*/ 	.short	0x0003
        /*00a2*/ 	.short	0x0018
        /*00a4*/ 	.byte	0x00, 0xf5, 0x21, 0x00


	//----- nvinfo : EIATTR_KPARAM_INFO
	.align		4
.L_4757:
        /*00a8*/ 	.byte	0x04, 0x17
        /*00aa*/ 	.short	(.L_4759 - .L_4758)
.L_4758:
        /*00ac*/ 	.word	0x00000000
        /*00b0*/ 	.short	0x0002
        /*00b2*/ 	.short	0x0010
        /*00b4*/ 	.byte	0x00, 0xf5, 0x21, 0x00


	//----- nvinfo : EIATTR_KPARAM_INFO
	.align		4
.L_4759:
        /*00b8*/ 	.byte	0x04, 0x17
        /*00ba*/ 	.short	(.L_4761 - .L_4760)
.L_4760:
        /*00bc*/ 	.word	0x00000000
        /*00c0*/ 	.short	0x0001
        /*00c2*/ 	.short	0x0008
        /*00c4*/ 	.byte	0x00, 0xf5, 0x21, 0x00


	//----- nvinfo : EIATTR_KPARAM_INFO
	.align		4
.L_4761:
        /*00c8*/ 	.byte	0x04, 0x17
        /*00ca*/ 	.short	(.L_4763 - .L_4762)
.L_4762:
        /*00cc*/ 	.word	0x00000000
        /*00d0*/ 	.short	0x0000
        /*00d2*/ 	.short	0x0000
        /*00d4*/ 	.byte	0x00, 0xf5, 0x21, 0x00


	//----- nvinfo : EIATTR_SPARSE_MMA_MASK
	.align		4
.L_4763:
        /*00d8*/ 	.byte	0x03, 0x50
        /*00da*/ 	.short	0x0000


	//----- nvinfo : EIATTR_MAXREG_COUNT
	.align		4
        /*00dc*/ 	.byte	0x03, 0x1b
        /*00de*/ 	.short	0x00ff


	//----- nvinfo : EIATTR_NUM_BARRIERS
	.align		4
        /*00e0*/ 	.byte	0x02, 0x4c
        /*00e2*/ 	.byte	0x01
	.zero		1


	//----- nvinfo : EIATTR_MERCURY_ISA_VERSION
	.align		4
        /*00e4*/ 	.byte	0x03, 0x5f
        /*00e6*/ 	.short	0x0101


	//----- nvinfo : EIATTR_VRC_CTA_INIT_COUNT
	.align		4
        /*00e8*/ 	.byte	0x02, 0x4a
	.zero		1
	.zero		1


	//----- nvinfo : EIATTR_EXIT_INSTR_OFFSETS
	.align		4
        /*00ec*/ 	.byte	0x04, 0x1c
        /*00ee*/ 	.short	(.L_4765 - .L_4764)


	//   ....[0]....
.L_4764:
        /*00f0*/ 	.word	0x00000090


	//   ....[1]....
        /*00f4*/ 	.word	0x00000120


	//   ....[2]....
        /*00f8*/ 	.word	0x00002210


	//   ....[3]....
        /*00fc*/ 	.word	0x00002260


	//   ....[4]....
        /*0100*/ 	.word	0x000022c0


	//----- nvinfo : EIATTR_CBANK_PARAM_SIZE
	.align		4
.L_4765:
        /*0104*/ 	.byte	0x03, 0x19
        /*0106*/ 	.short	0x004c


	//----- nvinfo : EIATTR_PARAM_CBANK
	.align		4
        /*0108*/ 	.byte	0x04, 0x0a
        /*010a*/ 	.short	(.L_4767 - .L_4766)
	.align		4
.L_4766:
        /*010c*/ 	.word	index@(.nv.constant0._Z8moe_q4_1IN3c104HalfELb1EEvPKvS3_PT_PKiS7_S7_iiiiiii)
        /*0110*/ 	.short	0x0380
        /*0112*/ 	.short	0x004c


	//----- nvinfo : EIATTR_SW_WAR
	.align		4
.L_4767:
        /*0114*/ 	.byte	0x04, 0x36
        /*0116*/ 	.short	(.L_4769 - .L_4768)
.L_4768:
        /*0118*/ 	.word	0x00000008
.L_4769:


//--------------------- .nv.info._Z8moe_q4_1IN3c104HalfELb0EEvPKvS3_PT_PKiS7_S7_iiiiiii --------------------------
	.section	.nv.info._Z8moe_q4_1IN3c104HalfELb0EEvPKvS3_PT_PKiS7_S7_iiiiiii,"",@"SHT_CUDA_INFO"
	.sectionflags	@""
	.align	4


	//----- nvinfo : EIATTR_CUDA_API_VERSION
	.align		4
        /*0000*/ 	.byte	0x04, 0x37
        /*0002*/ 	.short	(.L_4771 - .L_4770)
.L_4770:
        /*0004*/ 	.word	0x00000082


	//----- nvinfo : EIATTR_KPARAM_INFO
	.align		4
.L_4771:
        /*0008*/ 	.byte	0x04, 0x17
        /*000a*/ 	.short	(.L_4773 - .L_4772)
.L_4772:
        /*000c*/ 	.word	0x00000000
        /*0010*/ 	.short	0x000c
        /*0012*/ 	.short	0x0048
        /*0014*/ 	.byte	0x00, 0xf0, 0x11, 0x00


	//----- nvinfo : EIATTR_KPARAM_INFO
	.align		4
.L_4773:
        /*0018*/ 	.byte	0x04, 0x17
        /*001a*/ 	.short	(.L_4775 - .L_4774)
.L_4774:
        /*001c*/ 	.word	0x00000000
        /*0020*/ 	.short	0x000b
        /*0022*/ 	.short	0x0044
        /*0024*/ 	.byte	0x00, 0xf0, 0x11, 0x00


	//----- nvinfo : EIATTR_KPARAM_INFO
	.align		4
.L_4775:
        /*0028*/ 	.byte	0x04, 0x17
        /*002a*/ 	.short	(.L_4777 - .L_4776)
.L_4776:
        /*002c*/ 	.word	0x00000000
        /*0030*/ 	.short	0x000a
        /*0032*/ 	.short	0x0040
        /*0034*/ 	.byte	0x00, 0xf0, 0x11, 0x00


	//----- nvinfo : EIATTR_KPARAM_INFO
	.align		4
.L_4777:
        /*0038*/ 	.byte	0x04, 0x17
        /*003a*/ 	.short	(.L_4779 - .L_4778)
.L_4778:
        /*003c*/ 	.word	0x00000000
        /*0040*/ 	.short	0x0009
        /*0042*/ 	.short	0x003c
        /*0044*/ 	.byte	0x00, 0xf0, 0x11, 0x00


	//----- nvinfo : EIATTR_KPARAM_INFO
	.align		4
.L_4779:
        /*0048*/ 	.byte	0x04, 0x17
        /*004a*/ 	.short	(.L_4781 - .L_4780)
.L_4780:
        /*004c*/ 	.word	0x00000000
        /*0050*/ 	.short	0x0008
        /*0052*/ 	.short	0x0038
        /*0054*/ 	.byte	0x00, 0xf0, 0x11, 0x00


	//----- nvinfo : EIATTR_KPARAM_INFO
	.align		4
.L_4781:
        /*0058*/ 	.byte	0x04, 0x17
        /*005a*/ 	.short	(.L_4783 - .L_4782)
.L_4782:
        /*005c*/ 	.word	0x00000000
        /*0060*/ 	.short	0x0007
        /*0062*/ 	.short	0x0034
        /*0064*/ 	.byte	0x00, 0xf0, 0x11, 0x00


	//----- nvinfo : EIATTR_KPARAM_INFO
	.align		4
.L_4783:
        /*0068*/ 	.byte	0x04, 0x17
        /*006a*/ 	.short	(.L_4785 - .L_4784)
.L_4784:
        /*006c*/ 	.word	0x00000000
        /*0070*/ 	.short	0x0006
        /*0072*/ 	.short	0x0030
        /*0074*/ 	.byte	0x00, 0xf0, 0x11, 0x00


	//----- nvinfo : EIATTR_KPARAM_INFO
	.align		4
.L_4785:
        /*0078*/ 	.byte	0x04, 0x17
        /*007a*/ 	.short	(.L_4787 - .L_4786)
.L_4786:
        /*007c*/ 	.word	0x00000000
        /*0080*/ 	.short	0x0005
        /*0082*/ 	.short	0x0028
        /*0084*/ 	.byte	0x00, 0xf5, 0x21, 0x00


	//----- nvinfo : EIATTR_KPARAM_INFO
	.align		4
.L_4787:
        /*0088*/ 	.byte	0x04, 0x17
        /*008a*/ 	.short	(.L_4789 - .L_4788)
.L_4788:
        /*008c*/ 	.word	0x00000000
        /*0090*/ 	.short	0x0004
        /*0092*/ 	.short	0x0020
        /*0094*/ 	.byte	0x00, 0xf5, 0x21, 0x00


	//----- nvinfo : EIATTR_KPARAM_INFO
	.align		4
.L_4789:
        /*0098*/ 	.byte	0x04, 0x17
        /*009a*/ 	.short	(.L_4791 - .L_4790)
.L_4790:
        /*009c*/ 	.word	0x00000000
        /*00a0*/ 	.short	0x0003
        /*00a2*/ 	.short	0x0018
        /*00a4*/ 	.byte	0x00, 0xf5, 0x21, 0x00


	//----- nvinfo : EIATTR_KPARAM_INFO
	.align		4
.L_4791:
        /*00a8*/ 	.byte	0x04, 0x17
        /*00aa*/ 	.short	(.L_4793 - .L_4792)
.L_4792:
        /*00ac*/ 	.word	0x00000000
        /*00b0*/ 	.short	0x0002
        /*00b2*/ 	.short	0x0010
        /*00b4*/ 	.byte	0x00, 0xf5, 0x21, 0x00


	//----- nvinfo : EIATTR_KPARAM_INFO
	.align		4
.L_4793:
        /*00b8*/ 	.byte	0x04, 0x17
        /*00ba*/ 	.short	(.L_4795 - .L_4794)
.L_4794:
        /*00bc*/ 	.word	0x00000000
        /*00c0*/ 	.short	0x0001
        /*00c2*/ 	.short	0x0008
        /*00c4*/ 	.byte	0x00, 0xf5, 0x21, 0x00


	//----- nvinfo : EIATTR_KPARAM_INFO
	.align		4
.L_4795:
        /*00c8*/ 	.byte	0x04, 0x17
        /*00ca*/ 	.short	(.L_4797 - .L_4796)
.L_4796:
        /*00cc*/ 	.word	0x00000000
        /*00d0*/ 	.short	0x0000
        /*00d2*/ 	.short	0x0000
        /*00d4*/ 	.byte	0x00, 0xf5, 0x21, 0x00


	//----- nvinfo : EIATTR_SPARSE_MMA_MASK
	.align		4
.L_4797:
        /*00d8*/ 	.byte	0x03, 0x50
        /*00da*/ 	.short	0x0000


	//----- nvinfo : EIATTR_MAXREG_COUNT
	.align		4
        /*00dc*/ 	.byte	0x03, 0x1b
        /*00de*/ 	.short	0x00ff


	//----- nvinfo : EIATTR_NUM_BARRIERS
	.align		4
        /*00e0*/ 	.byte	0x02, 0x4c
        /*00e2*/ 	.byte	0x01
	.zero		1


	//----- nvinfo : EIATTR_MERCURY_ISA_VERSION
	.align		4
        /*00e4*/ 	.byte	0x03, 0x5f
        /*00e6*/ 	.short	0x0101


	//----- nvinfo : EIATTR_VRC_CTA_INIT_COUNT
	.align		4
        /*00e8*/ 	.byte	0x02, 0x4a
	.zero		1
	.zero		1


	//----- nvinfo : EIATTR_EXIT_INSTR_OFFSETS
	.align		4
        /*00ec*/ 	.byte	0x04, 0x1c
        /*00ee*/ 	.short	(.L_4799 - .L_4798)


	//   ....[0]....
.L_4798:
        /*00f0*/ 	.word	0x00000090


	//   ....[1]....
        /*00f4*/ 	.word	0x00000120


	//   ....[2]....
        /*00f8*/ 	.word	0x00001e30


	//   ....[3]....
        /*00fc*/ 	.word	0x00001e80


	//   ....[4]....
        /*0100*/ 	.word	0x00001ee0


	//----- nvinfo : EIATTR_CBANK_PARAM_SIZE
	.align		4
.L_4799:
        /*0104*/ 	.byte	0x03, 0x19
        /*0106*/ 	.short	0x004c


	//----- nvinfo : EIATTR_PARAM_CBANK
	.align		4
        /*0108*/ 	.byte	0x04, 0x0a
        /*010a*/ 	.short	(.L_4801 - .L_4800)
	.align		4
.L_4800:
        /*010c*/ 	.word	index@(.nv.constant0._Z8moe_q4_1IN3c104HalfELb0EEvPKvS3_PT_PKiS7_S7_iiiiiii)
        /*0110*/ 	.short	0x0380
        /*0112*/ 	.short	0x004c


	//----- nvinfo : EIATTR_SW_WAR
	.align		4
.L_4801:
        /*0114*/ 	.byte	0x04, 0x36
        /*0116*/ 	.short	(.L_4803 - .L_4802)
.L_4802:
        /*0118*/ 	.word	0x00000008
.L_4803:


//--------------------- .nv.info._Z8moe_q4_0IN3c104HalfELb1EEvPKvS3_PT_PKiS7_S7_iiiiiii --------------------------
	.section	.nv.info._Z8moe_q4_0IN3c104HalfELb1EEvPKvS3_PT_PKiS7_S7_iiiiiii,"",@"SHT_CUDA_INFO"
	.sectionflags	@""
	.align	4


	//----- nvinfo : EIATTR_CUDA_API_VERSION
	.align		4
        /*0000*/ 	.byte	0x04, 0x37
        /*0002*/ 	.short	(.L_4805 - .L_4804)
.L_4804:
        /*0004*/ 	.word	0x00000082


	//----- nvinfo : EIATTR_KPARAM_INFO
	.align		4
.L_4805:
        /*0008*/ 	.byte	0x04, 0x17
        /*000a*/ 	.short	(.L_4807 - .L_4806)
.L_4806:
        /*000c*/ 	.word	0x00000000
        /*0010*/ 	.short	0x000c
        /*0012*/ 	.short	0x0048
        /*0014*/ 	.byte	0x00, 0xf0, 0x11, 0x00


	//----- nvinfo : EIATTR_KPARAM_INFO
	.align		4
.L_4807:
        /*0018*/ 	.byte	0x04, 0x17
        /*001a*/ 	.short	(.L_4809 - .L_4808)
.L_4808:
        /*001c*/ 	.word	0x00000000
        /*0020*/ 	.short	0x000b
        /*0022*/ 	.short	0x0044
        /*0024*/ 	.byte	0x00, 0xf0, 0x11, 0x00


	//----- nvinfo : EIATTR_KPARAM_INFO
	.align		4
.L_4809:
        /*0028*/ 	.byte	0x04, 0x17
        /*002a*/ 	.short	(.L_4811 - .L_4810)
.L_4810:
        /*002c*/ 	.word	0x00000000
        /*0030*/ 	.short	0x000a
        /*0032*/ 	.short	0x0040
        /*0034*/ 	.byte	0x00, 0xf0, 0x11, 0x00


	//----- nvinfo : EIATTR_KPARAM_INFO
	.align		4
.L_4811:
        /*0038*/ 	.byte	0x04, 0x17
        /*003a*/ 	.short	(.L_4813 - .L_4812)
.L_4812:
        /*003c*/ 	.word	0x00000000
        /*0040*/ 	.short	0x0009
        /*0042*/ 	.short	0x003c
        /*0044*/ 	.byte	0x00, 0xf0, 0x11, 0x00


	//----- nvinfo : EIATTR_KPARAM_INFO
	.align		4
.L_4813:
        /*0048*/ 	.byte	0x04, 0x17
        /*004a*/ 	.short	(.L_4815 - .L_4814)
.L_4814:
        /*004c*/ 	.word	0x00000000
        /*0050*/ 	.short	0x0008
        /*0052*/ 	.short	0x0038
        /*0054*/ 	.byte	0x00, 0xf0, 0x11, 0x00


	//----- nvinfo : EIATTR_KPARAM_INFO
	.align		4
.L_4815:
        /*0058*/ 	.byte	0x04, 0x17
        /*005a*/ 	.short	(.L_4817 - .L_4816)
.L_4816:
        /*005c*/ 	.word	0x00000000
        /*0060*/ 	.short	0x0007
        /*0062*/ 	.short	0x0034
        /*0064*/ 	.byte	0x00, 0xf0, 0x11, 0x00


	//----- nvinfo : EIATTR_KPARAM_INFO
	.align		4
.L_4817:
        /*0068*/ 	.byte	0x04, 0x17
        /*006a*/ 	.short	(.L_4819 - .L_4818)
.L_4818:
        /*006c*/ 	.word	0x00000000
        /*0070*/ 	.short	0x0006
        /*0072*/ 	.short	0x0030
        /*0074*/ 	.byte	0x00, 0xf0, 0x11, 0x00


	//----- nvinfo : EIATTR_KPARAM_INFO
	.align		4
.L_4819:
        /*0078*/ 	.byte	0x04, 0x17
        /*007a*/ 	.short	(.L_4821 - .L_4820)
.L_4820:
        /*007c*/ 	.word	0x00000000
        /*0080*/ 	.short	0x0005
        /*0082*/ 	.short	0x0028
        /*0084*/ 	.byte	0x00, 0xf5, 0x21, 0x00


	//----- nvinfo : EIATTR_KPARAM_INFO
	.align		4
.L_4821:
        /*0088*/ 	.byte	0x04, 0x17
        /*008a*/ 	.short	(.L_4823 - .L_4822)
.L_4822:
        /*008c*/ 	.word	0x00000000
        /*0090*/ 	.short	0x0004
        /*0092*/ 	.short	0x0020
        /*0094*/ 	.byte	0x00, 0xf5, 0x21, 0x00


	//----- nvinfo : EIATTR_KPARAM_INFO
	.align		4
.L_4823:
        /*0098*/ 	.byte	0x04, 0x17
        /*009a*/ 	.short	(.L_4825 - .L_4824)
.L_4824:
        /*009c*/ 	.word	0x00000000
        /*00a0*/ 	.short	0x0003
        /*00a2*/ 	.short	0x0018
        /*00a4*/ 	.byte	0x00, 0xf5, 0x21, 0x00


	//----- nvinfo : EIATTR_KPARAM_INFO
	.align		4
.L_4825:
        /*00a8*/ 	.byte	0x04, 0x17
        /*00aa*/ 	.short	(.L_4827 - .L_4826)
.L_4826:
        /*00ac*/ 	.word	0x00000000
        /*00b0*/ 	.short	0x0002
        /*00b2*/ 	.short	0x0010
        /*00b4*/ 	.byte	0x00, 0xf5, 0x21, 0x00


	//----- nvinfo : EIATTR_KPARAM_INFO
	.align		4
.L_4827:
        /*00b8*/ 	.byte	0x04, 0x17
        /*00ba*/ 	.short	(.L_4829 - .L_4828)
.L_4828:
        /*00bc*/ 	.word	0x00000000
        /*00c0*/ 	.short	0x0001
        /*00c2*/ 	.short	0x0008
        /*00c4*/ 	.byte	0x00, 0xf5, 0x21, 0x00


	//----- nvinfo : EIATTR_KPARAM_INFO
	.align		4
.L_4829:
        /*00c8*/ 	.byte	0x04, 0x17
        /*00ca*/ 	.short	(.L_4831 - .L_4830)
.L_4830:
        /*00cc*/ 	.word	0x00000000
        /*00d0*/ 	.short	0x0000
        /*00d2*/ 	.short	0x0000
        /*00d4*/ 	.byte	0x00, 0xf5, 0x21, 0x00


	//----- nvinfo : EIATTR_SPARSE_MMA_MASK
	.align		4
.L_4831:
        /*00d8*/ 	.byte	0x03, 0x50
        /*00da*/ 	.short	0x0000


	//----- nvinfo : EIATTR_MAXREG_COUNT
	.align		4
        /*00dc*/ 	.byte	0x03, 0x1b
        /*00de*/ 	.short	0x00ff


	//----- nvinfo : EIATTR_NUM_BARRIERS
	.align		4
        /*00e0*/ 	.byte	0x02, 0x4c
        /*00e2*/ 	.byte	0x01
	.zero		1


	//----- nvinfo : EIATTR_MERCURY_ISA_VERSION
	.align		4
        /*00e4*/ 	.byte	0x03, 0x5f
        /*00e6*/ 	.short	0x0101


	//----- nvinfo : EIATTR_VRC_CTA_INIT_COUNT
	.align		4
        /*00e8*/ 	.byte	0x02, 0x4a
	.zero		1
	.zero		1


	//----- nvinfo : EIATTR_EXIT_INSTR_OFFSETS
	.align		4
        /*00ec*/ 	.byte	0x04, 0x1c
        /*00ee*/ 	.short	(.L_4833 - .L_4832)


	//   ....[0]....
.L_4832:
        /*00f0*/ 	.word	0x00000090


	//   ....[1]....
        /*00f4*/ 	.word	0x00000120


	//   ....[2]....
        /*00f8*/ 	.word	0x00002330


	//   ....[3]....
        /*00fc*/ 	.word	0x00002380


	//   ....[4]....
        /*0100*/ 	.word	0x000023e0


	//----- nvinfo : EIATTR_CBANK_PARAM_SIZE
	.align		4
.L_4833:
        /*0104*/ 	.byte	0x03, 0x19
        /*0106*/ 	.short	0x004c


	//----- nvinfo : EIATTR_PARAM_CBANK
	.align		4
        /*0108*/ 	.byte	0x04, 0x0a
        /*010a*/ 	.short	(.L_4835 - .L_4834)
	.align		4
.L_4834:
        /*010c*/ 	.word	index@(.nv.constant0._Z8moe_q4_0IN3c104HalfELb1EEvPKvS3_PT_PKiS7_S7_iiiiiii)
        /*0110*/ 	.short	0x0380
        /*0112*/ 	.short	0x004c


	//----- nvinfo : EIATTR_SW_WAR
	.align		4
.L_4835:
        /*0114*/ 	.byte	0x04, 0x36
        /*0116*/ 	.short	(.L_4837 - .L_4836)
.L_4836:
        /*0118*/ 	.word	0x00000008
.L_4837:


//--------------------- .nv.info._Z8moe_q4_0IN3c104HalfELb0EEvPKvS3_PT_PKiS7_S7_iiiiiii --------------------------
	.section	.nv.info._Z8moe_q4_0IN3c104HalfELb0EEvPKvS3_PT_PKiS7_S7_iiiiiii,"",@"SHT_CUDA_INFO"
	.sectionflags	@""
	.align	4


	//----- nvinfo : EIATTR_CUDA_API_VERSION
	.align		4
        /*0000*/ 	.byte	0x04, 0x37
        /*0002*/ 	.short	(.L_4839 - .L_4838)
.L_4838:
        /*0004*/ 	.word	0x00000082


	//----- nvinfo : EIATTR_KPARAM_INFO
	.align		4
.L_4839:
        /*0008*/ 	.byte	0x04, 0x17
        /*000a*/ 	.short	(.L_4841 - .L_4840)
.L_4840:
        /*000c*/ 	.word	0x00000000
        /*0010*/ 	.short	0x000c
        /*0012*/ 	.short	0x0048
        /*0014*/ 	.byte	0x00, 0xf0, 0x11, 0x00


	//----- nvinfo : EIATTR_KPARAM_INFO
	.align		4
.L_4841:
        /*0018*/ 	.byte	0x04, 0x17
        /*001a*/ 	.short	(.L_4843 - .L_4842)
.L_4842:
        /*001c*/ 	.word	0x00000000
        /*0020*/ 	.short	0x000b
        /*0022*/ 	.short	0x0044
        /*0024*/ 	.byte	0x00, 0xf0, 0x11, 0x00


	//----- nvinfo : EIATTR_KPARAM_INFO
	.align		4
.L_4843:
        /*0028*/ 	.byte	0x04, 0x17
        /*002a*/ 	.short	(.L_4845 - .L_4844)
.L_4844:
        /*002c*/ 	.word	0x00000000
        /*0030*/ 	.short	0x000a
        /*0032*/ 	.short	0x0040
        /*0034*/ 	.byte	0x00, 0xf0, 0x11, 0x00


	//----- nvinfo : EIATTR_KPARAM_INFO
	.align		4
.L_4845:
        /*0038*/ 	.byte	0x04, 0x17
        /*003a*/ 	.short	(.L_4847 - .L_4846)
.L_4846:
        /*003c*/ 	.word	0x00000000
        /*0040*/ 	.short	0x0009
        /*0042*/ 	.short	0x003c
        /*0044*/ 	.byte	0x00, 0xf0, 0x11, 0x00


	//----- nvinfo : EIATTR_KPARAM_INFO
	.align		4
.L_4847:
        /*0048*/ 	.byte	0x04, 0x17
        /*004a*/ 	.short	(.L_4849 - .L_4848)
.L_4848:
        /*004c*/ 	.word	0x00000000
        /*0050*/ 	.short	0x0008
        /*0052*/ 	.short	0x0038
        /*0054*/ 	.byte	0x00, 0xf0, 0x11, 0x00


	//----- nvinfo : EIATTR_KPARAM_INFO
	.align		4
.L_4849:
        /*0058*/ 	.byte	0x04, 0x17
        /*005a*/ 	.short	(.L_4851 - .L_4850)
.L_4850:
        /*005c*/ 	.word	0x00000000
        /*0060*/ 	.short	0x0007
        /*0062*/ 	.short	0x0034
        /*0064*/ 	.byte	0x00, 0xf0, 0x11, 0x00


	//----- nvinfo : EIATTR_KPARAM_INFO
	.align		4
.L_4851:
        /*0068*/ 	.byte	0x04, 0x17
        /*006a*/ 	.short	(.L_4853 - .L_4852)
.L_4852:
        /*006c*/ 	.word	0x00000000
        /*0070*/ 	.short	0x0006
        /*0072*/ 	.short	0x0030
        /*0074*/ 	.byte	0x00, 0xf0, 0x11, 0x00


	//----- nvinfo : EIATTR_KPARAM_INFO
	.align		4
.L_4853:
        /*0078*/ 	.byte	0x04, 0x17
        /*007a*/ 	.short	(.L_4855 - .L_4854)
.L_4854:
        /*007c*/ 	.word	0x00000000
        /*0080*/ 	.short	0x0005
        /*0082*/ 	.short	0x0028
        /*0084*/ 	.byte	0x00, 0xf5, 0x21, 0x00


	//----- nvinfo : EIATTR_KPARAM_INFO
	.align		4
.L_4855:
        /*0088*/ 	.byte	0x04, 0x17
        /*008a*/ 	.short	(.L_4857 - .L_4856)
.L_4856:
        /*008c*/ 	.word	0x00000000
        /*0090*/ 	.short	0x0004
        /*0092*/ 	.short	0x0020
        /*0094*/ 	.byte	0x00, 0xf5, 0x21, 0x00


	//----- nvinfo : EIATTR_KPARAM_INFO
	.align		4
.L_4857:
        /*0098*/ 	.byte	0x04, 0x17
        /*009a*/ 	.short	(.L_4859 - .L_4858)
.L_4858:
        /*009c*/ 	.word	0x00000000
        /*00a0*/ 	.short	0x0003
        /*00a2*/ 	.short	0x0018
        /*00a4*/ 	.byte	0x00, 0xf5, 0x21, 0x00


	//----- nvinfo : EIATTR_KPARAM_INFO
	.align		4
.L_4859:
        /*00a8*/ 	.byte	0x04, 0x17
        /*00aa*/ 	.short	(.L_4861 - .L_4860)
.L_4860:
        /*00ac*/ 	.word	0x00000000
        /*00b0*/ 	.short	0x0002
        /*00b2*/ 	.short	0x0010
        /*00b4*/ 	.byte	0x00, 0xf5, 0x21, 0x00


	//----- nvinfo : EIATTR_KPARAM_INFO
	.align		4
.L_4861:
        /*00b8*/ 	.byte	0x04, 0x17
        /*00ba*/ 	.short	(.L_4863 - .L_4862)
.L_4862:
        /*00bc*/ 	.word	0x00000000
        /*00c0*/ 	.short	0x0001
        /*00c2*/ 	.short	0x0008
        /*00c4*/ 	.byte	0x00, 0xf5, 0x21, 0x00


	//----- nvinfo : EIATTR_KPARAM_INFO
	.align		4
.L_4863:
        /*00c8*/ 	.byte	0x04, 0x17
        /*00ca*/ 	.short	(.L_4865 - .L_4864)
.L_4864:
        /*00cc*/ 	.word	0x00000000
        /*00d0*/ 	.short	0x0000
        /*00d2*/ 	.short	0x0000
        /*00d4*/ 	.byte	0x00, 0xf5, 0x21, 0x00


	//----- nvinfo : EIATTR_SPARSE_MMA_MASK
	.align		4
.L_4865:
        /*00d8*/ 	.byte	0x03, 0x50
        /*00da*/ 	.short	0x0000


	//----- nvinfo : EIATTR_MAXREG_COUNT
	.align		4
        /*00dc*/ 	.byte	0x03, 0x1b
        /*00de*/ 	.short	0x00ff


	//----- nvinfo : EIATTR_NUM_BARRIERS
	.align		4
        /*00e0*/ 	.byte	0x02, 0x4c
        /*00e2*/ 	.byte	0x01
	.zero		1


	//----- nvinfo : EIATTR_MERCURY_ISA_VERSION
	.align		4
        /*00e4*/ 	.byte	0x03, 0x5f
        /*00e6*/ 	.short	0x0101


	//----- nvinfo : EIATTR_VRC_CTA_INIT_COUNT
	.align		4
        /*00e8*/ 	.byte	0x02, 0x4a
	.zero		1
	.zero		1


	//----- nvinfo : EIATTR_EXIT_INSTR_OFFSETS
	.align		4
        /*00ec*/ 	.byte	0x04, 0x1c
        /*00ee*/ 	.short	(.L_4867 - .L_4866)


	//   ....[0]....
.L_4866:
        /*00f0*/ 	.word	0x00000090


	//   ....[1]....
        /*00f4*/ 	.word	0x00000120


	//   ....[2]....
        /*00f8*/ 	.word	0x00001f70


	//   ....[3]....
        /*00fc*/ 	.word	0x00001fc0


	//   ....[4]....
        /*0100*/ 	.word	0x00002020


	//----- nvinfo : EIATTR_CBANK_PARAM_SIZE
	.align		4
.L_4867:
        /*0104*/ 	.byte	0x03, 0x19
        /*0106*/ 	.short	0x004c


	//----- nvinfo : EIATTR_PARAM_CBANK
	.align		4
        /*0108*/ 	.byte	0x04, 0x0a
        /*010a*/ 	.short	(.L_4869 - .L_4868)
	.align		4
.L_4868:
        /*010c*/ 	.word	index@(.nv.constant0._Z8moe_q4_0IN3c104HalfELb0EEvPKvS3_PT_PKiS7_S7_iiiiiii)
        /*0110*/ 	.short	0x0380
        /*0112*/ 	.short	0x004c


	//----- nvinfo : EIATTR_SW_WAR
	.align		4
.L_4869:
        /*0114*/ 	.byte	0x04, 0x36
        /*0116*/ 	.short	(.L_4871 - .L_4870)
.L_4870:
        /*0118*/ 	.word	0x00000008
.L_4871:


//--------------------- .nv.info._Z8moe_q6_KIfLb1EEvPKvS1_PT_PKiS5_S5_iiiiiii --------------------------
	.section	.nv.info._Z8moe_q6_KIfLb1EEvPKvS1_PT_PKiS5_S5_iiiiiii,"",@"SHT_CUDA_INFO"
	.sectionflags	@""
	.align	4


	//----- nvinfo : EIATTR_CUDA_API_VERSION
	.align		4
        /*0000*/ 	.byte	0x04, 0x37
        /*0002*/ 	.short	(.L_4873 - .L_4872)
.L_4872:
        /*0004*/ 	.word	0x00000082


	//----- nvinfo : EIATTR_KPARAM_INFO
	.align		4
.L_4873:
        /*0008*/ 	.byte	0x04, 0x17
        /*000a*/ 	.short	(.L_4875 - .L_4874)
.L_4874:
        /*000c*/ 	.word	0x00000000
        /*0010*/ 	.short	0x000c
        /*0012*/ 	.short	0x0048
        /*0014*/ 	.byte	0x00, 0xf0, 0x11, 0x00


	//----- nvinfo : EIATTR_KPARAM_INFO
	.align		4
.L_4875:
        /*0018*/ 	.byte	0x04, 0x17
        /*001a*/ 	.short	(.L_4877 - .L_4876)
.L_4876:
        /*001c*/ 	.word	0x00000000
        /*0020*/ 	.short	0x000b
        /*0022*/ 	.short	0x0044
        /*0024*/ 	.byte	0x00, 0xf0, 0x11, 0x00


	//----- nvinfo : EIATTR_KPARAM_INFO
	.align		4
.L_4877:
        /*0028*/ 	.byte	0x04, 0x17
        /*002a*/ 	.short	(.L_4879 - .L_4878)
.L_4878:
        /*002c*/ 	.word	0x00000000
        /*0030*/ 	.short	0x000a
        /*0032*/ 	.short	0x0040
        /*0034*/ 	.byte	0x00, 0xf0, 0x11, 0x00


	//----- nvinfo : EIATTR_KPARAM_INFO
	.align		4
.L_4879:
        /*0038*/ 	.byte	0x04, 0x17
        /*003a*/ 	.short	(.L_4881 - .L_4880)
.L_4880:
        /*003c*/ 	.word	0x00000000
        /*0040*/ 	.short	0x0009
        /*0042*/ 	.short	0x003c
        /*0044*/ 	.byte	0x00, 0xf0, 0x11, 0x00


	//----- nvinfo : EIATTR_KPARAM_INFO
	.align		4
.L_4881:
        /*0048*/ 	.byte	0x04, 0x17
        /*004a*/ 	.short	(.L_4883 - .L_4882)
.L_4882:
        /*004c*/ 	.word	0x00000000
        /*0050*/ 	.short	0x0008
        /*0052*/ 	.short	0x0038
        /*0054*/ 	.byte	0x00, 0xf0, 0x11, 0x00


	//----- nvinfo : EIATTR_KPARAM_INFO
	.align		4
.L_4883:
        /*0058*/ 	.byte	0x04, 0x17
        /*005a*/ 	.short	(.L_4885 - .L_4884)
.L_4884:
        /*005c*/ 	.word	0x00000000
        /*0060*/ 	.short	0x0007
        /*0062*/ 	.short	0x0034
        /*0064*/ 	.byte	0x00, 0xf0, 0x11, 0x00


	//----- nvinfo : EIATTR_KPARAM_INFO
	.align		4
.L_4885:
        /*0068*/ 	.byte	0x04, 0x17
        /*006a*/ 	.short	(.L_4887 - .L_4886)
.L_4886:
        /*006c*/ 	.word	0x00000000
        /*0070*/ 	.short	0x0006
        /*0072*/ 	.short	0x0030
        /*0074*/ 	.byte	0x00, 0xf0, 0x11, 0x00


	//----- nvinfo : EIATTR_KPARAM_INFO
	.align		4
.L_4887:
        /*0078*/ 	.byte	0x04, 0x17
        /*007a*/ 	.short	(.L_4889 - .L_4888)
.L_4888:
        /*007c*/ 	.word	0x00000000
        /*0080*/ 	.short	0x0005
        /*0082*/ 	.short	0x0028
        /*0084*/ 	.byte	0x00, 0xf5, 0x21, 0x00


	//----- nvinfo : EIATTR_KPARAM_INFO
	.align		4
.L_4889:
        /*0088*/ 	.byte	0x04, 0x17
        /*008a*/ 	.short	(.L_4891 - .L_4890)
.L_4890:
        /*008c*/ 	.word	0x00000000
        /*0090*/ 	.short	0x0004
        /*0092*/ 	.short	0x0020
        /*0094*/ 	.byte	0x00, 0xf5, 0x21, 0x00


	//----- nvinfo : EIATTR_KPARAM_INFO
	.align		4
.L_4891:
        /*0098*/ 	.byte	0x04, 0x17
        /*009a*/ 	.short	(.L_4893 - .L_4892)
.L_4892:
        /*009c*/ 	.word	0x00000000
        /*00a0*/ 	.short	0x0003
        /*00a2*/ 	.short	0x0018
        /*00a4*/ 	.byte	0x00, 0xf5, 0x21, 0x00


	//----- nvinfo : EIATTR_KPARAM_INFO
	.align		4
.L_4893:
        /*00a8*/ 	.byte	0x04, 0x17
        /*00aa*/ 	.short	(.L_4895 - .L_4894)
.L_4894:
        /*00ac*/ 	.word	0x00000000
        /*00b0*/ 	.short	0x0002
        /*00b2*/ 	.short	0x0010
        /*00b4*/ 	.byte	0x00, 0xf5, 0x21, 0x00


	//----- nvinfo : EIATTR_KPARAM_INFO
	.align		4
.L_4895:
        /*00b8*/ 	.byte	0x04, 0x17
        /*00ba*/ 	.short	(.L_4897 - .L_4896)
.L_4896:
        /*00bc*/ 	.word	0x00000000
        /*00c0*/ 	.short	0x0001
        /*00c2*/ 	.short	0x0008
        /*00c4*/ 	.byte	0x00, 0xf5, 0x21, 0x00


	//----- nvinfo : EIATTR_KPARAM_INFO
	.align		4
.L_4897:
        /*00c8*/ 	.byte	0x04, 0x17
        /*00ca*/ 	.short	(.L_4899 - .L_4898)
.L_4898:
        /*00cc*/ 	.word	0x00000000
        /*00d0*/ 	.short	0x0000
        /*00d2*/ 	.short	0x0000
        /*00d4*/ 	.byte	0x00, 0xf5, 0x21, 0x00


	//----- nvinfo : EIATTR_SPARSE_MMA_MASK
	.align		4
.L_4899:
        /*00d8*/ 	.byte	0x03, 0x50
        /*00da*/ 	.short	0x0000


	//----- nvinfo : EIATTR_MAXREG_COUNT
	.align		4
        /*00dc*/ 	.byte	0x03, 0x1b
        /*00de*/ 	.short	0x00ff


	//----- nvinfo : EIATTR_NUM_BARRIERS
	.align		4
        /*00e0*/ 	.byte	0x02, 0x4c
        /*00e2*/ 	.byte	0x01
	.zero		1


	//----- nvinfo : EIATTR_MERCURY_ISA_VERSION
	.align		4
        /*00e4*/ 	.byte	0x03, 0x5f
        /*00e6*/ 	.short	0x0101


	//----- nvinfo : EIATTR_VRC_CTA_INIT_COUNT
	.align		4
        /*00e8*/ 	.byte	0x02, 0x4a
	.zero		1
	.zero		1


	//----- nvinfo : EIATTR_EXIT_INSTR_OFFSETS
	.align		4
        /*00ec*/ 	.byte	0x04, 0x1c
        /*00ee*/ 	.short	(.L_4901 - .L_4900)


	//   ....[0]....
.L_4900:
        /*00f0*/ 	.word	0x00000090


	//   ....[1]....
        /*00f4*/ 	.word	0x00000120


	//   ....[2]....
        /*00f8*/ 	.word	0x00005b00


	//   ....[3]....
        /*00fc*/ 	.word	0x00005b50


	//   ....[4]....
        /*0100*/ 	.word	0x00005ba0


	//----- nvinfo : EIATTR_CBANK_PARAM_SIZE
	.align		4
.L_4901:
        /*0104*/ 	.byte	0x03, 0x19
        /*0106*/ 	.short	0x004c


	//----- nvinfo : EIATTR_PARAM_CBANK
	.align		4
        /*0108*/ 	.byte	0x04, 0x0a
        /*010a*/ 	.short	(.L_4903 - .L_4902)
	.align		4
.L_4902:
        /*010c*/ 	.word	index@(.nv.constant0._Z8moe_q6_KIfLb1EEvPKvS1_PT_PKiS5_S5_iiiiiii)
        /*0110*/ 	.short	0x0380
        /*0112*/ 	.short	0x004c


	//----- nvinfo : EIATTR_SW_WAR
	.align		4
.L_4903:
        /*0114*/ 	.byte	0x04, 0x36
        /*0116*/ 	.short	(.L_4905 - .L_4904)
.L_4904:
        /*0118*/ 	.word	0x00000008
.L_4905:


//--------------------- .nv.info._Z8moe_q6_KIfLb0EEvPKvS1_PT_PKiS5_S5_iiiiiii --------------------------
	.section	.nv.info._Z8moe_q6_KIfLb0EEvPKvS1_PT_PKiS5_S5_iiiiiii,"",@"SHT_CUDA_INFO"
	.sectionflags	@""
	.align	4


	//----- nvinfo : EIATTR_CUDA_API_VERSION
	.align		4
        /*0000*/ 	.byte	0x04, 0x37
        /*0002*/ 	.short	(.L_4907 - .L_4906)
.L_4906:
        /*0004*/ 	.word	0x00000082


	//----- nvinfo : EIATTR_KPARAM_INFO
	.align		4
.L_4907:
        /*0008*/ 	.byte	0x04, 0x17
        /*000a*/ 	.short	(.L_4909 - .L_4908)
.L_4908:
        /*000c*/ 	.word	0x00000000
        /*0010*/ 	.short	0x000c
        /*0012*/ 	.short	0x0048
        /*0014*/ 	.byte	0x00, 0xf0, 0x11, 0x00


	//----- nvinfo : EIATTR_KPARAM_INFO
	.align		4
.L_4909:
        /*0018*/ 	.byte	0x04, 0x17
        /*001a*/ 	.short	(.L_4911 - .L_4910)
.L_4910:
        /*001c*/ 	.word	0x00000000
        /*0020*/ 	.short	0x000b
        /*0022*/ 	.short	0x0044
        /*0024*/ 	.byte	0x00, 0xf0, 0x11, 0x00


	//----- nvinfo : EIATTR_KPARAM_INFO
	.align		4
.L_4911:
        /*0028*/ 	.byte	0x04, 0x17
        /*002a*/ 	.short	(.L_4913 - .L_4912)
.L_4912:
        /*002c*/ 	.word	0x00000000
        /*0030*/ 	.short	0x000a
        /*0032*/ 	.short	0x0040
        /*0034*/ 	.byte	0x00, 0xf0, 0x11, 0x00


	//----- nvinfo : EIATTR_KPARAM_INFO
	.align		4
.L_4913:
        /*0038*/ 	.byte	0x04, 0x17
        /*003a*/ 	.short	(.L_4915 - .L_4914)
.L_4914:
        /*003c*/ 	.word	0x00000000
        /*0040*/ 	.short	0x0009
        /*0042*/ 	.short	0x003c
        /*0044*/ 	.byte	0x00, 0xf0, 0x11, 0x00


	//----- nvinfo : EIATTR_KPARAM_INFO
	.align		4
.L_4915:
        /*0048*/ 	.byte	0x04, 0x17
        /*004a*/ 	.short	(.L_4917 - .L_4916)
.L_4916:
        /*004c*/ 	.word	0x00000000
        /*0050*/ 	.short	0x0008
        /*0052*/ 	.short	0x0038
        /*0054*/ 	.byte	0x00, 0xf0, 0x11, 0x00


	//----- nvinfo : EIATTR_KPARAM_INFO
	.align		4
.L_4917:
        /*0058*/ 	.byte	0x04, 0x17
        /*005a*/ 	.short	(.L_4919 - .L_4918)
.L_4918:
        /*005c*/ 	.word	0x00000000
        /*0060*/ 	.short	0x0007
        /*0062*/ 	.short	0x0034
        /*0064*/ 	.byte	0x00, 0xf0, 0x11, 0x00


	//----- nvinfo : EIATTR_KPARAM_INFO
	.align		4
.L_4919:
        /*0068*/ 	.byte	0x04, 0x17
        /*006a*/ 	.short	(.L_4921 - .L_4920)
.L_4920:
        /*006c*/ 	.word	0x00000000
        /*0070*/ 	.short	0x0006
        /*0072*/ 	.short	0x0030
        /*0074*/ 	.byte	0x00, 0xf0, 0x11, 0x00


	//----- nvinfo : EIATTR_KPARAM_INFO
	.align		4
.L_4921:
        /*0078*/ 	.byte	0x04, 0x17
        /*007a*/ 	.short	(.L_4923 - .L_4922)
.L_4922:
        /*007c*/ 	.word	0x00000000
        /*0080*/ 	.short	0x0005
        /*0082*/ 	.short	0x0028
        /*0084*/ 	.byte	0x00, 0xf5, 0x21, 0x00


	//----- nvinfo : EIATTR_KPARAM_INFO
	.align		4
.L_4923:
        /*0088*/ 	.byte	0x04, 0x17
        /*008a*/ 	.short	(.L_4925 - .L_4924)
.L_4924:
        /*008c*/ 	.word	0x00000000
        /*0090*/ 	.short	0x0004
        /*0092*/ 	.short	0x0020
        /*0094*/ 	.byte	0x00, 0xf5, 0x21, 0x00


	//----- nvinfo : EIATTR_KPARAM_INFO
	.align		4
.L_4925:
        /*0098*/ 	.byte	0x04, 0x17
        /*009a*/ 	.short	(.L_4927 - .L_4926)
.L_4926:
        /*009c*/ 	.word	0x00000000
        /*00a0*/ 	.short	0x0003
        /*00a2*/ 	.short	0x0018
        /*00a4*/ 	.byte	0x00, 0xf5, 0x21, 0x00


	//----- nvinfo : EIATTR_KPARAM_INFO
	.align		4
.L_4927:
        /*00a8*/ 	.byte	0x04, 0x17
        /*00aa*/ 	.short	(.L_4929 - .L_4928)
.L_4928:
        /*00ac*/ 	.word	0x00000000
        /*00b0*/ 	.short	0x0002
        /*00b2*/ 	.short	0x0010
        /*00b4*/ 	.byte	0x00, 0xf5, 0x21, 0x00


	//----- nvinfo : EIATTR_KPARAM_INFO
	.align		4
.L_4929:
        /*00b8*/ 	.byte	0x04, 0x17
        /*00ba*/ 	.short	(.L_4931 - .L_4930)
.L_4930:
        /*00bc*/ 	.word	0x00000000
        /*00c0*/ 	.short	0x0001
        /*00c2*/ 	.short	0x0008
        /*00c4*/ 	.byte	0x00, 0xf5, 0x21, 0x00


	//----- nvinfo : EIATTR_KPARAM_INFO
	.align		4
.L_4931:
        /*00c8*/ 	.byte	0x04, 0x17
        /*00ca*/ 	.short	(.L_4933 - .L_4932)
.L_4932:
        /*00cc*/ 	.word	0x00000000
        /*00d0*/ 	.short	0x0000
        /*00d2*/ 	.short	0x0000
        /*00d4*/ 	.byte	0x00, 0xf5, 0x21, 0x00


	//----- nvinfo : EIATTR_SPARSE_MMA_MASK
	.align		4
.L_4933:
        /*00d8*/ 	.byte	0x03, 0x50
        /*00da*/ 	.short	0x0000


	//----- nvinfo : EIATTR_MAXREG_COUNT
	.align		4
        /*00dc*/ 	.byte	0x03, 0x1b
        /*00de*/ 	.short	0x00ff


	//----- nvinfo : EIATTR_NUM_BARRIERS
	.align		4
        /*00e0*/ 	.byte	0x02, 0x4c
        /*00e2*/ 	.byte	0x01
	.zero		1


	//----- nvinfo : EIATTR_MERCURY_ISA_VERSION
	.align		4
        /*00e4*/ 	.byte	0x03, 0x5f
        /*00e6*/ 	.short	0x0101


	//----- nvinfo : EIATTR_VRC_CTA_INIT_COUNT
	.align		4
        /*00e8*/ 	.byte	0x02, 0x4a
	.zero		1
	.zero		1


	//----- nvinfo : EIATTR_EXIT_INSTR_OFFSETS
	.align		4
        /*00ec*/ 	.byte	0x04, 0x1c
        /*00ee*/ 	.short	(.L_4935 - .L_4934)


	//   ....[0]....
.L_4934:
        /*00f0*/ 	.word	0x00000070


	//   ....[1]....
        /*00f4*/ 	.word	0x00000100


	//   ....[2]....
        /*00f8*/ 	.word	0x000056c0


	//   ....[3]....
        /*00fc*/ 	.word	0x00005710


	//   ....[4]....
        /*0100*/ 	.word	0x00005760


	//----- nvinfo : EIATTR_CBANK_PARAM_SIZE
	.align		4
.L_4935:
        /*0104*/ 	.byte	0x03, 0x19
        /*0106*/ 	.short	0x004c


	//----- nvinfo : EIATTR_PARAM_CBANK
	.align		4
        /*0108*/ 	.byte	0x04, 0x0a
        /*010a*/ 	.short	(.L_4937 - .L_4936)
	.align		4
.L_4936:
        /*010c*/ 	.word	index@(.nv.constant0._Z8moe_q6_KIfLb0EEvPKvS1_PT_PKiS5_S5_iiiiiii)
        /*0110*/ 	.short	0x0380
        /*0112*/ 	.short	0x004c


	//----- nvinfo : EIATTR_SW_WAR
	.align		4
.L_4937:
        /*0114*/ 	.byte	0x04, 0x36
        /*0116*/ 	.short	(.L_4939 - .L_4938)
.L_4938:
        /*0118*/ 	.word	0x00000008
.L_4939:


//--------------------- .nv.info._Z8moe_q5_KIfLb1EEvPKvS1_PT_PKiS5_S5_iiiiiii --------------------------
	.section	.nv.info._Z8moe_q5_KIfLb1EEvPKvS1_PT_PKiS5_S5_iiiiiii,"",@"SHT_CUDA_INFO"
	.sectionflags	@""
	.align	4


	//----- nvinfo : EIATTR_CUDA_API_VERSION
	.align		4
        /*0000*/ 	.byte	0x04, 0x37
        /*0002*/ 	.short	(.L_4941 - .L_4940)
.L_4940:
        /*0004*/ 	.word	0x00000082


	//----- nvinfo : EIATTR_KPARAM_INFO
	.align		4
.L_4941:
        /*0008*/ 	.byte	0x04, 0x17
        /*000a*/ 	.short	(.L_4943 - .L_4942)
.L_4942:
        /*000c*/ 	.word	0x00000000
        /*0010*/ 	.short	0x000c
        /*0012*/ 	.short	0x0048
        /*0014*/ 	.byte	0x00, 0xf0, 0x11, 0x00


	//----- nvinfo : EIATTR_KPARAM_INFO
	.align		4
.L_4943:
        /*0018*/ 	.byte	0x04, 0x17
        /*001a*/ 	.short	(.L_4945 - .L_4944)
.L_4944:
        /*001c*/ 	.word	0x00000000
        /*0020*/ 	.short	0x000b
        /*0022*/ 	.short	0x0044
        /*0024*/ 	.byte	0x00, 0xf0, 0x11, 0x00


	//----- nvinfo : EIATTR_KPARAM_INFO
	.align		4
.L_4945:
        /*0028*/ 	.byte	0x04, 0x17
        /*002a*/ 	.short	(.L_4947 - .L_4946)
.L_4946:
        /*002c*/ 	.word	0x00000000
        /*0030*/ 	.short	0x000a
        /*0032*/ 	.short	0x0040
        /*0034*/ 	.byte	0x00, 0xf0, 0x11, 0x00


	//----- nvinfo : EIATTR_KPARAM_INFO
	.align		4
.L_4947:
        /*0038*/ 	.byte	0x04, 0x17
        /*003a*/ 	.short	(.L_4949 - .L_4948)
.L_4948:
        /*003c*/ 	.word	0x00000000
        /*0040*/ 	.short	0x0009
        /*0042*/ 	.short	0x003c
        /*0044*/ 	.byte	0x00, 0xf0, 0x11, 0x00


	//----- nvinfo : EIATTR_KPARAM_INFO
	.align		4
.L_4949:
        /*0048*/ 	.byte	0x04, 0x17
        /*004a*/ 	.short	(.L_4951 - .L_4950)
.L_4950:
        /*004c*/ 	.word	0x00000000
        /*0050*/ 	.short	0x0008
        /*0052*/ 	.short	0x0038
        /*0054*/ 	.byte	0x00, 0xf0, 0x11, 0x00


	//----- nvinfo : EIATTR_KPARAM_INFO
	.align		4
.L_4951:
        /*0058*/ 	.byte	0x04, 0x17
        /*005a*/ 	.short	(.L_4953 - .L_4952)
.L_4952:
        /*005c*/ 	.word	0x00000000
        /*0060*/ 	.short	0x0007
        /*0062*/ 	.short	0x0034
        /*0064*/ 	.byte	0x00, 0xf0, 0x11, 0x00


	//----- nvinfo : EIATTR_KPARAM_INFO
	.align		4
.L_4953:
        /*0068*/ 	.byte	0x04, 0x17
        /*006a*/ 	.short	(.L_4955 - .L_4954)
.L_4954:
        /*006c*/ 	.word	0x00000000
        /*0070*/ 	.short	0x0006
        /*0072*/ 	.short	0x0030
        /*0074*/ 	.byte	0x00, 0xf0, 0x11, 0x00


	//----- nvinfo : EIATTR_KPARAM_INFO
	.align		4
.L_4955:
        /*0078*/ 	.byte	0x04, 0x17
        /*007a*/ 	.short	(.L_4957 - .L_4956)
.L_4956:
        /*007c*/ 	.word	0x00000000
        /*0080*/ 	.short	0x0005
        /*0082*/ 	.short	0x0028
        /*0084*/ 	.byte	0x00, 0xf5, 0x21, 0x00


	//----- nvinfo : EIATTR_KPARAM_INFO
	.align		4
.L_4957:
        /*0088*/ 	.byte	0x04, 0x17
        /*008a*/ 	.short	(.L_4959 - .L_4958)
.L_4958:
        /*008c*/ 	.word	0x00000000
        /*0090*/ 	.short	0x0004
        /*0092*/ 	.short	0x0020
        /*0094*/ 	.byte	0x00, 0xf5, 0x21, 0x00


	//----- nvinfo : EIATTR_KPARAM_INFO
	.align		4
.L_4959:
        /*0098*/ 	.byte	0x04, 0x17
        /*009a*/ 	.short	(.L_4961 - .L_4960)
.L_4960:
        /*009c*/ 	.word	0x00000000
        /*00a0*/ 	.short	0x0003
        /*00a2*/ 	.short	0x0018
        /*00a4*/ 	.byte	0x00, 0xf5, 0x21, 0x00


	//----- nvinfo : EIATTR_KPARAM_INFO
	.align		4
.L_4961:
        /*00a8*/ 	.byte	0x04, 0x17
        /*00aa*/ 	.short	(.L_4963 - .L_4962)
.L_4962:
        /*00ac*/ 	.word	0x00000000
        /*00b0*/ 	.short	0x0002
        /*00b2*/ 	.short	0x0010
        /*00b4*/ 	.byte	0x00, 0xf5, 0x21, 0x00


	//----- nvinfo : EIATTR_KPARAM_INFO
	.align		4
.L_4963:
        /*00b8*/ 	.byte	0x04, 0x17
        /*00ba*/ 	.short	(.L_4965 - .L_4964)
.L_4964:
        /*00bc*/ 	.word	0x00000000
        /*00c0*/ 	.short	0x0001
        /*00c2*/ 	.short	0x0008
        /*00c4*/ 	.byte	0x00, 0xf5, 0x21, 0x00


	//----- nvinfo : EIATTR_KPARAM_INFO
	.align		4
.L_4965:
        /*00c8*/ 	.byte	0x04, 0x17
        /*00ca*/ 	.short	(.L_4967 - .L_4966)
.L_4966:
        /*00cc*/ 	.word	0x00000000
        /*00d0*/ 	.short	0x0000
        /*00d2*/ 	.short	0x0000
        /*00d4*/ 	.byte	0x00, 0xf5, 0x21, 0x00


	//----- nvinfo : EIATTR_SPARSE_MMA_MASK
	.align		4
.L_4967:
        /*00d8*/ 	.byte	0x03, 0x50
        /*00da*/ 	.short	0x0000


	//----- nvinfo : EIATTR_MAXREG_COUNT
	.align		4
        /*00dc*/ 	.byte	0x03, 0x1b
        /*00de*/ 	.short	0x00ff


	//----- nvinfo : EIATTR_NUM_BARRIERS
	.align		4
        /*00e0*/ 	.byte	0x02, 0x4c
        /*00e2*/ 	.byte	0x01
	.zero		1


	//----- nvinfo : EIATTR_MERCURY_ISA_VERSION
	.align		4
        /*00e4*/ 	.byte	0x03, 0x5f
        /*00e6*/ 	.short	0x0101


	//----- nvinfo : EIATTR_VRC_CTA_INIT_COUNT
	.align		4
        /*00e8*/ 	.byte	0x02, 0x4a
	.zero		1
	.zero		1


	//----- nvinfo : EIATTR_EXIT_INSTR_OFFSETS
	.align		4
        /*00ec*/ 	.byte	0x04, 0x1c
        /*00ee*/ 	.short	(.L_4969 - .L_4968)


	//   ....[0]....
.L_4968:
        /*00f0*/ 	.word	0x00000090


	//   ....[1]....
        /*00f4*/ 	.word	0x00000120


	//   ....[2]....
        /*00f8*/ 	.word	0x00004f30


	//   ....[3]....
        /*00fc*/ 	.word	0x00004f80


	//   ....[4]....
        /*0100*/ 	.word	0x00004fd0


	//----- nvinfo : EIATTR_CBANK_PARAM_SIZE
	.align		4
.L_4969:
        /*0104*/ 	.byte	0x03, 0x19
        /*0106*/ 	.short	0x004c


	//----- nvinfo : EIATTR_PARAM_CBANK
	.align		4
        /*0108*/ 	.byte	0x04, 0x0a
        /*010a*/ 	.short	(.L_4971 - .L_4970)
	.align		4
.L_4970:
        /*010c*/ 	.word	index@(.nv.constant0._Z8moe_q5_KIfLb1EEvPKvS1_PT_PKiS5_S5_iiiiiii)
        /*0110*/ 	.short	0x0380
        /*0112*/ 	.short	0x004c


	//----- nvinfo : EIATTR_SW_WAR
	.align		4
.L_4971:
        /*0114*/ 	.byte	0x04, 0x36
        /*0116*/ 	.short	(.L_4973 - .L_4972)
.L_4972:
        /*0118*/ 	.word	0x00000008
.L_4973:


//--------------------- .nv.info._Z8moe_q5_KIfLb0EEvPKvS1_PT_PKiS5_S5_iiiiiii --------------------------
	.section	.nv.info._Z8moe_q5_KIfLb0EEvPKvS1_PT_PKiS5_S5_iiiiiii,"",@"SHT_CUDA_INFO"
	.sectionflags	@""
	.align	4


	//----- nvinfo : EIATTR_CUDA_API_VERSION
	.align		4
        /*0000*/ 	.byte	0x04, 0x37
        /*0002*/ 	.short	(.L_4975 - .L_4974)
.L_4974:
        /*0004*/ 	.word	0x00000082


	//----- nvinfo : EIATTR_KPARAM_INFO
	.align		4
.L_4975:
        /*0008*/ 	.byte	0x04, 0x17
        /*000a*/ 	.short	(.L_4977 - .L_4976)
.L_4976:
        /*000c*/ 	.word	0x00000000
        /*0010*/ 	.short	0x000c
        /*0012*/ 	.short	0x0048
        /*0014*/ 	.byte	0x00, 0xf0, 0x11, 0x00


	//----- nvinfo : EIATTR_KPARAM_INFO
	.align		4
.L_4977:
        /*0018*/ 	.byte	0x04, 0x17
        /*001a*/ 	.short	(.L_4979 - .L_4978)
.L_4978:
        /*001c*/ 	.word	0x00000000
        /*0020*/ 	.short	0x000b
        /*0022*/ 	.short	0x0044
        /*0024*/ 	.byte	0x00, 0xf0, 0x11, 0x00


	//----- nvinfo : EIATTR_KPARAM_INFO
	.align		4
.L_4979:
        /*0028*/ 	.byte	0x04, 0x17
        /*002a*/ 	.short	(.L_4981 - .L_4980)
.L_4980:
        /*002c*/ 	.word	0x00000000
        /*0030*/ 	.short	0x000a
        /*0032*/ 	.short	0x0040
        /*0034*/ 	.byte	0x00, 0xf0, 0x11, 0x00


	//----- nvinfo : EIATTR_KPARAM_INFO
	.align		4
.L_4981:
        /*0038*/ 	.byte	0x04, 0x17
        /*003a*/ 	.short	(.L_4983 - .L_4982)
.L_4982:
        /*003c*/ 	.word	0x00000000
        /*0040*/ 	.short	0x0009
        /*0042*/ 	.short	0x003c
        /*0044*/ 	.byte	0x00, 0xf0, 0x11, 0x00


	//----- nvinfo : EIATTR_KPARAM_INFO
	.align		4
.L_4983:
        /*0048*/ 	.byte	0x04, 0x17
        /*004a*/ 	.short	(.L_4985 - .L_4984)
.L_4984:
        /*004c*/ 	.word	0x00000000
        /*0050*/ 	.short	0x0008
        /*0052*/ 	.short	0x0038
        /*0054*/ 	.byte	0x00, 0xf0, 0x11, 0x00


	//----- nvinfo : EIATTR_KPARAM_INFO
	.align		4
.L_4985:
        /*0058*/ 	.byte	0x04, 0x17
        /*005a*/ 	.short	(.L_4987 - .L_4986)
.L_4986:
        /*005c*/ 	.word	0x00000000
        /*0060*/ 	.short	0x0007
        /*0062*/ 	.short	0x0034
        /*0064*/ 	.byte	0x00, 0xf0, 0x11, 0x00


	//----- nvinfo : EIATTR_KPARAM_INFO
	.align		4
.L_4987:
        /*0068*/ 	.byte	0x04, 0x17
        /*006a*/ 	.short	(.L_4989 - .L_4988)
.L_4988:
        /*006c*/ 	.word	0x00000000
        /*0070*/ 	.short	0x0006
        /*0072*/ 	.short	0x0030
        /*0074*/ 	.byte	0x00, 0xf0, 0x11, 0x00


	//----- nvinfo : EIATTR_KPARAM_INFO
	.align		4
.L_4989:
        /*0078*/ 	.byte	0x04, 0x17
        /*007a*/ 	.short	(.L_4991 - .L_4990)
.L_4990:
        /*007c*/ 	.word	0x00000000
        /*0080*/ 	.short	0x0005
        /*0082*/ 	.short	0x0028
        /*0084*/ 	.byte	0x00, 0xf5, 0x21, 0x00


	//----- nvinfo : EIATTR_KPARAM_INFO
	.align		4
.L_4991:
        /*0088*/ 	.byte	0x04, 0x17
        /*008a*/ 	.short	(.L_4993 - .L_4992)
.L_4992:
        /*008c*/ 	.word	0x00000000
        /*0090*/ 	.short	0x0004
        /*0092*/ 	.short	0x0020
        /*0094*/ 	.byte	0x00, 0xf5, 0x21, 0x00


	//----- nvinfo : EIATTR_KPARAM_INFO
	.align		4
.L_4993:
        /*0098*/ 	.byte	0x04, 0x17
        /*009a*/ 	.short	(.L_4995 - .L_4994)
.L_4994:
        /*009c*/ 	.word	0x00000000
        /*00a0*/ 	.short	0x0003
        /*00a2*/ 	.short	0x0018
        /*00a4*/ 	.byte	0x00, 0xf5, 0x21, 0x00


	//----- nvinfo : EIATTR_KPARAM_INFO
	.align		4
.L_4995:
        /*00a8*/ 	.byte	0x04, 0x17
        /*00aa*/ 	.short	(.L_4997 - .L_4996)
.L_4996:
        /*00ac*/ 	.word	0x00000000
        /*00b0*/ 	.short	0x0002
        /*00b2*/ 	.short	0x0010
        /*00b4*/ 	.byte	0x00, 0xf5, 0x21, 0x00


	//----- nvinfo : EIATTR_KPARAM_INFO
	.align		4
.L_4997:
        /*00b8*/ 	.byte	0x04, 0x17
        /*00ba*/ 	.short	(.L_4999 - .L_4998)
.L_4998:
        /*00bc*/ 	.word	0x00000000
        /*00c0*/ 	.short	0x0001
        /*00c2*/ 	.short	0x0008
        /*00c4*/ 	.byte	0x00, 0xf5, 0x21, 0x00


	//----- nvinfo : EIATTR_KPARAM_INFO
	.align		4
.L_4999:
        /*00c8*/ 	.byte	0x04, 0x17
        /*00ca*/ 	.short	(.L_5001 - .L_5000)
.L_5000:
        /*00cc*/ 	.word	0x00000000
        /*00d0*/ 	.short	0x0000
        /*00d2*/ 	.short	0x0000
        /*00d4*/ 	.byte	0x00, 0xf5, 0x21, 0x00


	//----- nvinfo : EIATTR_SPARSE_MMA_MASK
	.align		4
.L_5001:
        /*00d8*/ 	.byte	0x03, 0x50
        /*00da*/ 	.short	0x0000


	//----- nvinfo : EIATTR_MAXREG_COUNT
	.align		4
        /*00dc*/ 	.byte	0x03, 0x1b
        /*00de*/ 	.short	0x00ff


	//----- nvinfo : EIATTR_NUM_BARRIERS
	.align		4
        /*00e0*/ 	.byte	0x02, 0x4c
        /*00e2*/ 	.byte	0x01
	.zero		1


	//----- nvinfo : EIATTR_MERCURY_ISA_VERSION
	.align		4
        /*00e4*/ 	.byte	0x03, 0x5f
        /*00e6*/ 	.short	0x0101


	//----- nvinfo : EIATTR_VRC_CTA_INIT_COUNT
	.align		4
        /*00e8*/ 	.byte	0x02, 0x4a
	.zero		1
	.zero		1


	//----- nvinfo : EIATTR_EXIT_INSTR_OFFSETS
	.align		4
        /*00ec*/ 	.byte	0x04, 0x1c
        /*00ee*/ 	.short	(.L_5003 - .L_5002)


	//   ....[0]....
.L_5002:
        /*00f0*/ 	.word	0x00000070


	//   ....[1]....
        /*00f4*/ 	.word	0x00000100


	//   ....[2]....
        /*00f8*/ 	.word	0x00004980


	//   ....[3]....
        /*00fc*/ 	.word	0x000049d0


	//   ....[4]....
        /*0100*/ 	.word	0x00004a20


	//----- nvinfo : EIATTR_CBANK_PARAM_SIZE
	.align		4
.L_5003:
        /*0104*/ 	.byte	0x03, 0x19
        /*0106*/ 	.short	0x004c


	//----- nvinfo : EIATTR_PARAM_CBANK
	.align		4
        /*0108*/ 	.byte	0x04, 0x0a
        /*010a*/ 	.short	(.L_5005 - .L_5004)
	.align		4
.L_5004:
        /*010c*/ 	.word	index@(.nv.constant0._Z8moe_q5_KIfLb0EEvPKvS1_PT_PKiS5_S5_iiiiiii)
        /*0110*/ 	.short	0x0380
        /*0112*/ 	.short	0x004c


	//----- nvinfo : EIATTR_SW_WAR
	.align		4
.L_5005:
        /*0114*/ 	.byte	0x04, 0x36
        /*0116*/ 	.short	(.L_5007 - .L_5006)
.L_5006:
        /*0118*/ 	.word	0x00000008
.L_5007:


//--------------------- .nv.info._Z8moe_q4_KIfLb1EEvPKvS1_PT_PKiS5_S5_iiiiiii --------------------------
	.section	.nv.info._Z8moe_q4_KIfLb1EEvPKvS1_PT_PKiS5_S5_iiiiiii,"",@"SHT_CUDA_INFO"
	.sectionflags	@""
	.align	4


	//----- nvinfo : EIATTR_CUDA_API_VERSION
	.align		4
        /*0000*/ 	.byte	0x04, 0x37
        /*0002*/ 	.short	(.L_5009 - .L_5008)
.L_5008:
        /*0004*/ 	.word	0x00000082


	//----- nvinfo : EIATTR_KPARAM_INFO
	.align		4
.L_5009:
        /*0008*/ 	.byte	0x04, 0x17
        /*000a*/ 	.short	(.L_5011 - .L_5010)
.L_5010:
        /*000c*/ 	.word	0x00000000
        /*0010*/ 	.short	0x000c
        /*0012*/ 	.short	0x0048
        /*0014*/ 	.byte	0x00, 0xf0, 0x11, 0x00


	//----- nvinfo : EIATTR_KPARAM_INFO
	.align		4
.L_5011:
        /*0018*/ 	.byte	0x04, 0x17
        /*001a*/ 	.short	(.L_5013 - .L_5012)
.L_5012:
        /*001c*/ 	.word	0x00000000
        /*0020*/ 	.short	0x000b
        /*0022*/ 	.short	0x0044
        /*0024*/ 	.byte	0x00, 0xf0, 0x11, 0x00


	//----- nvinfo : EIATTR_KPARAM_INFO
	.align		4
.L_5013:
        /*0028*/ 	.byte	0x04, 0x17
        /*002a*/ 	.short	(.L_5015 - .L_5014)
.L_5014:
        /*002c*/ 	.word	0x00000000
        /*0030*/ 	.short	0x000a
        /*0032*/ 	.short	0x0040
        /*0034*/ 	.byte	0x00, 0xf0, 0x11, 0x00


	//----- nvinfo : EIATTR_KPARAM_INFO
	.align		4
.L_5015:
        /*0038*/ 	.byte	0x04, 0x17
        /*003a*/ 	.short	(.L_5017 - .L_5016)
.L_5016:
        /*003c*/ 	.word	0x00000000
        /*0040*/ 	.short	0x0009
        /*0042*/ 	.short	0x003c
        /*0044*/ 	.byte	0x00, 0xf0, 0x11, 0x00


	//----- nvinfo : EIATTR_KPARAM_INFO
	.align		4
.L_5017:
        /*0048*/ 	.byte	0x04, 0x17
        /*004a*/ 	.short	(.L_5019 - .L_5018)
.L_5018:
        /*004c*/ 	.word	0x00000000
        /*0050*/ 	.short	0x0008
        /*0052*/ 	.short	0x0038
        /*0054*/ 	.byte	0x00, 0xf0, 0x11, 0x00


	//----- nvinfo : EIATTR_KPARAM_INFO
	.align		4
.L_5019:
        /*0058*/ 	.byte	0x04, 0x17
        /*005a*/ 	.short	(.L_5021 - .L_5020)
.L_5020:
        /*005c*/ 	.word	0x00000000
        /*0060*/ 	.short	0x0007
        /*0062*/ 	.short	0x0034
        /*0064*/ 	.byte	0x00, 0xf0, 0x11, 0x00


	//----- nvinfo : EIATTR_KPARAM_INFO
	.align		4
.L_5021:
        /*0068*/ 	.byte	0x04, 0x17
        /*006a*/ 	.short	(.L_5023 - .L_5022)
.L_5022:
        /*006c*/ 	.word	0x00000000
        /*0070*/ 	.short	0x0006
        /*0072*/ 	.short	0x0030
        /*0074*/ 	.byte	0x00, 0xf0, 0x11, 0x00


	//----- nvinfo : EIATTR_KPARAM_INFO
	.align		4
.L_5023:
        /*0078*/ 	.byte	0x04, 0x17
        /*007a*/ 	.short	(.L_5025 - .L_5024)
.L_5024:
        /*007c*/ 	.word	0x00000000
        /*0080*/ 	.short	0x0005
        /*0082*/ 	.short	0x0028
        /*0084*/ 	.byte	0x00, 0xf5, 0x21, 0x00


	//----- nvinfo : EIATTR_KPARAM_INFO
	.align		4
.L_5025:
        /*0088*/ 	.byte	0x04, 0x17
        /*008a*/ 	.short	(.L_5027 - .L_5026)
.L_5026:
        /*008c*/ 	.word	0x00000000
        /*0090*/ 	.short	0x0004
        /*0092*/ 	.short	0x0020
        /*0094*/ 	.byte	0x00, 0xf5, 0x21, 0x00


	//----- nvinfo : EIATTR_KPARAM_INFO
	.align		4
.L_5027:
        /*0098*/ 	.byte	0x04, 0x17
        /*009a*/ 	.short	(.L_5029 - .L_5028)
.L_5028:
        /*009c*/ 	.word	0x00000000
        /*00a0*/ 	.short	0x0003
        /*00a2*/ 	.short	0x0018
        /*00a4*/ 	.byte	0x00, 0xf5, 0x21, 0x00


	//----- nvinfo : EIATTR_KPARAM_INFO
	.align		4
.L_5029:
        /*00a8*/ 	.byte	0x04, 0x17
        /*00aa*/ 	.short	(.L_5031 - .L_5030)
.L_5030:
        /*00ac*/ 	.word	0x00000000
        /*00b0*/ 	.short	0x0002
        /*00b2*/ 	.short	0x0010
        /*00b4*/ 	.byte	0x00, 0xf5, 0x21, 0x00


	//----- nvinfo : EIATTR_KPARAM_INFO
	.align		4
.L_5031:
        /*00b8*/ 	.byte	0x04, 0x17
        /*00ba*/ 	.short	(.L_5033 - .L_5032)
.L_5032:
        /*00bc*/ 	.word	0x00000000
        /*00c0*/ 	.short	0x0001
        /*00c2*/ 	.short	0x0008
        /*00c4*/ 	.byte	0x00, 0xf5, 0x21, 0x00


	//----- nvinfo : EIATTR_KPARAM_INFO
	.align		4
.L_5033:
        /*00c8*/ 	.byte	0x04, 0x17
        /*00ca*/ 	.short	(.L_5035 - .L_5034)
.L_5034:
        /*00cc*/ 	.word	0x00000000
        /*00d0*/ 	.short	0x0000
        /*00d2*/ 	.short	0x0000
        /*00d4*/ 	.byte	0x00, 0xf5, 0x21, 0x00


	//----- nvinfo : EIATTR_SPARSE_MMA_MASK
	.align		4
.L_5035:
        /*00d8*/ 	.byte	0x03, 0x50
        /*00da*/ 	.short	0x0000


	//----- nvinfo : EIATTR_MAXREG_COUNT
	.align		4
        /*00dc*/ 	.byte	0x03, 0x1b
        /*00de*/ 	.short	0x00ff


	//----- nvinfo : EIATTR_NUM_BARRIERS
	.align		4
        /*00e0*/ 	.byte	0x02, 0x4c
        /*00e2*/ 	.byte	0x01
	.zero		1


	//----- nvinfo : EIATTR_MERCURY_ISA_VERSION
	.align		4
        /*00e4*/ 	.byte	0x03, 0x5f
        /*00e6*/ 	.short	0x0101


	//----- nvinfo : EIATTR_VRC_CTA_INIT_COUNT
	.align		4
        /*00e8*/ 	.byte	0x02, 0x4a
	.zero		1
	.zero		1


	//----- nvinfo : EIATTR_EXIT_INSTR_OFFSETS
	.align		4
        /*00ec*/ 	.byte	0x04, 0x1c
        /*00ee*/ 	.short	(.L_5037 - .L_5036)


	//   ....[0]....
.L_5036:
        /*00f0*/ 	.word	0x00000090


	//   ....[1]....
        /*00f4*/ 	.word	0x00000120


	//   ....[2]....
        /*00f8*/ 	.word	0x000047f0


	//   ....[3]....
        /*00fc*/ 	.word	0x00004840


	//   ....[4]....
        /*0100*/ 	.word	0x00004890


	//----- nvinfo : EIATTR_CBANK_PARAM_SIZE
	.align		4
.L_5037:
        /*0104*/ 	.byte	0x03, 0x19
        /*0106*/ 	.short	0x004c


	//----- nvinfo : EIATTR_PARAM_CBANK
	.align		4
        /*0108*/ 	.byte	0x04, 0x0a
        /*010a*/ 	.short	(.L_5039 - .L_5038)
	.align		4
.L_5038:
        /*010c*/ 	.word	index@(.nv.constant0._Z8moe_q4_KIfLb1EEvPKvS1_PT_PKiS5_S5_iiiiiii)
        /*0110*/ 	.short	0x0380
        /*0112*/ 	.short	0x004c


	//----- nvinfo : EIATTR_SW_WAR
	.align		4
.L_5039:
        /*0114*/ 	.byte	0x04, 0x36
        /*0116*/ 	.short	(.L_5041 - .L_5040)
.L_5040:
        /*0118*/ 	.word	0x00000008
.L_5041:


//--------------------- .nv.info._Z8moe_q4_KIfLb0EEvPKvS1_PT_PKiS5_S5_iiiiiii --------------------------
	.section	.nv.info._Z8moe_q4_KIfLb0EEvPKvS1_PT_PKiS5_S5_iiiiiii,"",@"SHT_CUDA_INFO"
	.sectionflags	@""
	.align	4


	//----- nvinfo : EIATTR_CUDA_API_VERSION
	.align		4
        /*0000*/ 	.byte	0x04, 0x37
        /*0002*/ 	.short	(.L_5043 - .L_5042)
.L_5042:
        /*0004*/ 	.word	0x00000082


	//----- nvinfo : EIATTR_KPARAM_INFO
	.align		4
.L_5043:
        /*0008*/ 	.byte	0x04, 0x17
        /*000a*/ 	.short	(.L_5045 - .L_5044)
.L_5044:
        /*000c*/ 	.word	0x00000000
        /*0010*/ 	.short	0x000c
        /*0012*/ 	.short	0x0048
        /*0014*/ 	.byte	0x00, 0xf0, 0x11, 0x00


	//----- nvinfo : EIATTR_KPARAM_INFO
	.align		4
.L_5045:
        /*0018*/ 	.byte	0x04, 0x17
        /*001a*/ 	.short	(.L_5047 - .L_5046)
.L_5046:
        /*001c*/ 	.word	0x00000000
        /*0020*/ 	.short	0x000b
        /*0022*/ 	.short	0x0044
        /*0024*/ 	.byte	0x00, 0xf0, 0x11, 0x00


	//----- nvinfo : EIATTR_KPARAM_INFO
	.align		4
.L_5047:
        /*0028*/ 	.byte	0x04, 0x17
        /*002a*/ 	.short	(.L_5049 - .L_5048)
.L_5048:
        /*002c*/ 	.word	0x00000000
        /*0030*/ 	.short	0x000a
        /*0032*/ 	.short	0x0040
        /*0034*/ 	.byte	0x00, 0xf0, 0x11, 0x00


	//----- nvinfo : EIATTR_KPARAM_INFO
	.align		4
.L_5049:
        /*0038*/ 	.byte	0x04, 0x17
        /*003a*/ 	.short	(.L_5051 - .L_5050)
.L_5050:
        /*003c*/ 	.word	0x00000000
        /*0040*/ 	.short	0x0009
        /*0042*/ 	.short	0x003c
        /*0044*/ 	.byte	0x00, 0xf0, 0x11, 0x00


	//----- nvinfo : EIATTR_KPARAM_INFO
	.align		4
.L_5051:
        /*0048*/ 	.byte	0x04, 0x17
        /*004a*/ 	.short	(.L_5053 - .L_5052)
.L_5052:
        /*004c*/ 	.word	0x00000000
        /*0050*/ 	.short	0x0008
        /*0052*/ 	.short	0x0038
        /*0054*/ 	.byte	0x00, 0xf0, 0x11, 0x00


	//----- nvinfo : EIATTR_KPARAM_INFO
	.align		4
.L_5053:
        /*0058*/ 	.byte	0x04, 0x17
        /*005a*/ 	.short	(.L_5055 - .L_5054)
.L_5054:
        /*005c*/ 	.word	0x00000000
        /*0060*/ 	.short	0x0007
        /*0062*/ 	.short	0x0034
        /*0064*/ 	.byte	0x00, 0xf0, 0x11, 0x00


	//----- nvinfo : EIATTR_KPARAM_INFO
	.align		4
.L_5055:
        /*0068*/ 	.byte	0x04, 0x17
        /*006a*/ 	.short	(.L_5057 - .L_5056)
.L_5056:
        /*006c*/ 	.word	0x00000000
        /*0070*/ 	.short	0x0006
        /*0072*/ 	.short	0x0030
        /*0074*/ 	.byte	0x00, 0xf0, 0x11, 0x00


	//----- nvinfo : EIATTR_KPARAM_INFO
	.align		4
.L_5057:
        /*0078*/ 	.byte	0x04, 0x17
        /*007a*/ 	.short	(.L_5059 - .L_5058)
.L_5058:
        /*007c*/ 	.word	0x00000000
        /*0080*/ 	.short	0x0005
        /*0082*/ 	.short	0x0028
        /*0084*/ 	.byte	0x00, 0xf5, 0x21, 0x00


	//----- nvinfo : EIATTR_KPARAM_INFO
	.align		4
.L_5059:
        /*0088*/ 	.byte	0x04, 0x17
        /*008a*/ 	.short	(.L_5061 - .L_5060)
.L_5060:
        /*008c*/ 	.word	0x00000000
        /*0090*/ 	.short	0x0004
        /*0092*/ 	.short	0x0020
        /*0094*/ 	.byte	0x00, 0xf5, 0x21, 0x00


	//----- nvinfo : EIATTR_KPARAM_INFO
	.align		4
.L_5061:
        /*0098*/ 	.byte	0x04, 0x17
        /*009a*/ 	.short	(.L_5063 - .L_5062)
.L_5062:
        /*009c*/ 	.word	0x00000000
        /*00a0*/ 	.short	0x0003
        /*00a2*/ 	.short	0x0018
        /*00a4*/ 	.byte	0x00, 0xf5, 0x21, 0x00


	//----- nvinfo : EIATTR_KPARAM_INFO
	.align		4
.L_5063:
        /*00a8*/ 	.byte	0x04, 0x17
        /*00aa*/ 	.short	(.L_5065 - .L_5064)
.L_5064:
        /*00ac*/ 	.word	0x00000000
        /*00b0*/ 	.short	0x0002
        /*00b2*/ 	.short	0x0010
        /*00b4*/ 	.byte	0x00, 0xf5, 0x21, 0x00


	//----- nvinfo : EIATTR_KPARAM_INFO
	.align		4
.L_5065:
        /*00b8*/ 	.byte	0x04, 0x17
        /*00ba*/ 	.short	(.L_5067 - .L_5066)
.L_5066:
        /*00bc*/ 	.word	0x00000000
        /*00c0*/ 	.short	0x0001
        /*00c2*/ 	.short	0x0008
        /*00c4*/ 	.byte	0x00, 0xf5, 0x21, 0x00


	//----- nvinfo : EIATTR_KPARAM_INFO
	.align		4
.L_5067:
        /*00c8*/ 	.byte	0x04, 0x17
        /*00ca*/ 	.short	(.L_5069 - .L_5068)
.L_5068:
        /*00cc*/ 	.word	0x00000000
        /*00d0*/ 	.short	0x0000
        /*00d2*/ 	.short	0x0000
        /*00d4*/ 	.byte	0x00, 0xf5, 0x21, 0x00


	//----- nvinfo : EIATTR_SPARSE_MMA_MASK
	.align		4
.L_5069:
        /*00d8*/ 	.byte	0x03, 0x50
        /*00da*/ 	.short	0x0000


	//----- nvinfo : EIATTR_MAXREG_COUNT
	.align		4
        /*00dc*/ 	.byte	0x03, 0x1b
        /*00de*/ 	.short	0x00ff


	//----- nvinfo : EIATTR_NUM_BARRIERS
	.align		4
        /*00e0*/ 	.byte	0x02, 0x4c
        /*00e2*/ 	.byte	0x01
	.zero		1


	//----- nvinfo : EIATTR_MERCURY_ISA_VERSION
	.align		4
        /*00e4*/ 	.byte	0x03, 0x5f
        /*00e6*/ 	.short	0x0101


	//----- nvinfo : EIATTR_VRC_CTA_INIT_COUNT
	.align		4
        /*00e8*/ 	.byte	0x02, 0x4a
	.zero		1
	.zero		1


	//----- nvinfo : EIATTR_EXIT_INSTR_OFFSETS
	.align		4
        /*00ec*/ 	.byte	0x04, 0x1c
        /*00ee*/ 	.short	(.L_5071 - .L_5070)


	//   ....[0]....
.L_5070:
        /*00f0*/ 	.word	0x00000070


	//   ....[1]....
        /*00f4*/ 	.word	0x00000100


	//   ....[2]....
        /*00f8*/ 	.word	0x000042f0


	//   ....[3]....
        /*00fc*/ 	.word	0x00004340


	//   ....[4]....
        /*0100*/ 	.word	0x00004390


	//----- nvinfo : EIATTR_CBANK_PARAM_SIZE
	.align		4
.L_5071:
        /*0104*/ 	.byte	0x03, 0x19
        /*0106*/ 	.short	0x004c


	//----- nvinfo : EIATTR_PARAM_CBANK
	.align		4
        /*0108*/ 	.byte	0x04, 0x0a
        /*010a*/ 	.short	(.L_5073 - .L_5072)
	.align		4
.L_5072:
        /*010c*/ 	.word	index@(.nv.constant0._Z8moe_q4_KIfLb0EEvPKvS1_PT_PKiS5_S5_iiiiiii)
        /*0110*/ 	.short	0x0380
        /*0112*/ 	.short	0x004c


	//----- nvinfo : EIATTR_SW_WAR
	.align		4
.L_5073:
        /*0114*/ 	.byte	0x04, 0x36
        /*0116*/ 	.short	(.L_5075 - .L_5074)
.L_5074:
        /*0118*/ 	.word	0x00000008
.L_5075:


//--------------------- .nv.info._Z8moe_q3_KIfLb1EEvPKvS1_PT_PKiS5_S5_iiiiiii --------------------------
	.section	.nv.info._Z8moe_q3_KIfLb1EEvPKvS1_PT_PKiS5_S5_iiiiiii,"",@"SHT_CUDA_INFO"
	.sectionflags	@""
	.align	4


	//----- nvinfo : EIATTR_CUDA_API_VERSION
	.align		4
        /*0000*/ 	.byte	0x04, 0x37
        /*0002*/ 	.short	(.L_5077 - .L_5076)
.L_5076:
        /*0004*/ 	.word	0x00000082


	//----- nvinfo : EIATTR_KPARAM_INFO
	.align		4
.L_5077:
        /*0008*/ 	.byte	0x04, 0x17
        /*000a*/ 	.short	(.L_5079 - .L_5078)
.L_5078:
        /*000c*/ 	.word	0x00000000
        /*0010*/ 	.short	0x000c
        /*0012*/ 	.short	0x0048
        /*0014*/ 	.byte	0x00, 0xf0, 0x11, 0x00


	//----- nvinfo : EIATTR_KPARAM_INFO
	.align		4
.L_5079:
        /*0018*/ 	.byte	0x04, 0x17
        /*001a*/ 	.short	(.L_5081 - .L_5080)
.L_5080:
        /*001c*/ 	.word	0x00000000
        /*0020*/ 	.short	0x000b
        /*0022*/ 	.short	0x0044
        /*0024*/ 	.byte	0x00, 0xf0, 0x11, 0x00


	//----- nvinfo : EIATTR_KPARAM_INFO
	.align		4
.L_5081:
        /*0028*/ 	.byte	0x04, 0x17
        /*002a*/ 	.short	(.L_5083 - .L_5082)
.L_5082:
        /*002c*/ 	.word	0x00000000
        /*0030*/ 	.short	0x000a
        /*0032*/ 	.short	0x0040
        /*0034*/ 	.byte	0x00, 0xf0, 0x11, 0x00


	//----- nvinfo : EIATTR_KPARAM_INFO
	.align		4
.L_5083:
        /*0038*/ 	.byte	0x04, 0x17
        /*003a*/ 	.short	(.L_5085 - .L_5084)
.L_5084:
        /*003c*/ 	.word	0x00000000
        /*0040*/ 	.short	0x0009
        /*0042*/ 	.short	0x003c
        /*0044*/ 	.byte	0x00, 0xf0, 0x11, 0x00


	//----- nvinfo : EIATTR_KPARAM_INFO
	.align		4
.L_5085:
        /*0048*/ 	.byte	0x04, 0x17
        /*004a*/ 	.short	(.L_5087 - .L_5086)
.L_5086:
        /*004c*/ 	.word	0x00000000
        /*0050*/ 	.short	0x0008
        /*0052*/ 	.short	0x0038
        /*0054*/ 	.byte	0x00, 0xf0, 0x11, 0x00


	//----- nvinfo : EIATTR_KPARAM_INFO
	.align		4
.L_5087:
        /*0058*/ 	.byte	0x04, 0x17
        /*005a*/ 	.short	(.L_5089 - .L_5088)
.L_5088:
        /*005c*/ 	.word	0x00000000
        /*0060*/ 	.short	0x0007
        /*0062*/ 	.short	0x0034
        /*0064*/ 	.byte	0x00, 0xf0, 0x11, 0x00


	//----- nvinfo : EIATTR_KPARAM_INFO
	.align		4
.L_5089:
        /*0068*/ 	.byte	0x04, 0x17
        /*006a*/ 	.short	(.L_5091 - .L_5090)
.L_5090:
        /*006c*/ 	.word	0x00000000
        /*0070*/ 	.short	0x0006
        /*0072*/ 	.short	0x0030
        /*0074*/ 	.byte	0x00, 0xf0, 0x11, 0x00


	//----- nvinfo : EIATTR_KPARAM_INFO
	.align		4
.L_5091:
        /*0078*/ 	.byte	0x04, 0x17
        /*007a*/ 	.short	(.L_5093 - .L_5092)
.L_5092:
        /*007c*/ 	.word	0x00000000
        /*0080*/ 	.short	0x0005
        /*0082*/ 	.short	0x0028
        /*0084*/ 	.byte	0x00, 0xf5, 0x21, 0x00


	//----- nvinfo : EIATTR_KPARAM_INFO
	.align		4
.L_5093:
        /*0088*/ 	.byte	0x04, 0x17
        /*008a*/ 	.short	(.L_5095 - .L_5094)
.L_5094:
        /*008c*/ 	.word	0x00000000
        /*0090*/ 	.short	0x0004
        /*0092*/ 	.short	0x0020
        /*0094*/ 	.byte	0x00, 0xf5, 0x21, 0x00


	//----- nvinfo : EIATTR_KPARAM_INFO
	.align		4
.L_5095:
        /*0098*/ 	.byte	0x04, 0x17
        /*009a*/ 	.short	(.L_5097 - .L_5096)
.L_5096:
        /*009c*/ 	.word	0x00000000
        /*00a0*/ 	.short	0x0003
        /*00a2*/ 	.short	0x0018
        /*00a4*/ 	.byte	0x00, 0xf5, 0x21, 0x00


	//----- nvinfo : EIATTR_KPARAM_INFO
	.align		4
.L_5097:
        /*00a8*/ 	.byte	0x04, 0x17
        /*00aa*/ 	.short	(.L_5099 - .L_5098)
.L_5098:
        /*00ac*/ 	.word	0x00000000
        /*00b0*/ 	.short	0x0002
        /*00b2*/ 	.short	0x0010
        /*00b4*/ 	.byte	0x00, 0xf5, 0x21, 0x00


	//----- nvinfo : EIATTR_KPARAM_INFO
	.align		4
.L_5099:
        /*00b8*/ 	.byte	0x04, 0x17
        /*00ba*/ 	.short	(.L_5101 - .L_5100)
.L_5100:
        /*00bc*/ 	.word	0x00000000
        /*00c0*/ 	.short	0x0001
        /*00c2*/ 	.short	0x0008
        /*00c4*/ 	.byte	0x00, 0xf5, 0x21, 0x00


	//----- nvinfo : EIATTR_KPARAM_INFO
	.align		4
.L_5101:
        /*00c8*/ 	.byte	0x04, 0x17
        /*00ca*/ 	.short	(.L_5103 - .L_5102)
.L_5102:
        /*00cc*/ 	.word	0x00000000
        /*00d0*/ 	.short	0x0000
        /*00d2*/ 	.short	0x0000
        /*00d4*/ 	.byte	0x00, 0xf5, 0x21, 0x00


	//----- nvinfo : EIATTR_SPARSE_MMA_MASK
	.align		4
.L_5103:
        /*00d8*/ 	.byte	0x03, 0x50
        /*00da*/ 	.short	0x0000


	//----- nvinfo : EIATTR_MAXREG_COUNT
	.align		4
        /*00dc*/ 	.byte	0x03, 0x1b
        /*00de*/ 	.short	0x00ff


	//----- nvinfo : EIATTR_NUM_BARRIERS
	.align		4
        /*00e0*/ 	.byte	0x02, 0x4c
        /*00e2*/ 	.byte	0x01
	.zero		1


	//----- nvinfo : EIATTR_MERCURY_ISA_VERSION
	.align		4
        /*00e4*/ 	.byte	0x03, 0x5f
        /*00e6*/ 	.short	0x0101


	//----- nvinfo : EIATTR_VRC_CTA_INIT_COUNT
	.align		4
        /*00e8*/ 	.byte	0x02, 0x4a
	.zero		1
	.zero		1


	//----- nvinfo : EIATTR_EXIT_INSTR_OFFSETS
	.align		4
        /*00ec*/ 	.byte	0x04, 0x1c
        /*00ee*/ 	.short	(.L_5105 - .L_5104)


	//   ....[0]....
.L_5104:
        /*00f0*/ 	.word	0x00000090


	//   ....[1]....
        /*00f4*/ 	.word	0x00000120


	//   ....[2]....
        /*00f8*/ 	.word	0x000047c0


	//   ....[3]....
        /*00fc*/ 	.word	0x00004810


	//   ....[4]....
        /*0100*/ 	.word	0x00004860


	//----- nvinfo : EIATTR_CBANK_PARAM_SIZE
	.align		4
.L_5105:
        /*0104*/ 	.byte	0x03, 0x19
        /*0106*/ 	.short	0x004c


	//----- nvinfo : EIATTR_PARAM_CBANK
	.align		4
        /*0108*/ 	.byte	0x04, 0x0a
        /*010a*/ 	.short	(.L_5107 - .L_5106)
	.align		4
.L_5106:
        /*010c*/ 	.word	index@(.nv.constant0._Z8moe_q3_KIfLb1EEvPKvS1_PT_PKiS5_S5_iiiiiii)
        /*0110*/ 	.short	0x0380
        /*0112*/ 	.short	0x004c


	//----- nvinfo : EIATTR_SW_WAR
	.align		4
.L_5107:
        /*0114*/ 	.byte	0x04, 0x36
        /*0116*/ 	.short	(.L_5109 - .L_5108)
.L_5108:
        /*0118*/ 	.word	0x00000008
.L_5109:


//--------------------- .nv.info._Z8moe_q3_KIfLb0EEvPKvS1_PT_PKiS5_S5_iiiiiii --------------------------
	.section	.nv.info._Z8moe_q3_KIfLb0EEvPKvS1_PT_PKiS5_S5_iiiiiii,"",@"SHT_CUDA_INFO"
	.sectionflags	@""
	.align	4


	//----- nvinfo : EIATTR_CUDA_API_VERSION
	.align		4
        /*0000*/ 	.byte	0x04, 0x37
        /*0002*/ 	.short	(.L_5111 - .L_5110)
.L_5110:
        /*0004*/ 	.word	0x00000082


	//----- nvinfo : EIATTR_KPARAM_INFO
	.align		4
.L_5111:
        /*0008*/ 	.byte	0x04, 0x17
        /*000a*/ 	.short	(.L_5113 - .L_5112)
.L_5112:
        /*000c*/ 	.word	0x00000000
        /*0010*/ 	.short	0x000c
        /*0012*/ 	.short	0x0048
        /*0014*/ 	.byte	0x00, 0xf0, 0x11, 0x00


	//----- nvinfo : EIATTR_KPARAM_INFO
	.align		4
.L_5113:
        /*0018*/ 	.byte	0x04, 0x17
        /*001a*/ 	.short	(.L_5115 - .L_5114)
.L_5114:
        /*001c*/ 	.word	0x00000000
        /*0020*/ 	.short	0x000b
        /*0022*/ 	.short	0x0044
        /*0024*/ 	.byte	0x00, 0xf0, 0x11, 0x00


	//----- nvinfo : EIATTR_KPARAM_INFO
	.align		4
.L_5115:
        /*0028*/ 	.byte	0x04, 0x17
        /*002a*/ 	.short	(.L_5117 - .L_5116)
.L_5116:
        /*002c*/ 	.word	0x00000000
        /*0030*/ 	.short	0x000a
        /*0032*/ 	.short	0x0040
        /*0034*/ 	.byte	0x00, 0xf0, 0x11, 0x00


	//----- nvinfo : EIATTR_KPARAM_INFO
	.align		4
.L_5117:
        /*0038*/ 	.byte	0x04, 0x17
        /*003a*/ 	.short	(.L_5119 - .L_5118)
.L_5118:
        /*003c*/ 	.word	0x00000000
        /*0040*/ 	.short	0x0009
        /*0042*/ 	.short	0x003c
        /*0044*/ 	.byte	0x00, 0xf0, 0x11, 0x00


	//----- nvinfo : EIATTR_KPARAM_INFO
	.align		4
.L_5119:
        /*0048*/ 	.byte	0x04, 0x17
        /*004a*/ 	.short	(.L_5121 - .L_5120)
.L_5120:
        /*004c*/ 	.word	0x00000000
        /*0050*/ 	.short	0x0008
        /*0052*/ 	.short	0x0038
        /*0054*/ 	.byte	0x00, 0xf0, 0x11, 0x00


	//----- nvinfo : EIATTR_KPARAM_INFO
	.align		4
.L_5121:
        /*0058*/ 	.byte	0x04, 0x17
        /*005a*/ 	.short	(.L_5123 - .L_5122)
.L_5122:
        /*005c*/ 	.word	0x00000000
        /*0060*/ 	.short	0x0007
        /*0062*/ 	.short	0x0034
        /*0064*/ 	.byte	0x00, 0xf0, 0x11, 0x00


	//----- nvinfo : EIATTR_KPARAM_INFO
	.align		4
.L_5123:
        /*0068*/ 	.byte	0x04, 0x17
        /*006a*/ 	.short	(.L_5125 - .L_5124)
.L_5124:
        /*006c*/ 	.word	0x00000000
        /*0070*/ 	.short	0x0006
        /*0072*/ 	.short	0x0030
        /*0074*/ 	.byte	0x00, 0xf0, 0x11, 0x00


	//----- nvinfo : EIATTR_KPARAM_INFO
	.align		4
.L_5125:
        /*0078*/ 	.byte	0x04, 0x17
        /*007a*/ 	.short	(.L_5127 - .L_5126)
.L_5126:
        /*007c*/ 	.word	0x00000000
        /*0080*/ 	.short	0x0005
        /*0082*/ 	.short	0x0028
        /*0084*/ 	.byte	0x00, 0xf5, 0x21, 0x00


	//----- nvinfo : EIATTR_KPARAM_INFO
	.align		4
.L_5127:
        /*0088*/ 	.byte	0x04, 0x17
        /*008a*/ 	.short	(.L_5129 - .L_5128)
.L_5128:
        /*008c*/ 	.word	0x00000000
        /*0090*/ 	.short	0x0004
        /*0092*/ 	.short	0x0020
        /*0094*/ 	.byte	0x00, 0xf5, 0x21, 0x00


	//----- nvinfo : EIATTR_KPARAM_INFO
	.align		4
.L_5129:
        /*0098*/ 	.byte	0x04, 0x17
        /*009a*/ 	.short	(.L_5131 - .L_5130)
.L_5130:
        /*009c*/ 	.word	0x00000000
        /*00a0*/ 	.short	0x0003
        /*00a2*/ 	.short	0x0018
        /*00a4*/ 	.byte	0x00, 0xf5, 0x21, 0x00


	//----- nvinfo : EIATTR_KPARAM_INFO
	.align		4
.L_5131:
        /*00a8*/ 	.byte	0x04, 0x17
        /*00aa*/ 	.short	(.L_5133 - .L_5132)
.L_5132:
        /*00ac*/ 	.word	0x00000000
        /*00b0*/ 	.short	0x0002
        /*00b2*/ 	.short	0x0010
        /*00b4*/ 	.byte	0x00, 0xf5, 0x21, 0x00


	//----- nvinfo : EIATTR_KPARAM_INFO
	.align		4
.L_5133:
        /*00b8*/ 	.byte	0x04, 0x17
        /*00ba*/ 	.short	(.L_5135 - .L_5134)
.L_5134:
        /*00bc*/ 	.word	0x00000000
        /*00c0*/ 	.short	0x0001
        /*00c2*/ 	.short	0x0008
        /*00c4*/ 	.byte	0x00, 0xf5, 0x21, 0x00


	//----- nvinfo : EIATTR_KPARAM_INFO
	.align		4
.L_5135:
        /*00c8*/ 	.byte	0x04, 0x17
        /*00ca*/ 	.short	(.L_5137 - .L_5136)
.L_5136:
        /*00cc*/ 	.word	0x00000000
        /*00d0*/ 	.short	0x0000
        /*00d2*/ 	.short	0x0000
        /*00d4*/ 	.byte	0x00, 0xf5, 0x21, 0x00


	//----- nvinfo : EIATTR_SPARSE_MMA_MASK
	.align		4
.L_5137:
        /*00d8*/ 	.byte	0x03, 0x50
        /*00da*/ 	.short	0x0000


	//----- nvinfo : EIATTR_MAXREG_COUNT
	.align		4
        /*00dc*/ 	.byte	0x03, 0x1b
        /*00de*/ 	.short	0x00ff


	//----- nvinfo : EIATTR_NUM_BARRIERS
	.align		4
        /*00e0*/ 	.byte	0x02, 0x4c
        /*00e2*/ 	.byte	0x01
	.zero		1


	//----- nvinfo : EIATTR_MERCURY_ISA_VERSION
	.align		4
        /*00e4*/ 	.byte	0x03, 0x5f
        /*00e6*/ 	.short	0x0101


	//----- nvinfo : EIATTR_VRC_CTA_INIT_COUNT
	.align		4
        /*00e8*/ 	.byte	0x02, 0x4a
	.zero		1
	.zero		1


	//----- nvinfo : EIATTR_EXIT_INSTR_OFFSETS
	.align		4
        /*00ec*/ 	.byte	0x04, 0x1c
        /*00ee*/ 	.short	(.L_5139 - .L_5138)


	//   ....[0]....
.L_5138:
        /*00f0*/ 	.word	0x00000090


	//   ....[1]....
        /*00f4*/ 	.word	0x00000120


	//   ....[2]....
        /*00f8*/ 	.word	0x000042f0


	//   ....[3]....
        /*00fc*/ 	.word	0x00004340


	//   ....[4]....
        /*0100*/ 	.word	0x00004390


	//----- nvinfo : EIATTR_CBANK_PARAM_SIZE
	.align		4
.L_5139:
        /*0104*/ 	.byte	0x03, 0x19
        /*0106*/ 	.short	0x004c


	//----- nvinfo : EIATTR_PARAM_CBANK
	.align		4
        /*0108*/ 	.byte	0x04, 0x0a
        /*010a*/ 	.short	(.L_5141 - .L_5140)
	.align		4
.L_5140:
        /*010c*/ 	.word	index@(.nv.constant0._Z8moe_q3_KIfLb0EEvPKvS1_PT_PKiS5_S5_iiiiiii)
        /*0110*/ 	.short	0x0380
        /*0112*/ 	.short	0x004c


	//----- nvinfo : EIATTR_SW_WAR
	.align		4
.L_5141:
        /*0114*/ 	.byte	0x04, 0x36
        /*0116*/ 	.short	(.L_5143 - .L_5142)
.L_5142:
        /*0118*/ 	.word	0x00000008
.L_5143:


//--------------------- .nv.info._Z8moe_q2_KIfLb1EEvPKvS1_PT_PKiS5_S5_iiiiiii --------------------------
	.section	.nv.info._Z8moe_q2_KIfLb1EEvPKvS1_PT_PKiS5_S5_iiiiiii,"",@"SHT_CUDA_INFO"
	.sectionflags	@""
	.align	4


	//----- nvinfo : EIATTR_CUDA_API_VERSION
	.align		4
        /*0000*/ 	.byte	0x04, 0x37
        /*0002*/ 	.short	(.L_5145 - .L_5144)
.L_5144:
        /*0004*/ 	.word	0x00000082


	//----- nvinfo : EIATTR_KPARAM_INFO
	.align		4
.L_5145:
        /*0008*/ 	.byte	0x04, 0x17
        /*000a*/ 	.short	(.L_5147 - .L_5146)
.L_5146:
        /*000c*/ 	.word	0x00000000
        /*0010*/ 	.short	0x000c
        /*0012*/ 	.short	0x0048
        /*0014*/ 	.byte	0x00, 0xf0, 0x11, 0x00


	//----- nvinfo : EIATTR_KPARAM_INFO
	.align		4
.L_5147:
        /*0018*/ 	.byte	0x04, 0x17
        /*001a*/ 	.short	(.L_5149 - .L_5148)
.L_5148:
        /*001c*/ 	.word	0x00000000
        /*0020*/ 	.short	0x000b
        /*0022*/ 	.short	0x0044
        /*0024*/ 	.byte	0x00, 0xf0, 0x11, 0x00


	//----- nvinfo : EIATTR_KPARAM_INFO
	.align		4
.L_5149:
        /*0028*/ 	.byte	0x04, 0x17
        /*002a*/ 	.short	(.L_5151 - .L_5150)
.L_5150:
        /*002c*/ 	.word	0x00000000
        /*0030*/ 	.short	0x000a
        /*0032*/ 	.short	0x0040
        /*0034*/ 	.byte	0x00, 0xf0, 0x11, 0x00


	//----- nvinfo : EIATTR_KPARAM_INFO
	.align		4
.L_5151:
        /*0038*/ 	.byte	0x04, 0x17
        /*003a*/ 	.short	(.L_5153 - .L_5152)
.L_5152:
        /*003c*/ 	.word	0x00000000
        /*0040*/ 	.short	0x0009
        /*0042*/ 	.short	0x003c
        /*0044*/ 	.byte	0x00, 0xf0, 0x11, 0x00


	//----- nvinfo : EIATTR_KPARAM_INFO
	.align		4
.L_5153:
        /*0048*/ 	.byte	0x04, 0x17
        /*004a*/ 	.short	(.L_5155 - .L_5154)
.L_5154:
        /*004c*/ 	.word	0x00000000
        /*0050*/ 	.short	0x0008
        /*0052*/ 	.short	0x0038
        /*0054*/ 	.byte	0x00, 0xf0, 0x11, 0x00


	//----- nvinfo : EIATTR_KPARAM_INFO
	.align		4
.L_5155:
        /*0058*/ 	.byte	0x04, 0x17
        /*005a*/ 	.short	(.L_5157 - .L_5156)
.L_5156:
        /*005c*/ 	.word	0x00000000
        /*0060*/ 	.short	0x0007
        /*0062*/ 	.short	0x0034
        /*0064*/ 	.byte	0x00, 0xf0, 0x11, 0x00


	//----- nvinfo : EIATTR_KPARAM_INFO
	.align		4
.L_5157:
        /*0068*/ 	.byte	0x04, 0x17
        /*006a*/ 	.short	(.L_5159 - .L_5158)
.L_5158:
        /*006c*/ 	.word	0x00000000
        /*0070*/ 	.short	0x0006
        /*0072*/ 	.short	0x0030
        /*0074*/ 	.byte	0x00, 0xf0, 0x11, 0x00


	//----- nvinfo : EIATTR_KPARAM_INFO
	.align		4
.L_5159:
        /*0078*/ 	.byte	0x04, 0x17
        /*007a*/ 	.short	(.L_5161 - .L_5160)
.L_5160:
        /*007c*/ 	.word	0x00000000
        /*0080*/ 	.short	0x0005
        /*0082*/ 	.short	0x0028
        /*0084*/ 	.byte	0x00, 0xf5, 0x21, 0x00


	//----- nvinfo : EIATTR_KPARAM_INFO
	.align		4
.L_5161:
        /*0088*/ 	.byte	0x04, 0x17
        /*008a*/ 	.short	(.L_5163 - .L_5162)
.L_5162:
        /*008c*/ 	.word	0x00000000
        /*0090*/ 	.short	0x0004
        /*0092*/ 	.short	0x0020
        /*0094*/ 	.byte	0x00, 0xf5, 0x21, 0x00


	//----- nvinfo : EIATTR_KPARAM_INFO
	.align		4
.L_5163:
        /*0098*/ 	.byte	0x04, 0x17
        /*009a*/ 	.short	(.L_5165 - .L_5164)
.L_5164:
        /*009c*/ 	.word	0x00000000
        /*00a0*/ 	.short	0x0003
        /*00a2*/ 	.short	0x0018
        /*00a4*/ 	.byte	0x00, 0xf5, 0x21, 0x00


	//----- nvinfo : EIATTR_KPARAM_INFO
	.align		4
.L_5165:
        /*00a8*/ 	.byte	0x04, 0x17
        /*00aa*/ 	.short	(.L_5167 - .L_5166)
.L_5166:
        /*00ac*/ 	.word	0x00000000
        /*00b0*/ 	.short	0x0002
        /*00b2*/ 	.short	0x0010
        /*00b4*/ 	.byte	0x00, 0xf5, 0x21, 0x00


	//----- nvinfo : EIATTR_KPARAM_INFO
	.align		4
.L_5167:
        /*00b8*/ 	.byte	0x04, 0x17
        /*00ba*/ 	.short	(.L_5169 - .L_5168)
.L_5168:
        /*00bc*/ 	.word	0x00000000
        /*00c0*/ 	.short	0x0001
        /*00c2*/ 	.short	0x0008
        /*00c4*/ 	.byte	0x00, 0xf5, 0x21, 0x00


	//----- nvinfo : EIATTR_KPARAM_INFO
	.align		4
.L_5169:
        /*00c8*/ 	.byte	0x04, 0x17
        /*00ca*/ 	.short	(.L_5171 - .L_5170)
.L_5170:
        /*00cc*/ 	.word	0x00000000
        /*00d0*/ 	.short	0x0000
        /*00d2*/ 	.short	0x0000
        /*00d4*/ 	.byte	0x00, 0xf5, 0x21, 0x00


	//----- nvinfo : EIATTR_SPARSE_MMA_MASK
	.align		4
.L_5171:
        /*00d8*/ 	.byte	0x03, 0x50
        /*00da*/ 	.short	0x0000


	//----- nvinfo : EIATTR_MAXREG_COUNT
	.align		4
        /*00dc*/ 	.byte	0x03, 0x1b
        /*00de*/ 	.short	0x00ff


	//----- nvinfo : EIATTR_NUM_BARRIERS
	.align		4
        /*00e0*/ 	.byte	0x02, 0x4c
        /*00e2*/ 	.byte	0x01
	.zero		1


	//----- nvinfo : EIATTR_MERCURY_ISA_VERSION
	.align		4
        /*00e4*/ 	.byte	0x03, 0x5f
        /*00e6*/ 	.short	0x0101


	//----- nvinfo : EIATTR_VRC_CTA_INIT_COUNT
	.align		4
        /*00e8*/ 	.byte	0x02, 0x4a
	.zero		1
	.zero		1


	//----- nvinfo : EIATTR_EXIT_INSTR_OFFSETS
	.align		4
        /*00ec*/ 	.byte	0x04, 0x1c
        /*00ee*/ 	.short	(.L_5173 - .L_5172)


	//   ....[0]....
.L_5172:
        /*00f0*/ 	.word	0x00000090


	//   ....[1]....
        /*00f4*/ 	.word	0x00000120


	//   ....[2]....
        /*00f8*/ 	.word	0x00004e20


	//   ....[3]....
        /*00fc*/ 	.word	0x00004e70


	//   ....[4]....
        /*0100*/ 	.word	0x00004ec0


	//----- nvinfo : EIATTR_CBANK_PARAM_SIZE
	.align		4
.L_5173:
        /*0104*/ 	.byte	0x03, 0x19
        /*0106*/ 	.short	0x004c


	//----- nvinfo : EIATTR_PARAM_CBANK
	.align		4
        /*0108*/ 	.byte	0x04, 0x0a
        /*010a*/ 	.short	(.L_5175 - .L_5174)
	.align		4
.L_5174:
        /*010c*/ 	.word	index@(.nv.constant0._Z8moe_q2_KIfLb1EEvPKvS1_PT_PKiS5_S5_iiiiiii)
        /*0110*/ 	.short	0x0380
        /*0112*/ 	.short	0x004c


	//----- nvinfo : EIATTR_SW_WAR
	.align		4
.L_5175:
        /*0114*/ 	.byte	0x04, 0x36
        /*0116*/ 	.short	(.L_5177 - .L_5176)
.L_5176:
        /*0118*/ 	.word	0x00000008
.L_5177:


//--------------------- .nv.info._Z8moe_q2_KIfLb0EEvPKvS1_PT_PKiS5_S5_iiiiiii --------------------------
	.section	.nv.info._Z8moe_q2_KIfLb0EEvPKvS1_PT_PKiS5_S5_iiiiiii,"",@"SHT_CUDA_INFO"
	.sectionflags	@""
	.align	4


	//----- nvinfo : EIATTR_CUDA_API_VERSION
	.align		4
        /*0000*/ 	.byte	0x04, 0x37
        /*0002*/ 	.short	(.L_5179 - .L_5178)
.L_5178:
        /*0004*/ 	.word	0x00000082


	//----- nvinfo : EIATTR_KPARAM_INFO
	.align		4
.L_5179:
        /*0008*/ 	.byte	0x04, 0x17
        /*000a*/ 	.short	(.L_5181 - .L_5180)
.L_5180:
        /*000c*/ 	.word	0x00000000
        /*0010*/ 	.short	0x000c
        /*0012*/ 	.short	0x0048
        /*0014*/ 	.byte	0x00, 0xf0, 0x11, 0x00


	//----- nvinfo : EIATTR_KPARAM_INFO
	.align		4
.L_5181:
        /*0018*/ 	.byte	0x04, 0x17
        /*001a*/ 	.short	(.L_5183 - .L_5182)
.L_5182:
        /*001c*/ 	.word	0x00000000
        /*0020*/ 	.short	0x000b
        /*0022*/ 	.short	0x0044
        /*0024*/ 	.byte	0x00, 0xf0, 0x11, 0x00


	//----- nvinfo : EIATTR_KPARAM_INFO
	.align		4
.L_5183:
        /*0028*/ 	.byte	0x04, 0x17
        /*002a*/ 	.short	(.L_5185 - .L_5184)
.L_5184:
        /*002c*/ 	.word	0x00000000
        /*0030*/ 	.short	0x000a
        /*0032*/ 	.short	0x0040
        /*0034*/ 	.byte	0x00, 0xf0, 0x11, 0x00


	//----- nvinfo : EIATTR_KPARAM_INFO
	.align		4
.L_5185:
        /*0038*/ 	.byte	0x04, 0x17
        /*003a*/ 	.short	(.L_5187 - .L_5186)
.L_5186:
        /*003c*/ 	.word	0x00000000
        /*0040*/ 	.short	0x0009
        /*0042*/ 	.short	0x003c
        /*0044*/ 	.byte	0x00, 0xf0, 0x11, 0x00


	//----- nvinfo : EIATTR_KPARAM_INFO
	.align		4
.L_5187:
        /*0048*/ 	.byte	0x04, 0x17
        /*004a*/ 	.short	(.L_5189 - .L_5188)
.L_5188:
        /*004c*/ 	.word	0x00000000
        /*0050*/ 	.short	0x0008
        /*0052*/ 	.short	0x0038
        /*0054*/ 	.byte	0x00, 0xf0, 0x11, 0x00


	//----- nvinfo : EIATTR_KPARAM_INFO
	.align		4
.L_5189:
        /*0058*/ 	.byte	0x04, 0x17
        /*005a*/ 	.short	(.L_5191 - .L_5190)
.L_5190:
        /*005c*/ 	.word	0x00000000
        /*0060*/ 	.short	0x0007
        /*0062*/ 	.short	0x0034
        /*0064*/ 	.byte	0x00, 0xf0, 0x11, 0x00


	//----- nvinfo : EIATTR_KPARAM_INFO
	.align		4
.L_5191:
        /*0068*/ 	.byte	0x04, 0x17
        /*006a*/ 	.short	(.L_5193 - .L_5192)
.L_5192:
        /*006c*/ 	.word	0x00000000
        /*0070*/ 	.short	0x0006
        /*0072*/ 	.short	0x0030
        /*0074*/ 	.byte	0x00, 0xf0, 0x11, 0x00


	//----- nvinfo : EIATTR_KPARAM_INFO
	.align		4
.L_5193:
        /*0078*/ 	.byte	0x04, 0x17
        /*007a*/ 	.short	(.L_5195 - .L_5194)
.L_5194:
        /*007c*/ 	.word	0x00000000
        /*0080*/ 	.short	0x0005
        /*0082*/ 	.short	0x0028
        /*0084*/ 	.byte	0x00, 0xf5, 0x21, 0x00


	//----- nvinfo : EIATTR_KPARAM_INFO
	.align		4
.L_5195:
        /*0088*/ 	.byte	0x04, 0x17
        /*008a*/ 	.short	(.L_5197 - .L_5196)
.L_5196:
        /*008c*/ 	.word	0x00000000
        /*0090*/ 	.short	0x0004
        /*0092*/ 	.short	0x0020
        /*0094*/ 	.byte	0x00, 0xf5, 0x21, 0x00


	//----- nvinfo : EIATTR_KPARAM_INFO
	.align		4
.L_5197:
        /*0098*/ 	.byte	0x04, 0x17
        /*009a*/ 	.short	(.L_5199 - .L_5198)
.L_5198:
        /*009c*/ 	.word	0x00000000
        /*00a0*/ 	.short	0x0003
        /*00a2*/ 	.short	0x0018
        /*00a4*/ 	.byte	0x00, 0xf5, 0x21, 0x00


	//----- nvinfo : EIATTR_KPARAM_INFO
	.align		4
.L_5199:
        /*00a8*/ 	.byte	0x04, 0x17
        /*00aa*/ 	.short	(.L_5201 - .L_5200)
.L_5200:
        /*00ac*/ 	.word	0x00000000
        /*00b0*/ 	.short	0x0002
        /*00b2*/ 	.short	0x0010
        /*00b4*/ 	.byte	0x00, 0xf5, 0x21, 0x00


	//----- nvinfo : EIATTR_KPARAM_INFO
	.align		4
.L_5201:
        /*00b8*/ 	.byte	0x04, 0x17
        /*00ba*/ 	.short	(.L_5203 - .L_5202)
.L_5202:
        /*00bc*/ 	.word	0x00000000
        /*00c0*/ 	.short	0x0001
        /*00c2*/ 	.short	0x0008
        /*00c4*/ 	.byte	0x00, 0xf5, 0x21, 0x00


	//----- nvinfo : EIATTR_KPARAM_INFO
	.align		4
.L_5203:
        /*00c8*/ 	.byte	0x04, 0x17
        /*00ca*/ 	.short	(.L_5205 - .L_5204)
.L_5204:
        /*00cc*/ 	.word	0x00000000
        /*00d0*/ 	.short	0x0000
        /*00d2*/ 	.short	0x0000
        /*00d4*/ 	.byte	0x00, 0xf5, 0x21, 0x00


	//----- nvinfo : EIATTR_SPARSE_MMA_MASK
	.align		4
.L_5205:
        /*00d8*/ 	.byte	0x03, 0x50
        /*00da*/ 	.short	0x0000


	//----- nvinfo : EIATTR_MAXREG_COUNT
	.align		4
        /*00dc*/ 	.byte	0x03, 0x1b
        /*00de*/ 	.short	0x00ff


	//----- nvinfo : EIATTR_NUM_BARRIERS
	.align		4
        /*00e0*/ 	.byte	0x02, 0x4c
        /*00e2*/ 	.byte	0x01
	.zero		1


	//----- nvinfo : EIATTR_MERCURY_ISA_VERSION
	.align		4
        /*00e4*/ 	.byte	0x03, 0x5f
        /*00e6*/ 	.short	0x0101


	//----- nvinfo : EIATTR_VRC_CTA_INIT_COUNT
	.align		4
        /*00e8*/ 	.byte	0x02, 0x4a
	.zero		1
	.zero		1


	//----- nvinfo : EIATTR_EXIT_INSTR_OFFSETS
	.align		4
        /*00ec*/ 	.byte	0x04, 0x1c
        /*00ee*/ 	.short	(.L_5207 - .L_5206)


	//   ....[0]....
.L_5206:
        /*00f0*/ 	.word	0x00000090


	//   ....[1]....
        /*00f4*/ 	.word	0x00000120


	//   ....[2]....
        /*00f8*/ 	.word	0x00004a70


	//   ....[3]....
        /*00fc*/ 	.word	0x00004ac0


	//   ....[4]....
        /*0100*/ 	.word	0x00004b10


	//----- nvinfo : EIATTR_CBANK_PARAM_SIZE
	.align		4
.L_5207:
        /*0104*/ 	.byte	0x03, 0x19
        /*0106*/ 	.short	0x004c


	//----- nvinfo : EIATTR_PARAM_CBANK
	.align		4
        /*0108*/ 	.byte	0x04, 0x0a
        /*010a*/ 	.short	(.L_5209 - .L_5208)
	.align		4
.L_5208:
        /*010c*/ 	.word	index@(.nv.constant0._Z8moe_q2_KIfLb0EEvPKvS1_PT_PKiS5_S5_iiiiiii)
        /*0110*/ 	.short	0x0380
        /*0112*/ 	.short	0x004c


	//----- nvinfo : EIATTR_SW_WAR
	.align		4
.L_5209:
        /*0114*/ 	.byte	0x04, 0x36
        /*0116*/ 	.short	(.L_5211 - .L_5210)
.L_5210:
        /*0118*/ 	.word	0x00000008
.L_5211:


//--------------------- .nv.info._Z8moe_q8_0IfLb1EEvPKvS1_PT_PKiS5_S5_iiiiiii --------------------------
	.section	.nv.info._Z8moe_q8_0IfLb1EEvPKvS1_PT_PKiS5_S5_iiiiiii,"",@"SHT_CUDA_INFO"
	.sectionflags	@""
	.align	4


	//----- nvinfo : EIATTR_CUDA_API_VERSION
	.align		4
        /*0000*/ 	.byte	0x04, 0x37
        /*0002*/ 	.short	(.L_5213 - .L_5212)
.L_5212:
        /*0004*/ 	.word	0x00000082


	//----- nvinfo : EIATTR_KPARAM_INFO
	.align		4
.L_5213:
        /*0008*/ 	.byte	0x04, 0x17
        /*000a*/ 	.short	(.L_5215 - .L_5214)
.L_5214:
        /*000c*/ 	.word	0x00000000
        /*0010*/ 	.short	0x000c
        /*0012*/ 	.short	0x0048
        /*0014*/ 	.byte	0x00, 0xf0, 0x11, 0x00


	//----- nvinfo : EIATTR_KPARAM_INFO
	.align		4
.L_5215:
        /*0018*/ 	.byte	0x04, 0x17
        /*001a*/ 	.short	(.L_5217 - .L_5216)
.L_5216:
        /*001c*/ 	.word	0x00000000
        /*0020*/ 	.short	0x000b
        /*0022*/ 	.short	0x0044
        /*0024*/ 	.byte	0x00, 0xf0, 0x11, 0x00


	//----- nvinfo : EIATTR_KPARAM_INFO
	.align		4
.L_5217:
        /*0028*/ 	.byte	0x04, 0x17
        /*002a*/ 	.short	(.L_5219 - .L_5218)
.L_5218:
        /*002c*/ 	.word	0x00000000
        /*0030*/ 	.short	0x000a
        /*0032*/ 	.short	0x0040
        /*0034*/ 	.byte	0x00, 0xf0, 0x11, 0x00


	//----- nvinfo : EIATTR_KPARAM_INFO
	.align		4
.L_5219:
        /*0038*/ 	.byte	0x04, 0x17
        /*003a*/ 	.short	(.L_5221 - .L_5220)
.L_5220:
        /*003c*/ 	.word	0x00000000
        /*0040*/ 	.short	0x0009
        /*0042*/ 	.short	0x003c
        /*0044*/ 	.byte	0x00, 0xf0, 0x11, 0x00


	//----- nvinfo : EIATTR_KPARAM_INFO
	.align		4
.L_5221:
        /*0048*/ 	.byte	0x04, 0x17
        /*004a*/ 	.short	(.L_5223 - .L_5222)
.L_5222:
        /*004c*/ 	.word	0x00000000
        /*0050*/ 	.short	0x0008
        /*0052*/ 	.short	0x0038
        /*0054*/ 	.byte	0x00, 0xf0, 0x11, 0x00


	//----- nvinfo : EIATTR_KPARAM_INFO
	.align		4
.L_5223:
        /*0058*/ 	.byte	0x04, 0x17
        /*005a*/ 	.short	(.L_5225 - .L_5224)
.L_5224:
        /*005c*/ 	.word	0x00000000
        /*0060*/ 	.short	0x0007
        /*0062*/ 	.short	0x0034
        /*0064*/ 	.byte	0x00, 0xf0, 0x11, 0x00


	//----- nvinfo : EIATTR_KPARAM_INFO
	.align		4
.L_5225:
        /*0068*/ 	.byte	0x04, 0x17
        /*006a*/ 	.short	(.L_5227 - .L_5226)
.L_5226:
        /*006c*/ 	.word	0x00000000
        /*0070*/ 	.short	0x0006
        /*0072*/ 	.short	0x0030
        /*0074*/ 	.byte	0x00, 0xf0, 0x11, 0x00


	//----- nvinfo : EIATTR_KPARAM_INFO
	.align		4
.L_5227:
        /*0078*/ 	.byte	0x04, 0x17
        /*007a*/ 	.short	(.L_5229 - .L_5228)
.L_5228:
        /*007c*/ 	.word	0x00000000
        /*0080*/ 	.short	0x0005
        /*0082*/ 	.short	0x0028
        /*0084*/ 	.byte	0x00, 0xf5, 0x21, 0x00


	//----- nvinfo : EIATTR_KPARAM_INFO
	.align		4
.L_5229:
        /*0088*/ 	.byte	0x04, 0x17
        /*008a*/ 	.short	(.L_5231 - .L_5230)
.L_5230:
        /*008c*/ 	.word	0x00000000
        /*0090*/ 	.short	0x0004
        /*0092*/ 	.short	0x0020
        /*0094*/ 	.byte	0x00, 0xf5, 0x21, 0x00


	//----- nvinfo : EIATTR_KPARAM_INFO
	.align		4
.L_5231:
        /*0098*/ 	.byte	0x04, 0x17
        /*009a*/ 	.short	(.L_5233 - .L_5232)
.L_5232:
        /*009c*/ 	.word	0x00000000
        /*00a0*/ 	.short	0x0003
        /*00a2*/ 	.short	0x0018
        /*00a4*/ 	.byte	0x00, 0xf5, 0x21, 0x00


	//----- nvinfo : EIATTR_KPARAM_INFO
	.align		4
.L_5233:
        /*00a8*/ 	.byte	0x04, 0x17
        /*00aa*/ 	.short	(.L_5235 - .L_5234)
.L_5234:
        /*00ac*/ 	.word	0x00000000
        /*00b0*/ 	.short	0x0002
        /*00b2*/ 	.short	0x0010
        /*00b4*/ 	.byte	0x00, 0xf5, 0x21, 0x00


	//----- nvinfo : EIATTR_KPARAM_INFO
	.align		4
.L_5235:
        /*00b8*/ 	.byte	0x04, 0x17
        /*00ba*/ 	.short	(.L_5237 - .L_5236)
.L_5236:
        /*00bc*/ 	.word	0x00000000
        /*00c0*/ 	.short	0x0001
        /*00c2*/ 	.short	0x0008
        /*00c4*/ 	.byte	0x00, 0xf5, 0x21, 0x00


	//----- nvinfo : EIATTR_KPARAM_INFO
	.align		4
.L_5237:
        /*00c8*/ 	.byte	0x04, 0x17
        /*00ca*/ 	.short	(.L_5239 - .L_5238)
.L_5238:
        /*00cc*/ 	.word	0x00000000
        /*00d0*/ 	.short	0x0000
        /*00d2*/ 	.short	0x0000
        /*00d4*/ 	.byte	0x00, 0xf5, 0x21, 0x00


	//----- nvinfo : EIATTR_SPARSE_MMA_MASK
	.align		4
.L_5239:
        /*00d8*/ 	.byte	0x03, 0x50
        /*00da*/ 	.short	0x0000


	//----- nvinfo : EIATTR_MAXREG_COUNT
	.align		4
        /*00dc*/ 	.byte	0x03, 0x1b
        /*00de*/ 	.short	0x00ff


	//----- nvinfo : EIATTR_NUM_BARRIERS
	.align		4
        /*00e0*/ 	.byte	0x02, 0x4c
        /*00e2*/ 	.byte	0x01
	.zero		1


	//----- nvinfo : EIATTR_MERCURY_ISA_VERSION
	.align		4
        /*00e4*/ 	.byte	0x03, 0x5f
        /*00e6*/ 	.short	0x0101


	//----- nvinfo : EIATTR_VRC_CTA_INIT_COUNT
	.align		4
        /*00e8*/ 	.byte	0x02, 0x4a
	.zero		1
	.zero		1


	//----- nvinfo : EIATTR_EXIT_INSTR_OFFSETS
	.align		4
        /*00ec*/ 	.byte	0x04, 0x1c
        /*00ee*/ 	.short	(.L_5241 - .L_5240)


	//   ....[0]....
.L_5240:
        /*00f0*/ 	.word	0x00000070


	//   ....[1]....
        /*00f4*/ 	.word	0x00000100


	//   ....[2]....
        /*00f8*/ 	.word	0x00001750


	//   ....[3]....
        /*00fc*/ 	.word	0x000017b0


	//   ....[4]....
        /*0100*/ 	.word	0x00001800


	//----- nvinfo : EIATTR_CBANK_PARAM_SIZE
	.align		4
.L_5241:
        /*0104*/ 	.byte	0x03, 0x19
        /*0106*/ 	.short	0x004c


	//----- nvinfo : EIATTR_PARAM_CBANK
	.align		4
        /*0108*/ 	.byte	0x04, 0x0a
        /*010a*/ 	.short	(.L_5243 - .L_5242)
	.align		4
.L_5242:
        /*010c*/ 	.word	index@(.nv.constant0._Z8moe_q8_0IfLb1EEvPKvS1_PT_PKiS5_S5_iiiiiii)
        /*0110*/ 	.short	0x0380
        /*0112*/ 	.short	0x004c


	//----- nvinfo : EIATTR_SW_WAR
	.align		4
.L_5243:
        /*0114*/ 	.byte	0x04, 0x36
        /*0116*/ 	.short	(.L_5245 - .L_5244)
.L_5244:
        /*0118*/ 	.word	0x00000008
.L_5245:


//--------------------- .nv.info._Z8moe_q8_0IfLb0EEvPKvS1_PT_PKiS5_S5_iiiiiii --------------------------
	.section	.nv.info._Z8moe_q8_0IfLb0EEvPKvS1_PT_PKiS5_S5_iiiiiii,"",@"SHT_CUDA_INFO"
	.sectionflags	@""
	.align	4


	//----- nvinfo : EIATTR_CUDA_API_VERSION
	.align		4
        /*0000*/ 	.byte	0x04, 0x37
        /*0002*/ 	.short	(.L_5247 - .L_5246)
.L_5246:
        /*0004*/ 	.word	0x00000082


	//----- nvinfo : EIATTR_KPARAM_INFO
	.align		4
.L_5247:
        /*0008*/ 	.byte	0x04, 0x17
        /*000a*/ 	.short	(.L_5249 - .L_5248)
.L_5248:
        /*000c*/ 	.word	0x00000000
        /*0010*/ 	.short	0x000c
        /*0012*/ 	.short	0x0048
        /*0014*/ 	.byte	0x00, 0xf0, 0x11, 0x00


	//----- nvinfo : EIATTR_KPARAM_INFO
	.align		4
.L_5249:
        /*0018*/ 	.byte	0x04, 0x17
        /*001a*/ 	.short	(.L_5251 - .L_5250)
.L_5250:
        /*001c*/ 	.word	0x00000000
        /*0020*/ 	.short	0x000b
        /*0022*/ 	.short	0x0044
        /*0024*/ 	.byte	0x00, 0xf0, 0x11, 0x00


	//----- nvinfo : EIATTR_KPARAM_INFO
	.align		4
.L_5251:
        /*0028*/ 	.byte	0x04, 0x17
        /*002a*/ 	.short	(.L_5253 - .L_5252)
.L_5252:
        /*002c*/ 	.word	0x00000000
        /*0030*/ 	.short	0x000a
        /*0032*/ 	.short	0x0040
        /*0034*/ 	.byte	0x00, 0xf0, 0x11, 0x00


	//----- nvinfo : EIATTR_KPARAM_INFO
	.align		4
.L_5253:
        /*0038*/ 	.byte	0x04, 0x17
        /*003a*/ 	.short	(.L_5255 - .L_5254)
.L_5254:
        /*003c*/ 	.word	0x00000000
        /*0040*/ 	.short	0x0009
        /*0042*/ 	.short	0x003c
        /*0044*/ 	.byte	0x00, 0xf0, 0x11, 0x00


	//----- nvinfo : EIATTR_KPARAM_INFO
	.align		4
.L_5255:
        /*0048*/ 	.byte	0x04, 0x17
        /*004a*/ 	.short	(.L_5257 - .L_5256)
.L_5256:
        /*004c*/ 	.word	0x00000000
        /*0050*/ 	.short	0x0008
        /*0052*/ 	.short	0x0038
        /*0054*/ 	.byte	0x00, 0xf0, 0x11, 0x00


	//----- nvinfo : EIATTR_KPARAM_INFO
	.align		4
.L_5257:
        /*0058*/ 	.byte	0x04, 0x17
        /*005a*/ 	.short	(.L_5259 - .L_5258)
.L_5258:
        /*005c*/ 	.word	0x00000000
        /*0060*/ 	.short	0x0007
        /*0062*/ 	.short	0x0034
        /*0064*/ 	.byte	0x00, 0xf0, 0x11, 0x00


	//----- nvinfo : EIATTR_KPARAM_INFO
	.align		4
.L_5259:
        /*0068*/ 	.byte	0x04, 0x17
        /*006a*/ 	.short	(.L_5261 - .L_5260)
.L_5260:
        /*006c*/ 	.word	0x00000000
        /*0070*/ 	.short	0x0006
        /*0072*/ 	.short	0x0030
        /*0074*/ 	.byte	0x00, 0xf0, 0x11, 0x00


	//----- nvinfo : EIATTR_KPARAM_INFO
	.align		4
.L_5261:
        /*0078*/ 	.byte	0x04, 0x17
        /*007a*/ 	.short	(.L_5263 - .L_5262)
.L_5262:
        /*007c*/ 	.word	0x00000000
        /*0080*/ 	.short	0x0005
        /*0082*/ 	.short	0x0028
        /*0084*/ 	.byte	0x00, 0xf5, 0x21, 0x00


	//----- nvinfo : EIATTR_KPARAM_INFO
	.align		4
.L_5263:
        /*0088*/ 	.byte	0x04, 0x17
        /*008a*/ 	.short	(.L_5265 - .L_5264)
.L_5264:
        /*008c*/ 	.word	0x00000000
        /*0090*/ 	.short	0x0004
        /*0092*/ 	.short	0x0020
        /*0094*/ 	.byte	0x00, 0xf5, 0x21, 0x00


	//----- nvinfo : EIATTR_KPARAM_INFO
	.align		4
.L_5265:
        /*0098*/ 	.byte	0x04, 0x17
        /*009a*/ 	.short	(.L_5267 - .L_5266)
.L_5266:
        /*009c*/ 	.word	0x00000000
        /*00a0*/ 	.short	0x0003
        /*00a2*/ 	.short	0x0018
        /*00a4*/ 	.byte	0x00, 0xf5, 0x21, 0x00


	//----- nvinfo : EIATTR_KPARAM_INFO
	.align		4
.L_5267:
        /*00a8*/ 	.byte	0x04, 0x17
        /*00aa*/ 	.short	(.L_5269 - .L_5268)
.L_5268:
        /*00ac*/ 	.word	0x00000000
        /*00b0*/ 	.short	0x0002
        /*00b2*/ 	.short	0x0010
        /*00b4*/ 	.byte	0x00, 0xf5, 0x21, 0x00


	//----- nvinfo : EIATTR_KPARAM_INFO
	.align		4
.L_5269:
        /*00b8*/ 	.byte	0x04, 0x17
        /*00ba*/ 	.short	(.L_5271 - .L_5270)
.L_5270:
        /*00bc*/ 	.word	0x00000000
        /*00c0*/ 	.short	0x0001
        /*00c2*/ 	.short	0x0008
        /*00c4*/ 	.byte	0x00, 0xf5, 0x21, 0x00


	//----- nvinfo : EIATTR_KPARAM_INFO
	.align		4
.L_5271:
        /*00c8*/ 	.byte	0x04, 0x17
        /*00ca*/ 	.short	(.L_5273 - .L_5272)
.L_5272:
        /*00cc*/ 	.word	0x00000000
        /*00d0*/ 	.short	0x0000
        /*00d2*/ 	.short	0x0000
        /*00d4*/ 	.byte	0x00, 0xf5, 0x21, 0x00


	//----- nvinfo : EIATTR_SPARSE_MMA_MASK
	.align		4
.L_5273:
        /*00d8*/ 	.byte	0x03, 0x50
        /*00da*/ 	.short	0x0000


	//----- nvinfo : EIATTR_MAXREG_COUNT
	.align		4
        /*00dc*/ 	.byte	0x03, 0x1b
        /*00de*/ 	.short	0x00ff


	//----- nvinfo : EIATTR_NUM_BARRIERS
	.align		4
        /*00e0*/ 	.byte	0x02, 0x4c
        /*00e2*/ 	.byte	0x01
	.zero		1


	//----- nvinfo : EIATTR_MERCURY_ISA_VERSION
	.align		4
        /*00e4*/ 	.byte	0x03, 0x5f
        /*00e6*/ 	.short	0x0101


	//----- nvinfo : EIATTR_VRC_CTA_INIT_COUNT
	.align		4
        /*00e8*/ 	.byte	0x02, 0x4a
	.zero		1
	.zero		1


	//----- nvinfo : EIATTR_EXIT_INSTR_OFFSETS
	.align		4
        /*00ec*/ 	.byte	0x04, 0x1c
        /*00ee*/ 	.short	(.L_5275 - .L_5274)


	//   ....[0]....
.L_5274:
        /*00f0*/ 	.word	0x00000070


	//   ....[1]....
        /*00f4*/ 	.word	0x00000100


	//   ....[2]....
        /*00f8*/ 	.word	0x00001360


	//   ....[3]....
        /*00fc*/ 	.word	0x000013b0


	//   ....[4]....
        /*0100*/ 	.word	0x00001400


	//----- nvinfo : EIATTR_CBANK_PARAM_SIZE
	.align		4
.L_5275:
        /*0104*/ 	.byte	0x03, 0x19
        /*0106*/ 	.short	0x004c


	//----- nvinfo : EIATTR_PARAM_CBANK
	.align		4
        /*0108*/ 	.byte	0x04, 0x0a
        /*010a*/ 	.short	(.L_5277 - .L_5276)
	.align		4
.L_5276:
        /*010c*/ 	.word	index@(.nv.constant0._Z8moe_q8_0IfLb0EEvPKvS1_PT_PKiS5_S5_iiiiiii)
        /*0110*/ 	.short	0x0380
        /*0112*/ 	.short	0x004c


	//----- nvinfo : EIATTR_SW_WAR
	.align		4
.L_5277:
        /*0114*/ 	.byte	0x04, 0x36
        /*0116*/ 	.short	(.L_5279 - .L_5278)
.L_5278:
        /*0118*/ 	.word	0x00000008
.L_5279:


//--------------------- .nv.info._Z8moe_q5_1IfLb1EEvPKvS1_PT_PKiS5_S5_iiiiiii --------------------------
	.section	.nv.info._Z8moe_q5_1IfLb1EEvPKvS1_PT_PKiS5_S5_iiiiiii,"",@"SHT_CUDA_INFO"
	.sectionflags	@""
	.align	4


	//----- nvinfo : EIATTR_CUDA_API_VERSION
	.align		4
        /*0000*/ 	.byte	0x04, 0x37
        /*0002*/ 	.short	(.L_5281 - .L_5280)
.L_5280:
        /*0004*/ 	.word	0x00000082


	//----- nvinfo : EIATTR_KPARAM_INFO
	.align		4
.L_5281:
        /*0008*/ 	.byte	0x04, 0x17
        /*000a*/ 	.short	(.L_5283 - .L_5282)
.L_5282:
        /*000c*/ 	.word	0x00000000
        /*0010*/ 	.short	0x000c
        /*0012*/ 	.short	0x0048
        /*0014*/ 	.byte	0x00, 0xf0, 0x11, 0x00


	//----- nvinfo : EIATTR_KPARAM_INFO
	.align		4
.L_5283:
        /*0018*/ 	.byte	0x04, 0x17
        /*001a*/ 	.short	(.L_5285 - .L_5284)
.L_5284:
        /*001c*/ 	.word	0x00000000
        /*0020*/ 	.short	0x000b
        /*0022*/ 	.short	0x0044
        /*0024*/ 	.byte	0x00, 0xf0, 0x11, 0x00


	//----- nvinfo : EIATTR_KPARAM_INFO
	.align		4
.L_5285:
        /*0028*/ 	.byte	0x04, 0x17
        /*002a*/ 	.short	(.L_5287 - .L_5286)
.L_5286:
        /*002c*/ 	.word	0x00000000
        /*0030*/ 	.short	0x000a
        /*0032*/ 	.short	0x0040
        /*0034*/ 	.byte	0x00, 0xf0, 0x11, 0x00


	//----- nvinfo : EIATTR_KPARAM_INFO
	.align		4
.L_5287:
        /*0038*/ 	.byte	0x04, 0x17
        /*003a*/ 	.short	(.L_5289 - .L_5288)
.L_5288:
        /*003c*/ 	.word	0x00000000
        /*0040*/ 	.short	0x0009
        /*0042*/ 	.short	0x003c
        /*0044*/ 	.byte	0x00, 0xf0, 0x11, 0x00


	//----- nvinfo : EIATTR_KPARAM_INFO
	.align		4
.L_5289:
        /*0048*/ 	.byte	0x04, 0x17
        /*004a*/ 	.short	(.L_5291 - .L_5290)
.L_5290:
        /*004c*/ 	.word	0x00000000
        /*0050*/ 	.short	0x0008
        /*0052*/ 	.short	0x0038
        /*0054*/ 	.byte	0x00, 0xf0, 0x11, 0x00


	//----- nvinfo : EIATTR_KPARAM_INFO
	.align		4
.L_5291:
        /*0058*/ 	.byte	0x04, 0x17
        /*005a*/ 	.short	(.L_5293 - .L_5292)
.L_5292:
        /*005c*/ 	.word	0x00000000
        /*0060*/ 	.short	0x0007
        /*0062*/ 	.short	0x0034
        /*0064*/ 	.byte	0x00, 0xf0, 0x11, 0x00


	//----- nvinfo : EIATTR_KPARAM_INFO
	.align		4
.L_5293:
        /*0068*/ 	.byte	0x04, 0x17
        /*006a*/ 	.short	(.L_5295 - .L_5294)
.L_5294:
        /*006c*/ 	.word	0x00000000
        /*0070*/ 	.short	0x0006
        /*0072*/ 	.short	0x0030
        /*0074*/ 	.byte	0x00, 0xf0, 0x11, 0x00


	//----- nvinfo : EIATTR_KPARAM_INFO
	.align		4
.L_5295:
        /*0078*/ 	.byte	0x04, 0x17
        /*007a*/ 	.short	(.L_5297 - .L_5296)
.L_5296:
        /*007c*/ 	.word	0x00000000
        /*0080*/ 	.short	0x0005
        /*0082*/ 	.short	0x0028
        /*0084*/ 	.byte	0x00, 0xf5, 0x21, 0x00


	//----- nvinfo : EIATTR_KPARAM_INFO
	.align		4
.L_5297:
        /*0088*/ 	.byte	0x04, 0x17
        /*008a*/ 	.short	(.L_5299 - .L_5298)
.L_5298:
        /*008c*/ 	.word	0x00000000
        /*0090*/ 	.short	0x0004
        /*0092*/ 	.short	0x0020
        /*0094*/ 	.byte	0x00, 0xf5, 0x21, 0x00


	//----- nvinfo : EIATTR_KPARAM_INFO
	.align		4
.L_5299:
        /*0098*/ 	.byte	0x04, 0x17
        /*009a*/ 	.short	(.L_5301 - .L_5300)
.L_5300:
        /*009c*/ 	.word	0x00000000
        /*00a0*/ 	.short	0x0003
        /*00a2*/ 	.short	0x0018
        /*00a4*/ 	.byte	0x00, 0xf5, 0x21, 0x00


	//----- nvinfo : EIATTR_KPARAM_INFO
	.align		4
.L_5301:
        /*00a8*/ 	.byte	0x04, 0x17
        /*00aa*/ 	.short	(.L_5303 - .L_5302)
.L_5302:
        /*00ac*/ 	.word	0x00000000
        /*00b0*/ 	.short	0x0002
        /*00b2*/ 	.short	0x0010
        /*00b4*/ 	.byte	0x00, 0xf5, 0x21, 0x00


	//----- nvinfo : EIATTR_KPARAM_INFO
	.align		4
.L_5303:
        /*00b8*/ 	.byte	0x04, 0x17
        /*00ba*/ 	.short	(.L_5305 - .L_5304)
.L_5304:
        /*00bc*/ 	.word	0x00000000
        /*00c0*/ 	.short	0x0001
        /*00c2*/ 	.short	0x0008
        /*00c4*/ 	.byte	0x00, 0xf5, 0x21, 0x00


	//----- nvinfo : EIATTR_KPARAM_INFO
	.align		4
.L_5305:
        /*00c8*/ 	.byte	0x04, 0x17
        /*00ca*/ 	.short	(.L_5307 - .L_5306)
.L_5306:
        /*00cc*/ 	.word	0x00000000
        /*00d0*/ 	.short	0x0000
        /*00d2*/ 	.short	0x0000
        /*00d4*/ 	.byte	0x00, 0xf5, 0x21, 0x00


	//----- nvinfo : EIATTR_SPARSE_MMA_MASK
	.align		4
.L_5307:
        /*00d8*/ 	.byte	0x03, 0x50
        /*00da*/ 	.short	0x0000


	//----- nvinfo : EIATTR_MAXREG_COUNT
	.align		4
        /*00dc*/ 	.byte	0x03, 0x1b
        /*00de*/ 	.short	0x00ff


	//----- nvinfo : EIATTR_NUM_BARRIERS
	.align		4
        /*00e0*/ 	.byte	0x02, 0x4c
        /*00e2*/ 	.byte	0x01
	.zero		1


	//----- nvinfo : EIATTR_MERCURY_ISA_VERSION
	.align		4
        /*00e4*/ 	.byte	0x03, 0x5f
        /*00e6*/ 	.short	0x0101


	//----- nvinfo : EIATTR_VRC_CTA_INIT_COUNT
	.align		4
        /*00e8*/ 	.byte	0x02, 0x4a
	.zero		1
	.zero		1


	//----- nvinfo : EIATTR_EXIT_INSTR_OFFSETS
	.align		4
        /*00ec*/ 	.byte	0x04, 0x1c
        /*00ee*/ 	.short	(.L_5309 - .L_5308)


	//   ....[0]....
.L_5308:
        /*00f0*/ 	.word	0x00000090


	//   ....[1]....
        /*00f4*/ 	.word	0x00000120


	//   ....[2]....
        /*00f8*/ 	.word	0x00002a20


	//   ....[3]....
        /*00fc*/ 	.word	0x00002a70


	//   ....[4]....
        /*0100*/ 	.word	0x00002ac0


	//----- nvinfo : EIATTR_CBANK_PARAM_SIZE
	.align		4
.L_5309:
        /*0104*/ 	.byte	0x03, 0x19
        /*0106*/ 	.short	0x004c


	//----- nvinfo : EIATTR_PARAM_CBANK
	.align		4
        /*0108*/ 	.byte	0x04, 0x0a
        /*010a*/ 	.short	(.L_5311 - .L_5310)
	.align		4
.L_5310:
        /*010c*/ 	.word	index@(.nv.constant0._Z8moe_q5_1IfLb1EEvPKvS1_PT_PKiS5_S5_iiiiiii)
        /*0110*/ 	.short	0x0380
        /*0112*/ 	.short	0x004c


	//----- nvinfo : EIATTR_SW_WAR
	.align		4
.L_5311:
        /*0114*/ 	.byte	0x04, 0x36
        /*0116*/ 	.short	(.L_5313 - .L_5312)
.L_5312:
        /*0118*/ 	.word	0x00000008
.L_5313:


//--------------------- .nv.info._Z8moe_q5_1IfLb0EEvPKvS1_PT_PKiS5_S5_iiiiiii --------------------------
	.section	.nv.info._Z8moe_q5_1IfLb0EEvPKvS1_PT_PKiS5_S5_iiiiiii,"",@"SHT_CUDA_INFO"
	.sectionflags	@""
	.align	4


	//----- nvinfo : EIATTR_CUDA_API_VERSION
	.align		4
        /*0000*/ 	.byte	0x04, 0x37
        /*0002*/ 	.short	(.L_5315 - .L_5314)
.L_5314:
        /*0004*/ 	.word	0x00000082


	//----- nvinfo : EIATTR_KPARAM_INFO
	.align		4
.L_5315:
        /*0008*/ 	.byte	0x04, 0x17
        /*000a*/ 	.short	(.L_5317 - .L_5316)
.L_5316:
        /*000c*/ 	.word	0x00000000
        /*0010*/ 	.short	0x000c
        /*0012*/ 	.short	0x0048
        /*0014*/ 	.byte	0x00, 0xf0, 0x11, 0x00


	//----- nvinfo : EIATTR_KPARAM_INFO
	.align		4
.L_5317:
        /*0018*/ 	.byte	0x04, 0x17
        /*001a*/ 	.short	(.L_5319 - .L_5318)
.L_5318:
        /*001c*/ 	.word	0x00000000
        /*0020*/ 	.short	0x000b
        /*0022*/ 	.short	0x0044
        /*0024*/ 	.byte	0x00, 0xf0, 0x11, 0x00


	//----- nvinfo : EIATTR_KPARAM_INFO
	.align		4
.L_5319:
        /*0028*/ 	.byte	0x04, 0x17
        /*002a*/ 	.short	(.L_5321 - .L_5320)
.L_5320:
        /*002c*/ 	.word	0x00000000
        /*0030*/ 	.short	0x000a
        /*0032*/ 	.short	0x0040
        /*0034*/ 	.byte	0x00, 0xf0, 0x11, 0x00


	//----- nvinfo : EIATTR_KPARAM_INFO
	.align		4
.L_5321:
        /*0038*/ 	.byte	0x04, 0x17
        /*003a*/ 	.short	(.L_5323 - .L_5322)
.L_5322:
        /*003c*/ 	.word	0x00000000
        /*0040*/ 	.short	0x0009
        /*0042*/ 	.short	0x003c
        /*0044*/ 	.byte	0x00, 0xf0, 0x11, 0x00


	//----- nvinfo : EIATTR_KPARAM_INFO
	.align		4
.L_5323:
        /*0048*/ 	.byte	0x04, 0x17
        /*004a*/ 	.short	(.L_5325 - .L_5324)
.L_5324:
        /*004c*/ 	.word	0x00000000
        /*0050*/ 	.short	0x0008
        /*0052*/ 	.short	0x0038
        /*0054*/ 	.byte	0x00, 0xf0, 0x11, 0x00


	//----- nvinfo : EIATTR_KPARAM_INFO
	.align		4
.L_5325:
        /*0058*/ 	.byte	0x04, 0x17
        /*005a*/ 	.short	(.L_5327 - .L_5326)
.L_5326:
        /*005c*/ 	.word	0x00000000
        /*0060*/ 	.short	0x0007
        /*0062*/ 	.short	0x0034
        /*0064*/ 	.byte	0x00, 0xf0, 0x11, 0x00


	//----- nvinfo : EIATTR_KPARAM_INFO
	.align		4
.L_5327:
        /*0068*/ 	.byte	0x04, 0x17
        /*006a*/ 	.short	(.L_5329 - .L_5328)
.L_5328:
        /*006c*/ 	.word	0x00000000
        /*0070*/ 	.short	0x0006
        /*0072*/ 	.short	0x0030
        /*0074*/ 	.byte	0x00, 0xf0, 0x11, 0x00


	//----- nvinfo : EIATTR_KPARAM_INFO
	.align		4
.L_5329:
        /*0078*/ 	.byte	0x04, 0x17
        /*007a*/ 	.short	(.L_5331 - .L_5330)
.L_5330:
        /*007c*/ 	.word	0x00000000
        /*0080*/ 	.short	0x0005
        /*0082*/ 	.short	0x0028
        /*0084*/ 	.byte	0x00, 0xf5, 0x21, 0x00


	//----- nvinfo : EIATTR_KPARAM_INFO
	.align		4
.L_5331:
        /*0088*/ 	.byte	0x04, 0x17
        /*008a*/ 	.short	(.L_5333 - .L_5332)
.L_5332:
        /*008c*/ 	.word	0x00000000
        /*0090*/ 	.short	0x0004
        /*0092*/ 	.short	0x0020
        /*0094*/ 	.byte	0x00, 0xf5, 0x21, 0x00


	//----- nvinfo : EIATTR_KPARAM_INFO
	.align		4
.L_5333:
        /*0098*/ 	.byte	0x04, 0x17
        /*009a*/ 	.short	(.L_5335 - .L_5334)
.L_5334:
        /*009c*/ 	.word	0x00000000
        /*00a0*/ 	.short	0x0003
        /*00a2*/ 	.short	0x0018
        /*00a4*/ 	.byte	0x00, 0xf5, 0x21, 0x00


	//----- nvinfo : EIATTR_KPARAM_INFO
	.align		4
.L_5335:
        /*00a8*/ 	.byte	0x04, 0x17
        /*00aa*/ 	.short	(.L_5337 - .L_5336)
.L_5336:
        /*00ac*/ 	.word	0x00000000
        /*00b0*/ 	.short	0x0002
        /*00b2*/ 	.short	0x0010
        /*00b4*/ 	.byte	0x00, 0xf5, 0x21, 0x00


	//----- nvinfo : EIATTR_KPARAM_INFO
	.align		4
.L_5337:
        /*00b8*/ 	.byte	0x04, 0x17
        /*00ba*/ 	.short	(.L_5339 - .L_5338)
.L_5338:
        /*00bc*/ 	.word	0x00000000
        /*00c0*/ 	.short	0x0001
        /*00c2*/ 	.short	0x0008
        /*00c4*/ 	.byte	0x00, 0xf5, 0x21, 0x00


	//----- nvinfo : EIATTR_KPARAM_INFO
	.align		4
.L_5339:
        /*00c8*/ 	.byte	0x04, 0x17
        /*00ca*/ 	.short	(.L_5341 - .L_5340)
.L_5340:
        /*00cc*/ 	.word	0x00000000
        /*00d0*/ 	.short	0x0000
        /*00d2*/ 	.short	0x0000
        /*00d4*/ 	.byte	0x00, 0xf5, 0x21, 0x00


	//----- nvinfo : EIATTR_SPARSE_MMA_MASK
	.align		4
.L_5341:
        /*00d8*/ 	.byte	0x03, 0x50
        /*00da*/ 	.short	0x0000


	//----- nvinfo : EIATTR_MAXREG_COUNT
	.align		4
        /*00dc*/ 	.byte	0x03, 0x1b
        /*00de*/ 	.short	0x00ff


	//----- nvinfo : EIATTR_NUM_BARRIERS
	.align		4
        /*00e0*/ 	.byte	0x02, 0x4c
        /*00e2*/ 	.byte	0x01
	.zero		1


	//----- nvinfo : EIATTR_MERCURY_ISA_VERSION
	.align		4
        /*00e4*/ 	.byte	0x03, 0x5f
        /*00e6*/ 	.short	0x0101


	//----- nvinfo : EIATTR_VRC_CTA_INIT_COUNT
	.align		4
        /*00e8*/ 	.byte	0x02, 0x4a
	.zero		1
	.zero		1


	//----- nvinfo : EIATTR_EXIT_INSTR_OFFSETS
	.align		4
        /*00ec*/ 	.byte	0x04, 0x1c
        /*00ee*/ 	.short	(.L_5343 - .L_5342)


	//   ....[0]....
.L_5342:
        /*00f0*/ 	.word	0x00000090


	//   ....[1]....
        /*00f4*/ 	.word	0x00000120


	//   ....[2]....
        /*00f8*/ 	.word	0x00002640


	//   ....[3]....
        /*00fc*/ 	.word	0x00002690


	//   ....[4]....
        /*0100*/ 	.word	0x000026e0


	//----- nvinfo : EIATTR_CBANK_PARAM_SIZE
	.align		4
.L_5343:
        /*0104*/ 	.byte	0x03, 0x19
        /*0106*/ 	.short	0x004c


	//----- nvinfo : EIATTR_PARAM_CBANK
	.align		4
        /*0108*/ 	.byte	0x04, 0x0a
        /*010a*/ 	.short	(.L_5345 - .L_5344)
	.align		4
.L_5344:
        /*010c*/ 	.word	index@(.nv.constant0._Z8moe_q5_1IfLb0EEvPKvS1_PT_PKiS5_S5_iiiiiii)
        /*0110*/ 	.short	0x0380
        /*0112*/ 	.short	0x004c


	//----- nvinfo : EIATTR_SW_WAR
	.align		4
.L_5345:
        /*0114*/ 	.byte	0x04, 0x36
        /*0116*/ 	.short	(.L_5347 - .L_5346)
.L_5346:
        /*0118*/ 	.word	0x00000008
.L_5347:


//--------------------- .nv.info._Z8moe_q5_0IfLb1EEvPKvS1_PT_PKiS5_S5_iiiiiii --------------------------
	.section	.nv.info._Z8moe_q5_0IfLb1EEvPKvS1_PT_PKiS5_S5_iiiiiii,"",@"SHT_CUDA_INFO"
	.sectionflags	@""
	.align	4


	//----- nvinfo : EIATTR_CUDA_API_VERSION
	.align		4
        /*0000*/ 	.byte	0x04, 0x37
        /*0002*/ 	.short	(.L_5349 - .L_5348)
.L_5348:
        /*0004*/ 	.word	0x00000082


	//----- nvinfo : EIATTR_KPARAM_INFO
	.align		4
.L_5349:
        /*0008*/ 	.byte	0x04, 0x17
        /*000a*/ 	.short	(.L_5351 - .L_5350)
.L_5350:
        /*000c*/ 	.word	0x00000000
        /*0010*/ 	.short	0x000c
        /*0012*/ 	.short	0x0048
        /*0014*/ 	.byte	0x00, 0xf0, 0x11, 0x00


	//----- nvinfo : EIATTR_KPARAM_INFO
	.align		4
.L_5351:
        /*0018*/ 	.byte	0x04, 0x17
        /*001a*/ 	.short	(.L_5353 - .L_5352)
.L_5352:
        /*001c*/ 	.word	0x00000000
        /*0020*/ 	.short	0x000b
        /*0022*/ 	.short	0x0044
        /*0024*/ 	.byte	0x00, 0xf0, 0x11, 0x00


	//----- nvinfo : EIATTR_KPARAM_INFO
	.align		4
.L_5353:
        /*0028*/ 	.byte	0x04, 0x17
        /*002a*/ 	.short	(.L_5355 - .L_5354)
.L_5354:
        /*002c*/ 	.word	0x00000000
        /*0030*/ 	.short	0x000a
        /*0032*/ 	.short	0x0040
        /*0034*/ 	.byte	0x00, 0xf0, 0x11, 0x00


	//----- nvinfo : EIATTR_KPARAM_INFO
	.align		4
.L_5355:
        /*0038*/ 	.byte	0x04, 0x17
        /*003a*/ 	.short	(.L_5357 - .L_5356)
.L_5356:
        /*003c*/ 	.word	0x00000000
        /*0040*/ 	.short	0x0009
        /*0042*/ 	.short	0x003c
        /*0044*/ 	.byte	0x00, 0xf0, 0x11, 0x00


	//----- nvinfo : EIATTR_KPARAM_INFO
	.align		4
.L_5357:
        /*0048*/ 	.byte	0x04, 0x17
        /*004a*/ 	.short	(.L_5359 - .L_5358)
.L_5358:
        /*004c*/ 	.word	0x00000000
        /*0050*/ 	.short	0x0008
        /*0052*/ 	.short	0x0038
        /*0054*/ 	.byte	0x00, 0xf0, 0x11, 0x00


	//----- nvinfo : EIATTR_KPARAM_INFO
	.align		4
.L_5359:
        /*0058*/ 	.byte	0x04, 0x17
        /*005a*/ 	.short	(.L_5361 - .L_5360)
.L_5360:
        /*005c*/ 	.word	0x00000000
        /*0060*/ 	.short	0x0007
        /*0062*/ 	.short	0x0034
        /*0064*/ 	.byte	0x00, 0xf0, 0x11, 0x00


	//----- nvinfo : EIATTR_KPARAM_INFO
	.align		4
.L_5361:
        /*0068*/ 	.byte	0x04, 0x17
        /*006a*/ 	.short	(.L_5363 - .L_5362)
.L_5362:
        /*006c*/ 	.word	0x00000000
        /*0070*/ 	.short	0x0006
        /*0072*/ 	.short	0x0030
        /*0074*/ 	.byte	0x00, 0xf0, 0x11, 0x00


	//----- nvinfo : EIATTR_KPARAM_INFO
	.align		4
.L_5363:
        /*0078*/ 	.byte	0x04, 0x17
        /*007a*/ 	.short	(.L_5365 - .L_5364)
.L_5364:
        /*007c*/ 	.word	0x00000000
        /*0080*/ 	.short	0x0005
        /*0082*/ 	.short	0x0028
        /*0084*/ 	.byte	0x00, 0xf5, 0x21, 0x00


	//----- nvinfo : EIATTR_KPARAM_INFO
	.align		4
.L_5365:
        /*0088*/ 	.byte	0x04, 0x17
        /*008a*/ 	.short	(.L_5367 - .L_5366)
.L_5366:
        /*008c*/ 	.word	0x00000000
        /*0090*/ 	.short	0x0004
        /*0092*/ 	.short	0x0020
        /*0094*/ 	.byte	0x00, 0xf5, 0x21, 0x00


	//----- nvinfo : EIATTR_KPARAM_INFO
	.align		4
.L_5367:
        /*0098*/ 	.byte	0x04, 0x17
        /*009a*/ 	.short	(.L_5369 - .L_5368)
.L_5368:
        /*009c*/ 	.word	0x00000000
        /*00a0*/ 	.short	0x0003
        /*00a2*/ 	.short	0x0018
        /*00a4*/ 	.byte	0x00, 0xf5, 0x21, 0x00


	//----- nvinfo : EIATTR_KPARAM_INFO
	.align		4
.L_5369:
        /*00a8*/ 	.byte	0x04, 0x17
        /*00aa*/ 	.short	(.L_5371 - .L_5370)
.L_5370:
        /*00ac*/ 	.word	0x00000000
        /*00b0*/ 	.short	0x0002
        /*00b2*/ 	.short	0x0010
        /*00b4*/ 	.byte	0x00, 0xf5, 0x21, 0x00


	//----- nvinfo : EIATTR_KPARAM_INFO
	.align		4
.L_5371:
        /*00b8*/ 	.byte	0x04, 0x17
        /*00ba*/ 	.short	(.L_5373 - .L_5372)
.L_5372:
        /*00bc*/ 	.word	0x00000000
        /*00c0*/ 	.short	0x0001
        /*00c2*/ 	.short	0x0008
        /*00c4*/ 	.byte	0x00, 0xf5, 0x21, 0x00


	//----- nvinfo : EIATTR_KPARAM_INFO
	.align		4
.L_5373:
        /*00c8*/ 	.byte	0x04, 0x17
        /*00ca*/ 	.short	(.L_5375 - .L_5374)
.L_5374:
        /*00cc*/ 	.word	0x00000000
        /*00d0*/ 	.short	0x0000
        /*00d2*/ 	.short	0x0000
        /*00d4*/ 	.byte	0x00, 0xf5, 0x21, 0x00


	//----- nvinfo : EIATTR_SPARSE_MMA_MASK
	.align		4
.L_5375:
        /*00d8*/ 	.byte	0x03, 0x50
        /*00da*/ 	.short	0x0000


	//----- nvinfo : EIATTR_MAXREG_COUNT
	.align		4
        /*00dc*/ 	.byte	0x03, 0x1b
        /*00de*/ 	.short	0x00ff


	//----- nvinfo : EIATTR_NUM_BARRIERS
	.align		4
        /*00e0*/ 	.byte	0x02, 0x4c
        /*00e2*/ 	.byte	0x01
	.zero		1


	//----- nvinfo : EIATTR_MERCURY_ISA_VERSION
	.align		4
        /*00e4*/ 	.byte	0x03, 0x5f
        /*00e6*/ 	.short	0x0101


	//----- nvinfo : EIATTR_VRC_CTA_INIT_COUNT
	.align		4
        /*00e8*/ 	.byte	0x02, 0x4a
	.zero		1
	.zero		1


	//----- nvinfo : EIATTR_EXIT_INSTR_OFFSETS
	.align		4
        /*00ec*/ 	.byte	0x04, 0x1c
        /*00ee*/ 	.short	(.L_5377 - .L_5376)


	//   ....[0]....
.L_5376:
        /*00f0*/ 	.word	0x00000090


	//   ....[1]....
        /*00f4*/ 	.word	0x00000120


	//   ....[2]....
        /*00f8*/ 	.word	0x000031f0


	//   ....[3]....
        /*00fc*/ 	.word	0x00003240


	//   ....[4]....
        /*0100*/ 	.word	0x00003290


	//----- nvinfo : EIATTR_CBANK_PARAM_SIZE
	.align		4
.L_5377:
        /*0104*/ 	.byte	0x03, 0x19
        /*0106*/ 	.short	0x004c


	//----- nvinfo : EIATTR_PARAM_CBANK
	.align		4
        /*0108*/ 	.byte	0x04, 0x0a
        /*010a*/ 	.short	(.L_5379 - .L_5378)
	.align		4
.L_5378:
        /*010c*/ 	.word	index@(.nv.constant0._Z8moe_q5_0IfLb1EEvPKvS1_PT_PKiS5_S5_iiiiiii)
        /*0110*/ 	.short	0x0380
        /*0112*/ 	.short	0x004c


	//----- nvinfo : EIATTR_SW_WAR
	.align		4
.L_5379:
        /*0114*/ 	.byte	0x04, 0x36
        /*0116*/ 	.short	(.L_5381 - .L_5380)
.L_5380:
        /*0118*/ 	.word	0x00000008
.L_5381:


//--------------------- .nv.info._Z8moe_q5_0IfLb0EEvPKvS1_PT_PKiS5_S5_iiiiiii --------------------------
	.section	.nv.info._Z8moe_q5_0IfLb0EEvPKvS1_PT_PKiS5_S5_iiiiiii,"",@"SHT_CUDA_INFO"
	.sectionflags	@""
	.align	4


	//----- nvinfo : EIATTR_CUDA_API_VERSION
	.align		4
        /*0000*/ 	.byte	0x04, 0x37
        /*0002*/ 	.short	(.L_5383 - .L_5382)
.L_5382:
        /*0004*/ 	.word	0x00000082


	//----- nvinfo : EIATTR_KPARAM_INFO
	.align		4
.L_5383:
        /*0008*/ 	.byte	0x04, 0x17
        /*000a*/ 	.short	(.L_5385 - .L_5384)
.L_5384:
        /*000c*/ 	.word	0x00000000
        /*0010*/ 	.short	0x000c
        /*0012*/ 	.short	0x0048
        /*0014*/ 	.byte	0x00, 0xf0, 0x11, 0x00


	//----- nvinfo : EIATTR_KPARAM_INFO
	.align		4
.L_5385:
        /*0018*/ 	.byte	0x04, 0x17
        /*001a*/ 	.short	(.L_5387 - .L_5386)
.L_5386:
        /*001c*/ 	.word	0x00000000
        /*0020*/ 	.short	0x000b
        /*0022*/ 	.short	0x0044
        /*0024*/ 	.byte	0x00, 0xf0, 0x11, 0x00


	//----- nvinfo : EIATTR_KPARAM_INFO
	.align		4
.L_5387:
        /*0028*/ 	.byte	0x04, 0x17
        /*002a*/ 	.short	(.L_5389 - .L_5388)
.L_5388:
        /*002c*/ 	.word	0x00000000
        /*0030*/ 	.short	0x000a
        /*0032*/ 	.short	0x0040
        /*0034*/ 	.byte	0x00, 0xf0, 0x11, 0x00


	//----- nvinfo : EIATTR_KPARAM_INFO
	.align		4
.L_5389:
        /*0038*/ 	.byte	0x04, 0x17
        /*003a*/ 	.short	(.L_5391 - .L_5390)
.L_5390:
        /*003c*/ 	.word	0x00000000
        /*0040*/ 	.short	0x0009
        /*0042*/ 	.short	0x003c
        /*0044*/ 	.byte	0x00, 0xf0, 0x11, 0x00


	//----- nvinfo : EIATTR_KPARAM_INFO
	.align		4
.L_5391:
        /*0048*/ 	.byte	0x04, 0x17
        /*004a*/ 	.short	(.L_5393 - .L_5392)
.L_5392:
        /*004c*/ 	.word	0x00000000
        /*0050*/ 	.short	0x0008
        /*0052*/ 	.short	0x0038
        /*0054*/ 	.byte	0x00, 0xf0, 0x11, 0x00


	//----- nvinfo : EIATTR_KPARAM_INFO
	.align		4
.L_5393:
        /*0058*/ 	.byte	0x04, 0x17
        /*005a*/ 	.short	(.L_5395 - .L_5394)
.L_5394:
        /*005c*/ 	.word	0x00000000
        /*0060*/ 	.short	0x0007
        /*0062*/ 	.short	0x0034
        /*0064*/ 	.byte	0x00, 0xf0, 0x11, 0x00


	//----- nvinfo : EIATTR_KPARAM_INFO
	.align		4
.L_5395:
        /*0068*/ 	.byte	0x04, 0x17
        /*006a*/ 	.short	(.L_5397 - .L_5396)
.L_5396:
        /*006c*/ 	.word	0x00000000
        /*0070*/ 	.short	0x0006
        /*0072*/ 	.short	0x0030
        /*0074*/ 	.byte	0x00, 0xf0, 0x11, 0x00


	//----- nvinfo : EIATTR_KPARAM_INFO
	.align		4
.L_5397:
        /*0078*/ 	.byte	0x04, 0x17
        /*007a*/ 	.short	(.L_5399 - .L_5398)
.L_5398:
        /*007c*/ 	.word	0x00000000
        /*0080*/ 	.short	0x0005
        /*0082*/ 	.short	0x0028
        /*0084*/ 	.byte	0x00, 0xf5, 0x21, 0x00


	//----- nvinfo : EIATTR_KPARAM_INFO
	.align		4
.L_5399:
        /*0088*/ 	.byte	0x04, 0x17
        /*008a*/ 	.short	(.L_5401 - .L_5400)
.L_5400:
        /*008c*/ 	.word	0x00000000
        /*0090*/ 	.short	0x0004
        /*0092*/ 	.short	0x0020
        /*0094*/ 	.byte	0x00, 0xf5, 0x21, 0x00


	//----- nvinfo : EIATTR_KPARAM_INFO
	.align		4
.L_5401:
        /*0098*/ 	.byte	0x04, 0x17
        /*009a*/ 	.short	(.L_5403 - .L_5402)
.L_5402:
        /*009c*/ 	.word	0x00000000
        /*00a0*/ 	.short	0x0003
        /*00a2*/ 	.short	0x0018
        /*00a4*/ 	.byte	0x00, 0xf5, 0x21, 0x00


	//----- nvinfo : EIATTR_KPARAM_INFO
	.align		4
.L_5403:
        /*00a8*/ 	.byte	0x04, 0x17
        /*00aa*/ 	.short	(.L_5405 - .L_5404)
.L_5404:
        /*00ac*/ 	.word	0x00000000
        /*00b0*/ 	.short	0x0002
        /*00b2*/ 	.short	0x0010
        /*00b4*/ 	.byte	0x00, 0xf5, 0x21, 0x00


	//----- nvinfo : EIATTR_KPARAM_INFO
	.align		4
.L_5405:
        /*00b8*/ 	.byte	0x04, 0x17
        /*00ba*/ 	.short	(.L_5407 - .L_5406)
.L_5406:
        /*00bc*/ 	.word	0x00000000
        /*00c0*/ 	.short	0x0001
        /*00c2*/ 	.short	0x0008
        /*00c4*/ 	.byte	0x00, 0xf5, 0x21, 0x00


	//----- nvinfo : EIATTR_KPARAM_INFO
	.align		4
.L_5407:
        /*00c8*/ 	.byte	0x04, 0x17
        /*00ca*/ 	.short	(.L_5409 - .L_5408)
.L_5408:
        /*00cc*/ 	.word	0x00000000
        /*00d0*/ 	.short	0x0000
        /*00d2*/ 	.short	0x0000
        /*00d4*/ 	.byte	0x00, 0xf5, 0x21, 0x00


	//----- nvinfo : EIATTR_SPARSE_MMA_MASK
	.align		4
.L_5409:
        /*00d8*/ 	.byte	0x03, 0x50
        /*00da*/ 	.short	0x0000


	//----- nvinfo : EIATTR_MAXREG_COUNT
	.align		4
        /*00dc*/ 	.byte	0x03, 0x1b
        /*00de*/ 	.short	0x00ff


	//----- nvinfo : EIATTR_NUM_BARRIERS
	.align		4
        /*00e0*/ 	.byte	0x02, 0x4c
        /*00e2*/ 	.byte	0x01
	.zero		1


	//----- nvinfo : EIATTR_MERCURY_ISA_VERSION
	.align		4
        /*00e4*/ 	.byte	0x03, 0x5f
        /*00e6*/ 	.short	0x0101


	//----- nvinfo : EIATTR_VRC_CTA_INIT_COUNT
	.align		4
        /*00e8*/ 	.byte	0x02, 0x4a
	.zero		1
	.zero		1


	//----- nvinfo : EIATTR_EXIT_INSTR_OFFSETS
	.align		4
        /*00ec*/ 	.byte	0x04, 0x1c
        /*00ee*/ 	.short	(.L_5411 - .L_5410)


	//   ....[0]....
.L_5410:
        /*00f0*/ 	.word	0x00000090


	//   ....[1]....
        /*00f4*/ 	.word	0x00000120


	//   ....[2]....
        /*00f8*/ 	.word	0x00002e30


	//   ....[3]....
        /*00fc*/ 	.word	0x00002e80


	//   ....[4]....
        /*0100*/ 	.word	0x00002ed0


	//----- nvinfo : EIATTR_CBANK_PARAM_SIZE
	.align		4
.L_5411:
        /*0104*/ 	.byte	0x03, 0x19
        /*0106*/ 	.short	0x004c


	//----- nvinfo : EIATTR_PARAM_CBANK
	.align		4
        /*0108*/ 	.byte	0x04, 0x0a
        /*010a*/ 	.short	(.L_5413 - .L_5412)
	.align		4
.L_5412:
        /*010c*/ 	.word	index@(.nv.constant0._Z8moe_q5_0IfLb0EEvPKvS1_PT_PKiS5_S5_iiiiiii)
        /*0110*/ 	.short	0x0380
        /*0112*/ 	.short	0x004c


	//----- nvinfo : EIATTR_SW_WAR
	.align		4
.L_5413:
        /*0114*/ 	.byte	0x04, 0x36
        /*0116*/ 	.short	(.L_5415 - .L_5414)
.L_5414:
        /*0118*/ 	.word	0x00000008
.L_5415:


//--------------------- .nv.info._Z8moe_q4_1IfLb1EEvPKvS1_PT_PKiS5_S5_iiiiiii --------------------------
	.section	.nv.info._Z8moe_q4_1IfLb1EEvPKvS1_PT_PKiS5_S5_iiiiiii,"",@"SHT_CUDA_INFO"
	.sectionflags	@""
	.align	4


	//----- nvinfo : EIATTR_CUDA_API_VERSION
	.align		4
        /*0000*/ 	.byte	0x04, 0x37
        /*0002*/ 	.short	(.L_5417 - .L_5416)
.L_5416:
        /*0004*/ 	.word	0x00000082


	//----- nvinfo : EIATTR_KPARAM_INFO
	.align		4
.L_5417:
        /*0008*/ 	.byte	0x04, 0x17
        /*000a*/ 	.short	(.L_5419 - .L_5418)
.L_5418:
        /*000c*/ 	.word	0x00000000
        /*0010*/ 	.short	0x000c
        /*0012*/ 	.short	0x0048
        /*0014*/ 	.byte	0x00, 0xf0, 0x11, 0x00


	//----- nvinfo : EIATTR_KPARAM_INFO
	.align		4
.L_5419:
        /*0018*/ 	.byte	0x04, 0x17
        /*001a*/ 	.short	(.L_5421 - .L_5420)
.L_5420:
        /*001c*/ 	.word	0x00000000
        /*0020*/ 	.short	0x000b
        /*0022*/ 	.short	0x0044
        /*0024*/ 	.byte	0x00, 0xf0, 0x11, 0x00


	//----- nvinfo : EIATTR_KPARAM_INFO
	.align		4
.L_5421:
        /*0028*/ 	.byte	0x04, 0x17
        /*002a*/ 	.short	(.L_5423 - .L_5422)
.L_5422:
        /*002c*/ 	.word	0x00000000
        /*0030*/ 	.short	0x000a
        /*0032*/ 	.short	0x0040
        /*0034*/ 	.byte	0x00, 0xf0, 0x11, 0x00


	//----- nvinfo : EIATTR_KPARAM_INFO
	.align		4
.L_5423:
        /*0038*/ 	.byte	0x04, 0x17
        /*003a*/ 	.short	(.L_5425 - .L_5424)
.L_5424:
        /*003c*/ 	.word	0x00000000
        /*0040*/ 	.short	0x0009
        /*0042*/ 	.short	0x003c
        /*0044*/ 	.byte	0x00, 0xf0, 0x11, 0x00


	//----- nvinfo : EIATTR_KPARAM_INFO
	.align		4
.L_5425:
        /*0048*/ 	.byte	0x04, 0x17
        /*004a*/ 	.short	(.L_5427 - .L_5426)
.L_5426:
        /*004c*/ 	.word	0x00000000
        /*0050*/ 	.short	0x0008
        /*0052*/ 	.short	0x0038
        /*0054*/ 	.byte	0x00, 0xf0, 0x11, 0x00


	//----- nvinfo : EIATTR_KPARAM_INFO
	.align		4
.L_5427:
        /*0058*/ 	.byte	0x04, 0x17
        /*005a*/ 	.short	(.L_5429 - .L_5428)
.L_5428:
        /*005c*/ 	.word	0x00000000
        /*0060*/ 	.short	0x0007
        /*0062*/ 	.short	0x0034
        /*0064*/ 	.byte	0x00, 0xf0, 0x11, 0x00


	//----- nvinfo : EIATTR_KPARAM_INFO
	.align		4
.L_5429:
        /*0068*/ 	.byte	0x04, 0x17
        /*006a*/ 	.short	(.L_5431 - .L_5430)
.L_5430:
        /*006c*/ 	.word	0x00000000
        /*0070*/ 	.short	0x0006
        /*0072*/ 	.short	0x0030
        /*0074*/ 	.byte	0x00, 0xf0, 0x11, 0x00


	//----- nvinfo : EIATTR_KPARAM_INFO
	.align		4
.L_5431:
        /*0078*/ 	.byte	0x04, 0x17
        /*007a*/ 	.short	(.L_5433 - .L_5432)
.L_5432:
        /*007c*/ 	.word	0x00000000
        /*0080*/ 	.short	0x0005
        /*0082*/ 	.short	0x0028
        /*0084*/ 	.byte	0x00, 0xf5, 0x21, 0x00


	//----- nvinfo : EIATTR_KPARAM_INFO
	.align		4
.L_5433:
        /*0088*/ 	.byte	0x04, 0x17
        /*008a*/ 	.short	(.L_5435 - .L_5434)
.L_5434:
        /*008c*/ 	.word	0x00000000
        /*0090*/ 	.short	0x0004
        /*0092*/ 	.short	0x0020
        /*0094*/ 	.byte	0x00, 0xf5, 0x21, 0x00


	//----- nvinfo : EIATTR_KPARAM_INFO
	.align		4
.L_5435:
        /*0098*/ 	.byte	0x04, 0x17
        /*009a*/ 	.short	(.L_5437 - .L_5436)
.L_5436:
        /*009c*/ 	.word	0x00000000
        /*00a0*/ 	.short	0x0003
        /*00a2*/ 	.short	0x0018
        /*00a4*/ 	.byte	0x00, 0xf5, 0x21, 0x00


	//----- nvinfo : EIATTR_KPARAM_INFO
	.align		4
.L_5437:
        /*00a8*/ 	.byte	0x04, 0x17
        /*00aa*/ 	.short	(.L_5439 - .L_5438)
.L_5438:
        /*00ac*/ 	.word	0x00000000
        /*00b0*/ 	.short	0x0002
        /*00b2*/ 	.short	0x0010
        /*00b4*/ 	.byte	0x00, 0xf5, 0x21, 0x00


	//----- nvinfo : EIATTR_KPARAM_INFO
	.align		4
.L_5439:
        /*00b8*/ 	.byte	0x04, 0x17
        /*00ba*/ 	.short	(.L_5441 - .L_5440)
.L_5440:
        /*00bc*/ 	.word	0x00000000
        /*00c0*/ 	.short	0x0001
        /*00c2*/ 	.short	0x0008
        /*00c4*/ 	.byte	0x00, 0xf5, 0x21, 0x00


	//----- nvinfo : EIATTR_KPARAM_INFO
	.align		4
.L_5441:
        /*00c8*/ 	.byte	0x04, 0x17
        /*00ca*/ 	.short	(.L_5443 - .L_5442)
.L_5442:
        /*00cc*/ 	.word	0x00000000
        /*00d0*/ 	.short	0x0000
        /*00d2*/ 	.short	0x0000
        /*00d4*/ 	.byte	0x00, 0xf5, 0x21, 0x00


	//----- nvinfo : EIATTR_SPARSE_MMA_MASK
	.align		4
.L_5443:
        /*00d8*/ 	.byte	0x03, 0x50
        /*00da*/ 	.short	0x0000


	//----- nvinfo : EIATTR_MAXREG_COUNT
	.align		4
        /*00dc*/ 	.byte	0x03, 0x1b
        /*00de*/ 	.short	0x00ff


	//----- nvinfo : EIATTR_NUM_BARRIERS
	.align		4
        /*00e0*/ 	.byte	0x02, 0x4c
        /*00e2*/ 	.byte	0x01
	.zero		1


	//----- nvinfo : EIATTR_MERCURY_ISA_VERSION
	.align		4
        /*00e4*/ 	.byte	0x03, 0x5f
        /*00e6*/ 	.short	0x0101


	//----- nvinfo : EIATTR_VRC_CTA_INIT_COUNT
	.align		4
        /*00e8*/ 	.byte	0x02, 0x4a
	.zero		1
	.zero		1


	//----- nvinfo : EIATTR_EXIT_INSTR_OFFSETS
	.align		4
        /*00ec*/ 	.byte	0x04, 0x1c
        /*00ee*/ 	.short	(.L_5445 - .L_5444)


	//   ....[0]....
.L_5444:
        /*00f0*/ 	.word	0x00000090


	//   ....[1]....
        /*00f4*/ 	.word	0x00000120


	//   ....[2]....
        /*00f8*/ 	.word	0x00002210


	//   ....[3]....
        /*00fc*/ 	.word	0x00002260


	//   ....[4]....
        /*0100*/ 	.word	0x000022b0


	//----- nvinfo : EIATTR_CBANK_PARAM_SIZE
	.align		4
.L_5445:
        /*0104*/ 	.byte	0x03, 0x19
        /*0106*/ 	.short	0x004c


	//----- nvinfo : EIATTR_PARAM_CBANK
	.align		4
        /*0108*/ 	.byte	0x04, 0x0a
        /*010a*/ 	.short	(.L_5447 - .L_5446)
	.align		4
.L_5446:
        /*010c*/ 	.word	index@(.nv.constant0._Z8moe_q4_1IfLb1EEvPKvS1_PT_PKiS5_S5_iiiiiii)
        /*0110*/ 	.short	0x0380
        /*0112*/ 	.short	0x004c


	//----- nvinfo : EIATTR_SW_WAR
	.align		4
.L_5447:
        /*0114*/ 	.byte	0x04, 0x36
        /*0116*/ 	.short	(.L_5449 - .L_5448)
.L_5448:
        /*0118*/ 	.word	0x00000008
.L_5449:


//--------------------- .nv.info._Z8moe_q4_1IfLb0EEvPKvS1_PT_PKiS5_S5_iiiiiii --------------------------
	.section	.nv.info._Z8moe_q4_1IfLb0EEvPKvS1_PT_PKiS5_S5_iiiiiii,"",@"SHT_CUDA_INFO"
	.sectionflags	@""
	.align	4


	//----- nvinfo : EIATTR_CUDA_API_VERSION
	.align		4
        /*0000*/ 	.byte	0x04, 0x37
        /*0002*/ 	.short	(.L_5451 - .L_5450)
.L_5450:
        /*0004*/ 	.word	0x00000082


	//----- nvinfo : EIATTR_KPARAM_INFO
	.align		4
.L_5451:
        /*0008*/ 	.byte	0x04, 0x17
        /*000a*/ 	.short	(.L_5453 - .L_5452)
.L_5452:
        /*000c*/ 	.word	0x00000000
        /*0010*/ 	.short	0x000c
        /*0012*/ 	.short	0x0048
        /*0014*/ 	.byte	0x00, 0xf0, 0x11, 0x00


	//----- nvinfo : EIATTR_KPARAM_INFO
	.align		4
.L_5453:
        /*0018*/ 	.byte	0x04, 0x17
        /*001a*/ 	.short	(.L_5455 - .L_5454)
.L_5454:
        /*001c*/ 	.word	0x00000000
        /*0020*/ 	.short	0x000b
        /*0022*/ 	.short	0x0044
        /*0024*/ 	.byte	0x00, 0xf0, 0x11, 0x00


	//----- nvinfo : EIATTR_KPARAM_INFO
	.align		4
.L_5455:
        /*0028*/ 	.byte	0x04, 0x17
        /*002a*/ 	.short	(.L_5457 - .L_5456)
.L_5456:
        /*002c*/ 	.word	0x00000000
        /*0030*/ 	.short	0x000a
        /*0032*/ 	.short	0x0040
        /*0034*/ 	.byte	0x00, 0xf0, 0x11, 0x00


	//----- nvinfo : EIATTR_KPARAM_INFO
	.align		4
.L_5457:
        /*0038*/ 	.byte	0x04, 0x17
        /*003a*/ 	.short	(.L_5459 - .L_5458)
.L_5458:
        /*003c*/ 	.word	0x00000000
        /*0040*/ 	.short	0x0009
        /*0042*/ 	.short	0x003c
        /*0044*/ 	.byte	0x00, 0xf0, 0x11, 0x00


	//----- nvinfo : EIATTR_KPARAM_INFO
	.align		4
.L_5459:
        /*0048*/ 	.byte	0x04, 0x17
        /*004a*/ 	.short	(.L_5461 - .L_5460)
.L_5460:
        /*004c*/ 	.word	0x00000000
        /*0050*/ 	.short	0x0008
        /*0052*/ 	.short	0x0038
        /*0054*/ 	.byte	0x00, 0xf0, 0x11, 0x00


	//----- nvinfo : EIATTR_KPARAM_INFO
	.align		4
.L_5461:
        /*0058*/ 	.byte	0x04, 0x17
        /*005a*/ 	.short	(.L_5463 - .L_5462)
.L_5462:
        /*005c*/ 	.word	0x00000000
        /*0060*/ 	.short	0x0007
        /*0062*/ 	.short	0x0034
        /*0064*/ 	.byte	0x00, 0xf0, 0x11, 0x00


	//----- nvinfo : EIATTR_KPARAM_INFO
	.align		4
.L_5463:
        /*0068*/ 	.byte	0x04, 0x17
        /*006a*/ 	.short	(.L_5465 - .L_5464)
.L_5464:
        /*006c*/ 	.word	0x00000000
        /*0070*/ 	.short	0x0006
        /*0072*/ 	.short	0x0030
        /*0074*/ 	.byte	0x00, 0xf0, 0x11, 0x00


	//----- nvinfo : EIATTR_KPARAM_INFO
	.align		4
.L_5465:
        /*0078*/ 	.byte	0x04, 0x17
        /*007a*/ 	.short	(.L_5467 - .L_5466)
.L_5466:
        /*007c*/ 	.word	0x00000000
        /*0080*/ 	.short	0x0005
        /*0082*/ 	.short	0x0028
        /*0084*/ 	.byte	0x00, 0xf5, 0x21, 0x00


	//----- nvinfo : EIATTR_KPARAM_INFO
	.align		4
.L_5467:
        /*0088*/ 	.byte	0x04, 0x17
        /*008a*/ 	.short	(.L_5469 - .L_5468)
.L_5468:
        /*008c*/ 	.word	0x00000000
        /*0090*/ 	.short	0x0004
        /*0092*/ 	.short	0x0020
        /*0094*/ 	.byte	0x00, 0xf5, 0x21, 0x00


	//----- nvinfo : EIATTR_KPARAM_INFO
	.align		4
.L_5469:
        /*0098*/ 	.byte	0x04, 0x17
        /*009a*/ 	.short	(.L_5471 - .L_5470)
.L_5470:
        /*009c*/ 	.word	0x00000000
        /*00a0*/ 	.short	0x0003
        /*00a2*/ 	.short	0x0018
        /*00a4*/ 	.byte	0x00, 0xf5, 0x21, 0x00


	//----- nvinfo : EIATTR_KPARAM_INFO
	.align		4
.L_5471:
        /*00a8*/ 	.byte	0x04, 0x17
        /*00aa*/ 	.short	(.L_5473 - .L_5472)
.L_5472:
        /*00ac*/ 	.word	0x00000000
        /*00b0*/ 	.short	0x0002
        /*00b2*/ 	.short	0x0010
        /*00b4*/ 	.byte	0x00, 0xf5, 0x21, 0x00


	//----- nvinfo : EIATTR_KPARAM_INFO
	.align		4
.L_5473:
        /*00b8*/ 	.byte	0x04, 0x17
        /*00ba*/ 	.short	(.L_5475 - .L_5474)
.L_5474:
        /*00bc*/ 	.word	0x00000000
        /*00c0*/ 	.short	0x0001
        /*00c2*/ 	.short	0x0008
        /*00c4*/ 	.byte	0x00, 0xf5, 0x21, 0x00


	//----- nvinfo : EIATTR_KPARAM_INFO
	.align		4
.L_5475:
        /*00c8*/ 	.byte	0x04, 0x17
        /*00ca*/ 	.short	(.L_5477 - .L_5476)
.L_5476:
        /*00cc*/ 	.word	0x00000000
        /*00d0*/ 	.short	0x0000
        /*00d2*/ 	.short	0x0000
        /*00d4*/ 	.byte	0x00, 0xf5, 0x21, 0x00


	//----- nvinfo : EIATTR_SPARSE_MMA_MASK
	.align		4
.L_5477:
        /*00d8*/ 	.byte	0x03, 0x50
        /*00da*/ 	.short	0x0000


	//----- nvinfo : EIATTR_MAXREG_COUNT
	.align		4
        /*00dc*/ 	.byte	0x03, 0x1b
        /*00de*/ 	.short	0x00ff


	//----- nvinfo : EIATTR_NUM_BARRIERS
	.align		4
        /*00e0*/ 	.byte	0x02, 0x4c
        /*00e2*/ 	.byte	0x01
	.zero		1


	//----- nvinfo : EIATTR_MERCURY_ISA_VERSION
	.align		4
        /*00e4*/ 	.byte	0x03, 0x5f
        /*00e6*/ 	.short	0x0101


	//----- nvinfo : EIATTR_VRC_CTA_INIT_COUNT
	.align		4
        /*00e8*/ 	.byte	0x02, 0x4a
	.zero		1
	.zero		1


	//----- nvinfo : EIATTR_EXIT_INSTR_OFFSETS
	.align		4
        /*00ec*/ 	.byte	0x04, 0x1c
        /*00ee*/ 	.short	(.L_5479 - .L_5478)


	//   ....[0]....
.L_5478:
        /*00f0*/ 	.word	0x00000090


	//   ....[1]....
        /*00f4*/ 	.word	0x00000120


	//   ....[2]....
        /*00f8*/ 	.word	0x00001e30


	//   ....[3]....
        /*00fc*/ 	.word	0x00001e80


	//   ....[4]....
        /*0100*/ 	.word	0x00001ed0


	//----- nvinfo : EIATTR_CBANK_PARAM_SIZE
	.align		4
.L_5479:
        /*0104*/ 	.byte	0x03, 0x19
        /*0106*/ 	.short	0x004c


	//----- nvinfo : EIATTR_PARAM_CBANK
	.align		4
        /*0108*/ 	.byte	0x04, 0x0a
        /*010a*/ 	.short	(.L_5481 - .L_5480)
	.align		4
.L_5480:
        /*010c*/ 	.word	index@(.nv.constant0._Z8moe_q4_1IfLb0EEvPKvS1_PT_PKiS5_S5_iiiiiii)
        /*0110*/ 	.short	0x0380
        /*0112*/ 	.short	0x004c


	//----- nvinfo : EIATTR_SW_WAR
	.align		4
.L_5481:
        /*0114*/ 	.byte	0x04, 0x36
        /*0116*/ 	.short	(.L_5483 - .L_5482)
.L_5482:
        /*0118*/ 	.word	0x00000008
.L_5483:


//--------------------- .nv.info._Z8moe_q4_0IfLb1EEvPKvS1_PT_PKiS5_S5_iiiiiii --------------------------
	.section	.nv.info._Z8moe_q4_0IfLb1EEvPKvS1_PT_PKiS5_S5_iiiiiii,"",@"SHT_CUDA_INFO"
	.sectionflags	@""
	.align	4


	//----- nvinfo : EIATTR_CUDA_API_VERSION
	.align		4
        /*0000*/ 	.byte	0x04, 0x37
        /*0002*/ 	.short	(.L_5485 - .L_5484)
.L_5484:
        /*0004*/ 	.word	0x00000082


	//----- nvinfo : EIATTR_KPARAM_INFO
	.align		4
.L_5485:
        /*0008*/ 	.byte	0x04, 0x17
        /*000a*/ 	.short	(.L_5487 - .L_5486)
.L_5486:
        /*000c*/ 	.word	0x00000000
        /*0010*/ 	.short	0x000c
        /*0012*/ 	.short	0x0048
        /*0014*/ 	.byte	0x00, 0xf0, 0x11, 0x00


	//----- nvinfo : EIATTR_KPARAM_INFO
	.align		4
.L_5487:
        /*0018*/ 	.byte	0x04, 0x17
        /*001a*/ 	.short	(.L_5489 - .L_5488)
.L_5488:
        /*001c*/ 	.word	0x00000000
        /*0020*/ 	.short	0x000b
        /*0022*/ 	.short	0x0044
        /*0024*/ 	.byte	0x00, 0xf0, 0x11, 0x00


	//----- nvinfo : EIATTR_KPARAM_INFO
	.align		4
.L_5489:
        /*0028*/ 	.byte	0x04, 0x17
        /*002a*/ 	.short	(.L_5491 - .L_5490)
.L_5490:
        /*002c*/ 	.word	0x00000000
        /*0030*/ 	.short	0x000a
        /*0032*/ 	.short	0x0040
        /*0034*/ 	.byte	0x00, 0xf0, 0x11, 0x00


	//----- nvinfo : EIATTR_KPARAM_INFO
	.align		4
.L_5491:
        /*0038*/ 	.byte	0x04, 0x17
        /*003a*/ 	.short	(.L_5493 - .L_5492)
.L_5492:
        /*003c*/ 	.word	0x00000000
        /*0040*/ 	.short	0x0009
        /*0042*/ 	.short	0x003c
        /*0044*/ 	.byte	0x00, 0xf0, 0x11, 0x00


	//----- nvinfo : EIATTR_KPARAM_INFO
	.align		4
.L_5493:
        /*0048*/ 	.byte	0x04, 0x17
        /*004a*/ 	.short	(.L_5495 - .L_5494)
.L_5494:
        /*004c*/ 	.word	0x00000000
        /*0050*/ 	.short	0x0008
        /*0052*/ 	.short	0x0038
        /*0054*/ 	.byte	0x00, 0xf0, 0x11, 0x00


	//----- nvinfo : EIATTR_KPARAM_INFO
	.align		4
.L_5495:
        /*0058*/ 	.byte	0x04, 0x17
        /*005a*/ 	.short	(.L_5497 - .L_5496)
.L_5496:
        /*005c*/ 	.word	0x00000000
        /*0060*/ 	.short	0x0007
        /*0062*/ 	.short	0x0034
        /*0064*/ 	.byte	0x00, 0xf0, 0x11, 0x00


	//----- nvinfo : EIATTR_KPARAM_INFO
	.align		4
.L_5497:
        /*0068*/ 	.byte	0x04, 0x17
        /*006a*/ 	.short	(.L_5499 - .L_5498)
.L_5498:
        /*006c*/ 	.word	0x00000000
        /*0070*/ 	.short	0x0006
        /*0072*/ 	.short	0x0030
        /*0074*/ 	.byte	0x00, 0xf0, 0x11, 0x00


	//----- nvinfo : EIATTR_KPARAM_INFO
	.align		4
.L_5499:
        /*0078*/ 	.byte	0x04, 0x17
        /*007a*/ 	.short	(.L_5501 - .L_5500)
.L_5500:
        /*007c*/ 	.word	0x00000000
        /*0080*/ 	.short	0x0005
        /*0082*/ 	.short	0x0028
        /*0084*/ 	.byte	0x00, 0xf5, 0x21, 0x00


	//----- nvinfo : EIATTR_KPARAM_INFO
	.align		4
.L_5501:
        /*0088*/ 	.byte	0x04, 0x17
        /*008a*/ 	.short	(.L_5503 - .L_5502)
.L_5502:
        /*008c*/ 	.word	0x00000000
        /*0090*/ 	.short	0x0004
        /*0092*/ 	.short	0x0020
        /*0094*/ 	.byte	0x00, 0xf5, 0x21, 0x00


	//----- nvinfo : EIATTR_KPARAM_INFO
	.align		4
.L_5503:
        /*0098*/ 	.byte	0x04, 0x17
        /*009a*/ 	.short	(.L_5505 - .L_5504)
.L_5504:
        /*009c*/ 	.word	0x00000000
        /*00a0*/ 	.short	0x0003
        /*00a2*/ 	.short	0x0018
        /*00a4*/ 	.byte	0x00, 0xf5, 0x21, 0x00


	//----- nvinfo : EIATTR_KPARAM_INFO
	.align		4
.L_5505:
        /*00a8*/ 	.byte	0x04, 0x17
        /*00aa*/ 	.short	(.L_5507 - .L_5506)
.L_5506:
        /*00ac*/ 	.word	0x00000000
        /*00b0*/ 	.short	0x0002
        /*00b2*/ 	.short	0x0010
        /*00b4*/ 	.byte	0x00, 0xf5, 0x21, 0x00


	//----- nvinfo : EIATTR_KPARAM_INFO
	.align		4
.L_5507:
        /*00b8*/ 	.byte	0x04, 0x17
        /*00ba*/ 	.short	(.L_5509 - .L_5508)
.L_5508:
        /*00bc*/ 	.word	0x00000000
        /*00c0*/ 	.short	0x0001
        /*00c2*/ 	.short	0x0008
        /*00c4*/ 	.byte	0x00, 0xf5, 0x21, 0x00


	//----- nvinfo : EIATTR_KPARAM_INFO
	.align		4
.L_5509:
        /*00c8*/ 	.byte	0x04, 0x17
        /*00ca*/ 	.short	(.L_5511 - .L_5510)
.L_5510:
        /*00cc*/ 	.word	0x00000000
        /*00d0*/ 	.short	0x0000
        /*00d2*/ 	.short	0x0000
        /*00d4*/ 	.byte	0x00, 0xf5, 0x21, 0x00


	//----- nvinfo : EIATTR_SPARSE_MMA_MASK
	.align		4
.L_5511:
        /*00d8*/ 	.byte	0x03, 0x50
        /*00da*/ 	.short	0x0000


	//----- nvinfo : EIATTR_MAXREG_COUNT
	.align		4
        /*00dc*/ 	.byte	0x03, 0x1b
        /*00de*/ 	.short	0x00ff


	//----- nvinfo : EIATTR_NUM_BARRIERS
	.align		4
        /*00e0*/ 	.byte	0x02, 0x4c
        /*00e2*/ 	.byte	0x01
	.zero		1


	//----- nvinfo : EIATTR_MERCURY_ISA_VERSION
	.align		4
        /*00e4*/ 	.byte	0x03, 0x5f
        /*00e6*/ 	.short	0x0101


	//----- nvinfo : EIATTR_VRC_CTA_INIT_COUNT
	.align		4
        /*00e8*/ 	.byte	0x02, 0x4a
	.zero		1
	.zero		1


	//----- nvinfo : EIATTR_EXIT_INSTR_OFFSETS
	.align		4
        /*00ec*/ 	.byte	0x04, 0x1c
        /*00ee*/ 	.short	(.L_5513 - .L_5512)


	//   ....[0]....
.L_5512:
        /*00f0*/ 	.word	0x00000090


	//   ....[1]....
        /*00f4*/ 	.word	0x00000120


	//   ....[2]....
        /*00f8*/ 	.word	0x00002330


	//   ....[3]....
        /*00fc*/ 	.word	0x00002380


	//   ....[4]....
        /*0100*/ 	.word	0x000023d0


	//----- nvinfo : EIATTR_CBANK_PARAM_SIZE
	.align		4
.L_5513:
        /*0104*/ 	.byte	0x03, 0x19
        /*0106*/ 	.short	0x004c


	//----- nvinfo : EIATTR_PARAM_CBANK
	.align		4
        /*0108*/ 	.byte	0x04, 0x0a
        /*010a*/ 	.short	(.L_5515 - .L_5514)
	.align		4
.L_5514:
        /*010c*/ 	.word	index@(.nv.constant0._Z8moe_q4_0IfLb1EEvPKvS1_PT_PKiS5_S5_iiiiiii)
        /*0110*/ 	.short	0x0380
        /*0112*/ 	.short	0x004c


	//----- nvinfo : EIATTR_SW_WAR
	.align		4
.L_5515:
        /*0114*/ 	.byte	0x04, 0x36
        /*0116*/ 	.short	(.L_5517 - .L_5516)
.L_5516:
        /*0118*/ 	.word	0x00000008
.L_5517:


//--------------------- .nv.info._Z8moe_q4_0IfLb0EEvPKvS1_PT_PKiS5_S5_iiiiiii --------------------------
	.section	.nv.info._Z8moe_q4_0IfLb0EEvPKvS1_PT_PKiS5_S5_iiiiiii,"",@"SHT_CUDA_INFO"
	.sectionflags	@""
	.align	4


	//----- nvinfo : EIATTR_CUDA_API_VERSION
	.align		4
        /*0000*/ 	.byte	0x04, 0x37
        /*0002*/ 	.short	(.L_5519 - .L_5518)
.L_5518:
        /*0004*/ 	.word	0x00000082


	//----- nvinfo : EIATTR_KPARAM_INFO
	.align		4
.L_5519:
        /*0008*/ 	.byte	0x04, 0x17
        /*000a*/ 	.short	(.L_5521 - .L_5520)
.L_5520:
        /*000c*/ 	.word	0x00000000
        /*0010*/ 	.short	0x000c
        /*0012*/ 	.short	0x0048
        /*0014*/ 	.byte	0x00, 0xf0, 0x11, 0x00


	//----- nvinfo : EIATTR_KPARAM_INFO
	.align		4
.L_5521:
        /*0018*/ 	.byte	0x04, 0x17
        /*001a*/ 	.short	(.L_5523 - .L_5522)
.L_5522:
        /*001c*/ 	.word	0x00000000
        /*0020*/ 	.short	0x000b
        /*0022*/ 	.short	0x0044
        /*0024*/ 	.byte	0x00, 0xf0, 0x11, 0x00


	//----- nvinfo : EIATTR_KPARAM_INFO
	.align		4
.L_5523:
        /*0028*/ 	.byte	0x04, 0x17
        /*002a*/ 	.short	(.L_5525 - .L_5524)
.L_5524:
        /*002c*/ 	.word	0x00000000
        /*0030*/ 	.short	0x000a
        /*0032*/ 	.short	0x0040
        /*0034*/ 	.byte	0x00, 0xf0, 0x11, 0x00


	//----- nvinfo : EIATTR_KPARAM_INFO
	.align		4
.L_5525:
        /*0038*/ 	.byte	0x04, 0x17
        /*003a*/ 	.short	(.L_5527 - .L_5526)
.L_5526:
        /*003c*/ 	.word	0x00000000
        /*0040*/ 	.short	0x0009
        /*0042*/ 	.short	0x003c
        /*0044*/ 	.byte	0x00, 0xf0, 0x11, 0x00


	//----- nvinfo : EIATTR_KPARAM_INFO
	.align		4
.L_5527:
        /*0048*/ 	.byte	0x04, 0x17
        /*004a*/ 	.short	(.L_5529 - .L_5528)
.L_5528:
        /*004c*/ 	.word	0x00000000
        /*0050*/ 	.short	0x0008
        /*0052*/ 	.short	0x0038
        /*0054*/ 	.byte	0x00, 0xf0, 0x11, 0x00


	//----- nvinfo : EIATTR_KPARAM_INFO
	.align		4
.L_5529:
        /*0058*/ 	.byte	0x04, 0x17
        /*005a*/ 	.short	(.L_5531 - .L_5530)
.L_5530:
        /*005c*/ 	.word	0x00000000
        /*0060*/ 	.short	0x0007
        /*0062*/ 	.short	0x0034
        /*0064*/ 	.byte	0x00, 0xf0, 0x11, 0x00


	//----- nvinfo : EIATTR_KPARAM_INFO
	.align		4
.L_5531:
        /*0068*/ 	.byte	0x04, 0x17
        /*006a*/ 	.short	(.L_5533 - .L_5532)
.L_5532:
        /*006c*/ 	.word	0x00000000
        /*0070*/ 	.short	0x0006
        /*0072*/ 	.short	0x0030
        /*0074*/ 	.byte	0x00, 0xf0, 0x11, 0x00


	//----- nvinfo : EIATTR_KPARAM_INFO
	.align		4
.L_5533:
        /*0078*/ 	.byte	0x04, 0x17
        /*007a*/ 	.short	(.L_5535 - .L_5534)
.L_5534:
        /*007c*/ 	.word	0x00000000
        /*0080*/ 	.short	0x0005
        /*0082*/ 	.short	0x0028
        /*0084*/ 	.byte	0x00, 0xf5, 0x21, 0x00


	//----- nvinfo : EIATTR_KPARAM_INFO
	.align		4
.L_5535:
        /*0088*/ 	.byte	0x04, 0x17
        /*008a*/ 	.short	(.L_5537 - .L_5536)
.L_5536:
        /*008c*/ 	.word	0x00000000
        /*0090*/ 	.short	0x0004
        /*0092*/ 	.short	0x0020
        /*0094*/ 	.byte	0x00, 0xf5, 0x21, 0x00


	//----- nvinfo : EIATTR_KPARAM_INFO
	.align		4
.L_5537:
        /*0098*/ 	.byte	0x04, 0x17
        /*009a*/ 	.short	(.L_5539 - .L_5538)
.L_5538:
        /*009c*/ 	.word	0x00000000
        /*00a0*/ 	.short	0x0003
        /*00a2*/ 	.short	0x0018
        /*00a4*/ 	.byte	0x00, 0xf5, 0x21, 0x00


	//----- nvinfo : EIATTR_KPARAM_INFO
	.align		4
.L_5539:
        /*00a8*/ 	.byte	0x04, 0x17
        /*00aa*/ 	.short	(.L_5541 - .L_5540)
.L_5540:
        /*00ac*/ 	.word	0x00000000
        /*00b0*/ 	.short	0x0002
        /*00b2*/ 	.short	0x0010
        /*00b4*/ 	.byte	0x00, 0xf5, 0x21, 0x00


	//----- nvinfo : EIATTR_KPARAM_INFO
	.align		4
.L_5541:
        /*00b8*/ 	.byte	0x04, 0x17
        /*00ba*/ 	.short	(.L_5543 - .L_5542)
.L_5542:
        /*00bc*/ 	.word	0x00000000
        /*00c0*/ 	.short	0x0001
        /*00c2*/ 	.short	0x0008
        /*00c4*/ 	.byte	0x00, 0xf5, 0x21, 0x00


	//----- nvinfo : EIATTR_KPARAM_INFO
	.align		4
.L_5543:
        /*00c8*/ 	.byte	0x04, 0x17
        /*00ca*/ 	.short	(.L_5545 - .L_5544)
.L_5544:
        /*00cc*/ 	.word	0x00000000
        /*00d0*/ 	.short	0x0000
        /*00d2*/ 	.short	0x0000
        /*00d4*/ 	.byte	0x00, 0xf5, 0x21, 0x00


	//----- nvinfo : EIATTR_SPARSE_MMA_MASK
	.align		4
.L_5545:
        /*00d8*/ 	.byte	0x03, 0x50
        /*00da*/ 	.short	0x0000


	//----- nvinfo : EIATTR_MAXREG_COUNT
	.align		4
        /*00dc*/ 	.byte	0x03, 0x1b
        /*00de*/ 	.short	0x00ff


	//----- nvinfo : EIATTR_NUM_BARRIERS
	.align		4
        /*00e0*/ 	.byte	0x02, 0x4c
        /*00e2*/ 	.byte	0x01
	.zero		1


	//----- nvinfo : EIATTR_MERCURY_ISA_VERSION
	.align		4
        /*00e4*/ 	.byte	0x03, 0x5f
        /*00e6*/ 	.short	0x0101


	//----- nvinfo : EIATTR_VRC_CTA_INIT_COUNT
	.align		4
        /*00e8*/ 	.byte	0x02, 0x4a
	.zero		1
	.zero		1


	//----- nvinfo : EIATTR_EXIT_INSTR_OFFSETS
	.align		4
        /*00ec*/ 	.byte	0x04, 0x1c
        /*00ee*/ 	.short	(.L_5547 - .L_5546)


	//   ....[0]....
.L_5546:
        /*00f0*/ 	.word	0x00000090


	//   ....[1]....
        /*00f4*/ 	.word	0x00000120


	//   ....[2]....
        /*00f8*/ 	.word	0x00001f70


	//   ....[3]....
        /*00fc*/ 	.word	0x00001fc0


	//   ....[4]....
        /*0100*/ 	.word	0x00002010


	//----- nvinfo : EIATTR_CBANK_PARAM_SIZE
	.align		4
.L_5547:
        /*0104*/ 	.byte	0x03, 0x19
        /*0106*/ 	.short	0x004c


	//----- nvinfo : EIATTR_PARAM_CBANK
	.align		4
        /*0108*/ 	.byte	0x04, 0x0a
        /*010a*/ 	.short	(.L_5549 - .L_5548)
	.align		4
.L_5548:
        /*010c*/ 	.word	index@(.nv.constant0._Z8moe_q4_0IfLb0EEvPKvS1_PT_PKiS5_S5_iiiiiii)
        /*0110*/ 	.short	0x0380
        /*0112*/ 	.short	0x004c


	//----- nvinfo : EIATTR_SW_WAR
	.align		4
.L_5549:
        /*0114*/ 	.byte	0x04, 0x36
        /*0116*/ 	.short	(.L_5551 - .L_5550)
.L_5550:
        /*0118*/ 	.word	0x00000008
.L_5551:


//--------------------- .nv.info._Z12mul_mat_q6_KIN3c108BFloat16ELb1EEvPKvS3_PT_iiiii --------------------------
	.section	.nv.info._Z12mul_mat_q6_KIN3c108BFloat16ELb1EEvPKvS3_PT_iiiii,"",@"SHT_CUDA_INFO"
	.sectionflags	@""
	.align	4


	//----- nvinfo : EIATTR_CUDA_API_VERSION
	.align		4
        /*0000*/ 	.byte	0x04, 0x37
        /*0002*/ 	.short	(.L_5553 - .L_5552)
.L_5552:
        /*0004*/ 	.word	0x00000082


	//----- nvinfo : EIATTR_KPARAM_INFO
	.align		4
.L_5553:
        /*0008*/ 	.byte	0x04, 0x17
        /*000a*/ 	.short	(.L_5555 - .L_5554)
.L_5554:
        /*000c*/ 	.word	0x00000000
        /*0010*/ 	.short	0x0007
        /*0012*/ 	.short	0x0028
        /*0014*/ 	.byte	0x00, 0xf0, 0x11, 0x00


	//----- nvinfo : EIATTR_KPARAM_INFO
	.align		4
.L_5555:
        /*0018*/ 	.byte	0x04, 0x17
        /*001a*/ 	.short	(.L_5557 - .L_5556)
.L_5556:
        /*001c*/ 	.word	0x00000000
        /*0020*/ 	.short	0x0006
        /*0022*/ 	.short	0x0024
        /*0024*/ 	.byte	0x00, 0xf0, 0x11, 0x00


	//----- nvinfo : EIATTR_KPARAM_INFO
	.align		4
.L_5557:
        /*0028*/ 	.byte	0x04, 0x17
        /*002a*/ 	.short	(.L_5559 - .L_5558)
.L_5558:
        /*002c*/ 	.word	0x00000000
        /*0030*/ 	.short	0x0005
        /*0032*/ 	.short	0x0020
        /*0034*/ 	.byte	0x00, 0xf0, 0x11, 0x00


	//----- nvinfo : EIATTR_KPARAM_INFO
	.align		4
.L_5559:
        /*0038*/ 	.byte	0x04, 0x17
        /*003a*/ 	.short	(.L_5561 - .L_5560)
.L_5560:
        /*003c*/ 	.word	0x00000000
        /*0040*/ 	.short	0x0004
        /*0042*/ 	.short	0x001c
        /*0044*/ 	.byte	0x00, 0xf0, 0x11, 0x00


	//----- nvinfo : EIATTR_KPARAM_INFO
	.align		4
.L_5561:
        /*0048*/ 	.byte	0x04, 0x17
        /*004a*/ 	.short	(.L_5563 - .L_5562)
.L_5562:
        /*004c*/ 	.word	0x00000000
        /*0050*/ 	.short	0x0003
        /*0052*/ 	.short	0x0018
        /*0054*/ 	.byte	0x00, 0xf0, 0x11, 0x00


	//----- nvinfo : EIATTR_KPARAM_INFO
	.align		4
.L_5563:
        /*0058*/ 	.byte	0x04, 0x17
        /*005a*/ 	.short	(.L_5565 - .L_5564)
.L_5564:
        /*005c*/ 	.word	0x00000000
        /*0060*/ 	.short	0x0002
        /*0062*/ 	.short	0x0010
        /*0064*/ 	.byte	0x00, 0xf5, 0x21, 0x00


	//----- nvinfo : EIATTR_KPARAM_INFO
	.align		4
.L_5565:
        /*0068*/ 	.byte	0x04, 0x17
        /*006a*/ 	.short	(.L_5567 - .L_5566)
.L_5566:
        /*006c*/ 	.word	0x00000000
        /*0070*/ 	.short	0x0001
        /*0072*/ 	.short	0x0008
        /*0074*/ 	.byte	0x00, 0xf5, 0x21, 0x00


	//----- nvinfo : EIATTR_KPARAM_INFO
	.align		4
.L_5567:
        /*0078*/ 	.byte	0x04, 0x17
        /*007a*/ 	.short	(.L_5569 - .L_5568)
.L_5568:
        /*007c*/ 	.word	0x00000000
        /*0080*/ 	.short	0x0000
        /*0082*/ 	.short	0x0000
        /*0084*/ 	.byte	0x00, 0xf5, 0x21, 0x00


	//----- nvinfo : EIATTR_SPARSE_MMA_MASK
	.align		4
.L_5569:
        /*0088*/ 	.byte	0x03, 0x50
        /*008a*/ 	.short	0x0000


	//----- nvinfo : EIATTR_MAXREG_COUNT
	.align		4
        /*008c*/ 	.byte	0x03, 0x1b
        /*008e*/ 	.short	0x00ff


	//----- nvinfo : EIATTR_NUM_BARRIERS
	.align		4
        /*0090*/ 	.byte	0x02, 0x4c
        /*0092*/ 	.byte	0x01
	.zero		1


	//----- nvinfo : EIATTR_MERCURY_ISA_VERSION
	.align		4
        /*0094*/ 	.byte	0x03, 0x5f
        /*0096*/ 	.short	0x0101


	//----- nvinfo : EIATTR_VRC_CTA_INIT_COUNT
	.align		4
        /*0098*/ 	.byte	0x02, 0x4a
	.zero		1
	.zero		1


	//----- nvinfo : EIATTR_EXIT_INSTR_OFFSETS
	.align		4
        /*009c*/ 	.byte	0x04, 0x1c
        /*009e*/ 	.short	(.L_5571 - .L_5570)


	//   ....[0]....
.L_5570:
        /*00a0*/ 	.word	0x00002f30


	//   ....[1]....
        /*00a4*/ 	.word	0x00002f80


	//   ....[2]....
        /*00a8*/ 	.word	0x00002fe0


	//----- nvinfo : EIATTR_CBANK_PARAM_SIZE
	.align		4
.L_5571:
        /*00ac*/ 	.byte	0x03, 0x19
        /*00ae*/ 	.short	0x002c


	//----- nvinfo : EIATTR_PARAM_CBANK
	.align		4
        /*00b0*/ 	.byte	0x04, 0x0a
        /*00b2*/ 	.short	(.L_5573 - .L_5572)
	.align		4
.L_5572:
        /*00b4*/ 	.word	index@(.nv.constant0._Z12mul_mat_q6_KIN3c108BFloat16ELb1EEvPKvS3_PT_iiiii)
        /*00b8*/ 	.short	0x0380
        /*00ba*/ 	.short	0x002c


	//----- nvinfo : EIATTR_SW_WAR
	.align		4
.L_5573:
        /*00bc*/ 	.byte	0x04, 0x36
        /*00be*/ 	.short	(.L_5575 - .L_5574)
.L_5574:
        /*00c0*/ 	.word	0x00000008
.L_5575:


//--------------------- .nv.info._Z12mul_mat_q6_KIN3c108BFloat16ELb0EEvPKvS3_PT_iiiii --------------------------
	.section	.nv.info._Z12mul_mat_q6_KIN3c108BFloat16ELb0EEvPKvS3_PT_iiiii,"",@"SHT_CUDA_INFO"
	.sectionflags	@""
	.align	4


	//----- nvinfo : EIATTR_CUDA_API_VERSION
	.align		4
        /*0000*/ 	.byte	0x04, 0x37
        /*0002*/ 	.short	(.L_5577 - .L_5576)
.L_5576:
        /*0004*/ 	.word	0x00000082


	//----- nvinfo : EIATTR_KPARAM_INFO
	.align		4
.L_5577:
        /*0008*/ 	.byte	0x04, 0x17
        /*000a*/ 	.short	(.L_5579 - .L_5578)
.L_5578:
        /*000c*/ 	.word	0x00000000
        /*0010*/ 	.short	0x0007
        /*0012*/ 	.short	0x0028
        /*0014*/ 	.byte	0x00, 0xf0, 0x11, 0x00


	//----- nvinfo : EIATTR_KPARAM_INFO
	.align		4
.L_5579:
        /*0018*/ 	.byte	0x04, 0x17
        /*001a*/ 	.short	(.L_5581 - .L_5580)
.L_5580:
        /*001c*/ 	.word	0x00000000
        /*0020*/ 	.short	0x0006
        /*0022*/ 	.short	0x0024
        /*0024*/ 	.byte	0x00, 0xf0, 0x11, 0x00


	//----- nvinfo : EIATTR_KPARAM_INFO
	.align		4
.L_5581:
        /*0028*/ 	.byte	0x04, 0x17
        /*002a*/ 	.short	(.L_5583 - .L_5582)
.L_5582:
        /*002c*/ 	.word	0x00000000
        /*0030*/ 	.short	0x0005
        /*0032*/ 	.short	0x0020
        /*0034*/ 	.byte	0x00, 0xf0, 0x11, 0x00


	//----- nvinfo : EIATTR_KPARAM_INFO
	.align		4
.L_5583:
        /*0038*/ 	.byte	0x04, 0x17
        /*003a*/ 	.short	(.L_5585 - .L_5584)
.L_5584:
        /*003c*/ 	.word	0x00000000
        /*0040*/ 	.short	0x0004
        /*0042*/ 	.short	0x001c
        /*0044*/ 	.byte	0x00, 0xf0, 0x11, 0x00


	//----- nvinfo : EIATTR_KPARAM_INFO
	.align		4
.L_5585:
        /*0048*/ 	.byte	0x04, 0x17
        /*004a*/ 	.short	(.L_5587 - .L_5586)
.L_5586:
        /*004c*/ 	.word	0x00000000
        /*0050*/ 	.short	0x0003
        /*0052*/ 	.short	0x0018
        /*0054*/ 	.byte	0x00, 0xf0, 0x11, 0x00


	//----- nvinfo : EIATTR_KPARAM_INFO
	.align		4
.L_5587:
        /*0058*/ 	.byte	0x04, 0x17
        /*005a*/ 	.short	(.L_5589 - .L_5588)
.L_5588:
        /*005c*/ 	.word	0x00000000
        /*0060*/ 	.short	0x0002
        /*0062*/ 	.short	0x0010
        /*0064*/ 	.byte	0x00, 0xf5, 0x21, 0x00


	//----- nvinfo : EIATTR_KPARAM_INFO
	.align		4
.L_5589:
        /*0068*/ 	.byte	0x04, 0x17
        /*006a*/ 	.short	(.L_5591 - .L_5590)
.L_5590:
        /*006c*/ 	.word	0x00000000
        /*0070*/ 	.short	0x0001
        /*0072*/ 	.short	0x0008
        /*0074*/ 	.byte	0x00, 0xf5, 0x21, 0x00


	//----- nvinfo : EIATTR_KPARAM_INFO
	.align		4
.L_5591:
        /*0078*/ 	.byte	0x04, 0x17
        /*007a*/ 	.short	(.L_5593 - .L_5592)
.L_5592:
        /*007c*/ 	.word	0x00000000
        /*0080*/ 	.short	0x0000
        /*0082*/ 	.short	0x0000
        /*0084*/ 	.byte	0x00, 0xf5, 0x21, 0x00


	//----- nvinfo : EIATTR_SPARSE_MMA_MASK
	.align		4
.L_5593:
        /*0088*/ 	.byte	0x03, 0x50
        /*008a*/ 	.short	0x0000


	//----- nvinfo : EIATTR_MAXREG_COUNT
	.align		4
        /*008c*/ 	.byte	0x03, 0x1b
        /*008e*/ 	.short	0x00ff


	//----- nvinfo : EIATTR_NUM_BARRIERS
	.align		4
        /*0090*/ 	.byte	0x02, 0x4c
        /*0092*/ 	.byte	0x01
	.zero		1


	//----- nvinfo : EIATTR_MERCURY_ISA_VERSION
	.align		4
        /*0094*/ 	.byte	0x03, 0x5f
        /*0096*/ 	.short	0x0101


	//----- nvinfo : EIATTR_VRC_CTA_INIT_COUNT
	.align		4
        /*0098*/ 	.byte	0x02, 0x4a
	.zero		1
	.zero		1


	//----- nvinfo : EIATTR_EXIT_INSTR_OFFSETS
	.align		4
        /*009c*/ 	.byte	0x04, 0x1c
        /*009e*/ 	.short	(.L_5595 - .L_5594)


	//   ....[0]....
.L_5594:
        /*00a0*/ 	.word	0x00002b50


	//   ....[1]....
        /*00a4*/ 	.word	0x00002ba0


	//   ....[2]....
        /*00a8*/ 	.word	0x00002c00


	//----- nvinfo : EIATTR_CBANK_PARAM_SIZE
	.align		4
.L_5595:
        /*00ac*/ 	.byte	0x03, 0x19
        /*00ae*/ 	.short	0x002c


	//----- nvinfo : EIATTR_PARAM_CBANK
	.align		4
        /*00b0*/ 	.byte	0x04, 0x0a
        /*00b2*/ 	.short	(.L_5597 - .L_5596)
	.align		4
.L_5596:
        /*00b4*/ 	.word	index@(.nv.constant0._Z12mul_mat_q6_KIN3c108BFloat16ELb0EEvPKvS3_PT_iiiii)
        /*00b8*/ 	.short	0x0380
        /*00ba*/ 	.short	0x002c


	//----- nvinfo : EIATTR_SW_WAR
	.align		4
.L_5597:
        /*00bc*/ 	.byte	0x04, 0x36
        /*00be*/ 	.short	(.L_5599 - .L_5598)
.L_5598:
        /*00c0*/ 	.word	0x00000008
.L_5599:


//--------------------- .nv.info._Z12mul_mat_q5_KIN3c108BFloat16ELb1EEvPKvS3_PT_iiiii --------------------------
	.section	.nv.info._Z12mul_mat_q5_KIN3c108BFloat16ELb1EEvPKvS3_PT_iiiii,"",@"SHT_CUDA_INFO"
	.sectionflags	@""
	.align	4


	//----- nvinfo : EIATTR_CUDA_API_VERSION
	.align		4
        /*0000*/ 	.byte	0x04, 0x37
        /*0002*/ 	.short	(.L_5601 - .L_5600)
.L_5600:
        /*0004*/ 	.word	0x00000082


	//----- nvinfo : EIATTR_KPARAM_INFO
	.align		4
.L_5601:
        /*0008*/ 	.byte	0x04, 0x17
        /*000a*/ 	.short	(.L_5603 - .L_5602)
.L_5602:
        /*000c*/ 	.word	0x00000000
        /*0010*/ 	.short	0x0007
        /*0012*/ 	.short	0x0028
        /*0014*/ 	.byte	0x00, 0xf0, 0x11, 0x00


	//----- nvinfo : EIATTR_KPARAM_INFO
	.align		4
.L_5603:
        /*0018*/ 	.byte	0x04, 0x17
        /*001a*/ 	.short	(.L_5605 - .L_5604)
.L_5604:
        /*001c*/ 	.word	0x00000000
        /*0020*/ 	.short	0x0006
        /*0022*/ 	.short	0x0024
        /*0024*/ 	.byte	0x00, 0xf0, 0x11, 0x00


	//----- nvinfo : EIATTR_KPARAM_INFO
	.align		4
.L_5605:
        /*0028*/ 	.byte	0x04, 0x17
        /*002a*/ 	.short	(.L_5607 - .L_5606)
.L_5606:
        /*002c*/ 	.word	0x00000000
        /*0030*/ 	.short	0x0005
        /*0032*/ 	.short	0x0020
        /*0034*/ 	.byte	0x00, 0xf0, 0x11, 0x00


	//----- nvinfo : EIATTR_KPARAM_INFO
	.align		4
.L_5607:
        /*0038*/ 	.byte	0x04, 0x17
        /*003a*/ 	.short	(.L_5609 - .L_5608)
.L_5608:
        /*003c*/ 	.word	0x00000000
        /*0040*/ 	.short	0x0004
        /*0042*/ 	.short	0x001c
        /*0044*/ 	.byte	0x00, 0xf0, 0x11, 0x00


	//----- nvinfo : EIATTR_KPARAM_INFO
	.align		4
.L_5609:
        /*0048*/ 	.byte	0x04, 0x17
        /*004a*/ 	.short	(.L_5611 - .L_5610)
.L_5610:
        /*004c*/ 	.word	0x00000000
        /*0050*/ 	.short	0x0003
        /*0052*/ 	.short	0x0018
        /*0054*/ 	.byte	0x00, 0xf0, 0x11, 0x00


	//----- nvinfo : EIATTR_KPARAM_INFO
	.align		4
.L_5611:
        /*0058*/ 	.byte	0x04, 0x17
        /*005a*/ 	.short	(.L_5613 - .L_5612)
.L_5612:
        /*005c*/ 	.word	0x00000000
        /*0060*/ 	.short	0x0002
        /*0062*/ 	.short	0x0010
        /*0064*/ 	.byte	0x00, 0xf5, 0x21, 0x00


	//----- nvinfo : EIATTR_KPARAM_INFO
	.align		4
.L_5613:
        /*0068*/ 	.byte	0x04, 0x17
        /*006a*/ 	.short	(.L_5615 - .L_5614)
.L_5614:
        /*006c*/ 	.word	0x00000000
        /*0070*/ 	.short	0x0001
        /*0072*/ 	.short	0x0008
        /*0074*/ 	.byte	0x00, 0xf5, 0x21, 0x00


	//----- nvinfo : EIATTR_KPARAM_INFO
	.align		4
.L_5615:
        /*0078*/ 	.byte	0x04, 0x17
        /*007a*/ 	.short	(.L_5617 - .L_5616)
.L_5616:
        /*007c*/ 	.word	0x00000000
        /*0080*/ 	.short	0x0000
        /*0082*/ 	.short	0x0000
        /*0084*/ 	.byte	0x00, 0xf5, 0x21, 0x00


	//----- nvinfo : EIATTR_SPARSE_MMA_MASK
	.align		4
.L_5617:
        /*0088*/ 	.byte	0x03, 0x50
        /*008a*/ 	.short	0x0000


	//----- nvinfo : EIATTR_MAXREG_COUNT
	.align		4
        /*008c*/ 	.byte	0x03, 0x1b
        /*008e*/ 	.short	0x00ff


	//----- nvinfo : EIATTR_NUM_BARRIERS
	.align		4
        /*0090*/ 	.byte	0x02, 0x4c
        /*0092*/ 	.byte	0x01
	.zero		1


	//----- nvinfo : EIATTR_MERCURY_ISA_VERSION
	.align		4
        /*0094*/ 	.byte	0x03, 0x5f
        /*0096*/ 	.short	0x0101


	//----- nvinfo : EIATTR_VRC_CTA_INIT_COUNT
	.align		4
        /*0098*/ 	.byte	0x02, 0x4a
	.zero		1
	.zero		1


	//----- nvinfo : EIATTR_EXIT_INSTR_OFFSETS
	.align		4
        /*009c*/ 	.byte	0x04, 0x1c
        /*009e*/ 	.short	(.L_5619 - .L_5618)


	//   ....[0]....
.L_5618:
        /*00a0*/ 	.word	0x000028c0


	//   ....[1]....
        /*00a4*/ 	.word	0x00002910


	//   ....[2]....
        /*00a8*/ 	.word	0x00002970


	//----- nvinfo : EIATTR_CBANK_PARAM_SIZE
	.align		4
.L_5619:
        /*00ac*/ 	.byte	0x03, 0x19
        /*00ae*/ 	.short	0x002c


	//----- nvinfo : EIATTR_PARAM_CBANK
	.align		4
        /*00b0*/ 	.byte	0x04, 0x0a
        /*00b2*/ 	.short	(.L_5621 - .L_5620)
	.align		4
.L_5620:
        /*00b4*/ 	.word	index@(.nv.constant0._Z12mul_mat_q5_KIN3c108BFloat16ELb1EEvPKvS3_PT_iiiii)
        /*00b8*/ 	.short	0x0380
        /*00ba*/ 	.short	0x002c


	//----- nvinfo : EIATTR_SW_WAR
	.align		4
.L_5621:
        /*00bc*/ 	.byte	0x04, 0x36
        /*00be*/ 	.short	(.L_5623 - .L_5622)
.L_5622:
        /*00c0*/ 	.word	0x00000008
.L_5623:


//--------------------- .nv.info._Z12mul_mat_q5_KIN3c108BFloat16ELb0EEvPKvS3_PT_iiiii --------------------------
	.section	.nv.info._Z12mul_mat_q5_KIN3c108BFloat16ELb0EEvPKvS3_PT_iiiii,"",@"SHT_CUDA_INFO"
	.sectionflags	@""
	.align	4


	//----- nvinfo : EIATTR_CUDA_API_VERSION
	.align		4
        /*0000*/ 	.byte	0x04, 0x37
        /*0002*/ 	.short	(.L_5625 - .L_5624)
.L_5624:
        /*0004*/ 	.word	0x00000082


	//----- nvinfo : EIATTR_KPARAM_INFO
	.align		4
.L_5625:
        /*0008*/ 	.byte	0x04, 0x17
        /*000a*/ 	.short	(.L_5627 - .L_5626)
.L_5626:
        /*000c*/ 	.word	0x00000000
        /*0010*/ 	.short	0x0007
        /*0012*/ 	.short	0x0028
        /*0014*/ 	.byte	0x00, 0xf0, 0x11, 0x00


	//----- nvinfo : EIATTR_KPARAM_INFO
	.align		4
.L_5627:
        /*0018*/ 	.byte	0x04, 0x17
        /*001a*/ 	.short	(.L_5629 - .L_5628)
.L_5628:
        /*001c*/ 	.word	0x00000000
        /*0020*/ 	.short	0x0006
        /*0022*/ 	.short	0x0024
        /*0024*/ 	.byte	0x00, 0xf0, 0x11, 0x00


	//----- nvinfo : EIATTR_KPARAM_INFO
	.align		4
.L_5629:
        /*0028*/ 	.byte	0x04, 0x17
        /*002a*/ 	.short	(.L_5631 - .L_5630)
.L_5630:
        /*002c*/ 	.word	0x00000000
        /*0030*/ 	.short	0x0005
        /*0032*/ 	.short	0x0020
        /*0034*/ 	.byte	0x00, 0xf0, 0x11, 0x00


	//----- nvinfo : EIATTR_KPARAM_INFO
	.align		4
.L_5631:
        /*0038*/ 	.byte	0x04, 0x17
        /*003a*/ 	.short	(.L_5633 - .L_5632)
.L_5632:
        /*003c*/ 	.word	0x00000000
        /*0040*/ 	.short	0x0004
        /*0042*/ 	.short	0x001c
        /*0044*/ 	.byte	0x00, 0xf0, 0x11, 0x00


	//----- nvinfo : EIATTR_KPARAM_INFO
	.align		4
.L_5633:
        /*0048*/ 	.byte	0x04, 0x17
        /*004a*/ 	.short	(.L_5635 - .L_5634)
.L_5634:
        /*004c*/ 	.word	0x00000000
        /*0050*/ 	.short	0x0003
        /*0052*/ 	.short	0x0018
        /*0054*/ 	.byte	0x00, 0xf0, 0x11, 0x00


	//----- nvinfo : EIATTR_KPARAM_INFO
	.align		4
.L_5635:
        /*0058*/ 	.byte	0x04, 0x17
        /*005a*/ 	.short	(.L_5637 - .L_5636)
.L_5636:
        /*005c*/ 	.word	0x00000000
        /*0060*/ 	.short	0x0002
        /*0062*/ 	.short	0x0010
        /*0064*/ 	.byte	0x00, 0xf5, 0x21, 0x00


	//----- nvinfo : EIATTR_KPARAM_INFO
	.align		4
.L_5637:
        /*0068*/ 	.byte	0x04, 0x17
        /*006a*/ 	.short	(.L_5639 - .L_5638)
.L_5638:
        /*006c*/ 	.word	0x00000000
        /*0070*/ 	.short	0x0001
        /*0072*/ 	.short	0x0008
        /*0074*/ 	.byte	0x00, 0xf5, 0x21, 0x00


	//----- nvinfo : EIATTR_KPARAM_INFO
	.align		4
.L_5639:
        /*0078*/ 	.byte	0x04, 0x17
        /*007a*/ 	.short	(.L_5641 - .L_5640)
.L_5640:
        /*007c*/ 	.word	0x00000000
        /*0080*/ 	.short	0x0000
        /*0082*/ 	.short	0x0000
        /*0084*/ 	.byte	0x00, 0xf5, 0x21, 0x00


	//----- nvinfo : EIATTR_SPARSE_MMA_MASK
	.align		4
.L_5641:
        /*0088*/ 	.byte	0x03, 0x50
        /*008a*/ 	.short	0x0000


	//----- nvinfo : EIATTR_MAXREG_COUNT
	.align		4
        /*008c*/ 	.byte	0x03, 0x1b
        /*008e*/ 	.short	0x00ff


	//----- nvinfo : EIATTR_NUM_BARRIERS
	.align		4
        /*0090*/ 	.byte	0x02, 0x4c
        /*0092*/ 	.byte	0x01
	.zero		1


	//----- nvinfo : EIATTR_MERCURY_ISA_VERSION
	.align		4
        /*0094*/ 	.byte	0x03, 0x5f
        /*0096*/ 	.short	0x0101


	//----- nvinfo : EIATTR_VRC_CTA_INIT_COUNT
	.align		4
        /*0098*/ 	.byte	0x02, 0x4a
	.zero		1
	.zero		1


	//----- nvinfo : EIATTR_EXIT_INSTR_OFFSETS
	.align		4
        /*009c*/ 	.byte	0x04, 0x1c
        /*009e*/ 	.short	(.L_5643 - .L_5642)


	//   ....[0]....
.L_5642:
        /*00a0*/ 	.word	0x00002540


	//   ....[1]....
        /*00a4*/ 	.word	0x00002590


	//   ....[2]....
        /*00a8*/ 	.word	0x000025f0


	//----- nvinfo : EIATTR_CBANK_PARAM_SIZE
	.align		4
.L_5643:
        /*00ac*/ 	.byte	0x03, 0x19
        /*00ae*/ 	.short	0x002c


	//----- nvinfo : EIATTR_PARAM_CBANK
	.align		4
        /*00b0*/ 	.byte	0x04, 0x0a
        /*00b2*/ 	.short	(.L_5645 - .L_5644)
	.align		4
.L_5644:
        /*00b4*/ 	.word	index@(.nv.constant0._Z12mul_mat_q5_KIN3c108BFloat16ELb0EEvPKvS3_PT_iiiii)
        /*00b8*/ 	.short	0x0380
        /*00ba*/ 	.short	0x002c


	//----- nvinfo : EIATTR_SW_WAR
	.align		4
.L_5645:
        /*00bc*/ 	.byte	0x04, 0x36
        /*00be*/ 	.short	(.L_5647 - .L_5646)
.L_5646:
        /*00c0*/ 	.word	0x00000008
.L_5647:


//--------------------- .nv.info._Z12mul_mat_q4_KIN3c108BFloat16ELb1EEvPKvS3_PT_iiiii --------------------------
	.section	.nv.info._Z12mul_mat_q4_KIN3c108BFloat16ELb1EEvPKvS3_PT_iiiii,"",@"SHT_CUDA_INFO"
	.sectionflags	@""
	.align	4


	//----- nvinfo : EIATTR_CUDA_API_VERSION
	.align		4
        /*0000*/ 	.byte	0x04, 0x37
        /*0002*/ 	.short	(.L_5649 - .L_5648)
.L_5648:
        /*0004*/ 	.word	0x00000082


	//----- nvinfo : EIATTR_KPARAM_INFO
	.align		4
.L_5649:
        /*0008*/ 	.byte	0x04, 0x17
        /*000a*/ 	.short	(.L_5651 - .L_5650)
.L_5650:
        /*000c*/ 	.word	0x00000000
        /*0010*/ 	.short	0x0007
        /*0012*/ 	.short	0x0028
        /*0014*/ 	.byte	0x00, 0xf0, 0x11, 0x00


	//----- nvinfo : EIATTR_KPARAM_INFO
	.align		4
.L_5651:
        /*0018*/ 	.byte	0x04, 0x17
        /*001a*/ 	.short	(.L_5653 - .L_5652)
.L_5652:
        /*001c*/ 	.word	0x00000000
        /*0020*/ 	.short	0x0006
        /*0022*/ 	.short	0x0024
        /*0024*/ 	.byte	0x00, 0xf0, 0x11, 0x00


	//----- nvinfo : EIATTR_KPARAM_INFO
	.align		4
.L_5653:
        /*0028*/ 	.byte	0x04, 0x17
        /*002a*/ 	.short	(.L_5655 - .L_5654)
.L_5654:
        /*002c*/ 	.word	0x00000000
        /*0030*/ 	.short	0x0005
        /*0032*/ 	.short	0x0020
        /*0034*/ 	.byte	0x00, 0xf0, 0x11, 0x00


	//----- nvinfo : EIATTR_KPARAM_INFO
	.align		4
.L_5655:
        /*0038*/ 	.byte	0x04, 0x17
        /*003a*/ 	.short	(.L_5657 - .L_5656)
.L_5656:
        /*003c*/ 	.word	0x00000000
        /*0040*/ 	.short	0x0004
        /*0042*/ 	.short	0x001c
        /*0044*/ 	.byte	0x00, 0xf0, 0x11, 0x00


	//----- nvinfo : EIATTR_KPARAM_INFO
	.align		4
.L_5657:
        /*0048*/ 	.byte	0x04, 0x17
        /*004a*/ 	.short	(.L_5659 - .L_5658)
.L_5658:
        /*004c*/ 	.word	0x00000000
        /*0050*/ 	.short	0x0003
        /*0052*/ 	.short	0x0018
        /*0054*/ 	.byte	0x00, 0xf0, 0x11, 0x00


	//----- nvinfo : EIATTR_KPARAM_INFO
	.align		4
.L_5659:
        /*0058*/ 	.byte	0x04, 0x17
        /*005a*/ 	.short	(.L_5661 - .L_5660)
.L_5660:
        /*005c*/ 	.word	0x00000000
        /*0060*/ 	.short	0x0002
        /*0062*/ 	.short	0x0010
        /*0064*/ 	.byte	0x00, 0xf5, 0x21, 0x00


	//----- nvinfo : EIATTR_KPARAM_INFO
	.align		4
.L_5661:
        /*0068*/ 	.byte	0x04, 0x17
        /*006a*/ 	.short	(.L_5663 - .L_5662)
.L_5662:
        /*006c*/ 	.word	0x00000000
        /*0070*/ 	.short	0x0001
        /*0072*/ 	.short	0x0008
        /*0074*/ 	.byte	0x00, 0xf5, 0x21, 0x00


	//----- nvinfo : EIATTR_KPARAM_INFO
	.align		4
.L_5663:
        /*0078*/ 	.byte	0x04, 0x17
        /*007a*/ 	.short	(.L_5665 - .L_5664)
.L_5664:
        /*007c*/ 	.word	0x00000000
        /*0080*/ 	.short	0x0000
        /*0082*/ 	.short	0x0000
        /*0084*/ 	.byte	0x00, 0xf5, 0x21, 0x00


	//----- nvinfo : EIATTR_SPARSE_MMA_MASK
	.align		4
.L_5665:
        /*0088*/ 	.byte	0x03, 0x50
        /*008a*/ 	.short	0x0000


	//----- nvinfo : EIATTR_MAXREG_COUNT
	.align		4
        /*008c*/ 	.byte	0x03, 0x1b
        /*008e*/ 	.short	0x00ff


	//----- nvinfo : EIATTR_NUM_BARRIERS
	.align		4
        /*0090*/ 	.byte	0x02, 0x4c
        /*0092*/ 	.byte	0x01
	.zero		1


	//----- nvinfo : EIATTR_MERCURY_ISA_VERSION
	.align		4
        /*0094*/ 	.byte	0x03, 0x5f
        /*0096*/ 	.short	0x0101


	//----- nvinfo : EIATTR_VRC_CTA_INIT_COUNT
	.align		4
        /*0098*/ 	.byte	0x02, 0x4a
	.zero		1
	.zero		1


	//----- nvinfo : EIATTR_EXIT_INSTR_OFFSETS
	.align		4
        /*009c*/ 	.byte	0x04, 0x1c
        /*009e*/ 	.short	(.L_5667 - .L_5666)


	//   ....[0]....
.L_5666:
        /*00a0*/ 	.word	0x000024d0


	//   ....[1]....
        /*00a4*/ 	.word	0x00002520


	//   ....[2]....
        /*00a8*/ 	.word	0x00002580


	//----- nvinfo : EIATTR_CBANK_PARAM_SIZE
	.align		4
.L_5667:
        /*00ac*/ 	.byte	0x03, 0x19
        /*00ae*/ 	.short	0x002c


	//----- nvinfo : EIATTR_PARAM_CBANK
	.align		4
        /*00b0*/ 	.byte	0x04, 0x0a
        /*00b2*/ 	.short	(.L_5669 - .L_5668)
	.align		4
.L_5668:
        /*00b4*/ 	.word	index@(.nv.constant0._Z12mul_mat_q4_KIN3c108BFloat16ELb1EEvPKvS3_PT_iiiii)
        /*00b8*/ 	.short	0x0380
        /*00ba*/ 	.short	0x002c


	//----- nvinfo : EIATTR_SW_WAR
	.align		4
.L_5669:
        /*00bc*/ 	.byte	0x04, 0x36
        /*00be*/ 	.short	(.L_5671 - .L_5670)
.L_5670:
        /*00c0*/ 	.word	0x00000008
.L_5671:


//--------------------- .nv.info._Z12mul_mat_q4_KIN3c108BFloat16ELb0EEvPKvS3_PT_iiiii --------------------------
	.section	.nv.info._Z12mul_mat_q4_KIN3c108BFloat16ELb0EEvPKvS3_PT_iiiii,"",@"SHT_CUDA_INFO"
	.sectionflags	@""
	.align	4


	//----- nvinfo : EIATTR_CUDA_API_VERSION
	.align		4
        /*0000*/ 	.byte	0x04, 0x37
        /*0002*/ 	.short	(.L_5673 - .L_5672)
.L_5672:
        /*0004*/ 	.word	0x00000082


	//----- nvinfo : EIATTR_KPARAM_INFO
	.align		4
.L_5673:
        /*0008*/ 	.byte	0x04, 0x17
        /*000a*/ 	.short	(.L_5675 - .L_5674)
.L_5674:
        /*000c*/ 	.word	0x00000000
        /*0010*/ 	.short	0x0007
        /*0012*/ 	.short	0x0028
        /*0014*/ 	.byte	0x00, 0xf0, 0x11, 0x00


	//----- nvinfo : EIATTR_KPARAM_INFO
	.align		4
.L_5675:
        /*0018*/ 	.byte	0x04, 0x17
        /*001a*/ 	.short	(.L_5677 - .L_5676)
.L_5676:
        /*001c*/ 	.word	0x00000000
        /*0020*/ 	.short	0x0006
        /*0022*/ 	.short	0x0024
        /*0024*/ 	.byte	0x00, 0xf0, 0x11, 0x00


	//----- nvinfo : EIATTR_KPARAM_INFO
	.align		4
.L_5677:
        /*0028*/ 	.byte	0x04, 0x17
        /*002a*/ 	.short	(.L_5679 - .L_5678)
.L_5678:
        /*002c*/ 	.word	0x00000000
        /*0030*/ 	.short	0x0005
        /*0032*/ 	.short	0x0020
        /*0034*/ 	.byte	0x00, 0xf0, 0x11, 0x00


	//----- nvinfo : EIATTR_KPARAM_INFO
	.align		4
.L_5679:
        /*0038*/ 	.byte	0x04, 0x17
        /*003a*/ 	.short	(.L_5681 - .L_5680)
.L_5680:
        /*003c*/ 	.word	0x00000000
        /*0040*/ 	.short	0x0004
        /*0042*/ 	.short	0x001c
        /*0044*/ 	.byte	0x00, 0xf0, 0x11, 0x00


	//----- nvinfo : EIATTR_KPARAM_INFO
	.align		4
.L_5681:
        /*0048*/ 	.byte	0x04, 0x17
        /*004a*/ 	.short	(.L_5683 - .L_5682)
.L_5682:
        /*004c*/ 	.word	0x00000000
        /*0050*/ 	.short	0x0003
        /*0052*/ 	.short	0x0018
        /*0054*/ 	.byte	0x00, 0xf0, 0x11, 0x00


	//----- nvinfo : EIATTR_KPARAM_INFO
	.align		4
.L_5683:
        /*0058*/ 	.byte	0x04, 0x17
        /*005a*/ 	.short	(.L_5685 - .L_5684)
.L_5684:
        /*005c*/ 	.word	0x00000000
        /*0060*/ 	.short	0x0002
        /*0062*/ 	.short	0x0010
        /*0064*/ 	.byte	0x00, 0xf5, 0x21, 0x00


	//----- nvinfo : EIATTR_KPARAM_INFO
	.align		4
.L_5685:
        /*0068*/ 	.byte	0x04, 0x17
        /*006a*/ 	.short	(.L_5687 - .L_5686)
.L_5686:
        /*006c*/ 	.word	0x00000000
        /*0070*/ 	.short	0x0001
        /*0072*/ 	.short	0x0008
        /*0074*/ 	.byte	0x00, 0xf5, 0x21, 0x00


	//----- nvinfo : EIATTR_KPARAM_INFO
	.align		4
.L_5687:
        /*0078*/ 	.byte	0x04, 0x17
        /*007a*/ 	.short	(.L_5689 - .L_5688)
.L_5688:
        /*007c*/ 	.word	0x00000000
        /*0080*/ 	.short	0x0000
        /*0082*/ 	.short	0x0000
        /*0084*/ 	.byte	0x00, 0xf5, 0x21, 0x00


	//----- nvinfo : EIATTR_SPARSE_MMA_MASK
	.align		4
.L_5689:
        /*0088*/ 	.byte	0x03, 0x50
        /*008a*/ 	.short	0x0000


	//----- nvinfo : EIATTR_MAXREG_COUNT
	.align		4
        /*008c*/ 	.byte	0x03, 0x1b
        /*008e*/ 	.short	0x00ff


	//----- nvinfo : EIATTR_NUM_BARRIERS
	.align		4
        /*0090*/ 	.byte	0x02, 0x4c
        /*0092*/ 	.byte	0x01
	.zero		1


	//----- nvinfo : EIATTR_MERCURY_ISA_VERSION
	.align		4
        /*0094*/ 	.byte	0x03, 0x5f
        /*0096*/ 	.short	0x0101


	//----- nvinfo : EIATTR_VRC_CTA_INIT_COUNT
	.align		4
        /*0098*/ 	.byte	0x02, 0x4a
	.zero		1
	.zero		1


	//----- nvinfo : EIATTR_EXIT_INSTR_OFFSETS
	.align		4
        /*009c*/ 	.byte	0x04, 0x1c
        /*009e*/ 	.short	(.L_5691 - .L_5690)


	//   ....[0]....
.L_5690:
        /*00a0*/ 	.word	0x000020c0


	//   ....[1]....
        /*00a4*/ 	.word	0x00002110


	//   ....[2]....
        /*00a8*/ 	.word	0x00002170


	//----- nvinfo : EIATTR_CBANK_PARAM_SIZE
	.align		4
.L_5691:
        /*00ac*/ 	.byte	0x03, 0x19
        /*00ae*/ 	.short	0x002c


	//----- nvinfo : EIATTR_PARAM_CBANK
	.align		4
        /*00b0*/ 	.byte	0x04, 0x0a
        /*00b2*/ 	.short	(.L_5693 - .L_5692)
	.align		4
.L_5692:
        /*00b4*/ 	.word	index@(.nv.constant0._Z12mul_mat_q4_KIN3c108BFloat16ELb0EEvPKvS3_PT_iiiii)
        /*00b8*/ 	.short	0x0380
        /*00ba*/ 	.short	0x002c


	//----- nvinfo : EIATTR_SW_WAR
	.align		4
.L_5693:
        /*00bc*/ 	.byte	0x04, 0x36
        /*00be*/ 	.short	(.L_5695 - .L_5694)
.L_5694:
        /*00c0*/ 	.word	0x00000008
.L_5695:


//--------------------- .nv.info._Z12mul_mat_q3_KIN3c108BFloat16ELb1EEvPKvS3_PT_iiiii --------------------------
	.section	.nv.info._Z12mul_mat_q3_KIN3c108BFloat16ELb1EEvPKvS3_PT_iiiii,"",@"SHT_CUDA_INFO"
	.sectionflags	@""
	.align	4


	//----- nvinfo : EIATTR_CUDA_API_VERSION
	.align		4
        /*0000*/ 	.byte	0x04, 0x37
        /*0002*/ 	.short	(.L_5697 - .L_5696)
.L_5696:
        /*0004*/ 	.word	0x00000082


	//----- nvinfo : EIATTR_KPARAM_INFO
	.align		4
.L_5697:
        /*0008*/ 	.byte	0x04, 0x17
        /*000a*/ 	.short	(.L_5699 - .L_5698)
.L_5698:
        /*000c*/ 	.word	0x00000000
        /*0010*/ 	.short	0x0007
        /*0012*/ 	.short	0x0028
        /*0014*/ 	.byte	0x00, 0xf0, 0x11, 0x00


	//----- nvinfo : EIATTR_KPARAM_INFO
	.align		4
.L_5699:
        /*0018*/ 	.byte	0x04, 0x17
        /*001a*/ 	.short	(.L_5701 - .L_5700)
.L_5700:
        /*001c*/ 	.word	0x00000000
        /*0020*/ 	.short	0x0006
        /*0022*/ 	.short	0x0024
        /*0024*/ 	.byte	0x00, 0xf0, 0x11, 0x00


	//----- nvinfo : EIATTR_KPARAM_INFO
	.align		4
.L_5701:
        /*0028*/ 	.byte	0x04, 0x17
        /*002a*/ 	.short	(.L_5703 - .L_5702)
.L_5702:
        /*002c*/ 	.word	0x00000000
        /*0030*/ 	.short	0x0005
        /*0032*/ 	.short	0x0020
        /*0034*/ 	.byte	0x00, 0xf0, 0x11, 0x00


	//----- nvinfo : EIATTR_KPARAM_INFO
	.align		4
.L_5703:
        /*0038*/ 	.byte	0x04, 0x17
        /*003a*/ 	.short	(.L_5705 - .L_5704)
.L_5704:
        /*003c*/ 	.word	0x00000000
        /*0040*/ 	.short	0x0004
        /*0042*/ 	.short	0x001c
        /*0044*/ 	.byte	0x00, 0xf0, 0x11, 0x00


	//----- nvinfo : EIATTR_KPARAM_INFO
	.align		4
.L_5705:
        /*0048*/ 	.byte	0x04, 0x17
        /*004a*/ 	.short	(.L_5707 - .L_5706)
.L_5706:
        /*004c*/ 	.word	0x00000000
        /*0050*/ 	.short	0x0003
        /*0052*/ 	.short	0x0018
        /*0054*/ 	.byte	0x00, 0xf0, 0x11, 0x00


	//----- nvinfo : EIATTR_KPARAM_INFO
	.align		4
.L_5707:
        /*0058*/ 	.byte	0x04, 0x17
        /*005a*/ 	.short	(.L_5709 - .L_5708)
.L_5708:
        /*005c*/ 	.word	0x00000000
        /*0060*/ 	.short	0x0002
        /*0062*/ 	.short	0x0010
        /*0064*/ 	.byte	0x00, 0xf5, 0x21, 0x00


	//----- nvinfo : EIATTR_KPARAM_INFO
	.align		4
.L_5709:
        /*0068*/ 	.byte	0x04, 0x17
        /*006a*/ 	.short	(.L_5711 - .L_5710)
.L_5710:
        /*006c*/ 	.word	0x00000000
        /*0070*/ 	.short	0x0001
        /*0072*/ 	.short	0x0008
        /*0074*/ 	.byte	0x00, 0xf5, 0x21, 0x00


	//----- nvinfo : EIATTR_KPARAM_INFO
	.align		4
.L_5711:
        /*0078*/ 	.byte	0x04, 0x17
        /*007a*/ 	.short	(.L_5713 - .L_5712)
.L_5712:
        /*007c*/ 	.word	0x00000000
        /*0080*/ 	.short	0x0000
        /*0082*/ 	.short	0x0000
        /*0084*/ 	.byte	0x00, 0xf5, 0x21, 0x00


	//----- nvinfo : EIATTR_SPARSE_MMA_MASK
	.align		4
.L_5713:
        /*0088*/ 	.byte	0x03, 0x50
        /*008a*/ 	.short	0x0000


	//----- nvinfo : EIATTR_MAXREG_COUNT
	.align		4
        /*008c*/ 	.byte	0x03, 0x1b
        /*008e*/ 	.short	0x00ff


	//----- nvinfo : EIATTR_NUM_BARRIERS
	.align		4
        /*0090*/ 	.byte	0x02, 0x4c
        /*0092*/ 	.byte	0x01
	.zero		1


	//----- nvinfo : EIATTR_MERCURY_ISA_VERSION
	.align		4
        /*0094*/ 	.byte	0x03, 0x5f
        /*0096*/ 	.short	0x0101


	//----- nvinfo : EIATTR_VRC_CTA_INIT_COUNT
	.align		4
        /*0098*/ 	.byte	0x02, 0x4a
	.zero		1
	.zero		1


	//----- nvinfo : EIATTR_EXIT_INSTR_OFFSETS
	.align		4
        /*009c*/ 	.byte	0x04, 0x1c
        /*009e*/ 	.short	(.L_5715 - .L_5714)


	//   ....[0]....
.L_5714:
        /*00a0*/ 	.word	0x00004400


	//   ....[1]....
        /*00a4*/ 	.word	0x00004450


	//   ....[2]....
        /*00a8*/ 	.word	0x000044b0


	//----- nvinfo : EIATTR_CBANK_PARAM_SIZE
	.align		4
.L_5715:
        /*00ac*/ 	.byte	0x03, 0x19
        /*00ae*/ 	.short	0x002c


	//----- nvinfo : EIATTR_PARAM_CBANK
	.align		4
        /*00b0*/ 	.byte	0x04, 0x0a
        /*00b2*/ 	.short	(.L_5717 - .L_5716)
	.align		4
.L_5716:
        /*00b4*/ 	.word	index@(.nv.constant0._Z12mul_mat_q3_KIN3c108BFloat16ELb1EEvPKvS3_PT_iiiii)
        /*00b8*/ 	.short	0x0380
        /*00ba*/ 	.short	0x002c


	//----- nvinfo : EIATTR_SW_WAR
	.align		4
.L_5717:
        /*00bc*/ 	.byte	0x04, 0x36
        /*00be*/ 	.short	(.L_5719 - .L_5718)
.L_5718:
        /*00c0*/ 	.word	0x00000008
.L_5719:


//--------------------- .nv.info._Z12mul_mat_q3_KIN3c108BFloat16ELb0EEvPKvS3_PT_iiiii --------------------------
	.section	.nv.info._Z12mul_mat_q3_KIN3c108BFloat16ELb0EEvPKvS3_PT_iiiii,"",@"SHT_CUDA_INFO"
	.sectionflags	@""
	.align	4


	//----- nvinfo : EIATTR_CUDA_API_VERSION
	.align		4
        /*0000*/ 	.byte	0x04, 0x37
        /*0002*/ 	.short	(.L_5721 - .L_5720)
.L_5720:
        /*0004*/ 	.word	0x00000082


	//----- nvinfo : EIATTR_KPARAM_INFO
	.align		4
.L_5721:
        /*0008*/ 	.byte	0x04, 0x17
        /*000a*/ 	.short	(.L_5723 - .L_5722)
.L_5722:
        /*000c*/ 	.word	0x00000000
        /*0010*/ 	.short	0x0007
        /*0012*/ 	.short	0x0028
        /*0014*/ 	.byte	0x00, 0xf0, 0x11, 0x00


	//----- nvinfo : EIATTR_KPARAM_INFO
	.align		4
.L_5723:
        /*0018*/ 	.byte	0x04, 0x17
        /*001a*/ 	.short	(.L_5725 - .L_5724)
.L_5724:
        /*001c*/ 	.word	0x00000000
        /*0020*/ 	.short	0x0006
        /*0022*/ 	.short	0x0024
        /*0024*/ 	.byte	0x00, 0xf0, 0x11, 0x00


	//----- nvinfo : EIATTR_KPARAM_INFO
	.align		4
.L_5725:
        /*0028*/ 	.byte	0x04, 0x17
        /*002a*/ 	.short	(.L_5727 - .L_5726)
.L_5726:
        /*002c*/ 	.word	0x00000000
        /*0030*/ 	.short	0x0005
        /*0032*/ 	.short	0x0020
        /*0034*/ 	.byte	0x00, 0xf0, 0x11, 0x00


	//----- nvinfo : EIATTR_KPARAM_INFO
	.align		4
.L_5727:
        /*0038*/ 	.byte	0x04, 0x17
        /*003a*/ 	.short	(.L_5729 - .L_5728)
.L_5728:
        /*003c*/ 	.word	0x00000000
        /*0040*/ 	.short	0x0004
        /*0042*/ 	.short	0x001c
        /*0044*/ 	.byte	0x00, 0xf0, 0x11, 0x00


	//----- nvinfo : EIATTR_KPARAM_INFO
	.align		4
.L_5729:
        /*0048*/ 	.byte	0x04, 0x17
        /*004a*/ 	.short	(.L_5731 - .L_5730)
.L_5730:
        /*004c*/ 	.word	0x00000000
        /*0050*/ 	.short	0x0003
        /*0052*/ 	.short	0x0018
        /*0054*/ 	.byte	0x00, 0xf0, 0x11, 0x00


	//----- nvinfo : EIATTR_KPARAM_INFO
	.align		4
.L_5731:
        /*0058*/ 	.byte	0x04, 0x17
        /*005a*/ 	.short	(.L_5733 - .L_5732)
.L_5732:
        /*005c*/ 	.word	0x00000000
        /*0060*/ 	.short	0x0002
        /*0062*/ 	.short	0x0010
        /*0064*/ 	.byte	0x00, 0xf5, 0x21, 0x00


	//----- nvinfo : EIATTR_KPARAM_INFO
	.align		4
.L_5733:
        /*0068*/ 	.byte	0x04, 0x17
        /*006a*/ 	.short	(.L_5735 - .L_5734)
.L_5734:
        /*006c*/ 	.word	0x00000000
        /*0070*/ 	.short	0x0001
        /*0072*/ 	.short	0x0008
        /*0074*/ 	.byte	0x00, 0xf5, 0x21, 0x00


	//----- nvinfo : EIATTR_KPARAM_INFO
	.align		4
.L_5735:
        /*0078*/ 	.byte	0x04, 0x17
        /*007a*/ 	.short	(.L_5737 - .L_5736)
.L_5736:
        /*007c*/ 	.word	0x00000000
        /*0080*/ 	.short	0x0000
        /*0082*/ 	.short	0x0000
        /*0084*/ 	.byte	0x00, 0xf5, 0x21, 0x00


	//----- nvinfo : EIATTR_SPARSE_MMA_MASK
	.align		4
.L_5737:
        /*0088*/ 	.byte	0x03, 0x50
        /*008a*/ 	.short	0x0000


	//----- nvinfo : EIATTR_MAXREG_COUNT
	.align		4
        /*008c*/ 	.byte	0x03, 0x1b
        /*008e*/ 	.short	0x00ff


	//----- nvinfo : EIATTR_NUM_BARRIERS
	.align		4
        /*0090*/ 	.byte	0x02, 0x4c
        /*0092*/ 	.byte	0x01
	.zero		1


	//----- nvinfo : EIATTR_MERCURY_ISA_VERSION
	.align		4
        /*0094*/ 	.byte	0x03, 0x5f
        /*0096*/ 	.short	0x0101


	//----- nvinfo : EIATTR_VRC_CTA_INIT_COUNT
	.align		4
        /*0098*/ 	.byte	0x02, 0x4a
	.zero		1
	.zero		1


	//----- nvinfo : EIATTR_EXIT_INSTR_OFFSETS
	.align		4
        /*009c*/ 	.byte	0x04, 0x1c
        /*009e*/ 	.short	(.L_5739 - .L_5738)


	//   ....[0]....
.L_5738:
        /*00a0*/ 	.word	0x00003e90


	//   ....[1]....
        /*00a4*/ 	.word	0x00003ee0


	//   ....[2]....
        /*00a8*/ 	.word	0x00003f40


	//----- nvinfo : EIATTR_CBANK_PARAM_SIZE
	.align		4
.L_5739:
        /*00ac*/ 	.byte	0x03, 0x19
        /*00ae*/ 	.short	0x002c


	//----- nvinfo : EIATTR_PARAM_CBANK
	.align		4
        /*00b0*/ 	.byte	0x04, 0x0a
        /*00b2*/ 	.short	(.L_5741 - .L_5740)
	.align		4
.L_5740:
        /*00b4*/ 	.word	index@(.nv.constant0._Z12mul_mat_q3_KIN3c108BFloat16ELb0EEvPKvS3_PT_iiiii)
        /*00b8*/ 	.short	0x0380
        /*00ba*/ 	.short	0x002c


	//----- nvinfo : EIATTR_SW_WAR
	.align		4
.L_5741:
        /*00bc*/ 	.byte	0x04, 0x36
        /*00be*/ 	.short	(.L_5743 - .L_5742)
.L_5742:
        /*00c0*/ 	.word	0x00000008
.L_5743:


//--------------------- .nv.info._Z12mul_mat_q2_KIN3c108BFloat16ELb1EEvPKvS3_PT_iiiii --------------------------
	.section	.nv.info._Z12mul_mat_q2_KIN3c108BFloat16ELb1EEvPKvS3_PT_iiiii,"",@"SHT_CUDA_INFO"
	.sectionflags	@""
	.align	4


	//----- nvinfo : EIATTR_CUDA_API_VERSION
	.align		4
        /*0000*/ 	.byte	0x04, 0x37
        /*0002*/ 	.short	(.L_5745 - .L_5744)
.L_5744:
        /*0004*/ 	.word	0x00000082


	//----- nvinfo : EIATTR_KPARAM_INFO
	.align		4
.L_5745:
        /*0008*/ 	.byte	0x04, 0x17
        /*000a*/ 	.short	(.L_5747 - .L_5746)
.L_5746:
        /*000c*/ 	.word	0x00000000
        /*0010*/ 	.short	0x0007
        /*0012*/ 	.short	0x0028
        /*0014*/ 	.byte	0x00, 0xf0, 0x11, 0x00


	//----- nvinfo : EIATTR_KPARAM_INFO
	.align		4
.L_5747:
        /*0018*/ 	.byte	0x04, 0x17
        /*001a*/ 	.short	(.L_5749 - .L_5748)
.L_5748:
        /*001c*/ 	.word	0x00000000
        /*0020*/ 	.short	0x0006
        /*0022*/ 	.short	0x0024
        /*0024*/ 	.byte	0x00, 0xf0, 0x11, 0x00


	//----- nvinfo : EIATTR_KPARAM_INFO
	.align		4
.L_5749:
        /*0028*/ 	.byte	0x04, 0x17
        /*002a*/ 	.short	(.L_5751 - .L_5750)
.L_5750:
        /*002c*/ 	.word	0x00000000
        /*0030*/ 	.short	0x0005
        /*0032*/ 	.short	0x0020
        /*0034*/ 	.byte	0x00, 0xf0, 0x11, 0x00


	//----- nvinfo : EIATTR_KPARAM_INFO
	.align		4
.L_5751:
        /*0038*/ 	.byte	0x04, 0x17
        /*003a*/ 	.short	(.L_5753 - .L_5752)
.L_5752:
        /*003c*/ 	.word	0x00000000
        /*0040*/ 	.short	0x0004
        /*0042*/ 	.short	0x001c
        /*0044*/ 	.byte	0x00, 0xf0, 0x11, 0x00


	//----- nvinfo : EIATTR_KPARAM_INFO
	.align		4
.L_5753:
        /*0048*/ 	.byte	0x04, 0x17
        /*004a*/ 	.short	(.L_5755 - .L_5754)
.L_5754:
        /*004c*/ 	.word	0x00000000
        /*0050*/ 	.short	0x0003
        /*0052*/ 	.short	0x0018
        /*0054*/ 	.byte	0x00, 0xf0, 0x11, 0x00


	//----- nvinfo : EIATTR_KPARAM_INFO
	.align		4
.L_5755:
        /*0058*/ 	.byte	0x04, 0x17
        /*005a*/ 	.short	(.L_5757 - .L_5756)
.L_5756:
        /*005c*/ 	.word	0x00000000
        /*0060*/ 	.short	0x0002
        /*0062*/ 	.short	0x0010
        /*0064*/ 	.byte	0x00, 0xf5, 0x21, 0x00


	//----- nvinfo : EIATTR_KPARAM_INFO
	.align		4
.L_5757:
        /*0068*/ 	.byte	0x04, 0x17
        /*006a*/ 	.short	(.L_5759 - .L_5758)
.L_5758:
        /*006c*/ 	.word	0x00000000
        /*0070*/ 	.short	0x0001
        /*0072*/ 	.short	0x0008
        /*0074*/ 	.byte	0x00, 0xf5, 0x21, 0x00


	//----- nvinfo : EIATTR_KPARAM_INFO
	.align		4
.L_5759:
        /*0078*/ 	.byte	0x04, 0x17
        /*007a*/ 	.short	(.L_5761 - .L_5760)
.L_5760:
        /*007c*/ 	.word	0x00000000
        /*0080*/ 	.short	0x0000
        /*0082*/ 	.short	0x0000
        /*0084*/ 	.byte	0x00, 0xf5, 0x21, 0x00


	//----- nvinfo : EIATTR_SPARSE_MMA_MASK
	.align		4
.L_5761:
        /*0088*/ 	.byte	0x03, 0x50
        /*008a*/ 	.short	0x0000


	//----- nvinfo : EIATTR_MAXREG_COUNT
	.align		4
        /*008c*/ 	.byte	0x03, 0x1b
        /*008e*/ 	.short	0x00ff


	//----- nvinfo : EIATTR_NUM_BARRIERS
	.align		4
        /*0090*/ 	.byte	0x02, 0x4c
        /*0092*/ 	.byte	0x01
	.zero		1


	//----- nvinfo : EIATTR_MERCURY_ISA_VERSION
	.align		4
        /*0094*/ 	.byte	0x03, 0x5f
        /*0096*/ 	.short	0x0101


	//----- nvinfo : EIATTR_VRC_CTA_INIT_COUNT
	.align		4
        /*0098*/ 	.byte	0x02, 0x4a
	.zero		1
	.zero		1


	//----- nvinfo : EIATTR_EXIT_INSTR_OFFSETS
	.align		4
        /*009c*/ 	.byte	0x04, 0x1c
        /*009e*/ 	.short	(.L_5763 - .L_5762)


	//   ....[0]....
.L_5762:
        /*00a0*/ 	.word	0x000049e0


	//   ....[1]....
        /*00a4*/ 	.word	0x00004a30


	//   ....[2]....
        /*00a8*/ 	.word	0x00004a90


	//----- nvinfo : EIATTR_CBANK_PARAM_SIZE
	.align		4
.L_5763:
        /*00ac*/ 	.byte	0x03, 0x19
        /*00ae*/ 	.short	0x002c


	//----- nvinfo : EIATTR_PARAM_CBANK
	.align		4
        /*00b0*/ 	.byte	0x04, 0x0a
        /*00b2*/ 	.short	(.L_5765 - .L_5764)
	.align		4
.L_5764:
        /*00b4*/ 	.word	index@(.nv.constant0._Z12mul_mat_q2_KIN3c108BFloat16ELb1EEvPKvS3_PT_iiiii)
        /*00b8*/ 	.short	0x0380
        /*00ba*/ 	.short	0x002c


	//----- nvinfo : EIATTR_SW_WAR
	.align		4
.L_5765:
        /*00bc*/ 	.byte	0x04, 0x36
        /*00be*/ 	.short	(.L_5767 - .L_5766)
.L_5766:
        /*00c0*/ 	.word	0x00000008
.L_5767:


//--------------------- .nv.info._Z12mul_mat_q2_KIN3c108BFloat16ELb0EEvPKvS3_PT_iiiii --------------------------
	.section	.nv.info._Z12mul_mat_q2_KIN3c108BFloat16ELb0EEvPKvS3_PT_iiiii,"",@"SHT_CUDA_INFO"
	.sectionflags	@""
	.align	4


	//----- nvinfo : EIATTR_CUDA_API_VERSION
	.align		4
        /*0000*/ 	.byte	0x04, 0x37
        /*0002*/ 	.short	(.L_5769 - .L_5768)
.L_5768:
        /*0004*/ 	.word	0x00000082


	//----- nvinfo : EIATTR_KPARAM_INFO
	.align		4
.L_5769:
        /*0008*/ 	.byte	0x04, 0x17
        /*000a*/ 	.short	(.L_5771 - .L_5770)
.L_5770:
        /*000c*/ 	.word	0x00000000
        /*0010*/ 	.short	0x0007
        /*0012*/ 	.short	0x0028
        /*0014*/ 	.byte	0x00, 0xf0, 0x11, 0x00


	//----- nvinfo : EIATTR_KPARAM_INFO
	.align		4
.L_5771:
        /*0018*/ 	.byte	0x04, 0x17
        /*001a*/ 	.short	(.L_5773 - .L_5772)
.L_5772:
        /*001c*/ 	.word	0x00000000
        /*0020*/ 	.short	0x0006
        /*0022*/ 	.short	0x0024
        /*0024*/ 	.byte	0x00, 0xf0, 0x11, 0x00


	//----- nvinfo : EIATTR_KPARAM_INFO
	.align		4
.L_5773:
        /*0028*/ 	.byte	0x04, 0x17
        /*002a*/ 	.short	(.L_5775 - .L_5774)
.L_5774:
        /*002c*/ 	.word	0x00000000
        /*0030*/ 	.short	0x0005
        /*0032*/ 	.short	0x0020
        /*0034*/ 	.byte	0x00, 0xf0, 0x11, 0x00


	//----- nvinfo : EIATTR_KPARAM_INFO
	.align		4
.L_5775:
        /*0038*/ 	.byte	0x04, 0x17
        /*003a*/ 	.short	(.L_5777 - .L_5776)
.L_5776:
        /*003c*/ 	.word	0x00000000
        /*0040*/ 	.short	0x0004
        /*0042*/ 	.short	0x001c
        /*0044*/ 	.byte	0x00, 0xf0, 0x11, 0x00


	//----- nvinfo : EIATTR_KPARAM_INFO
	.align		4
.L_5777:
        /*0048*/ 	.byte	0x04, 0x17
        /*004a*/ 	.short	(.L_5779 - .L_5778)
.L_5778:
        /*004c*/ 	.word	0x00000000
        /*0050*/ 	.short	0x0003
        /*0052*/ 	.short	0x0018
        /*0054*/ 	.byte	0x00, 0xf0, 0x11, 0x00


	//----- nvinfo : EIATTR_KPARAM_INFO
	.align		4
.L_5779:
        /*0058*/ 	.byte	0x04, 0x17
        /*005a*/ 	.short	(.L_5781 - .L_5780)
.L_5780:
        /*005c*/ 	.word	0x00000000
        /*0060*/ 	.short	0x0002
        /*0062*/ 	.short	0x0010
        /*0064*/ 	.byte	0x00, 0xf5, 0x21, 0x00


	//----- nvinfo : EIATTR_KPARAM_INFO
	.align		4
.L_5781:
        /*0068*/ 	.byte	0x04, 0x17
        /*006a*/ 	.short	(.L_5783 - .L_5782)
.L_5782:
        /*006c*/ 	.word	0x00000000
        /*0070*/ 	.short	0x0001
        /*0072*/ 	.short	0x0008
        /*0074*/ 	.byte	0x00, 0xf5, 0x21, 0x00


	//----- nvinfo : EIATTR_KPARAM_INFO
	.align		4
.L_5783:
        /*0078*/ 	.byte	0x04, 0x17
        /*007a*/ 	.short	(.L_5785 - .L_5784)
.L_5784:
        /*007c*/ 	.word	0x00000000
        /*0080*/ 	.short	0x0000
        /*0082*/ 	.short	0x0000
        /*0084*/ 	.byte	0x00, 0xf5, 0x21, 0x00


	//----- nvinfo : EIATTR_SPARSE_MMA_MASK
	.align		4
.L_5785:
        /*0088*/ 	.byte	0x03, 0x50
        /*008a*/ 	.short	0x0000


	//----- nvinfo : EIATTR_MAXREG_COUNT
	.align		4
        /*008c*/ 	.byte	0x03, 0x1b
        /*008e*/ 	.short	0x00ff


	//----- nvinfo : EIATTR_NUM_BARRIERS
	.align		4
        /*0090*/ 	.byte	0x02, 0x4c
        /*0092*/ 	.byte	0x01
	.zero		1


	//----- nvinfo : EIATTR_MERCURY_ISA_VERSION
	.align		4
        /*0094*/ 	.byte	0x03, 0x5f
        /*0096*/ 	.short	0x0101


	//----- nvinfo : EIATTR_VRC_CTA_INIT_COUNT
	.align		4
        /*0098*/ 	.byte	0x02, 0x4a
	.zero		1
	.zero		1


	//----- nvinfo : EIATTR_EXIT_INSTR_OFFSETS
	.align		4
        /*009c*/ 	.byte	0x04, 0x1c
        /*009e*/ 	.short	(.L_5787 - .L_5786)


	//   ....[0]....
.L_5786:
        /*00a0*/ 	.word	0x00004600


	//   ....[1]....
        /*00a4*/ 	.word	0x00004650


	//   ....[2]....
        /*00a8*/ 	.word	0x000046b0


	//----- nvinfo : EIATTR_CBANK_PARAM_SIZE
	.align		4
.L_5787:
        /*00ac*/ 	.byte	0x03, 0x19
        /*00ae*/ 	.short	0x002c


	//----- nvinfo : EIATTR_PARAM_CBANK
	.align		4
        /*00b0*/ 	.byte	0x04, 0x0a
        /*00b2*/ 	.short	(.L_5789 - .L_5788)
	.align		4
.L_5788:
        /*00b4*/ 	.word	index@(.nv.constant0._Z12mul_mat_q2_KIN3c108BFloat16ELb0EEvPKvS3_PT_iiiii)
        /*00b8*/ 	.short	0x0380
        /*00ba*/ 	.short	0x002c


	//----- nvinfo : EIATTR_SW_WAR
	.align		4
.L_5789:
        /*00bc*/ 	.byte	0x04, 0x36
        /*00be*/ 	.short	(.L_5791 - .L_5790)
.L_5790:
        /*00c0*/ 	.word	0x00000008
.L_5791:


//--------------------- .nv.info._Z12mul_mat_q8_0IN3c108BFloat16ELb1EEvPKvS3_PT_iiiii --------------------------
	.section	.nv.info._Z12mul_mat_q8_0IN3c108BFloat16ELb1EEvPKvS3_PT_iiiii,"",@"SHT_CUDA_INFO"
	.sectionflags	@""
	.align	4


	//----- nvinfo : EIATTR_CUDA_API_VERSION
	.align		4
        /*0000*/ 	.byte	0x04, 0x37
        /*0002*/ 	.short	(.L_5793 - .L_5792)
.L_5792:
        /*0004*/ 	.word	0x00000082


	//----- nvinfo : EIATTR_KPARAM_INFO
	.align		4
.L_5793:
        /*0008*/ 	.byte	0x04, 0x17
        /*000a*/ 	.short	(.L_5795 - .L_5794)
.L_5794:
        /*000c*/ 	.word	0x00000000
        /*0010*/ 	.short	0x0007
        /*0012*/ 	.short	0x0028
        /*0014*/ 	.byte	0x00, 0xf0, 0x11, 0x00


	//----- nvinfo : EIATTR_KPARAM_INFO
	.align		4
.L_5795:
        /*0018*/ 	.byte	0x04, 0x17
        /*001a*/ 	.short	(.L_5797 - .L_5796)
.L_5796:
        /*001c*/ 	.word	0x00000000
        /*0020*/ 	.short	0x0006
        /*0022*/ 	.short	0x0024
        /*0024*/ 	.byte	0x00, 0xf0, 0x11, 0x00


	//----- nvinfo : EIATTR_KPARAM_INFO
	.align		4
.L_5797:
        /*0028*/ 	.byte	0x04, 0x17
        /*002a*/ 	.short	(.L_5799 - .L_5798)
.L_5798:
        /*002c*/ 	.word	0x00000000
        /*0030*/ 	.short	0x0005
        /*0032*/ 	.short	0x0020
        /*0034*/ 	.byte	0x00, 0xf0, 0x11, 0x00


	//----- nvinfo : EIATTR_KPARAM_INFO
	.align		4
.L_5799:
        /*0038*/ 	.byte	0x04, 0x17
        /*003a*/ 	.short	(.L_5801 - .L_5800)
.L_5800:
        /*003c*/ 	.word	0x00000000
        /*0040*/ 	.short	0x0004
        /*0042*/ 	.short	0x001c
        /*0044*/ 	.byte	0x00, 0xf0, 0x11, 0x00


	//----- nvinfo : EIATTR_KPARAM_INFO
	.align		4
.L_5801:
        /*0048*/ 	.byte	0x04, 0x17
        /*004a*/ 	.short	(.L_5803 - .L_5802)
.L_5802:
        /*004c*/ 	.word	0x00000000
        /*0050*/ 	.short	0x0003
        /*0052*/ 	.short	0x0018
        /*0054*/ 	.byte	0x00, 0xf0, 0x11, 0x00


	//----- nvinfo : EIATTR_KPARAM_INFO
	.align		4
.L_5803:
        /*0058*/ 	.byte	0x04, 0x17
        /*005a*/ 	.short	(.L_5805 - .L_5804)
.L_5804:
        /*005c*/ 	.word	0x00000000
        /*0060*/ 	.short	0x0002
        /*0062*/ 	.short	0x0010
        /*0064*/ 	.byte	0x00, 0xf5, 0x21, 0x00


	//----- nvinfo : EIATTR_KPARAM_INFO
	.align		4
.L_5805:
        /*0068*/ 	.byte	0x04, 0x17
        /*006a*/ 	.short	(.L_5807 - .L_5806)
.L_5806:
        /*006c*/ 	.word	0x00000000
        /*0070*/ 	.short	0x0001
        /*0072*/ 	.short	0x0008
        /*0074*/ 	.byte	0x00, 0xf5, 0x21, 0x00


	//----- nvinfo : EIATTR_KPARAM_INFO
	.align		4
.L_5807:
        /*0078*/ 	.byte	0x04, 0x17
        /*007a*/ 	.short	(.L_5809 - .L_5808)
.L_5808:
        /*007c*/ 	.word	0x00000000
        /*0080*/ 	.short	0x0000
        /*0082*/ 	.short	0x0000
        /*0084*/ 	.byte	0x00, 0xf5, 0x21, 0x00


	//----- nvinfo : EIATTR_SPARSE_MMA_MASK
	.align		4
.L_5809:
        /*0088*/ 	.byte	0x03, 0x50
        /*008a*/ 	.short	0x0000


	//----- nvinfo : EIATTR_MAXREG_COUNT
	.align		4
        /*008c*/ 	.byte	0x03, 0x1b
        /*008e*/ 	.short	0x00ff


	//----- nvinfo : EIATTR_NUM_BARRIERS
	.align		4
        /*0090*/ 	.byte	0x02, 0x4c
        /*0092*/ 	.byte	0x01
	.zero		1


	//----- nvinfo : EIATTR_MERCURY_ISA_VERSION
	.align		4
        /*0094*/ 	.byte	0x03, 0x5f
        /*0096*/ 	.short	0x0101


	//----- nvinfo : EIATTR_VRC_CTA_INIT_COUNT
	.align		4
        /*0098*/ 	.byte	0x02, 0x4a
	.zero		1
	.zero		1


	//----- nvinfo : EIATTR_EXIT_INSTR_OFFSETS
	.align		4
        /*009c*/ 	.byte	0x04, 0x1c
        /*009e*/ 	.short	(.L_5811 - .L_5810)


	//   ....[0]....
.L_5810:
        /*00a0*/ 	.word	0x00001350


	//   ....[1]....
        /*00a4*/ 	.word	0x000013b0


	//   ....[2]....
        /*00a8*/ 	.word	0x00001410


	//----- nvinfo : EIATTR_CBANK_PARAM_SIZE
	.align		4
.L_5811:
        /*00ac*/ 	.byte	0x03, 0x19
        /*00ae*/ 	.short	0x002c


	//----- nvinfo : EIATTR_PARAM_CBANK
	.align		4
        /*00b0*/ 	.byte	0x04, 0x0a
        /*00b2*/ 	.short	(.L_5813 - .L_5812)
	.align		4
.L_5812:
        /*00b4*/ 	.word	index@(.nv.constant0._Z12mul_mat_q8_0IN3c108BFloat16ELb1EEvPKvS3_PT_iiiii)
        /*00b8*/ 	.short	0x0380
        /*00ba*/ 	.short	0x002c


	//----- nvinfo : EIATTR_SW_WAR
	.align		4
.L_5813:
        /*00bc*/ 	.byte	0x04, 0x36
        /*00be*/ 	.short	(.L_5815 - .L_5814)
.L_5814:
        /*00c0*/ 	.word	0x00000008
.L_5815:


//--------------------- .nv.info._Z12mul_mat_q8_0IN3c108BFloat16ELb0EEvPKvS3_PT_iiiii --------------------------
	.section	.nv.info._Z12mul_mat_q8_0IN3c108BFloat16ELb0EEvPKvS3_PT_iiiii,"",@"SHT_CUDA_INFO"
	.sectionflags	@""
	.align	4


	//----- nvinfo : EIATTR_CUDA_API_VERSION
	.align		4
        /*0000*/ 	.byte	0x04, 0x37
        /*0002*/ 	.short	(.L_5817 - .L_5816)
.L_5816:
        /*0004*/ 	.word	0x00000082


	//----- nvinfo : EIATTR_KPARAM_INFO
	.align		4
.L_5817:
        /*0008*/ 	.byte	0x04, 0x17
        /*000a*/ 	.short	(.L_5819 - .L_5818)
.L_5818:
        /*000c*/ 	.word	0x00000000
        /*0010*/ 	.short	0x0007
        /*0012*/ 	.short	0x0028
        /*0014*/ 	.byte	0x00, 0xf0, 0x11, 0x00


	//----- nvinfo : EIATTR_KPARAM_INFO
	.align		4
.L_5819:
        /*0018*/ 	.byte	0x04, 0x17
        /*001a*/ 	.short	(.L_5821 - .L_5820)
.L_5820:
        /*001c*/ 	.word	0x00000000
        /*0020*/ 	.short	0x0006
        /*0022*/ 	.short	0x0024
        /*0024*/ 	.byte	0x00, 0xf0, 0x11, 0x00


	//----- nvinfo : EIATTR_KPARAM_INFO
	.align		4
.L_5821:
        /*0028*/ 	.byte	0x04, 0x17
        /*002a*/ 	.short	(.L_5823 - .L_5822)
.L_5822:
        /*002c*/ 	.word	0x00000000
        /*0030*/ 	.short	0x0005
        /*0032*/ 	.short	0x0020
        /*0034*/ 	.byte	0x00, 0xf0, 0x11, 0x00


	//----- nvinfo : EIATTR_KPARAM_INFO
	.align		4
.L_5823:
        /*0038*/ 	.byte	0x04, 0x17
        /*003a*/ 	.short	(.L_5825 - .L_5824)
.L_5824:
        /*003c*/ 	.word	0x00000000
        /*0040*/ 	.short	0x0004
        /*0042*/ 	.short	0x001c
        /*0044*/ 	.byte	0x00, 0xf0, 0x11, 0x00


	//----- nvinfo : EIATTR_KPARAM_INFO
	.align		4
.L_5825:
        /*0048*/ 	.byte	0x04, 0x17
        /*004a*/ 	.short	(.L_5827 - .L_5826)
.L_5826:
        /*004c*/ 	.word	0x00000000
        /*0050*/ 	.short	0x0003
        /*0052*/ 	.short	0x0018
        /*0054*/ 	.byte	0x00, 0xf0, 0x11, 0x00


	//----- nvinfo : EIATTR_KPARAM_INFO
	.align		4
.L_5827:
        /*0058*/ 	.byte	0x04, 0x17
        /*005a*/ 	.short	(.L_5829 - .L_5828)
.L_5828:
        /*005c*/ 	.word	0x00000000
        /*0060*/ 	.short	0x0002
        /*0062*/ 	.short	0x0010
        /*0064*/ 	.byte	0x00, 0xf5, 0x21, 0x00


	//----- nvinfo : EIATTR_KPARAM_INFO
	.align		4
.L_5829:
        /*0068*/ 	.byte	0x04, 0x17
        /*006a*/ 	.short	(.L_5831 - .L_5830)
.L_5830:
        /*006c*/ 	.word	0x00000000
        /*0070*/ 	.short	0x0001
        /*0072*/ 	.short	0x0008
        /*0074*/ 	.byte	0x00, 0xf5, 0x21, 0x00


	//----- nvinfo : EIATTR_KPARAM_INFO
	.align		4
.L_5831:
        /*0078*/ 	.byte	0x04, 0x17
        /*007a*/ 	.short	(.L_5833 - .L_5832)
.L_5832:
        /*007c*/ 	.word	0x00000000
        /*0080*/ 	.short	0x0000
        /*0082*/ 	.short	0x0000
        /*0084*/ 	.byte	0x00, 0xf5, 0x21, 0x00


	//----- nvinfo : EIATTR_SPARSE_MMA_MASK
	.align		4
.L_5833:
        /*0088*/ 	.byte	0x03, 0x50
        /*008a*/ 	.short	0x0000


	//----- nvinfo : EIATTR_MAXREG_COUNT
	.align		4
        /*008c*/ 	.byte	0x03, 0x1b
        /*008e*/ 	.short	0x00ff


	//----- nvinfo : EIATTR_NUM_BARRIERS
	.align		4
        /*0090*/ 	.byte	0x02, 0x4c
        /*0092*/ 	.byte	0x01
	.zero		1


	//----- nvinfo : EIATTR_MERCURY_ISA_VERSION
	.align		4
        /*0094*/ 	.byte	0x03, 0x5f
        /*0096*/ 	.short	0x0101


	//----- nvinfo : EIATTR_VRC_CTA_INIT_COUNT
	.align		4
        /*0098*/ 	.byte	0x02, 0x4a
	.zero		1
	.zero		1


	//----- nvinfo : EIATTR_EXIT_INSTR_OFFSETS
	.align		4
        /*009c*/ 	.byte	0x04, 0x1c
        /*009e*/ 	.short	(.L_5835 - .L_5834)


	//   ....[0]....
.L_5834:
        /*00a0*/ 	.word	0x00000fc0


	//   ....[1]....
        /*00a4*/ 	.word	0x00001010


	//   ....[2]....
        /*00a8*/ 	.word	0x00001070


	//----- nvinfo : EIATTR_CBANK_PARAM_SIZE
	.align		4
.L_5835:
        /*00ac*/ 	.byte	0x03, 0x19
        /*00ae*/ 	.short	0x002c


	//----- nvinfo : EIATTR_PARAM_CBANK
	.align		4
        /*00b0*/ 	.byte	0x04, 0x0a
        /*00b2*/ 	.short	(.L_5837 - .L_5836)
	.align		4
.L_5836:
        /*00b4*/ 	.word	index@(.nv.constant0._Z12mul_mat_q8_0IN3c108BFloat16ELb0EEvPKvS3_PT_iiiii)
        /*00b8*/ 	.short	0x0380
        /*00ba*/ 	.short	0x002c


	//----- nvinfo : EIATTR_SW_WAR
	.align		4
.L_5837:
        /*00bc*/ 	.byte	0x04, 0x36
        /*00be*/ 	.short	(.L_5839 - .L_5838)
.L_5838:
        /*00c0*/ 	.word	0x00000008
.L_5839:


//--------------------- .nv.info._Z12mul_mat_q5_1IN3c108BFloat16ELb1EEvPKvS3_PT_iiiii --------------------------
	.section	.nv.info._Z12mul_mat_q5_1IN3c108BFloat16ELb1EEvPKvS3_PT_iiiii,"",@"SHT_CUDA_INFO"
	.sectionflags	@""
	.align	4


	//----- nvinfo : EIATTR_CUDA_API_VERSION
	.align		4
        /*0000*/ 	.byte	0x04, 0x37
        /*0002*/ 	.short	(.L_5841 - .L_5840)
.L_5840:
        /*0004*/ 	.word	0x00000082


	//----- nvinfo : EIATTR_KPARAM_INFO
	.align		4
.L_5841:
        /*0008*/ 	.byte	0x04, 0x17
        /*000a*/ 	.short	(.L_5843 - .L_5842)
.L_5842:
        /*000c*/ 	.word	0x00000000
        /*0010*/ 	.short	0x0007
        /*0012*/ 	.short	0x0028
        /*0014*/ 	.byte	0x00, 0xf0, 0x11, 0x00


	//----- nvinfo : EIATTR_KPARAM_INFO
	.align		4
.L_5843:
        /*0018*/ 	.byte	0x04, 0x17
        /*001a*/ 	.short	(.L_5845 - .L_5844)
.L_5844:
        /*001c*/ 	.word	0x00000000
        /*0020*/ 	.short	0x0006
        /*0022*/ 	.short	0x0024
        /*0024*/ 	.byte	0x00, 0xf0, 0x11, 0x00


	//----- nvinfo : EIATTR_KPARAM_INFO
	.align		4
.L_5845:
        /*0028*/ 	.byte	0x04, 0x17
        /*002a*/ 	.short	(.L_5847 - .L_5846)
.L_5846:
        /*002c*/ 	.word	0x00000000
        /*0030*/ 	.short	0x0005
        /*0032*/ 	.short	0x0020
        /*0034*/ 	.byte	0x00, 0xf0, 0x11, 0x00


	//----- nvinfo : EIATTR_KPARAM_INFO
	.align		4
.L_5847:
        /*0038*/ 	.byte	0x04, 0x17
        /*003a*/ 	.short	(.L_5849 - .L_5848)
.L_5848:
        /*003c*/ 	.word	0x00000000
        /*0040*/ 	.short	0x0004
        /*0042*/ 	.short	0x001c
        /*0044*/ 	.byte	0x00, 0xf0, 0x11, 0x00


	//----- nvinfo : EIATTR_KPARAM_INFO
	.align		4
.L_5849:
        /*0048*/ 	.byte	0x04, 0x17
        /*004a*/ 	.short	(.L_5851 - .L_5850)
.L_5850:
        /*004c*/ 	.word	0x00000000
        /*0050*/ 	.short	0x0003
        /*0052*/ 	.short	0x0018
        /*0054*/ 	.byte	0x00, 0xf0, 0x11, 0x00


	//----- nvinfo : EIATTR_KPARAM_INFO
	.align		4
.L_5851:
        /*0058*/ 	.byte	0x04, 0x17
        /*005a*/ 	.short	(.L_5853 - .L_5852)
.L_5852:
        /*005c*/ 	.word	0x00000000
        /*0060*/ 	.short	0x0002
        /*0062*/ 	.short	0x0010
        /*0064*/ 	.byte	0x00, 0xf5, 0x21, 0x00


	//----- nvinfo : EIATTR_KPARAM_INFO
	.align		4
.L_5853:
        /*0068*/ 	.byte	0x04, 0x17
        /*006a*/ 	.short	(.L_5855 - .L_5854)
.L_5854:
        /*006c*/ 	.word	0x00000000
        /*0070*/ 	.short	0x0001
        /*0072*/ 	.short	0x0008
        /*0074*/ 	.byte	0x00, 0xf5, 0x21, 0x00


	//----- nvinfo : EIATTR_KPARAM_INFO
	.align		4
.L_5855:
        /*0078*/ 	.byte	0x04, 0x17
        /*007a*/ 	.short	(.L_5857 - .L_5856)
.L_5856:
        /*007c*/ 	.word	0x00000000
        /*0080*/ 	.short	0x0000
        /*0082*/ 	.short	0x0000
        /*0084*/ 	.byte	0x00, 0xf5, 0x21, 0x00


	//----- nvinfo : EIATTR_SPARSE_MMA_MASK
	.align		4
.L_5857:
        /*0088*/ 	.byte	0x03, 0x50
        /*008a*/ 	.short	0x0000


	//----- nvinfo : EIATTR_MAXREG_COUNT
	.align		4
        /*008c*/ 	.byte	0x03, 0x1b
        /*008e*/ 	.short	0x00ff


	//----- nvinfo : EIATTR_NUM_BARRIERS
	.align		4
        /*0090*/ 	.byte	0x02, 0x4c
        /*0092*/ 	.byte	0x01
	.zero		1


	//----- nvinfo : EIATTR_MERCURY_ISA_VERSION
	.align		4
        /*0094*/ 	.byte	0x03, 0x5f
        /*0096*/ 	.short	0x0101


	//----- nvinfo : EIATTR_VRC_CTA_INIT_COUNT
	.align		4
        /*0098*/ 	.byte	0x02, 0x4a
	.zero		1
	.zero		1


	//----- nvinfo : EIATTR_EXIT_INSTR_OFFSETS
	.align		4
        /*009c*/ 	.byte	0x04, 0x1c
        /*009e*/ 	.short	(.L_5859 - .L_5858)


	//   ....[0]....
.L_5858:
        /*00a0*/ 	.word	0x00002980


	//   ....[1]....
        /*00a4*/ 	.word	0x000029d0


	//   ....[2]....
        /*00a8*/ 	.word	0x00002a30


	//----- nvinfo : EIATTR_CBANK_PARAM_SIZE
	.align		4
.L_5859:
        /*00ac*/ 	.byte	0x03, 0x19
        /*00ae*/ 	.short	0x002c


	//----- nvinfo : EIATTR_PARAM_CBANK
	.align		4
        /*00b0*/ 	.byte	0x04, 0x0a
        /*00b2*/ 	.short	(.L_5861 - .L_5860)
	.align		4
.L_5860:
        /*00b4*/ 	.word	index@(.nv.constant0._Z12mul_mat_q5_1IN3c108BFloat16ELb1EEvPKvS3_PT_iiiii)
        /*00b8*/ 	.short	0x0380
        /*00ba*/ 	.short	0x002c


	//----- nvinfo : EIATTR_SW_WAR
	.align		4
.L_5861:
        /*00bc*/ 	.byte	0x04, 0x36
        /*00be*/ 	.short	(.L_5863 - .L_5862)
.L_5862:
        /*00c0*/ 	.word	0x00000008
.L_5863:


//--------------------- .nv.info._Z12mul_mat_q5_1IN3c108BFloat16ELb0EEvPKvS3_PT_iiiii --------------------------
	.section	.nv.info._Z12mul_mat_q5_1IN3c108BFloat16ELb0EEvPKvS3_PT_iiiii,"",@"SHT_CUDA_INFO"
	.sectionflags	@""
	.align	4


	//----- nvinfo : EIATTR_CUDA_API_VERSION
	.align		4
        /*0000*/ 	.byte	0x04, 0x37
        /*0002*/ 	.short	(.L_5865 - .L_5864)
.L_5864:
        /*0004*/ 	.word	0x00000082


	//----- nvinfo : EIATTR_KPARAM_INFO
	.align		4
.L_5865:
        /*0008*/ 	.byte	0x04, 0x17
        /*000a*/ 	.short	(.L_5867 - .L_5866)
.L_5866:
        /*000c*/ 	.word	0x00000000
        /*0010*/ 	.short	0x0007
        /*0012*/ 	.short	0x0028
        /*0014*/ 	.byte	0x00, 0xf0, 0x11, 0x00


	//----- nvinfo : EIATTR_KPARAM_INFO
	.align		4
.L_5867:
        /*0018*/ 	.byte	0x04, 0x17
        /*001a*/ 	.short	(.L_5869 - .L_5868)
.L_5868:
        /*001c*/ 	.word	0x00000000
        /*0020*/ 	.short	0x0006
        /*0022*/ 	.short	0x0024
        /*0024*/ 	.byte	0x00, 0xf0, 0x11, 0x00


	//----- nvinfo : EIATTR_KPARAM_INFO
	.align		4
.L_5869:
        /*0028*/ 	.byte	0x04, 0x17
        /*002a*/ 	.short	(.L_5871 - .L_5870)
.L_5870:
        /*002c*/ 	.word	0x00000000
        /*0030*/ 	.short	0x0005
        /*0032*/ 	.short	0x0020
        /*0034*/ 	.byte	0x00, 0xf0, 0x11, 0x00


	//----- nvinfo : EIATTR_KPARAM_INFO
	.align		4
.L_5871:
        /*0038*/ 	.byte	0x04, 0x17
        /*003a*/ 	.short	(.L_5873 - .L_5872)
.L_5872:
        /*003c*/ 	.word	0x00000000
        /*0040*/ 	.short	0x0004
        /*0042*/ 	.short	0x001c
        /*0044*/ 	.byte	0x00, 0xf0, 0x11, 0x00


	//----- nvinfo : EIATTR_KPARAM_INFO
	.align		4
.L_5873:
        /*0048*/ 	.byte	0x04, 0x17
        /*004a*/ 	.short	(.L_5875 - .L_5874)
.L_5874:
        /*004c*/ 	.word	0x00000000
        /*0050*/ 	.short	0x0003
        /*0052*/ 	.short	0x0018
        /*0054*/ 	.byte	0x00, 0xf0, 0x11, 0x00


	//----- nvinfo : EIATTR_KPARAM_INFO
	.align		4
.L_5875:
        /*0058*/ 	.byte	0x04, 0x17
        /*005a*/ 	.short	(.L_5877 - .L_5876)
.L_5876:
        /*005c*/ 	.word	0x00000000
        /*0060*/ 	.short	0x0002
        /*0062*/ 	.short	0x0010
        /*0064*/ 	.byte	0x00, 0xf5, 0x21, 0x00


	//----- nvinfo : EIATTR_KPARAM_INFO
	.align		4
.L_5877:
        /*0068*/ 	.byte	0x04, 0x17
        /*006a*/ 	.short	(.L_5879 - .L_5878)
.L_5878:
        /*006c*/ 	.word	0x00000000
        /*0070*/ 	.short	0x0001
        /*0072*/ 	.short	0x0008
        /*0074*/ 	.byte	0x00, 0xf5, 0x21, 0x00


	//----- nvinfo : EIATTR_KPARAM_INFO
	.align		4
.L_5879:
        /*0078*/ 	.byte	0x04, 0x17
        /*007a*/ 	.short	(.L_5881 - .L_5880)
.L_5880:
        /*007c*/ 	.word	0x00000000
        /*0080*/ 	.short	0x0000
        /*0082*/ 	.short	0x0000
        /*0084*/ 	.byte	0x00, 0xf5, 0x21, 0x00


	//----- nvinfo : EIATTR_SPARSE_MMA_MASK
	.align		4
.L_5881:
        /*0088*/ 	.byte	0x03, 0x50
        /*008a*/ 	.short	0x0000


	//----- nvinfo : EIATTR_MAXREG_COUNT
	.align		4
        /*008c*/ 	.byte	0x03, 0x1b
        /*008e*/ 	.short	0x00ff


	//----- nvinfo : EIATTR_NUM_BARRIERS
	.align		4
        /*0090*/ 	.byte	0x02, 0x4c
        /*0092*/ 	.byte	0x01
	.zero		1


	//----- nvinfo : EIATTR_MERCURY_ISA_VERSION
	.align		4
        /*0094*/ 	.byte	0x03, 0x5f
        /*0096*/ 	.short	0x0101


	//----- nvinfo : EIATTR_VRC_CTA_INIT_COUNT
	.align		4
        /*0098*/ 	.byte	0x02, 0x4a
	.zero		1
	.zero		1


	//----- nvinfo : EIATTR_EXIT_INSTR_OFFSETS
	.align		4
        /*009c*/ 	.byte	0x04, 0x1c
        /*009e*/ 	.short	(.L_5883 - .L_5882)


	//   ....[0]....
.L_5882:
        /*00a0*/ 	.word	0x00002310


	//   ....[1]....
        /*00a4*/ 	.word	0x00002360


	//   ....[2]....
        /*00a8*/ 	.word	0x000023c0


	//----- nvinfo : EIATTR_CBANK_PARAM_SIZE
	.align		4
.L_5883:
        /*00ac*/ 	.byte	0x03, 0x19
        /*00ae*/ 	.short	0x002c


	//----- nvinfo : EIATTR_PARAM_CBANK
	.align		4
        /*00b0*/ 	.byte	0x04, 0x0a
        /*00b2*/ 	.short	(.L_5885 - .L_5884)
	.align		4
.L_5884:
        /*00b4*/ 	.word	index@(.nv.constant0._Z12mul_mat_q5_1IN3c108BFloat16ELb0EEvPKvS3_PT_iiiii)
        /*00b8*/ 	.short	0x0380
        /*00ba*/ 	.short	0x002c


	//----- nvinfo : EIATTR_SW_WAR
	.align		4
.L_5885:
        /*00bc*/ 	.byte	0x04, 0x36
        /*00be*/ 	.short	(.L_5887 - .L_5886)
.L_5886:
        /*00c0*/ 	.word	0x00000008
.L_5887:


//--------------------- .nv.info._Z12mul_mat_q5_0IN3c108BFloat16ELb1EEvPKvS3_PT_iiiii --------------------------
	.section	.nv.info._Z12mul_mat_q5_0IN3c108BFloat16ELb1EEvPKvS3_PT_iiiii,"",@"SHT_CUDA_INFO"
	.sectionflags	@""
	.align	4


	//----- nvinfo : EIATTR_CUDA_API_VERSION
	.align		4
        /*0000*/ 	.byte	0x04, 0x37
        /*0002*/ 	.short	(.L_5889 - .L_5888)
.L_5888:
        /*0004*/ 	.word	0x00000082


	//----- nvinfo : EIATTR_KPARAM_INFO
	.align		4
.L_5889:
        /*0008*/ 	.byte	0x04, 0x17
        /*000a*/ 	.short	(.L_5891 - .L_5890)
.L_5890:
        /*000c*/ 	.word	0x00000000
        /*0010*/ 	.short	0x0007
        /*0012*/ 	.short	0x0028
        /*0014*/ 	.byte	0x00, 0xf0, 0x11, 0x00


	//----- nvinfo : EIATTR_KPARAM_INFO
	.align		4
.L_5891:
        /*0018*/ 	.byte	0x04, 0x17
        /*001a*/ 	.short	(.L_5893 - .L_5892)
.L_5892:
        /*001c*/ 	.word	0x00000000
        /*0020*/ 	.short	0x0006
        /*0022*/ 	.short	0x0024
        /*0024*/ 	.byte	0x00, 0xf0, 0x11, 0x00


	//----- nvinfo : EIATTR_KPARAM_INFO
	.align		4
.L_5893:
        /*0028*/ 	.byte	0x04, 0x17
        /*002a*/ 	.short	(.L_5895 - .L_5894)
.L_5894:
        /*002c*/ 	.word	0x00000000
        /*0030*/ 	.short	0x0005
        /*0032*/ 	.short	0x0020
        /*0034*/ 	.byte	0x00, 0xf0, 0x11, 0x00


	//----- nvinfo : EIATTR_KPARAM_INFO
	.align		4
.L_5895:
        /*0038*/ 	.byte	0x04, 0x17
        /*003a*/ 	.short	(.L_5897 - .L_5896)
.L_5896:
        /*003c*/ 	.word	0x00000000
        /*0040*/ 	.short	0x0004
        /*0042*/ 	.short	0x001c
        /*0044*/ 	.byte	0x00, 0xf0, 0x11, 0x00


	//----- nvinfo : EIATTR_KPARAM_INFO
	.align		4
.L_5897:
        /*0048*/ 	.byte	0x04, 0x17
        /*004a*/ 	.short	(.L_5899 - .L_5898)
.L_5898:
        /*004c*/ 	.word	0x00000000
        /*0050*/ 	.short	0x0003
        /*0052*/ 	.short	0x0018
        /*0054*/ 	.byte	0x00, 0xf0, 0x11, 0x00


	//----- nvinfo : EIATTR_KPARAM_INFO
	.align		4
.L_5899:
        /*0058*/ 	.byte	0x04, 0x17
        /*005a*/ 	.short	(.L_5901 - .L_5900)
.L_5900:
        /*005c*/ 	.word	0x00000000
        /*0060*/ 	.short	0x0002
        /*0062*/ 	.short	0x0010
        /*0064*/ 	.byte	0x00, 0xf5, 0x21, 0x00


	//----- nvinfo : EIATTR_KPARAM_INFO
	.align		4
.L_5901:
        /*0068*/ 	.byte	0x04, 0x17
        /*006a*/ 	.short	(.L_5903 - .L_5902)
.L_5902:
        /*006c*/ 	.word	0x00000000
        /*0070*/ 	.short	0x0001
        /*0072*/ 	.short	0x0008
        /*0074*/ 	.byte	0x00, 0xf5, 0x21, 0x00


	//----- nvinfo : EIATTR_KPARAM_INFO
	.align		4
.L_5903:
        /*0078*/ 	.byte	0x04, 0x17
        /*007a*/ 	.short	(.L_5905 - .L_5904)
.L_5904:
        /*007c*/ 	.word	0x00000000
        /*0080*/ 	.short	0x0000
        /*0082*/ 	.short	0x0000
        /*0084*/ 	.byte	0x00, 0xf5, 0x21, 0x00


	//----- nvinfo : EIATTR_SPARSE_MMA_MASK
	.align		4
.L_5905:
        /*0088*/ 	.byte	0x03, 0x50
        /*008a*/ 	.short	0x0000


	//----- nvinfo : EIATTR_MAXREG_COUNT
	.align		4
        /*008c*/ 	.byte	0x03, 0x1b
        /*008e*/ 	.short	0x00ff


	//----- nvinfo : EIATTR_NUM_BARRIERS
	.align		4
        /*0090*/ 	.byte	0x02, 0x4c
        /*0092*/ 	.byte	0x01
	.zero		1


	//----- nvinfo : EIATTR_MERCURY_ISA_VERSION
	.align		4
        /*0094*/ 	.byte	0x03, 0x5f
        /*0096*/ 	.short	0x0101


	//----- nvinfo : EIATTR_VRC_CTA_INIT_COUNT
	.align		4
        /*0098*/ 	.byte	0x02, 0x4a
	.zero		1
	.zero		1


	//----- nvinfo : EIATTR_EXIT_INSTR_OFFSETS
	.align		4
        /*009c*/ 	.byte	0x04, 0x1c
        /*009e*/ 	.short	(.L_5907 - .L_5906)


	//   ....[0]....
.L_5906:
        /*00a0*/ 	.word	0x00003080


	//   ....[1]....
        /*00a4*/ 	.word	0x000030d0


	//   ....[2]....
        /*00a8*/ 	.word	0x00003130


	//----- nvinfo : EIATTR_CBANK_PARAM_SIZE
	.align		4
.L_5907:
        /*00ac*/ 	.byte	0x03, 0x19
        /*00ae*/ 	.short	0x002c


	//----- nvinfo : EIATTR_PARAM_CBANK
	.align		4
        /*00b0*/ 	.byte	0x04, 0x0a
        /*00b2*/ 	.short	(.L_5909 - .L_5908)
	.align		4
.L_5908:
        /*00b4*/ 	.word	index@(.nv.constant0._Z12mul_mat_q5_0IN3c108BFloat16ELb1EEvPKvS3_PT_iiiii)
        /*00b8*/ 	.short	0x0380
        /*00ba*/ 	.short	0x002c


	//----- nvinfo : EIATTR_SW_WAR
	.align		4
.L_5909:
        /*00bc*/ 	.byte	0x04, 0x36
        /*00be*/ 	.short	(.L_5911 - .L_5910)
.L_5910:
        /*00c0*/ 	.word	0x00000008
.L_5911:


//--------------------- .nv.info._Z12mul_mat_q5_0IN3c108BFloat16ELb0EEvPKvS3_PT_iiiii --------------------------
	.section	.nv.info._Z12mul_mat_q5_0IN3c108BFloat16ELb0EEvPKvS3_PT_iiiii,"",@"SHT_CUDA_INFO"
	.sectionflags	@""
	.align	4


	//----- nvinfo : EIATTR_CUDA_API_VERSION
	.align		4
        /*0000*/ 	.byte	0x04, 0x37
        /*0002*/ 	.short	(.L_5913 - .L_5912)
.L_5912:
        /*0004*/ 	.word	0x00000082


	//----- nvinfo : EIATTR_KPARAM_INFO
	.align		4
.L_5913:
        /*0008*/ 	.byte	0x04, 0x17
        /*000a*/ 	.short	(.L_5915 - .L_5914)
.L_5914:
        /*000c*/ 	.word	0x00000000
        /*0010*/ 	.short	0x0007
        /*0012*/ 	.short	0x0028
        /*0014*/ 	.byte	0x00, 0xf0, 0x11, 0x00


	//----- nvinfo : EIATTR_KPARAM_INFO
	.align		4
.L_5915:
        /*0018*/ 	.byte	0x04, 0x17
        /*001a*/ 	.short	(.L_5917 - .L_5916)
.L_5916:
        /*001c*/ 	.word	0x00000000
        /*0020*/ 	.short	0x0006
        /*0022*/ 	.short	0x0024
        /*0024*/ 	.byte	0x00, 0xf0, 0x11, 0x00


	//----- nvinfo : EIATTR_KPARAM_INFO
	.align		4
.L_5917:
        /*0028*/ 	.byte	0x04, 0x17
        /*002a*/ 	.short	(.L_5919 - .L_5918)
.L_5918:
        /*002c*/ 	.word	0x00000000
        /*0030*/ 	.short	0x0005
        /*0032*/ 	.short	0x0020
        /*0034*/ 	.byte	0x00, 0xf0, 0x11, 0x00


	//----- nvinfo : EIATTR_KPARAM_INFO
	.align		4
.L_5919:
        /*0038*/ 	.byte	0x04, 0x17
        /*003a*/ 	.short	(.L_5921 - .L_5920)
.L_5920:
        /*003c*/ 	.word	0x00000000
        /*0040*/ 	.short	0x0004
        /*0042*/ 	.short	0x001c
        /*0044*/ 	.byte	0x00, 0xf0, 0x11, 0x00


	//----- nvinfo : EIATTR_KPARAM_INFO
	.align		4
.L_5921:
        /*0048*/ 	.byte	0x04, 0x17
        /*004a*/ 	.short	(.L_5923 - .L_5922)
.L_5922:
        /*004c*/ 	.word	0x00000000
        /*0050*/ 	.short	0x0003
        /*0052*/ 	.short	0x0018
        /*0054*/ 	.byte	0x00, 0xf0, 0x11, 0x00


	//----- nvinfo : EIATTR_KPARAM_INFO
	.align		4
.L_5923:
        /*0058*/ 	.byte	0x04, 0x17
        /*005a*/ 	.short	(.L_5925 - .L_5924)
.L_5924:
        /*005c*/ 	.word	0x00000000
        /*0060*/ 	.short	0x0002
        /*0062*/ 	.short	0x0010
        /*0064*/ 	.byte	0x00, 0xf5, 0x21, 0x00


	//----- nvinfo : EIATTR_KPARAM_INFO
	.align		4
.L_5925:
        /*0068*/ 	.byte	0x04, 0x17
        /*006a*/ 	.short	(.L_5927 - .L_5926)
.L_5926:
        /*006c*/ 	.word	0x00000000
        /*0070*/ 	.short	0x0001
        /*0072*/ 	.short	0x0008
        /*0074*/ 	.byte	0x00, 0xf5, 0x21, 0x00


	//----- nvinfo : EIATTR_KPARAM_INFO
	.align		4
.L_5927:
        /*0078*/ 	.byte	0x04, 0x17
        /*007a*/ 	.short	(.L_5929 - .L_5928)
.L_5928:
        /*007c*/ 	.word	0x00000000
        /*0080*/ 	.short	0x0000
        /*0082*/ 	.short	0x0000
        /*0084*/ 	.byte	0x00, 0xf5, 0x21, 0x00


	//----- nvinfo : EIATTR_SPARSE_MMA_MASK
	.align		4
.L_5929:
        /*0088*/ 	.byte	0x03, 0x50
        /*008a*/ 	.short	0x0000


	//----- nvinfo : EIATTR_MAXREG_COUNT
	.align		4
        /*008c*/ 	.byte	0x03, 0x1b
        /*008e*/ 	.short	0x00ff


	//----- nvinfo : EIATTR_NUM_BARRIERS
	.align		4
        /*0090*/ 	.byte	0x02, 0x4c
        /*0092*/ 	.byte	0x01
	.zero		1


	//----- nvinfo : EIATTR_MERCURY_ISA_VERSION
	.align		4
        /*0094*/ 	.byte	0x03, 0x5f
        /*0096*/ 	.short	0x0101


	//----- nvinfo : EIATTR_VRC_CTA_INIT_COUNT
	.align		4
        /*0098*/ 	.byte	0x02, 0x4a
	.zero		1
	.zero		1


	//----- nvinfo : EIATTR_EXIT_INSTR_OFFSETS
	.align		4
        /*009c*/ 	.byte	0x04, 0x1c
        /*009e*/ 	.short	(.L_5931 - .L_5930)


	//   ....[0]....
.L_5930:
        /*00a0*/ 	.word	0x00002ad0


	//   ....[1]....
        /*00a4*/ 	.word	0x00002b20


	//   ....[2]....
        /*00a8*/ 	.word	0x00002b80


	//----- nvinfo : EIATTR_CBANK_PARAM_SIZE
	.align		4
.L_5931:
        /*00ac*/ 	.byte	0x03, 0x19
        /*00ae*/ 	.short	0x002c


	//----- nvinfo : EIATTR_PARAM_CBANK
	.align		4
        /*00b0*/ 	.byte	0x04, 0x0a
        /*00b2*/ 	.short	(.L_5933 - .L_5932)
	.align		4
.L_5932:
        /*00b4*/ 	.word	index@(.nv.constant0._Z12mul_mat_q5_0IN3c108BFloat16ELb0EEvPKvS3_PT_iiiii)
        /*00b8*/ 	.short	0x0380
        /*00ba*/ 	.short	0x002c


	//----- nvinfo : EIATTR_SW_WAR
	.align		4
.L_5933:
        /*00bc*/ 	.byte	0x04, 0x36
        /*00be*/ 	.short	(.L_5935 - .L_5934)
.L_5934:
        /*00c0*/ 	.word	0x00000008
.L_5935:


//--------------------- .nv.info._Z12mul_mat_q4_1IN3c108BFloat16ELb1EEvPKvS3_PT_iiiii --------------------------
	.section	.nv.info._Z12mul_mat_q4_1IN3c108BFloat16ELb1EEvPKvS3_PT_iiiii,"",@"SHT_CUDA_INFO"
	.sectionflags	@""
	.align	4


	//----- nvinfo : EIATTR_CUDA_API_VERSION
	.align		4
        /*0000*/ 	.byte	0x04, 0x37
        /*0002*/ 	.short	(.L_5937 - .L_5936)
.L_5936:
        /*0004*/ 	.word	0x00000082


	//----- nvinfo : EIATTR_KPARAM_INFO
	.align		4
.L_5937:
        /*0008*/ 	.byte	0x04, 0x17
        /*000a*/ 	.short	(.L_5939 - .L_5938)
.L_5938:
        /*000c*/ 	.word	0x00000000
        /*0010*/ 	.short	0x0007
        /*0012*/ 	.short	0x0028
        /*0014*/ 	.byte	0x00, 0xf0, 0x11, 0x00


	//----- nvinfo : EIATTR_KPARAM_INFO
	.align		4
.L_5939:
        /*0018*/ 	.byte	0x04, 0x17
        /*001a*/ 	.short	(.L_5941 - .L_5940)
.L_5940:
        /*001c*/ 	.word	0x00000000
        /*0020*/ 	.short	0x0006
        /*0022*/ 	.short	0x0024
        /*0024*/ 	.byte	0x00, 0xf0, 0x11, 0x00


	//----- nvinfo : EIATTR_KPARAM_INFO
	.align		4
.L_5941:
        /*0028*/ 	.byte	0x04, 0x17
        /*002a*/ 	.short	(.L_5943 - .L_5942)
.L_5942:
        /*002c*/ 	.word	0x00000000
        /*0030*/ 	.short	0x0005
        /*0032*/ 	.short	0x0020
        /*0034*/ 	.byte	0x00, 0xf0, 0x11, 0x00


	//----- nvinfo : EIATTR_KPARAM_INFO
	.align		4
.L_5943:
        /*0038*/ 	.byte	0x04, 0x17
        /*003a*/ 	.short	(.L_5945 - .L_5944)
.L_5944:
        /*003c*/ 	.word	0x00000000
        /*0040*/ 	.short	0x0004
        /*0042*/ 	.short	0x001c
        /*0044*/ 	.byte	0x00, 0xf0, 0x11, 0x00


	//----- nvinfo : EIATTR_KPARAM_INFO
	.align		4
.L_5945:
        /*0048*/ 	.byte	0x04, 0x17
        /*004a*/ 	.short	(.L_5947 - .L_5946)
.L_5946:
        /*004c*/ 	.word	0x00000000
        /*0050*/ 	.short	0x0003
        /*0052*/ 	.short	0x0018
        /*0054*/ 	.byte	0x00, 0xf0, 0x11, 0x00


	//----- nvinfo : EIATTR_KPARAM_INFO
	.align		4
.L_5947:
        /*0058*/ 	.byte	0x04, 0x17
        /*005a*/ 	.short	(.L_5949 - .L_5948)
.L_5948:
        /*005c*/ 	.word	0x00000000
        /*0060*/ 	.short	0x0002
        /*0062*/ 	.short	0x0010
        /*0064*/ 	.byte	0x00, 0xf5, 0x21, 0x00


	//----- nvinfo : EIATTR_KPARAM_INFO
	.align		4
.L_5949:
        /*0068*/ 	.byte	0x04, 0x17
        /*006a*/ 	.short	(.L_5951 - .L_5950)
.L_5950:
        /*006c*/ 	.word	0x00000000
        /*0070*/ 	.short	0x0001
        /*0072*/ 	.short	0x0008
        /*0074*/ 	.byte	0x00, 0xf5, 0x21, 0x00


	//----- nvinfo : EIATTR_KPARAM_INFO
	.align		4
.L_5951:
        /*0078*/ 	.byte	0x04, 0x17
        /*007a*/ 	.short	(.L_5953 - .L_5952)
.L_5952:
        /*007c*/ 	.word	0x00000000
        /*0080*/ 	.short	0x0000
        /*0082*/ 	.short	0x0000
        /*0084*/ 	.byte	0x00, 0xf5, 0x21, 0x00


	//----- nvinfo : EIATTR_SPARSE_MMA_MASK
	.align		4
.L_5953:
        /*0088*/ 	.byte	0x03, 0x50
        /*008a*/ 	.short	0x0000


	//----- nvinfo : EIATTR_MAXREG_COUNT
	.align		4
        /*008c*/ 	.byte	0x03, 0x1b
        /*008e*/ 	.short	0x00ff


	//----- nvinfo : EIATTR_NUM_BARRIERS
	.align		4
        /*0090*/ 	.byte	0x02, 0x4c
        /*0092*/ 	.byte	0x01
	.zero		1


	//----- nvinfo : EIATTR_MERCURY_ISA_VERSION
	.align		4
        /*0094*/ 	.byte	0x03, 0x5f
        /*0096*/ 	.short	0x0101


	//----- nvinfo : EIATTR_VRC_CTA_INIT_COUNT
	.align		4
        /*0098*/ 	.byte	0x02, 0x4a
	.zero		1
	.zero		1


	//----- nvinfo : EIATTR_EXIT_INSTR_OFFSETS
	.align		4
        /*009c*/ 	.byte	0x04, 0x1c
        /*009e*/ 	.short	(.L_5955 - .L_5954)


	//   ....[0]....
.L_5954:
        /*00a0*/ 	.word	0x00002040


	//   ....[1]....
        /*00a4*/ 	.word	0x00002090


	//   ....[2]....
        /*00a8*/ 	.word	0x000020f0


	//----- nvinfo : EIATTR_CBANK_PARAM_SIZE
	.align		4
.L_5955:
        /*00ac*/ 	.byte	0x03, 0x19
        /*00ae*/ 	.short	0x002c


	//----- nvinfo : EIATTR_PARAM_CBANK
	.align		4
        /*00b0*/ 	.byte	0x04, 0x0a
        /*00b2*/ 	.short	(.L_5957 - .L_5956)
	.align		4
.L_5956:
        /*00b4*/ 	.word	index@(.nv.constant0._Z12mul_mat_q4_1IN3c108BFloat16ELb1EEvPKvS3_PT_iiiii)
        /*00b8*/ 	.short	0x0380
        /*00ba*/ 	.short	0x002c


	//----- nvinfo : EIATTR_SW_WAR
	.align		4
.L_5957:
        /*00bc*/ 	.byte	0x04, 0x36
        /*00be*/ 	.short	(.L_5959 - .L_5958)
.L_5958:
        /*00c0*/ 	.word	0x00000008
.L_5959:


//--------------------- .nv.info._Z12mul_mat_q4_1IN3c108BFloat16ELb0EEvPKvS3_PT_iiiii --------------------------
	.section	.nv.info._Z12mul_mat_q4_1IN3c108BFloat16ELb0EEvPKvS3_PT_iiiii,"",@"SHT_CUDA_INFO"
	.sectionflags	@""
	.align	4


	//----- nvinfo : EIATTR_CUDA_API_VERSION
	.align		4
        /*0000*/ 	.byte	0x04, 0x37
        /*0002*/ 	.short	(.L_5961 - .L_5960)
.L_5960:
        /*0004*/ 	.word	0x00000082


	//----- nvinfo : EIATTR_KPARAM_INFO
	.align		4
.L_5961:
        /*0008*/ 	.byte	0x04, 0x17
        /*000a*/ 	.short	(.L_5963 - .L_5962)
.L_5962:
        /*000c*/ 	.word	0x00000000
        /*0010*/ 	.short	0x0007
        /*0012*/ 	.short	0x0028
        /*0014*/ 	.byte	0x00, 0xf0, 0x11, 0x00


	//----- nvinfo : EIATTR_KPARAM_INFO
	.align		4
.L_5963:
        /*0018*/ 	.byte	0x04, 0x17
        /*001a*/ 	.short	(.L_5965 - .L_5964)
.L_5964:
        /*001c*/ 	.word	0x00000000
        /*0020*/ 	.short	0x0006
        /*0022*/ 	.short	0x0024
        /*0024*/ 	.byte	0x00, 0xf0, 0x11, 0x00


	//----- nvinfo : EIATTR_KPARAM_INFO
	.align		4
.L_5965:
        /*0028*/ 	.byte	0x04, 0x17
        /*002a*/ 	.short	(.L_5967 - .L_5966)
.L_5966:
        /*002c*/ 	.word	0x00000000
        /*0030*/ 	.short	0x0005
        /*0032*/ 	.short	0x0020
        /*0034*/ 	.byte	0x00, 0xf0, 0x11, 0x00


	//----- nvinfo : EIATTR_KPARAM_INFO
	.align		4
.L_5967:
        /*0038*/ 	.byte	0x04, 0x17
        /*003a*/ 	.short	(.L_5969 - .L_5968)
.L_5968:
        /*003c*/ 	.word	0x00000000
        /*0040*/ 	.short	0x0004
        /*0042*/ 	.short	0x001c
        /*0044*/ 	.byte	0x00, 0xf0, 0x11, 0x00


	//----- nvinfo : EIATTR_KPARAM_INFO
	.align		4
.L_5969:
        /*0048*/ 	.byte	0x04, 0x17
        /*004a*/ 	.short	(.L_5971 - .L_5970)
.L_5970:
        /*004c*/ 	.word	0x00000000
        /*0050*/ 	.short	0x0003
        /*0052*/ 	.short	0x0018
        /*0054*/ 	.byte	0x00, 0xf0, 0x11, 0x00


	//----- nvinfo : EIATTR_KPARAM_INFO
	.align		4
.L_5971:
        /*0058*/ 	.byte	0x04, 0x17
        /*005a*/ 	.short	(.L_5973 - .L_5972)
.L_5972:
        /*005c*/ 	.word	0x00000000
        /*0060*/ 	.short	0x0002
        /*0062*/ 	.short	0x0010
        /*0064*/ 	.byte	0x00, 0xf5, 0x21, 0x00


	//----- nvinfo : EIATTR_KPARAM_INFO
	.align		4
.L_5973:
        /*0068*/ 	.byte	0x04, 0x17
        /*006a*/ 	.short	(.L_5975 - .L_5974)
.L_5974:
        /*006c*/ 	.word	0x00000000
        /*0070*/ 	.short	0x0001
        /*0072*/ 	.short	0x0008
        /*0074*/ 	.byte	0x00, 0xf5, 0x21, 0x00


	//----- nvinfo : EIATTR_KPARAM_INFO
	.align		4
.L_5975:
        /*0078*/ 	.byte	0x04, 0x17
        /*007a*/ 	.short	(.L_5977 - .L_5976)
.L_5976:
        /*007c*/ 	.word	0x00000000
        /*0080*/ 	.short	0x0000
        /*0082*/ 	.short	0x0000
        /*0084*/ 	.byte	0x00, 0xf5, 0x21, 0x00


	//----- nvinfo : EIATTR_SPARSE_MMA_MASK
	.align		4
.L_5977:
        /*0088*/ 	.byte	0x03, 0x50
        /*008a*/ 	.short	0x0000


	//----- nvinfo : EIATTR_MAXREG_COUNT
	.align		4
        /*008c*/ 	.byte	0x03, 0x1b
        /*008e*/ 	.short	0x00ff


	//----- nvinfo : EIATTR_NUM_BARRIERS
	.align		4
        /*0090*/ 	.byte	0x02, 0x4c
        /*0092*/ 	.byte	0x01
	.zero		1


	//----- nvinfo : EIATTR_MERCURY_ISA_VERSION
	.align		4
        /*0094*/ 	.byte	0x03, 0x5f
        /*0096*/ 	.short	0x0101


	//----- nvinfo : EIATTR_VRC_CTA_INIT_COUNT
	.align		4
        /*0098*/ 	.byte	0x02, 0x4a
	.zero		1
	.zero		1


	//----- nvinfo : EIATTR_EXIT_INSTR_OFFSETS
	.align		4
        /*009c*/ 	.byte	0x04, 0x1c
        /*009e*/ 	.short	(.L_5979 - .L_5978)


	//   ....[0]....
.L_5978:
        /*00a0*/ 	.word	0x00001c10


	//   ....[1]....
        /*00a4*/ 	.word	0x00001c70


	//   ....[2]....
        /*00a8*/ 	.word	0x00001cd0


	//----- nvinfo : EIATTR_CBANK_PARAM_SIZE
	.align		4
.L_5979:
        /*00ac*/ 	.byte	0x03, 0x19
        /*00ae*/ 	.short	0x002c


	//----- nvinfo : EIATTR_PARAM_CBANK
	.align		4
        /*00b0*/ 	.byte	0x04, 0x0a
        /*00b2*/ 	.short	(.L_5981 - .L_5980)
	.align		4
.L_5980:
        /*00b4*/ 	.word	index@(.nv.constant0._Z12mul_mat_q4_1IN3c108BFloat16ELb0EEvPKvS3_PT_iiiii)
        /*00b8*/ 	.short	0x0380
        /*00ba*/ 	.short	0x002c


	//----- nvinfo : EIATTR_SW_WAR
	.align		4
.L_5981:
        /*00bc*/ 	.byte	0x04, 0x36
        /*00be*/ 	.short	(.L_5983 - .L_5982)
.L_5982:
        /*00c0*/ 	.word	0x00000008
.L_5983:


//--------------------- .nv.info._Z12mul_mat_q4_0IN3c108BFloat16ELb1EEvPKvS3_PT_iiiii --------------------------
	.section	.nv.info._Z12mul_mat_q4_0IN3c108BFloat16ELb1EEvPKvS3_PT_iiiii,"",@"SHT_CUDA_INFO"
	.sectionflags	@""
	.align	4


	//----- nvinfo : EIATTR_CUDA_API_VERSION
	.align		4
        /*0000*/ 	.byte	0x04, 0x37
        /*0002*/ 	.short	(.L_5985 - .L_5984)
.L_5984:
        /*0004*/ 	.word	0x00000082


	//----- nvinfo : EIATTR_KPARAM_INFO
	.align		4
.L_5985:
        /*0008*/ 	.byte	0x04, 0x17
        /*000a*/ 	.short	(.L_5987 - .L_5986)
.L_5986:
        /*000c*/ 	.word	0x00000000
        /*0010*/ 	.short	0x0007
        /*0012*/ 	.short	0x0028
        /*0014*/ 	.byte	0x00, 0xf0, 0x11, 0x00


	//----- nvinfo : EIATTR_KPARAM_INFO
	.align		4
.L_5987:
        /*0018*/ 	.byte	0x04, 0x17
        /*001a*/ 	.short	(.L_5989 - .L_5988)
.L_5988:
        /*001c*/ 	.word	0x00000000
        /*0020*/ 	.short	0x0006
        /*0022*/ 	.short	0x0024
        /*0024*/ 	.byte	0x00, 0xf0, 0x11, 0x00


	//----- nvinfo : EIATTR_KPARAM_INFO
	.align		4
.L_5989:
        /*0028*/ 	.byte	0x04, 0x17
        /*002a*/ 	.short	(.L_5991 - .L_5990)
.L_5990:
        /*002c*/ 	.word	0x00000000
        /*0030*/ 	.short	0x0005
        /*0032*/ 	.short	0x0020
        /*0034*/ 	.byte	0x00, 0xf0, 0x11, 0x00


	//----- nvinfo : EIATTR_KPARAM_INFO
	.align		4
.L_5991:
        /*0038*/ 	.byte	0x04, 0x17
        /*003a*/ 	.short	(.L_5993 - .L_5992)
.L_5992:
        /*003c*/ 	.word	0x00000000
        /*0040*/ 	.short	0x0004
        /*0042*/ 	.short	0x001c
        /*0044*/ 	.byte	0x00, 0xf0, 0x11, 0x00


	//----- nvinfo : EIATTR_KPARAM_INFO
	.align		4
.L_5993:
        /*0048*/ 	.byte	0x04, 0x17
        /*004a*/ 	.short	(.L_5995 - .L_5994)
.L_5994:
        /*004c*/ 	.word	0x00000000
        /*0050*/ 	.short	0x0003
        /*0052*/ 	.short	0x0018
        /*0054*/ 	.byte	0x00, 0xf0, 0x11, 0x00


	//----- nvinfo : EIATTR_KPARAM_INFO
	.align		4
.L_5995:
        /*0058*/ 	.byte	0x04, 0x17
        /*005a*/ 	.short	(.L_5997 - .L_5996)
.L_5996:
        /*005c*/ 	.word	0x00000000
        /*0060*/ 	.short	0x0002
        /*0062*/ 	.short	0x0010
        /*0064*/ 	.byte	0x00, 0xf5, 0x21, 0x00


	//----- nvinfo : EIATTR_KPARAM_INFO
	.align		4
.L_5997:
        /*0068*/ 	.byte	0x04, 0x17
        /*006a*/ 	.short	(.L_5999 - .L_5998)
.L_5998:
        /*006c*/ 	.word	0x00000000
        /*0070*/ 	.short	0x0001
        /*0072*/ 	.short	0x0008
        /*0074*/ 	.byte	0x00, 0xf5, 0x21, 0x00


	//----- nvinfo : EIATTR_KPARAM_INFO
	.align		4
.L_5999:
        /*0078*/ 	.byte	0x04, 0x17
        /*007a*/ 	.short	(.L_6001 - .L_6000)
.L_6000:
        /*007c*/ 	.word	0x00000000
        /*0080*/ 	.short	0x0000
        /*0082*/ 	.short	0x0000
        /*0084*/ 	.byte	0x00, 0xf5, 0x21, 0x00


	//----- nvinfo : EIATTR_SPARSE_MMA_MASK
	.align		4
.L_6001:
        /*0088*/ 	.byte	0x03, 0x50
        /*008a*/ 	.short	0x0000


	//----- nvinfo : EIATTR_MAXREG_COUNT
	.align		4
        /*008c*/ 	.byte	0x03, 0x1b
        /*008e*/ 	.short	0x00ff


	//----- nvinfo : EIATTR_NUM_BARRIERS
	.align		4
        /*0090*/ 	.byte	0x02, 0x4c
        /*0092*/ 	.byte	0x01
	.zero		1


	//----- nvinfo : EIATTR_MERCURY_ISA_VERSION
	.align		4
        /*0094*/ 	.byte	0x03, 0x5f
        /*0096*/ 	.short	0x0101


	//----- nvinfo : EIATTR_VRC_CTA_INIT_COUNT
	.align		4
        /*0098*/ 	.byte	0x02, 0x4a
	.zero		1
	.zero		1


	//----- nvinfo : EIATTR_EXIT_INSTR_OFFSETS
	.align		4
        /*009c*/ 	.byte	0x04, 0x1c
        /*009e*/ 	.short	(.L_6003 - .L_6002)


	//   ....[0]....
.L_6002:
        /*00a0*/ 	.word	0x00002160


	//   ....[1]....
        /*00a4*/ 	.word	0x000021b0


	//   ....[2]....
        /*00a8*/ 	.word	0x00002210


	//----- nvinfo : EIATTR_CBANK_PARAM_SIZE
	.align		4
.L_6003:
        /*00ac*/ 	.byte	0x03, 0x19
        /*00ae*/ 	.short	0x002c


	//----- nvinfo : EIATTR_PARAM_CBANK
	.align		4
        /*00b0*/ 	.byte	0x04, 0x0a
        /*00b2*/ 	.short	(.L_6005 - .L_6004)
	.align		4
.L_6004:
        /*00b4*/ 	.word	index@(.nv.constant0._Z12mul_mat_q4_0IN3c108BFloat16ELb1EEvPKvS3_PT_iiiii)
        /*00b8*/ 	.short	0x0380
        /*00ba*/ 	.short	0x002c


	//----- nvinfo : EIATTR_SW_WAR
	.align		4
.L_6005:
        /*00bc*/ 	.byte	0x04, 0x36
        /*00be*/ 	.short	(.L_6007 - .L_6006)
.L_6006:
        /*00c0*/ 	.word	0x00000008
.L_6007:


//--------------------- .nv.info._Z12mul_mat_q4_0IN3c108BFloat16ELb0EEvPKvS3_PT_iiiii --------------------------
	.section	.nv.info._Z12mul_mat_q4_0IN3c108BFloat16ELb0EEvPKvS3_PT_iiiii,"",@"SHT_CUDA_INFO"
	.sectionflags	@""
	.align	4


	//----- nvinfo : EIATTR_CUDA_API_VERSION
	.align		4
        /*0000*/ 	.byte	0x04, 0x37
        /*0002*/ 	.short	(.L_6009 - .L_6008)
.L_6008:
        /*0004*/ 	.word	0x00000082


	//----- nvinfo : EIATTR_KPARAM_INFO
	.align		4
.L_6009:
        /*0008*/ 	.byte	0x04, 0x17
        /*000a*/ 	.short	(.L_6011 - .L_6010)
.L_6010:
        /*000c*/ 	.word	0x00000000
        /*0010*/ 	.short	0x0007
        /*0012*/ 	.short	0x0028
        /*0014*/ 	.byte	0x00, 0xf0, 0x11, 0x00


	//----- nvinfo : EIATTR_KPARAM_INFO
	.align		4
.L_6011:
        /*0018*/ 	.byte	0x04, 0x17
        /*001a*/ 	.short	(.L_6013 - .L_6012)
.L_6012:
        /*001c*/ 	.word	0x00000000
        /*0020*/ 	.short	0x0006
        /*0022*/ 	.short	0x0024
        /*0024*/ 	.byte	0x00, 0xf0, 0x11, 0x00


	//----- nvinfo : EIATTR_KPARAM_INFO
	.align		4
.L_6013:
        /*0028*/ 	.byte	0x04, 0x17
        /*002a*/ 	.short	(.L_6015 - .L_6014)
.L_6014:
        /*002c*/ 	.word	0x00000000
        /*0030*/ 	.short	0x0005
        /*0032*/ 	.short	0x0020
        /*0034*/ 	.byte	0x00, 0xf0, 0x11, 0x00


	//----- nvinfo : EIATTR_KPARAM_INFO
	.align		4
.L_6015:
        /*0038*/ 	.byte	0x04, 0x17
        /*003a*/ 	.short	(.L_6017 - .L_6016)
.L_6016:
        /*003c*/ 	.word	0x00000000
        /*0040*/ 	.short	0x0004
        /*0042*/ 	.short	0x001c
        /*0044*/ 	.byte	0x00, 0xf0, 0x11, 0x00


	//----- nvinfo : EIATTR_KPARAM_INFO
	.align		4
.L_6017:
        /*0048*/ 	.byte	0x04, 0x17
        /*004a*/ 	.short	(.L_6019 - .L_6018)
.L_6018:
        /*004c*/ 	.word	0x00000000
        /*0050*/ 	.short	0x0003
        /*0052*/ 	.short	0x0018
        /*0054*/ 	.byte	0x00, 0xf0, 0x11, 0x00


	//----- nvinfo : EIATTR_KPARAM_INFO
	.align		4
.L_6019:
        /*0058*/ 	.byte	0x04, 0x17
        /*005a*/ 	.short	(.L_6021 - .L_6020)
.L_6020:
        /*005c*/ 	.word	0x00000000
        /*0060*/ 	.short	0x0002
        /*0062*/ 	.short	0x0010
        /*0064*/ 	.byte	0x00, 0xf5, 0x21, 0x00


	//----- nvinfo : EIATTR_KPARAM_INFO
	.align		4
.L_6021:
        /*0068*/ 	.byte	0x04, 0x17
        /*006a*/ 	.short	(.L_6023 - .L_6022)
.L_6022:
        /*006c*/ 	.word	0x00000000
        /*0070*/ 	.short	0x0001
        /*0072*/ 	.short	0x0008
        /*0074*/ 	.byte	0x00, 0xf5, 0x21, 0x00


	//----- nvinfo : EIATTR_KPARAM_INFO
	.align		4
.L_6023:
        /*0078*/ 	.byte	0x04, 0x17
        /*007a*/ 	.short	(.L_6025 - .L_6024)
.L_6024:
        /*007c*/ 	.word	0x00000000
        /*0080*/ 	.short	0x0000
        /*0082*/ 	.short	0x0000
        /*0084*/ 	.byte	0x00, 0xf5, 0x21, 0x00


	//----- nvinfo : EIATTR_SPARSE_MMA_MASK
	.align		4
.L_6025:
        /*0088*/ 	.byte	0x03, 0x50
        /*008a*/ 	.short	0x0000


	//----- nvinfo : EIATTR_MAXREG_COUNT
	.align		4
        /*008c*/ 	.byte	0x03, 0x1b
        /*008e*/ 	.short	0x00ff


	//----- nvinfo : EIATTR_NUM_BARRIERS
	.align		4
        /*0090*/ 	.byte	0x02, 0x4c
        /*0092*/ 	.byte	0x01
	.zero		1


	//----- nvinfo : EIATTR_MERCURY_ISA_VERSION
	.align		4
        /*0094*/ 	.byte	0x03, 0x5f
        /*0096*/ 	.short	0x0101


	//----- nvinfo : EIATTR_VRC_CTA_INIT_COUNT
	.align		4
        /*0098*/ 	.byte	0x02, 0x4a
	.zero		1
	.zero		1


	//----- nvinfo : EIATTR_EXIT_INSTR_OFFSETS
	.align		4
        /*009c*/ 	.byte	0x04, 0x1c
        /*009e*/ 	.short	(.L_6027 - .L_6026)


	//   ....[0]....
.L_6026:
        /*00a0*/ 	.word	0x00001d30


	//   ....[1]....
        /*00a4*/ 	.word	0x00001d90


	//   ....[2]....
        /*00a8*/ 	.word	0x00001df0


	//----- nvinfo : EIATTR_CBANK_PARAM_SIZE
	.align		4
.L_6027:
        /*00ac*/ 	.byte	0x03, 0x19
        /*00ae*/ 	.short	0x002c


	//----- nvinfo : EIATTR_PARAM_CBANK
	.align		4
        /*00b0*/ 	.byte	0x04, 0x0a
        /*00b2*/ 	.short	(.L_6029 - .L_6028)
	.align		4
.L_6028:
        /*00b4*/ 	.word	index@(.nv.constant0._Z12mul_mat_q4_0IN3c108BFloat16ELb0EEvPKvS3_PT_iiiii)
        /*00b8*/ 	.short	0x0380
        /*00ba*/ 	.short	0x002c


	//----- nvinfo : EIATTR_SW_WAR
	.align		4
.L_6029:
        /*00bc*/ 	.byte	0x04, 0x36
        /*00be*/ 	.short	(.L_6031 - .L_6030)
.L_6030:
        /*00c0*/ 	.word	0x00000008
.L_6031:


//--------------------- .nv.info._Z12mul_mat_q6_KIN3c104HalfELb1EEvPKvS3_PT_iiiii --------------------------
	.section	.nv.info._Z12mul_mat_q6_KIN3c104HalfELb1EEvPKvS3_PT_iiiii,"",@"SHT_CUDA_INFO"
	.sectionflags	@""
	.align	4


	//----- nvinfo : EIATTR_CUDA_API_VERSION
	.align		4
        /*0000*/ 	.byte	0x04, 0x37
        /*0002*/ 	.short	(.L_6033 - .L_6032)
.L_6032:
        /*0004*/ 	.word	0x00000082


	//----- nvinfo : EIATTR_KPARAM_INFO
	.align		4
.L_6033:
        /*0008*/ 	.byte	0x04, 0x17
        /*000a*/ 	.short	(.L_6035 - .L_6034)
.L_6034:
        /*000c*/ 	.word	0x00000000
        /*0010*/ 	.short	0x0007
        /*0012*/ 	.short	0x0028
        /*0014*/ 	.byte	0x00, 0xf0, 0x11, 0x00


	//----- nvinfo : EIATTR_KPARAM_INFO
	.align		4
.L_6035:
        /*0018*/ 	.byte	0x04, 0x17
        /*001a*/ 	.short	(.L_6037 - .L_6036)
.L_6036:
        /*001c*/ 	.word	0x00000000
        /*0020*/ 	.short	0x0006
        /*0022*/ 	.short	0x0024
        /*0024*/ 	.byte	0x00, 0xf0, 0x11, 0x00


	//----- nvinfo : EIATTR_KPARAM_INFO
	.align		4
.L_6037:
        /*0028*/ 	.byte	0x04, 0x17
        /*002a*/ 	.short	(.L_6039 - .L_6038)
.L_6038:
        /*002c*/ 	.word	0x00000000
        /*0030*/ 	.short	0x0005
        /*0032*/ 	.short	0x0020
        /*0034*/ 	.byte	0x00, 0xf0, 0x11, 0x00


	//----- nvinfo : EIATTR_KPARAM_INFO
	.align		4
.L_6039:
        /*0038*/ 	.byte	0x04, 0x17
        /*003a*/ 	.short	(.L_6041 - .L_6040)
.L_6040:
        /*003c*/ 	.word	0x00000000
        /*0040*/ 	.short	0x0004
        /*0042*/ 	.short	0x001c
        /*0044*/ 	.byte	0x00, 0xf0, 0x11, 0x00


	//----- nvinfo : EIATTR_KPARAM_INFO
	.align		4
.L_6041:
        /*0048*/ 	.byte	0x04, 0x17
        /*004a*/ 	.short	(.L_6043 - .L_6042)
.L_6042:
        /*004c*/ 	.word	0x00000000
        /*0050*/ 	.short	0x0003
        /*0052*/ 	.short	0x0018
        /*0054*/ 	.byte	0x00, 0xf0, 0x11, 0x00


	//----- nvinfo : EIATTR_KPARAM_INFO
	.align		4
.L_6043:
        /*0058*/ 	.byte	0x04, 0x17
        /*005a*/ 	.short	(.L_6045 - .L_6044)
.L_6044:
        /*005c*/ 	.word	0x00000000
        /*0060*/ 	.short	0x0002
        /*0062*/ 	.short	0x0010
        /*0064*/ 	.byte	0x00, 0xf5, 0x21, 0x00


	//----- nvinfo : EIATTR_KPARAM_INFO
	.align		4
.L_6045:
        /*0068*/ 	.byte	0x04, 0x17
        /*006a*/ 	.short	(.L_6047 - .L_6046)
.L_6046:
        /*006c*/ 	.word	0x00000000
        /*0070*/ 	.short	0x0001
        /*0072*/ 	.short	0x0008
        /*0074*/ 	.byte	0x00, 0xf5, 0x21, 0x00


	//----- nvinfo : EIATTR_KPARAM_INFO
	.align		4
.L_6047:
        /*0078*/ 	.byte	0x04, 0x17
        /*007a*/ 	.short	(.L_6049 - .L_6048)
.L_6048:
        /*007c*/ 	.word	0x00000000
        /*0080*/ 	.short	0x0000
        /*0082*/ 	.short	0x0000
        /*0084*/ 	.byte	0x00, 0xf5, 0x21, 0x00


	//----- nvinfo : EIATTR_SPARSE_MMA_MASK
	.align		4
.L_6049:
        /*0088*/ 	.byte	0x03, 0x50
        /*008a*/ 	.short	0x0000


	//----- nvinfo : EIATTR_MAXREG_COUNT
	.align		4
        /*008c*/ 	.byte	0x03, 0x1b
        /*008e*/ 	.short	0x00ff


	//----- nvinfo : EIATTR_NUM_BARRIERS
	.align		4
        /*0090*/ 	.byte	0x02, 0x4c
        /*0092*/ 	.byte	0x01
	.zero		1


	//----- nvinfo : EIATTR_MERCURY_ISA_VERSION
	.align		4
        /*0094*/ 	.byte	0x03, 0x5f
        /*0096*/ 	.short	0x0101


	//----- nvinfo : EIATTR_VRC_CTA_INIT_COUNT
	.align		4
        /*0098*/ 	.byte	0x02, 0x4a
	.zero		1
	.zero		1


	//----- nvinfo : EIATTR_EXIT_INSTR_OFFSETS
	.align		4
        /*009c*/ 	.byte	0x04, 0x1c
        /*009e*/ 	.short	(.L_6051 - .L_6050)


	//   ....[0]....
.L_6050:
        /*00a0*/ 	.word	0x00002f30


	//   ....[1]....
        /*00a4*/ 	.word	0x00002f80


	//   ....[2]....
        /*00a8*/ 	.word	0x00002fe0


	//----- nvinfo : EIATTR_CBANK_PARAM_SIZE
	.align		4
.L_6051:
        /*00ac*/ 	.byte	0x03, 0x19
        /*00ae*/ 	.short	0x002c


	//----- nvinfo : EIATTR_PARAM_CBANK
	.align		4
        /*00b0*/ 	.byte	0x04, 0x0a
        /*00b2*/ 	.short	(.L_6053 - .L_6052)
	.align		4
.L_6052:
        /*00b4*/ 	.word	index@(.nv.constant0._Z12mul_mat_q6_KIN3c104HalfELb1EEvPKvS3_PT_iiiii)
        /*00b8*/ 	.short	0x0380
        /*00ba*/ 	.short	0x002c


	//----- nvinfo : EIATTR_SW_WAR
	.align		4
.L_6053:
        /*00bc*/ 	.byte	0x04, 0x36
        /*00be*/ 	.short	(.L_6055 - .L_6054)
.L_6054:
        /*00c0*/ 	.word	0x00000008
.L_6055:


//--------------------- .nv.info._Z12mul_mat_q6_KIN3c104HalfELb0EEvPKvS3_PT_iiiii --------------------------
	.section	.nv.info._Z12mul_mat_q6_KIN3c104HalfELb0EEvPKvS3_PT_iiiii,"",@"SHT_CUDA_INFO"
	.sectionflags	@""
	.align	4


	//----- nvinfo : EIATTR_CUDA_API_VERSION
	.align		4
        /*0000*/ 	.byte	0x04, 0x37
        /*0002*/ 	.short	(.L_6057 - .L_6056)
.L_6056:
        /*0004*/ 	.word	0x00000082


	//----- nvinfo : EIATTR_KPARAM_INFO
	.align		4
.L_6057:
        /*0008*/ 	.byte	0x04, 0x17
        /*000a*/ 	.short	(.L_6059 - .L_6058)
.L_6058:
        /*000c*/ 	.word	0x00000000
        /*0010*/ 	.short	0x0007
        /*0012*/ 	.short	0x0028
        /*0014*/ 	.byte	0x00, 0xf0, 0x11, 0x00


	//----- nvinfo : EIATTR_KPARAM_INFO
	.align		4
.L_6059:
        /*0018*/ 	.byte	0x04, 0x17
        /*001a*/ 	.short	(.L_6061 - .L_6060)
.L_6060:
        /*001c*/ 	.word	0x00000000
        /*0020*/ 	.short	0x0006
        /*0022*/ 	.short	0x0024
        /*0024*/ 	.byte	0x00, 0xf0, 0x11, 0x00


	//----- nvinfo : EIATTR_KPARAM_INFO
	.align		4
.L_6061:
        /*0028*/ 	.byte	0x04, 0x17
        /*002a*/ 	.short	(.L_6063 - .L_6062)
.L_6062:
        /*002c*/ 	.word	0x00000000
        /*0030*/ 	.short	0x0005
        /*0032*/ 	.short	0x0020
        /*0034*/ 	.byte	0x00, 0xf0, 0x11, 0x00


	//----- nvinfo : EIATTR_KPARAM_INFO
	.align		4
.L_6063:
        /*0038*/ 	.byte	0x04, 0x17
        /*003a*/ 	.short	(.L_6065 - .L_6064)
.L_6064:
        /*003c*/ 	.word	0x00000000
        /*0040*/ 	.short	0x0004
        /*0042*/ 	.short	0x001c
        /*0044*/ 	.byte	0x00, 0xf0, 0x11, 0x00


	//----- nvinfo : EIATTR_KPARAM_INFO
	.align		4
.L_6065:
        /*0048*/ 	.byte	0x04, 0x17
        /*004a*/ 	.short	(.L_6067 - .L_6066)
.L_6066:
        /*004c*/ 	.word	0x00000000
        /*0050*/ 	.short	0x0003
        /*0052*/ 	.short	0x0018
        /*0054*/ 	.byte	0x00, 0xf0, 0x11, 0x00


	//----- nvinfo : EIATTR_KPARAM_INFO
	.align		4
.L_6067:
        /*0058*/ 	.byte	0x04, 0x17
        /*005a*/ 	.short	(.L_6069 - .L_6068)
.L_6068:
        /*005c*/ 	.word	0x00000000
        /*0060*/ 	.short	0x0002
        /*0062*/ 	.short	0x0010
        /*0064*/ 	.byte	0x00, 0xf5, 0x21, 0x00


	//----- nvinfo : EIATTR_KPARAM_INFO
	.align		4
.L_6069:
        /*0068*/ 	.byte	0x04, 0x17
        /*006a*/ 	.short	(.L_6071 - .L_6070)
.L_6070:
        /*006c*/ 	.word	0x00000000
        /*0070*/ 	.short	0x0001
        /*0072*/ 	.short	0x0008
        /*0074*/ 	.byte	0x00, 0xf5, 0x21, 0x00


	//----- nvinfo : EIATTR_KPARAM_INFO
	.align		4
.L_6071:
        /*0078*/ 	.byte	0x04, 0x17
        /*007a*/ 	.short	(.L_6073 - .L_6072)
.L_6072:
        /*007c*/ 	.word	0x00000000
        /*0080*/ 	.short	0x0000
        /*0082*/ 	.short	0x0000
        /*0084*/ 	.byte	0x00, 0xf5, 0x21, 0x00


	//----- nvinfo : EIATTR_SPARSE_MMA_MASK
	.align		4
.L_6073:
        /*0088*/ 	.byte	0x03, 0x50
        /*008a*/ 	.short	0x0000


	//----- nvinfo : EIATTR_MAXREG_COUNT
	.align		4
        /*008c*/ 	.byte	0x03, 0x1b
        /*008e*/ 	.short	0x00ff


	//----- nvinfo : EIATTR_NUM_BARRIERS
	.align		4
        /*0090*/ 	.byte	0x02, 0x4c
        /*0092*/ 	.byte	0x01
	.zero		1


	//----- nvinfo : EIATTR_MERCURY_ISA_VERSION
	.align		4
        /*0094*/ 	.byte	0x03, 0x5f
        /*0096*/ 	.short	0x0101


	//----- nvinfo : EIATTR_VRC_CTA_INIT_COUNT
	.align		4
        /*0098*/ 	.byte	0x02, 0x4a
	.zero		1
	.zero		1


	//----- nvinfo : EIATTR_EXIT_INSTR_OFFSETS
	.align		4
        /*009c*/ 	.byte	0x04, 0x1c
        /*009e*/ 	.short	(.L_6075 - .L_6074)


	//   ....[0]....
.L_6074:
        /*00a0*/ 	.word	0x00002b50


	//   ....[1]....
        /*00a4*/ 	.word	0x00002ba0


	//   ....[2]....
        /*00a8*/ 	.word	0x00002c00


	//----- nvinfo : EIATTR_CBANK_PARAM_SIZE
	.align		4
.L_6075:
        /*00ac*/ 	.byte	0x03, 0x19
        /*00ae*/ 	.short	0x002c


	//----- nvinfo : EIATTR_PARAM_CBANK
	.align		4
        /*00b0*/ 	.byte	0x04, 0x0a
        /*00b2*/ 	.short	(.L_6077 - .L_6076)
	.align		4
.L_6076:
        /*00b4*/ 	.word	index@(.nv.constant0._Z12mul_mat_q6_KIN3c104HalfELb0EEvPKvS3_PT_iiiii)
        /*00b8*/ 	.short	0x0380
        /*00ba*/ 	.short	0x002c


	//----- nvinfo : EIATTR_SW_WAR
	.align		4
.L_6077:
        /*00bc*/ 	.byte	0x04, 0x36
        /*00be*/ 	.short	(.L_6079 - .L_6078)
.L_6078:
        /*00c0*/ 	.word	0x00000008
.L_6079:


//--------------------- .nv.info._Z12mul_mat_q5_KIN3c104HalfELb1EEvPKvS3_PT_iiiii --------------------------
	.section	.nv.info._Z12mul_mat_q5_KIN3c104HalfELb1EEvPKvS3_PT_iiiii,"",@"SHT_CUDA_INFO"
	.sectionflags	@""
	.align	4


	//----- nvinfo : EIATTR_CUDA_API_VERSION
	.align		4
        /*0000*/ 	.byte	0x04, 0x37
        /*0002*/ 	.short	(.L_6081 - .L_6080)
.L_6080:
        /*0004*/ 	.word	0x00000082


	//----- nvinfo : EIATTR_KPARAM_INFO
	.align		4
.L_6081:
        /*0008*/ 	.byte	0x04, 0x17
        /*000a*/ 	.short	(.L_6083 - .L_6082)
.L_6082:
        /*000c*/ 	.word	0x00000000
        /*0010*/ 	.short	0x0007
        /*0012*/ 	.short	0x0028
        /*0014*/ 	.byte	0x00, 0xf0, 0x11, 0x00


	//----- nvinfo : EIATTR_KPARAM_INFO
	.align		4
.L_6083:
        /*0018*/ 	.byte	0x04, 0x17
        /*001a*/ 	.short	(.L_6085 - .L_6084)
.L_6084:
        /*001c*/ 	.word	0x00000000
        /*0020*/ 	.short	0x0006
        /*0022*/ 	.short	0x0024
        /*0024*/ 	.byte	0x00, 0xf0, 0x11, 0x00


	//----- nvinfo : EIATTR_KPARAM_INFO
	.align		4
.L_6085:
        /*0028*/ 	.byte	0x04, 0x17
        /*002a*/ 	.short	(.L_6087 - .L_6086)
.L_6086:
        /*002c*/ 	.word	0x00000000
        /*0030*/ 	.short	0x0005
        /*0032*/ 	.short	0x0020
        /*0034*/ 	.byte	0x00, 0xf0, 0x11, 0x00


	//----- nvinfo : EIATTR_KPARAM_INFO
	.align		4
.L_6087:
        /*0038*/ 	.byte	0x04, 0x17
        /*003a*/ 	.short	(.L_6089 - .L_6088)
.L_6088:
        /*003c*/ 	.word	0x00000000
        /*0040*/ 	.short	0x0004
        /*0042*/ 	.short	0x001c
        /*0044*/ 	.byte	0x00, 0xf0, 0x11, 0x00


	//----- nvinfo : EIATTR_KPARAM_INFO
	.align		4
.L_6089:
        /*0048*/ 	.byte	0x04, 0x17
        /*004a*/ 	.short	(.L_6091 - .L_6090)
.L_6090:
        /*004c*/ 	.word	0x00000000
        /*0050*/ 	.short	0x0003
        /*0052*/ 	.short	0x0018
        /*0054*/ 	.byte	0x00, 0xf0, 0x11, 0x00


	//----- nvinfo : EIATTR_KPARAM_INFO
	.align		4
.L_6091:
        /*0058*/ 	.byte	0x04, 0x17
        /*005a*/ 	.short	(.L_6093 - .L_6092)
.L_6092:
        /*005c*/ 	.word	0x00000000
        /*0060*/ 	.short	0x0002
        /*0062*/ 	.short	0x0010
        /*0064*/ 	.byte	0x00, 0xf5, 0x21, 0x00


	//----- nvinfo : EIATTR_KPARAM_INFO
	.align		4
.L_6093:
        /*0068*/ 	.byte	0x04, 0x17
        /*006a*/ 	.short	(.L_6095 - .L_6094)
.L_6094:
        /*006c*/ 	.word	0x00000000
        /*0070*/ 	.short	0x0001
        /*0072*/ 	.short	0x0008
        /*0074*/ 	.byte	0x00, 0xf5, 0x21, 0x00


	//----- nvinfo : EIATTR_KPARAM_INFO
	.align		4
.L_6095:
        /*0078*/ 	.byte	0x04, 0x17
        /*007a*/ 	.short	(.L_6097 - .L_6096)
.L_6096:
        /*007c*/ 	.word	0x00000000
        /*0080*/ 	.short	0x0000
        /*0082*/ 	.short	0x0000
        /*0084*/ 	.byte	0x00, 0xf5, 0x21, 0x00


	//----- nvinfo : EIATTR_SPARSE_MMA_MASK
	.align		4
.L_6097:
        /*0088*/ 	.byte	0x03, 0x50
        /*008a*/ 	.short	0x0000


	//----- nvinfo : EIATTR_MAXREG_COUNT
	.align		4
        /*008c*/ 	.byte	0x03, 0x1b
        /*008e*/ 	.short	0x00ff


	//----- nvinfo : EIATTR_NUM_BARRIERS
	.align		4
        /*0090*/ 	.byte	0x02, 0x4c
        /*0092*/ 	.byte	0x01
	.zero		1


	//----- nvinfo : EIATTR_MERCURY_ISA_VERSION
	.align		4
        /*0094*/ 	.byte	0x03, 0x5f
        /*0096*/ 	.short	0x0101


	//----- nvinfo : EIATTR_VRC_CTA_INIT_COUNT
	.align		4
        /*0098*/ 	.byte	0x02, 0x4a
	.zero		1
	.zero		1


	//----- nvinfo : EIATTR_EXIT_INSTR_OFFSETS
	.align		4
        /*009c*/ 	.byte	0x04, 0x1c
        /*009e*/ 	.short	(.L_6099 - .L_6098)


	//   ....[0]....
.L_6098:
        /*00a0*/ 	.word	0x000028c0


	//   ....[1]....
        /*00a4*/ 	.word	0x00002910


	//   ....[2]....
        /*00a8*/ 	.word	0x00002970


	//----- nvinfo : EIATTR_CBANK_PARAM_SIZE
	.align		4
.L_6099:
        /*00ac*/ 	.byte	0x03, 0x19
        /*00ae*/ 	.short	0x002c


	//----- nvinfo : EIATTR_PARAM_CBANK
	.align		4
        /*00b0*/ 	.byte	0x04, 0x0a
        /*00b2*/ 	.short	(.L_6101 - .L_6100)
	.align		4
.L_6100:
        /*00b4*/ 	.word	index@(.nv.constant0._Z12mul_mat_q5_KIN3c104HalfELb1EEvPKvS3_PT_iiiii)
        /*00b8*/ 	.short	0x0380
        /*00ba*/ 	.short	0x002c


	//----- nvinfo : EIATTR_SW_WAR
	.align		4
.L_6101:
        /*00bc*/ 	.byte	0x04, 0x36
        /*00be*/ 	.short	(.L_6103 - .L_6102)
.L_6102:
        /*00c0*/ 	.word	0x00000008
.L_6103:


//--------------------- .nv.info._Z12mul_mat_q5_KIN3c104HalfELb0EEvPKvS3_PT_iiiii --------------------------
	.section	.nv.info._Z12mul_mat_q5_KIN3c104HalfELb0EEvPKvS3_PT_iiiii,"",@"SHT_CUDA_INFO"
	.sectionflags	@""
	.align	4


	//----- nvinfo : EIATTR_CUDA_API_VERSION
	.align		4
        /*0000*/ 	.byte	0x04, 0x37
        /*0002*/ 	.short	(.L_6105 - .L_6104)
.L_6104:
        /*0004*/ 	.word	0x00000082


	//----- nvinfo : EIATTR_KPARAM_INFO
	.align		4
.L_6105:
        /*0008*/ 	.byte	0x04, 0x17
        /*000a*/ 	.short	(.L_6107 - .L_6106)
.L_6106:
        /*000c*/ 	.word	0x00000000
        /*0010*/ 	.short	0x0007
        /*0012*/ 	.short	0x0028
        /*0014*/ 	.byte	0x00, 0xf0, 0x11, 0x00


	//----- nvinfo : EIATTR_KPARAM_INFO
	.align		4
.L_6107:
        /*0018*/ 	.byte	0x04, 0x17
        /*001a*/ 	.short	(.L_6109 - .L_6108)
.L_6108:
        /*001c*/ 	.word	0x00000000
        /*0020*/ 	.short	0x0006
        /*0022*/ 	.short	0x0024
        /*0024*/ 	.byte	0x00, 0xf0, 0x11, 0x00


	//----- nvinfo : EIATTR_KPARAM_INFO
	.align		4
.L_6109:
        /*0028*/ 	.byte	0x04, 0x17
        /*002a*/ 	.short	(.L_6111 - .L_6110)
.L_6110:
        /*002c*/ 	.word	0x00000000
        /*0030*/ 	.short	0x0005
        /*0032*/ 	.short	0x0020
        /*0034*/ 	.byte	0x00, 0xf0, 0x11, 0x00


	//----- nvinfo : EIATTR_KPARAM_INFO
	.align		4
.L_6111:
        /*0038*/ 	.byte	0x04, 0x17
        /*003a*/ 	.short	(.L_6113 - .L_6112)
.L_6112:
        /*003c*/ 	.word	0x00000000
        /*0040*/ 	.short	0x0004
        /*0042*/ 	.short	0x001c
        /*0044*/ 	.byte	0x00, 0xf0, 0x11, 0x00


	//----- nvinfo : EIATTR_KPARAM_INFO
	.align		4
.L_6113:
        /*0048*/ 	.byte	0x04, 0x17
        /*004a*/ 	.short	(.L_6115 - .L_6114)
.L_6114:
        /*004c*/ 	.word	0x00000000
        /*0050*/ 	.short	0x0003
        /*0052*/ 	.short	0x0018
        /*0054*/ 	.byte	0x00, 0xf0, 0x11, 0x00


	//----- nvinfo : EIATTR_KPARAM_INFO
	.align		4
.L_6115:
        /*0058*/ 	.byte	0x04, 0x17
        /*005a*/ 	.short	(.L_6117 - .L_6116)
.L_6116:
        /*005c*/ 	.word	0x00000000
        /*0060*/ 	.short	0x0002
        /*0062*/ 	.short	0x0010
        /*0064*/ 	.byte	0x00, 0xf5, 0x21, 0x00


	//----- nvinfo : EIATTR_KPARAM_INFO
	.align		4
.L_6117:
        /*0068*/ 	.byte	0x04, 0x17
        /*006a*/ 	.short	(.L_6119 - .L_6118)
.L_6118:
        /*006c*/ 	.word	0x00000000
        /*0070*/ 	.short	0x0001
        /*0072*/ 	.short	0x0008
        /*0074*/ 	.byte	0x00, 0xf5, 0x21, 0x00


	//----- nvinfo : EIATTR_KPARAM_INFO
	.align		4
.L_6119:
        /*0078*/ 	.byte	0x04, 0x17
        /*007a*/ 	.short	(.L_6121 - .L_6120)
.L_6120:
        /*007c*/ 	.word	0x00000000
        /*0080*/ 	.short	0x0000
        /*0082*/ 	.short	0x0000
        /*0084*/ 	.byte	0x00, 0xf5, 0x21, 0x00


	//----- nvinfo : EIATTR_SPARSE_MMA_MASK
	.align		4
.L_6121:
        /*0088*/ 	.byte	0x03, 0x50
        /*008a*/ 	.short	0x0000


	//----- nvinfo : EIATTR_MAXREG_COUNT
	.align		4
        /*008c*/ 	.byte	0x03, 0x1b
        /*008e*/ 	.short	0x00ff


	//----- nvinfo : EIATTR_NUM_BARRIERS
	.align		4
        /*0090*/ 	.byte	0x02, 0x4c
        /*0092*/ 	.byte	0x01
	.zero		1


	//----- nvinfo : EIATTR_MERCURY_ISA_VERSION
	.align		4
        /*0094*/ 	.byte	0x03, 0x5f
        /*0096*/ 	.short	0x0101


	//----- nvinfo : EIATTR_VRC_CTA_INIT_COUNT
	.align		4
        /*0098*/ 	.byte	0x02, 0x4a
	.zero		1
	.zero		1


	//----- nvinfo : EIATTR_EXIT_INSTR_OFFSETS
	.align		4
        /*009c*/ 	.byte	0x04, 0x1c
        /*009e*/ 	.short	(.L_6123 - .L_6122)


	//   ....[0]....
.L_6122:
        /*00a0*/ 	.word	0x00002540


	//   ....[1]....
        /*00a4*/ 	.word	0x00002590


	//   ....[2]....
        /*00a8*/ 	.word	0x000025f0


	//----- nvinfo : EIATTR_CBANK_PARAM_SIZE
	.align		4
.L_6123:
        /*00ac*/ 	.byte	0x03, 0x19
        /*00ae*/ 	.short	0x002c


	//----- nvinfo : EIATTR_PARAM_CBANK
	.align		4
        /*00b0*/ 	.byte	0x04, 0x0a
        /*00b2*/ 	.short	(.L_6125 - .L_6124)
	.align		4
.L_6124:
        /*00b4*/ 	.word	index@(.nv.constant0._Z12mul_mat_q5_KIN3c104HalfELb0EEvPKvS3_PT_iiiii)
        /*00b8*/ 	.short	0x0380
        /*00ba*/ 	.short	0x002c


	//----- nvinfo : EIATTR_SW_WAR
	.align		4
.L_6125:
        /*00bc*/ 	.byte	0x04, 0x36
        /*00be*/ 	.short	(.L_6127 - .L_6126)
.L_6126:
        /*00c0*/ 	.word	0x00000008
.L_6127:


//--------------------- .nv.info._Z12mul_mat_q4_KIN3c104HalfELb1EEvPKvS3_PT_iiiii --------------------------
	.section	.nv.info._Z12mul_mat_q4_KIN3c104HalfELb1EEvPKvS3_PT_iiiii,"",@"SHT_CUDA_INFO"
	.sectionflags	@""
	.align	4


	//----- nvinfo : EIATTR_CUDA_API_VERSION
	.align		4
        /*0000*/ 	.byte	0x04, 0x37
        /*0002*/ 	.short	(.L_6129 - .L_6128)
.L_6128:
        /*0004*/ 	.word	0x00000082


	//----- nvinfo : EIATTR_KPARAM_INFO
	.align		4
.L_6129:
        /*0008*/ 	.byte	0x04, 0x17
        /*000a*/ 	.short	(.L_6131 - .L_6130)
.L_6130:
        /*000c*/ 	.word	0x00000000
        /*0010*/ 	.short	0x0007
        /*0012*/ 	.short	0x0028
        /*0014*/ 	.byte	0x00, 0xf0, 0x11, 0x00


	//----- nvinfo : EIATTR_KPARAM_INFO
	.align		4
.L_6131:
        /*0018*/ 	.byte	0x04, 0x17
        /*001a*/ 	.short	(.L_6133 - .L_6132)
.L_6132:
        /*001c*/ 	.word	0x00000000
        /*0020*/ 	.short	0x0006
        /*0022*/ 	.short	0x0024
        /*0024*/ 	.byte	0x00, 0xf0, 0x11, 0x00


	//----- nvinfo : EIATTR_KPARAM_INFO
	.align		4
.L_6133:
        /*0028*/ 	.byte	0x04, 0x17
        /*002a*/ 	.short	(.L_6135 - .L_6134)
.L_6134:
        /*002c*/ 	.word	0x00000000
        /*0030*/ 	.short	0x0005
        /*0032*/ 	.short	0x0020
        /*0034*/ 	.byte	0x00, 0xf0, 0x11, 0x00


	//----- nvinfo : EIATTR_KPARAM_INFO
	.align		4
.L_6135:
        /*0038*/ 	.byte	0x04, 0x17
        /*003a*/ 	.short	(.L_6137 - .L_6136)
.L_6136:
        /*003c*/ 	.word	0x00000000
        /*0040*/ 	.short	0x0004
        /*0042*/ 	.short	0x001c
        /*0044*/ 	.byte	0x00, 0xf0, 0x11, 0x00


	//----- nvinfo : EIATTR_KPARAM_INFO
	.align		4
.L_6137:
        /*0048*/ 	.byte	0x04, 0x17
        /*004a*/ 	.short	(.L_6139 - .L_6138)
.L_6138:
        /*004c*/ 	.word	0x00000000
        /*0050*/ 	.short	0x0003
        /*0052*/ 	.short	0x0018
        /*0054*/ 	.byte	0x00, 0xf0, 0x11, 0x00


	//----- nvinfo : EIATTR_KPARAM_INFO
	.align		4
.L_6139:
        /*0058*/ 	.byte	0x04, 0x17
        /*005a*/ 	.short	(.L_6141 - .L_6140)
.L_6140:
        /*005c*/ 	.word	0x00000000
        /*0060*/ 	.short	0x0002
        /*0062*/ 	.short	0x0010
        /*0064*/ 	.byte	0x00, 0xf5, 0x21, 0x00


	//----- nvinfo : EIATTR_KPARAM_INFO
	.align		4
.L_6141:
        /*0068*/ 	.byte	0x04, 0x17
        /*006a*/ 	.short	(.L_6143 - .L_6142)
.L_6142:
        /*006c*/ 	.word	0x00000000
        /*0070*/ 	.short	0x0001
        /*0072*/ 	.short	0x0008
        /*0074*/ 	.byte	0x00, 0xf5, 0x21, 0x00


	//----- nvinfo : EIATTR_KPARAM_INFO
	.align		4
.L_6143:
        /*0078*/ 	.byte	0x04, 0x17
        /*007a*/ 	.short	(.L_6145 - .L_6144)
.L_6144:
        /*007c*/ 	.word	0x00000000
        /*0080*/ 	.short	0x0000
        /*0082*/ 	.short	0x0000
        /*0084*/ 	.byte	0x00, 0xf5, 0x21, 0x00


	//----- nvinfo : EIATTR_SPARSE_MMA_MASK
	.align		4
.L_6145:
        /*0088*/ 	.byte	0x03, 0x50
        /*008a*/ 	.short	0x0000


	//----- nvinfo : EIATTR_MAXREG_COUNT
	.align		4
        /*008c*/ 	.byte	0x03, 0x1b
        /*008e*/ 	.short	0x00ff


	//----- nvinfo : EIATTR_NUM_BARRIERS
	.align		4
        /*0090*/ 	.byte	0x02, 0x4c
        /*0092*/ 	.byte	0x01
	.zero		1


	//----- nvinfo : EIATTR_MERCURY_ISA_VERSION
	.align		4
        /*0094*/ 	.byte	0x03, 0x5f
        /*0096*/ 	.short	0x0101


	//----- nvinfo : EIATTR_VRC_CTA_INIT_COUNT
	.align		4
        /*0098*/ 	.byte	0x02, 0x4a
	.zero		1
	.zero		1


	//----- nvinfo : EIATTR_EXIT_INSTR_OFFSETS
	.align		4
        /*009c*/ 	.byte	0x04, 0x1c
        /*009e*/ 	.short	(.L_6147 - .L_6146)


	//   ....[0]....
.L_6146:
        /*00a0*/ 	.word	0x000024d0


	//   ....[1]....
        /*00a4*/ 	.word	0x00002520


	//   ....[2]....
        /*00a8*/ 	.word	0x00002580


	//----- nvinfo : EIATTR_CBANK_PARAM_SIZE
	.align		4
.L_6147:
        /*00ac*/ 	.byte	0x03, 0x19
        /*00ae*/ 	.short	0x002c


	//----- nvinfo : EIATTR_PARAM_CBANK
	.align		4
        /*00b0*/ 	.byte	0x04, 0x0a
        /*00b2*/ 	.short	(.L_6149 - .L_6148)
	.align		4
.L_6148:
        /*00b4*/ 	.word	index@(.nv.constant0._Z12mul_mat_q4_KIN3c104HalfELb1EEvPKvS3_PT_iiiii)
        /*00b8*/ 	.short	0x0380
        /*00ba*/ 	.short	0x002c


	//----- nvinfo : EIATTR_SW_WAR
	.align		4
.L_6149:
        /*00bc*/ 	.byte	0x04, 0x36
        /*00be*/ 	.short	(.L_6151 - .L_6150)
.L_6150:
        /*00c0*/ 	.word	0x00000008
.L_6151:


//--------------------- .nv.info._Z12mul_mat_q4_KIN3c104HalfELb0EEvPKvS3_PT_iiiii --------------------------
	.section	.nv.info._Z12mul_mat_q4_KIN3c104HalfELb0EEvPKvS3_PT_iiiii,"",@"SHT_CUDA_INFO"
	.sectionflags	@""
	.align	4


	//----- nvinfo : EIATTR_CUDA_API_VERSION
	.align		4
        /*0000*/ 	.byte	0x04, 0x37
        /*0002*/ 	.short	(.L_6153 - .L_6152)
.L_6152:
        /*0004*/ 	.word	0x00000082


	//----- nvinfo : EIATTR_KPARAM_INFO
	.align		4
.L_6153:
        /*0008*/ 	.byte	0x04, 0x17
        /*000a*/ 	.short	(.L_6155 - .L_6154)
.L_6154:
        /*000c*/ 	.word	0x00000000
        /*0010*/ 	.short	0x0007
        /*0012*/ 	.short	0x0028
        /*0014*/ 	.byte	0x00, 0xf0, 0x11, 0x00


	//----- nvinfo : EIATTR_KPARAM_INFO
	.align		4
.L_6155:
        /*0018*/ 	.byte	0x04, 0x17
        /*001a*/ 	.short	(.L_6157 - .L_6156)
.L_6156:
        /*001c*/ 	.word	0x00000000
        /*0020*/ 	.short	0x0006
        /*0022*/ 	.short	0x0024
        /*0024*/ 	.byte	0x00, 0xf0, 0x11, 0x00


	//----- nvinfo : EIATTR_KPARAM_INFO
	.align		4
.L_6157:
        /*0028*/ 	.byte	0x04, 0x17
        /*002a*/ 	.short	(.L_6159 - .L_6158)
.L_6158:
        /*002c*/ 	.word	0x00000000
        /*0030*/ 	.short	0x0005
        /*0032*/ 	.short	0x0020
        /*0034*/ 	.byte	0x00, 0xf0, 0x11, 0x00


	//----- nvinfo : EIATTR_KPARAM_INFO
	.align		4
.L_6159:
        /*0038*/ 	.byte	0x04, 0x17
        /*003a*/ 	.short	(.L_6161 - .L_6160)
.L_6160:
        /*003c*/ 	.word	0x00000000
        /*0040*/ 	.short	0x0004
        /*0042*/ 	.short	0x001c
        /*0044*/ 	.byte	0x00, 0xf0, 0x11, 0x00


	//----- nvinfo : EIATTR_KPARAM_INFO
	.align		4
.L_6161:
        /*0048*/ 	.byte	0x04, 0x17
        /*004a*/ 	.short	(.L_6163 - .L_6162)
.L_6162:
        /*004c*/ 	.word	0x00000000
        /*0050*/ 	.short	0x0003
        /*0052*/ 	.short	0x0018
        /*0054*/ 	.byte	0x00, 0xf0, 0x11, 0x00


	//----- nvinfo : EIATTR_KPARAM_INFO
	.align		4
.L_6163:
        /*0058*/ 	.byte	0x04, 0x17
        /*005a*/ 	.short	(.L_6165 - .L_6164)
.L_6164:
        /*005c*/ 	.word	0x00000000
        /*0060*/ 	.short	0x0002
        /*0062*/ 	.short	0x0010
        /*0064*/ 	.byte	0x00, 0xf5, 0x21, 0x00


	//----- nvinfo : EIATTR_KPARAM_INFO
	.align		4
.L_6165:
        /*0068*/ 	.byte	0x04, 0x17
        /*006a*/ 	.short	(.L_6167 - .L_6166)
.L_6166:
        /*006c*/ 	.word	0x00000000
        /*0070*/ 	.short	0x0001
        /*0072*/ 	.short	0x0008
        /*0074*/ 	.byte	0x00, 0xf5, 0x21, 0x00


	//----- nvinfo : EIATTR_KPARAM_INFO
	.align		4
.L_6167:
        /*0078*/ 	.byte	0x04, 0x17
        /*007a*/ 	.short	(.L_6169 - .L_6168)
.L_6168:
        /*007c*/ 	.word	0x00000000
        /*0080*/ 	.short	0x0000
        /*0082*/ 	.short	0x0000
        /*0084*/ 	.byte	0x00, 0xf5, 0x21, 0x00


	//----- nvinfo : EIATTR_SPARSE_MMA_MASK
	.align		4
.L_6169:
        /*0088*/ 	.byte	0x03, 0x50
        /*008a*/ 	.short	0x0000


	//----- nvinfo : EIATTR_MAXREG_COUNT
	.align		4
        /*008c*/ 	.byte	0x03, 0x1b
        /*008e*/ 	.short	0x00ff


	//----- nvinfo : EIATTR_NUM_BARRIERS
	.align		4
        /*0090*/ 	.byte	0x02, 0x4c
        /*0092*/ 	.byte	0x01
	.zero		1


	//----- nvinfo : EIATTR_MERCURY_ISA_VERSION
	.align		4
        /*0094*/ 	.byte	0x03, 0x5f
        /*0096*/ 	.short	0x0101


	//----- nvinfo : EIATTR_VRC_CTA_INIT_COUNT
	.align		4
        /*0098*/ 	.byte	0x02, 0x4a
	.zero		1
	.zero		1


	//----- nvinfo : EIATTR_EXIT_INSTR_OFFSETS
	.align		4
        /*009c*/ 	.byte	0x04, 0x1c
        /*009e*/ 	.short	(.L_6171 - .L_6170)


	//   ....[0]....
.L_6170:
        /*00a0*/ 	.word	0x000020c0


	//   ....[1]....
        /*00a4*/ 	.word	0x00002110


	//   ....[2]....
        /*00a8*/ 	.word	0x00002170


	//----- nvinfo : EIATTR_CBANK_PARAM_SIZE
	.align		4
.L_6171:
        /*00ac*/ 	.byte	0x03, 0x19
        /*00ae*/ 	.short	0x002c


	//----- nvinfo : EIATTR_PARAM_CBANK
	.align		4
        /*00b0*/ 	.byte	0x04, 0x0a
        /*00b2*/ 	.short	(.L_6173 - .L_6172)
	.align		4
.L_6172:
        /*00b4*/ 	.word	index@(.nv.constant0._Z12mul_mat_q4_KIN3c104HalfELb0EEvPKvS3_PT_iiiii)
        /*00b8*/ 	.short	0x0380
        /*00ba*/ 	.short	0x002c


	//----- nvinfo : EIATTR_SW_WAR
	.align		4
.L_6173:
        /*00bc*/ 	.byte	0x04, 0x36
        /*00be*/ 	.short	(.L_6175 - .L_6174)
.L_6174:
        /*00c0*/ 	.word	0x00000008
.L_6175:


//--------------------- .nv.info._Z12mul_mat_q3_KIN3c104HalfELb1EEvPKvS3_PT_iiiii --------------------------
	.section	.nv.info._Z12mul_mat_q3_KIN3c104HalfELb1EEvPKvS3_PT_iiiii,"",@"SHT_CUDA_INFO"
	.sectionflags	@""
	.align	4


	//----- nvinfo : EIATTR_CUDA_API_VERSION
	.align		4
        /*0000*/ 	.byte	0x04, 0x37
        /*0002*/ 	.short	(.L_6177 - .L_6176)
.L_6176:
        /*0004*/ 	.word	0x00000082


	//----- nvinfo : EIATTR_KPARAM_INFO
	.align		4
.L_6177:
        /*0008*/ 	.byte	0x04, 0x17
        /*000a*/ 	.short	(.L_6179 - .L_6178)
.L_6178:
        /*000c*/ 	.word	0x00000000
        /*0010*/ 	.short	0x0007
        /*0012*/ 	.short	0x0028
        /*0014*/ 	.byte	0x00, 0xf0, 0x11, 0x00


	//----- nvinfo : EIATTR_KPARAM_INFO
	.align		4
.L_6179:
        /*0018*/ 	.byte	0x04, 0x17
        /*001a*/ 	.short	(.L_6181 - .L_6180)
.L_6180:
        /*001c*/ 	.word	0x00000000
        /*0020*/ 	.short	0x0006
        /*0022*/ 	.short	0x0024
        /*0024*/ 	.byte	0x00, 0xf0, 0x11, 0x00


	//----- nvinfo : EIATTR_KPARAM_INFO
	.align		4
.L_6181:
        /*0028*/ 	.byte	0x04, 0x17
        /*002a*/ 	.short	(.L_6183 - .L_6182)
.L_6182:
        /*002c*/ 	.word	0x00000000
        /*0030*/ 	.short	0x0005
        /*0032*/ 	.short	0x0020
        /*0034*/ 	.byte	0x00, 0xf0, 0x11, 0x00


	//----- nvinfo : EIATTR_KPARAM_INFO
	.align		4
.L_6183:
        /*0038*/ 	.byte	0x04, 0x17
        /*003a*/ 	.short	(.L_6185 - .L_6184)
.L_6184:
        /*003c*/ 	.word	0x00000000
        /*0040*/ 	.short	0x0004
        /*0042*/ 	.short	0x001c
        /*0044*/ 	.byte	0x00, 0xf0, 0x11, 0x00


	//----- nvinfo : EIATTR_KPARAM_INFO
	.align		4
.L_6185:
        /*0048*/ 	.byte	0x04, 0x17
        /*004a*/ 	.short	(.L_6187 - .L_6186)
.L_6186:
        /*004c*/ 	.word	0x00000000
        /*0050*/ 	.short	0x0003
        /*0052*/ 	.short	0x0018
        /*0054*/ 	.byte	0x00, 0xf0, 0x11, 0x00


	//----- nvinfo : EIATTR_KPARAM_INFO
	.align		4
.L_6187:
        /*0058*/ 	.byte	0x04, 0x17
        /*005a*/ 	.short	(.L_6189 - .L_6188)
.L_6188:
        /*005c*/ 	.word	0x00000000
        /*0060*/ 	.short	0x0002
        /*0062*/ 	.short	0x0010
        /*0064*/ 	.byte	0x00, 0xf5, 0x21, 0x00


	//----- nvinfo : EIATTR_KPARAM_INFO
	.align		4
.L_6189:
        /*0068*/ 	.byte	0x04, 0x17
        /*006a*/ 	.short	(.L_6191 - .L_6190)
.L_6190:
        /*006c*/ 	.word	0x00000000
        /*0070*/ 	.short	0x0001
        /*0072*/ 	.short	0x0008
        /*0074*/ 	.byte	0x00, 0xf5, 0x21, 0x00


	//----- nvinfo : EIATTR_KPARAM_INFO
	.align		4
.L_6191:
        /*0078*/ 	.byte	0x04, 0x17
        /*007a*/ 	.short	(.L_6193 - .L_6192)
.L_6192:
        /*007c*/ 	.word	0x00000000
        /*0080*/ 	.short	0x0000
        /*0082*/ 	.short	0x0000
        /*0084*/ 	.byte	0x00, 0xf5, 0x21, 0x00


	//----- nvinfo : EIATTR_SPARSE_MMA_MASK
	.align		4
.L_6193:
        /*0088*/ 	.byte	0x03, 0x50
        /*008a*/ 	.short	0x0000


	//----- nvinfo : EIATTR_MAXREG_COUNT
	.align		4
        /*008c*/ 	.byte	0x03, 0x1b
        /*008e*/ 	.short	0x00ff


	//----- nvinfo : EIATTR_NUM_BARRIERS
	.align		4
        /*0090*/ 	.byte	0x02, 0x4c
        /*0092*/ 	.byte	0x01
	.zero		1


	//----- nvinfo : EIATTR_MERCURY_ISA_VERSION
	.align		4
        /*0094*/ 	.byte	0x03, 0x5f
        /*0096*/ 	.short	0x0101


	//----- nvinfo : EIATTR_VRC_CTA_INIT_COUNT
	.align		4
        /*0098*/ 	.byte	0x02, 0x4a
	.zero		1
	.zero		1


	//----- nvinfo : EIATTR_EXIT_INSTR_OFFSETS
	.align		4
        /*009c*/ 	.byte	0x04, 0x1c
        /*009e*/ 	.short	(.L_6195 - .L_6194)


	//   ....[0]....
.L_6194:
        /*00a0*/ 	.word	0x00004400


	//   ....[1]....
        /*00a4*/ 	.word	0x00004450


	//   ....[2]....
        /*00a8*/ 	.word	0x000044b0


	//----- nvinfo : EIATTR_CBANK_PARAM_SIZE
	.align		4
.L_6195:
        /*00ac*/ 	.byte	0x03, 0x19
        /*00ae*/ 	.short	0x002c


	//----- nvinfo : EIATTR_PARAM_CBANK
	.align		4
        /*00b0*/ 	.byte	0x04, 0x0a
        /*00b2*/ 	.short	(.L_6197 - .L_6196)
	.align		4
.L_6196:
        /*00b4*/ 	.word	index@(.nv.constant0._Z12mul_mat_q3_KIN3c104HalfELb1EEvPKvS3_PT_iiiii)
        /*00b8*/ 	.short	0x0380
        /*00ba*/ 	.short	0x002c


	//----- nvinfo : EIATTR_SW_WAR
	.align		4
.L_6197:
        /*00bc*/ 	.byte	0x04, 0x36
        /*00be*/ 	.short	(.L_6199 - .L_6198)
.L_6198:
        /*00c0*/ 	.word	0x00000008
.L_6199:


//--------------------- .nv.info._Z12mul_mat_q3_KIN3c104HalfELb0EEvPKvS3_PT_iiiii --------------------------
	.section	.nv.info._Z12mul_mat_q3_KIN3c104HalfELb0EEvPKvS3_PT_iiiii,"",@"SHT_CUDA_INFO"
	.sectionflags	@""
	.align	4


	//----- nvinfo : EIATTR_CUDA_API_VERSION
	.align		4
        /*0000*/ 	.byte	0x04, 0x37
        /*0002*/ 	.short	(.L_6201 - .L_6200)
.L_6200:
        /*0004*/ 	.word	0x00000082


	//----- nvinfo : EIATTR_KPARAM_INFO
	.align		4
.L_6201:
        /*0008*/ 	.byte	0x04, 0x17
        /*000a*/ 	.short	(.L_6203 - .L_6202)
.L_6202:
        /*000c*/ 	.word	0x00000000
        /*0010*/ 	.short	0x0007
        /*0012*/ 	.short	0x0028
        /*0014*/ 	.byte	0x00, 0xf0, 0x11, 0x00


	//----- nvinfo : EIATTR_KPARAM_INFO
	.align		4
.L_6203:
        /*0018*/ 	.byte	0x04, 0x17
        /*001a*/ 	.short	(.L_6205 - .L_6204)
.L_6204:
        /*001c*/ 	.word	0x00000000
        /*0020*/ 	.short	0x0006
        /*0022*/ 	.short	0x0024
        /*0024*/ 	.byte	0x00, 0xf0, 0x11, 0x00


	//----- nvinfo : EIATTR_KPARAM_INFO
	.align		4
.L_6205:
        /*0028*/ 	.byte	0x04, 0x17
        /*002a*/ 	.short	(.L_6207 - .L_6206)
.L_6206:
        /*002c*/ 	.word	0x00000000
        /*0030*/ 	.short	0x0005
        /*0032*/ 	.short	0x0020
        /*0034*/ 	.byte	0x00, 0xf0, 0x11, 0x00


	//----- nvinfo : EIATTR_KPARAM_INFO
	.align		4
.L_6207:
        /*0038*/ 	.byte	0x04, 0x17
        /*003a*/ 	.short	(.L_6209 - .L_6208)
.L_6208:
        /*003c*/ 	.word	0x00000000
        /*0040*/ 	.short	0x0004
        /*0042*/ 	.short	0x001c
        /*0044*/ 	.byte	0x00, 0xf0, 0x11, 0x00


	//----- nvinfo : EIATTR_KPARAM_INFO
	.align		4
.L_6209:
        /*0048*/ 	.byte	0x04, 0x17
        /*004a*/ 	.short	(.L_6211 - .L_6210)
.L_6210:
        /*004c*/ 	.word	0x00000000
        /*0050*/ 	.short	0x0003
        /*0052*/ 	.short	0x0018
        /*0054*/ 	.byte	0x00, 0xf0, 0x11, 0x00


	//----- nvinfo : EIATTR_KPARAM_INFO
	.align		4
.L_6211:
        /*0058*/ 	.byte	0x04, 0x17
        /*005a*/ 	.short	(.L_6213 - .L_6212)
.L_6212:
        /*005c*/ 	.word	0x00000000
        /*0060*/ 	.short	0x0002
        /*0062*/ 	.short	0x0010
        /*0064*/ 	.byte	0x00, 0xf5, 0x21, 0x00


	//----- nvinfo : EIATTR_KPARAM_INFO
	.align		4
.L_6213:
        /*0068*/ 	.byte	0x04, 0x17
        /*006a*/ 	.short	(.L_6215 - .L_6214)
.L_6214:
        /*006c*/ 	.word	0x00000000
        /*0070*/ 	.short	0x0001
        /*0072*/ 	.short	0x0008
        /*0074*/ 	.byte	0x00, 0xf5, 0x21, 0x00


	//----- nvinfo : EIATTR_KPARAM_INFO
	.align		4
.L_6215:
        /*0078*/ 	.byte	0x04, 0x17
        /*007a*/ 	.short	(.L_6217 - .L_6216)
.L_6216:
        /*007c*/ 	.word	0x00000000
        /*0080*/ 	.short	0x0000
        /*0082*/ 	.short	0x0000
        /*0084*/ 	.byte	0x00, 0xf5, 0x21, 0x00


	//----- nvinfo : EIATTR_SPARSE_MMA_MASK
	.align		4
.L_6217:
        /*0088*/ 	.byte	0x03, 0x50
        /*008a*/ 	.short	0x0000


	//----- nvinfo : EIATTR_MAXREG_COUNT
	.align		4
        /*008c*/ 	.byte	0x03, 0x1b
        /*008e*/ 	.short	0x00ff


	//----- nvinfo : EIATTR_NUM_BARRIERS
	.align		4
        /*0090*/ 	.byte	0x02, 0x4c
        /*0092*/ 	.byte	0x01
	.zero		1


	//----- nvinfo : EIATTR_MERCURY_ISA_VERSION
	.align		4
        /*0094*/ 	.byte	0x03, 0x5f
        /*0096*/ 	.short	0x0101


	//----- nvinfo : EIATTR_VRC_CTA_INIT_COUNT
	.align		4
        /*0098*/ 	.byte	0x02, 0x4a
	.zero		1
	.zero		1


	//----- nvinfo : EIATTR_EXIT_INSTR_OFFSETS
	.align		4
        /*009c*/ 	.byte	0x04, 0x1c
        /*009e*/ 	.short	(.L_6219 - .L_6218)


	//   ....[0]....
.L_6218:
        /*00a0*/ 	.word	0x00003e90


	//   ....[1]....
        /*00a4*/ 	.word	0x00003ee0


	//   ....[2]....
        /*00a8*/ 	.word	0x00003f40


	//----- nvinfo : EIATTR_CBANK_PARAM_SIZE
	.align		4
.L_6219:
        /*00ac*/ 	.byte	0x03, 0x19
        /*00ae*/ 	.short	0x002c


	//----- nvinfo : EIATTR_PARAM_CBANK
	.align		4
        /*00b0*/ 	.byte	0x04, 0x0a
        /*00b2*/ 	.short	(.L_6221 - .L_6220)
	.align		4
.L_6220:
        /*00b4*/ 	.word	index@(.nv.constant0._Z12mul_mat_q3_KIN3c104HalfELb0EEvPKvS3_PT_iiiii)
        /*00b8*/ 	.short	0x0380
        /*00ba*/ 	.short	0x002c


	//----- nvinfo : EIATTR_SW_WAR
	.align		4
.L_6221:
        /*00bc*/ 	.byte	0x04, 0x36
        /*00be*/ 	.short	(.L_6223 - .L_6222)
.L_6222:
        /*00c0*/ 	.word	0x00000008
.L_6223:


//--------------------- .nv.info._Z12mul_mat_q2_KIN3c104HalfELb1EEvPKvS3_PT_iiiii --------------------------
	.section	.nv.info._Z12mul_mat_q2_KIN3c104HalfELb1EEvPKvS3_PT_iiiii,"",@"SHT_CUDA_INFO"
	.sectionflags	@""
	.align	4


	//----- nvinfo : EIATTR_CUDA_API_VERSION
	.align		4
        /*0000*/ 	.byte	0x04, 0x37
        /*0002*/ 	.short	(.L_6225 - .L_6224)
.L_6224:
        /*0004*/ 	.word	0x00000082


	//----- nvinfo : EIATTR_KPARAM_INFO
	.align		4
.L_6225:
        /*0008*/ 	.byte	0x04, 0x17
        /*000a*/ 	.short	(.L_6227 - .L_6226)
.L_6226:
        /*000c*/ 	.word	0x00000000
        /*0010*/ 	.short	0x0007
        /*0012*/ 	.short	0x0028
        /*0014*/ 	.byte	0x00, 0xf0, 0x11, 0x00


	//----- nvinfo : EIATTR_KPARAM_INFO
	.align		4
.L_6227:
        /*0018*/ 	.byte	0x04, 0x17
        /*001a*/ 	.short	(.L_6229 - .L_6228)
.L_6228:
        /*001c*/ 	.word	0x00000000
        /*0020*/ 	.short	0x0006
        /*0022*/ 	.short	0x0024
        /*0024*/ 	.byte	0x00, 0xf0, 0x11, 0x00


	//----- nvinfo : EIATTR_KPARAM_INFO
	.align		4
.L_6229:
        /*0028*/ 	.byte	0x04, 0x17
        /*002a*/ 	.short	(.L_6231 - .L_6230)
.L_6230:
        /*002c*/ 	.word	0x00000000
        /*0030*/ 	.short	0x0005
        /*0032*/ 	.short	0x0020
        /*0034*/ 	.byte	0x00, 0xf0, 0x11, 0x00


	//----- nvinfo : EIATTR_KPARAM_INFO
	.align		4
.L_6231:
        /*0038*/ 	.byte	0x04, 0x17
        /*003a*/ 	.short	(.L_6233 - .L_6232)
.L_6232:
        /*003c*/ 	.word	0x00000000
        /*0040*/ 	.short	0x0004
        /*0042*/ 	.short	0x001c
        /*0044*/ 	.byte	0x00, 0xf0, 0x11, 0x00


	//----- nvinfo : EIATTR_KPARAM_INFO
	.align		4
.L_6233:
        /*0048*/ 	.byte	0x04, 0x17
        /*004a*/ 	.short	(.L_6235 - .L_6234)
.L_6234:
        /*004c*/ 	.word	0x00000000
        /*0050*/ 	.short	0x0003
        /*0052*/ 	.short	0x0018
        /*0054*/ 	.byte	0x00, 0xf0, 0x11, 0x00


	//----- nvinfo : EIATTR_KPARAM_INFO
	.align		4
.L_6235:
        /*0058*/ 	.byte	0x04, 0x17
        /*005a*/ 	.short	(.L_6237 - .L_6236)
.L_6236:
        /*005c*/ 	.word	0x00000000
        /*0060*/ 	.short	0x0002
        /*0062*/ 	.short	0x0010
        /*0064*/ 	.byte	0x00, 0xf5, 0x21, 0x00


	//----- nvinfo : EIATTR_KPARAM_INFO
	.align		4
.L_6237:
        /*0068*/ 	.byte	0x04, 0x17
        /*006a*/ 	.short	(.L_6239 - .L_6238)
.L_6238:
        /*006c*/ 	.word	0x00000000
        /*0070*/ 	.short	0x0001
        /*0072*/ 	.short	0x0008
        /*0074*/ 	.byte	0x00, 0xf5, 0x21, 0x00


	//----- nvinfo : EIATTR_KPARAM_INFO
	.align		4
.L_6239:
        /*0078*/ 	.byte	0x04, 0x17
        /*007a*/ 	.short	(.L_6241 - .L_6240)
.L_6240:
        /*007c*/ 	.word	0x00000000
        /*0080*/ 	.short	0x0000
        /*0082*/ 	.short	0x0000
        /*0084*/ 	.byte	0x00, 0xf5, 0x21, 0x00


	//----- nvinfo : EIATTR_SPARSE_MMA_MASK
	.align		4
.L_6241:
        /*0088*/ 	.byte	0x03, 0x50
        /*008a*/ 	.short	0x0000


	//----- nvinfo : EIATTR_MAXREG_COUNT
	.align		4
        /*008c*/ 	.byte	0x03, 0x1b
        /*008e*/ 	.short	0x00ff


	//----- nvinfo : EIATTR_NUM_BARRIERS
	.align		4
        /*0090*/ 	.byte	0x02, 0x4c
        /*0092*/ 	.byte	0x01
	.zero		1


	//----- nvinfo : EIATTR_MERCURY_ISA_VERSION
	.align		4
        /*0094*/ 	.byte	0x03, 0x5f
        /*0096*/ 	.short	0x0101


	//----- nvinfo : EIATTR_VRC_CTA_INIT_COUNT
	.align		4
        /*0098*/ 	.byte	0x02, 0x4a
	.zero		1
	.zero		1


	//----- nvinfo : EIATTR_EXIT_INSTR_OFFSETS
	.align		4
        /*009c*/ 	.byte	0x04, 0x1c
        /*009e*/ 	.short	(.L_6243 - .L_6242)


	//   ....[0]....
.L_6242:
        /*00a0*/ 	.word	0x000049e0


	//   ....[1]....
        /*00a4*/ 	.word	0x00004a30


	//   ....[2]....
        /*00a8*/ 	.word	0x00004a90


	//----- nvinfo : EIATTR_CBANK_PARAM_SIZE
	.align		4
.L_6243:
        /*00ac*/ 	.byte	0x03, 0x19
        /*00ae*/ 	.short	0x002c


	//----- nvinfo : EIATTR_PARAM_CBANK
	.align		4
        /*00b0*/ 	.byte	0x04, 0x0a
        /*00b2*/ 	.short	(.L_6245 - .L_6244)
	.align		4
.L_6244:
        /*00b4*/ 	.word	index@(.nv.constant0._Z12mul_mat_q2_KIN3c104HalfELb1EEvPKvS3_PT_iiiii)
        /*00b8*/ 	.short	0x0380
        /*00ba*/ 	.short	0x002c


	//----- nvinfo : EIATTR_SW_WAR
	.align		4
.L_6245:
        /*00bc*/ 	.byte	0x04, 0x36
        /*00be*/ 	.short	(.L_6247 - .L_6246)
.L_6246:
        /*00c0*/ 	.word	0x00000008
.L_6247:


//--------------------- .nv.info._Z12mul_mat_q2_KIN3c104HalfELb0EEvPKvS3_PT_iiiii --------------------------
	.section	.nv.info._Z12mul_mat_q2_KIN3c104HalfELb0EEvPKvS3_PT_iiiii,"",@"SHT_CUDA_INFO"
	.sectionflags	@""
	.align	4


	//----- nvinfo : EIATTR_CUDA_API_VERSION
	.align		4
        /*0000*/ 	.byte	0x04, 0x37
        /*0002*/ 	.short	(.L_6249 - .L_6248)
.L_6248:
        /*0004*/ 	.word	0x00000082


	//----- nvinfo : EIATTR_KPARAM_INFO
	.align		4
.L_6249:
        /*0008*/ 	.byte	0x04, 0x17
        /*000a*/ 	.short	(.L_6251 - .L_6250)
.L_6250:
        /*000c*/ 	.word	0x00000000
        /*0010*/ 	.short	0x0007
        /*0012*/ 	.short	0x0028
        /*0014*/ 	.byte	0x00, 0xf0, 0x11, 0x00


	//----- nvinfo : EIATTR_KPARAM_INFO
	.align		4
.L_6251:
        /*0018*/ 	.byte	0x04, 0x17
        /*001a*/ 	.short	(.L_6253 - .L_6252)
.L_6252:
        /*001c*/ 	.word	0x00000000
        /*0020*/ 	.short	0x0006
        /*0022*/ 	.short	0x0024
        /*0024*/ 	.byte	0x00, 0xf0, 0x11, 0x00


	//----- nvinfo : EIATTR_KPARAM_INFO
	.align		4
.L_6253:
        /*0028*/ 	.byte	0x04, 0x17
        /*002a*/ 	.short	(.L_6255 - .L_6254)
.L_6254:
        /*002c*/ 	.word	0x00000000
        /*0030*/ 	.short	0x0005
        /*0032*/ 	.short	0x0020
        /*0034*/ 	.byte	0x00, 0xf0, 0x11, 0x00


	//----- nvinfo : EIATTR_KPARAM_INFO
	.align		4
.L_6255:
        /*0038*/ 	.byte	0x04, 0x17
        /*003a*/ 	.short	(.L_6257 - .L_6256)
.L_6256:
        /*003c*/ 	.word	0x00000000
        /*0040*/ 	.short	0x0004
        /*0042*/ 	.short	0x001c
        /*0044*/ 	.byte	0x00, 0xf0, 0x11, 0x00


	//----- nvinfo : EIATTR_KPARAM_INFO
	.align		4
.L_6257:
        /*0048*/ 	.byte	0x04, 0x17
        /*004a*/ 	.short	(.L_6259 - .L_6258)
.L_6258:
        /*004c*/ 	.word	0x00000000
        /*0050*/ 	.short	0x0003
        /*0052*/ 	.short	0x0018
        /*0054*/ 	.byte	0x00, 0xf0, 0x11, 0x00


	//----- nvinfo : EIATTR_KPARAM_INFO
	.align		4
.L_6259:
        /*0058*/ 	.byte	0x04, 0x17
        /*005a*/ 	.short	(.L_6261 - .L_6260)
.L_6260:
        /*005c*/ 	.word	0x00000000
        /*0060*/ 	.short	0x0002
        /*0062*/ 	.short	0x0010
        /*0064*/ 	.byte	0x00, 0xf5, 0x21, 0x00


	//----- nvinfo : EIATTR_KPARAM_INFO
	.align		4
.L_6261:
        /*0068*/ 	.byte	0x04, 0x17
        /*006a*/ 	.short	(.L_6263 - .L_6262)
.L_6262:
        /*006c*/ 	.word	0x00000000
        /*0070*/ 	.short	0x0001
        /*0072*/ 	.short	0x0008
        /*0074*/ 	.byte	0x00, 0xf5, 0x21, 0x00


	//----- nvinfo : EIATTR_KPARAM_INFO
	.align		4
.L_6263:
        /*0078*/ 	.byte	0x04, 0x17
        /*007a*/ 	.short	(.L_6265 - .L_6264)
.L_6264:
        /*007c*/ 	.word	0x00000000
        /*0080*/ 	.short	0x0000
        /*0082*/ 	.short	0x0000
        /*0084*/ 	.byte	0x00, 0xf5, 0x21, 0x00


	//----- nvinfo : EIATTR_SPARSE_MMA_MASK
	.align		4
.L_6265:
        /*0088*/ 	.byte	0x03, 0x50
        /*008a*/ 	.short	0x0000


	//----- nvinfo : EIATTR_MAXREG_COUNT
	.align		4
        /*008c*/ 	.byte	0x03, 0x1b
        /*008e*/ 	.short	0x00ff


	//----- nvinfo : EIATTR_NUM_BARRIERS
	.align		4
        /*0090*/ 	.byte	0x02, 0x4c
        /*0092*/ 	.byte	0x01
	.zero		1


	//----- nvinfo : EIATTR_MERCURY_ISA_VERSION
	.align		4
        /*0094*/ 	.byte	0x03, 0x5f
        /*0096*/ 	.short	0x0101


	//----- nvinfo : EIATTR_VRC_CTA_INIT_COUNT
	.align		4
        /*0098*/ 	.byte	0x02, 0x4a
	.zero		1
	.zero		1


	//----- nvinfo : EIATTR_EXIT_INSTR_OFFSETS
	.align		4
        /*009c*/ 	.byte	0x04, 0x1c
        /*009e*/ 	.short	(.L_6267 - .L_6266)


	//   ....[0]....
.L_6266:
        /*00a0*/ 	.word	0x00004600


	//   ....[1]....
        /*00a4*/ 	.word	0x00004650


	//   ....[2]....
        /*00a8*/ 	.word	0x000046b0


	//----- nvinfo : EIATTR_CBANK_PARAM_SIZE
	.align		4
.L_6267:
        /*00ac*/ 	.byte	0x03, 0x19
        /*00ae*/ 	.short	0x002c


	//----- nvinfo : EIATTR_PARAM_CBANK
	.align		4
        /*00b0*/ 	.byte	0x04, 0x0a
        /*00b2*/ 	.short	(.L_6269 - .L_6268)
	.align		4
.L_6268:
        /*00b4*/ 	.word	index@(.nv.constant0._Z12mul_mat_q2_KIN3c104HalfELb0EEvPKvS3_PT_iiiii)
        /*00b8*/ 	.short	0x0380
        /*00ba*/ 	.short	0x002c


	//----- nvinfo : EIATTR_SW_WAR
	.align		4
.L_6269:
        /*00bc*/ 	.byte	0x04, 0x36
        /*00be*/ 	.short	(.L_6271 - .L_6270)
.L_6270:
        /*00c0*/ 	.word	0x00000008
.L_6271:


//--------------------- .nv.info._Z12mul_mat_q8_0IN3c104HalfELb1EEvPKvS3_PT_iiiii --------------------------
	.section	.nv.info._Z12mul_mat_q8_0IN3c104HalfELb1EEvPKvS3_PT_iiiii,"",@"SHT_CUDA_INFO"
	.sectionflags	@""
	.align	4


	//----- nvinfo : EIATTR_CUDA_API_VERSION
	.align		4
        /*0000*/ 	.byte	0x04, 0x37
        /*0002*/ 	.short	(.L_6273 - .L_6272)
.L_6272:
        /*0004*/ 	.word	0x00000082


	//----- nvinfo : EIATTR_KPARAM_INFO
	.align		4
.L_6273:
        /*0008*/ 	.byte	0x04, 0x17
        /*000a*/ 	.short	(.L_6275 - .L_6274)
.L_6274:
        /*000c*/ 	.word	0x00000000
        /*0010*/ 	.short	0x0007
        /*0012*/ 	.short	0x0028
        /*0014*/ 	.byte	0x00, 0xf0, 0x11, 0x00


	//----- nvinfo : EIATTR_KPARAM_INFO
	.align		4
.L_6275:
        /*0018*/ 	.byte	0x04, 0x17
        /*001a*/ 	.short	(.L_6277 - .L_6276)
.L_6276:
        /*001c*/ 	.word	0x00000000
        /*0020*/ 	.short	0x0006
        /*0022*/ 	.short	0x0024
        /*0024*/ 	.byte	0x00, 0xf0, 0x11, 0x00


	//----- nvinfo : EIATTR_KPARAM_INFO
	.align		4
.L_6277:
        /*0028*/ 	.byte	0x04, 0x17
        /*002a*/ 	.short	(.L_6279 - .L_6278)
.L_6278:
        /*002c*/ 	.word	0x00000000
        /*0030*/ 	.short	0x0005
        /*0032*/ 	.short	0x0020
        /*0034*/ 	.byte	0x00, 0xf0, 0x11, 0x00


	//----- nvinfo : EIATTR_KPARAM_INFO
	.align		4
.L_6279:
        /*0038*/ 	.byte	0x04, 0x17
        /*003a*/ 	.short	(.L_6281 - .L_6280)
.L_6280:
        /*003c*/ 	.word	0x00000000
        /*0040*/ 	.short	0x0004
        /*0042*/ 	.short	0x001c
        /*0044*/ 	.byte	0x00, 0xf0, 0x11, 0x00


	//----- nvinfo : EIATTR_KPARAM_INFO
	.align		4
.L_6281:
        /*0048*/ 	.byte	0x04, 0x17
        /*004a*/ 	.short	(.L_6283 - .L_6282)
.L_6282:
        /*004c*/ 	.word	0x00000000
        /*0050*/ 	.short	0x0003
        /*0052*/ 	.short	0x0018
        /*0054*/ 	.byte	0x00, 0xf0, 0x11, 0x00


	//----- nvinfo : EIATTR_KPARAM_INFO
	.align		4
.L_6283:
        /*0058*/ 	.byte	0x04, 0x17
        /*005a*/ 	.short	(.L_6285 - .L_6284)
.L_6284:
        /*005c*/ 	.word	0x00000000
        /*0060*/ 	.short	0x0002
        /*0062*/ 	.short	0x0010
        /*0064*/ 	.byte	0x00, 0xf5, 0x21, 0x00


	//----- nvinfo : EIATTR_KPARAM_INFO
	.align		4
.L_6285:
        /*0068*/ 	.byte	0x04, 0x17
        /*006a*/ 	.short	(.L_6287 - .L_6286)
.L_6286:
        /*006c*/ 	.word	0x00000000
        /*0070*/ 	.short	0x0001
        /*0072*/ 	.short	0x0008
        /*0074*/ 	.byte	0x00, 0xf5, 0x21, 0x00


	//----- nvinfo : EIATTR_KPARAM_INFO
	.align		4
.L_6287:
        /*0078*/ 	.byte	0x04, 0x17
        /*007a*/ 	.short	(.L_6289 - .L_6288)
.L_6288:
        /*007c*/ 	.word	0x00000000
        /*0080*/ 	.short	0x0000
        /*0082*/ 	.short	0x0000
        /*0084*/ 	.byte	0x00, 0xf5, 0x21, 0x00


	//----- nvinfo : EIATTR_SPARSE_MMA_MASK
	.align		4
.L_6289:
        /*0088*/ 	.byte	0x03, 0x50
        /*008a*/ 	.short	0x0000


	//----- nvinfo : EIATTR_MAXREG_COUNT
	.align		4
        /*008c*/ 	.byte	0x03, 0x1b
        /*008e*/ 	.short	0x00ff


	//----- nvinfo : EIATTR_NUM_BARRIERS
	.align		4
        /*0090*/ 	.byte	0x02, 0x4c
        /*0092*/ 	.byte	0x01
	.zero		1


	//----- nvinfo : EIATTR_MERCURY_ISA_VERSION
	.align		4
        /*0094*/ 	.byte	0x03, 0x5f
        /*0096*/ 	.short	0x0101


	//----- nvinfo : EIATTR_VRC_CTA_INIT_COUNT
	.align		4
        /*0098*/ 	.byte	0x02, 0x4a
	.zero		1
	.zero		1


	//----- nvinfo : EIATTR_EXIT_INSTR_OFFSETS
	.align		4
        /*009c*/ 	.byte	0x04, 0x1c
        /*009e*/ 	.short	(.L_6291 - .L_6290)


	//   ....[0]....
.L_6290:
        /*00a0*/ 	.word	0x00001350


	//   ....[1]....
        /*00a4*/ 	.word	0x000013b0


	//   ....[2]....
        /*00a8*/ 	.word	0x00001410


	//----- nvinfo : EIATTR_CBANK_PARAM_SIZE
	.align		4
.L_6291:
        /*00ac*/ 	.byte	0x03, 0x19
        /*00ae*/ 	.short	0x002c


	//----- nvinfo : EIATTR_PARAM_CBANK
	.align		4
        /*00b0*/ 	.byte	0x04, 0x0a
        /*00b2*/ 	.short	(.L_6293 - .L_6292)
	.align		4
.L_6292:
        /*00b4*/ 	.word	index@(.nv.constant0._Z12mul_mat_q8_0IN3c104HalfELb1EEvPKvS3_PT_iiiii)
        /*00b8*/ 	.short	0x0380
        /*00ba*/ 	.short	0x002c


	//----- nvinfo : EIATTR_SW_WAR
	.align		4
.L_6293:
        /*00bc*/ 	.byte	0x04, 0x36
        /*00be*/ 	.short	(.L_6295 - .L_6294)
.L_6294:
        /*00c0*/ 	.word	0x00000008
.L_6295:


//--------------------- .nv.info._Z12mul_mat_q8_0IN3c104HalfELb0EEvPKvS3_PT_iiiii --------------------------
	.section	.nv.info._Z12mul_mat_q8_0IN3c104HalfELb0EEvPKvS3_PT_iiiii,"",@"SHT_CUDA_INFO"
	.sectionflags	@""
	.align	4


	//----- nvinfo : EIATTR_CUDA_API_VERSION
	.align		4
        /*0000*/ 	.byte	0x04, 0x37
        /*0002*/ 	.short	(.L_6297 - .L_6296)
.L_6296:
        /*0004*/ 	.word	0x00000082


	//----- nvinfo : EIATTR_KPARAM_INFO
	.align		4
.L_6297:
        /*0008*/ 	.byte	0x04, 0x17
        /*000a*/ 	.short	(.L_6299 - .L_6298)
.L_6298:
        /*000c*/ 	.word	0x00000000
        /*0010*/ 	.short	0x0007
        /*0012*/ 	.short	0x0028
        /*0014*/ 	.byte	0x00, 0xf0, 0x11, 0x00


	//----- nvinfo : EIATTR_KPARAM_INFO
	.align		4
.L_6299:
        /*0018*/ 	.byte	0x04, 0x17
        /*001a*/ 	.short	(.L_6301 - .L_6300)
.L_6300:
        /*001c*/ 	.word	0x00000000
        /*0020*/ 	.short	0x0006
        /*0022*/ 	.short	0x0024
        /*0024*/ 	.byte	0x00, 0xf0, 0x11, 0x00


	//----- nvinfo : EIATTR_KPARAM_INFO
	.align		4
.L_6301:
        /*0028*/ 	.byte	0x04, 0x17
        /*002a*/ 	.short	(.L_6303 - .L_6302)
.L_6302:
        /*002c*/ 	.word	0x00000000
        /*0030*/ 	.short	0x0005
        /*0032*/ 	.short	0x0020
        /*0034*/ 	.byte	0x00, 0xf0, 0x11, 0x00


	//----- nvinfo : EIATTR_KPARAM_INFO
	.align		4
.L_6303:
        /*0038*/ 	.byte	0x04, 0x17
        /*003a*/ 	.short	(.L_6305 - .L_6304)
.L_6304:
        /*003c*/ 	.word	0x00000000
        /*0040*/ 	.short	0x0004
        /*0042*/ 	.short	0x001c
        /*0044*/ 	.byte	0x00, 0xf0, 0x11, 0x00


	//----- nvinfo : EIATTR_KPARAM_INFO
	.align		4
.L_6305:
        /*0048*/ 	.byte	0x04, 0x17
        /*004a*/ 	.short	(.L_6307 - .L_6306)
.L_6306:
        /*004c*/ 	.word	0x00000000
        /*0050*/ 	.short	0x0003
        /*0052*/ 	.short	0x0018
        /*0054*/ 	.byte	0x00, 0xf0, 0x11, 0x00


	//----- nvinfo : EIATTR_KPARAM_INFO
	.align		4
.L_6307:
        /*0058*/ 	.byte	0x04, 0x17
        /*005a*/ 	.short	(.L_6309 - .L_6308)
.L_6308:
        /*005c*/ 	.word	0x00000000
        /*0060*/ 	.short	0x0002
        /*0062*/ 	.short	0x0010
        /*0064*/ 	.byte	0x00, 0xf5, 0x21, 0x00


	//----- nvinfo : EIATTR_KPARAM_INFO
	.align		4
.L_6309:
        /*0068*/ 	.byte	0x04, 0x17
        /*006a*/ 	.short	(.L_6311 - .L_6310)
.L_6310:
        /*006c*/ 	.word	0x00000000
        /*0070*/ 	.short	0x0001
        /*0072*/ 	.short	0x0008
        /*0074*/ 	.byte	0x00, 0xf5, 0x21, 0x00


	//----- nvinfo : EIATTR_KPARAM_INFO
	.align		4
.L_6311:
        /*0078*/ 	.byte	0x04, 0x17
        /*007a*/ 	.short	(.L_6313 - .L_6312)
.L_6312:
        /*007c*/ 	.word	0x00000000
        /*0080*/ 	.short	0x0000
        /*0082*/ 	.short	0x0000
        /*0084*/ 	.byte	0x00, 0xf5, 0x21, 0x00


	//----- nvinfo : EIATTR_SPARSE_MMA_MASK
	.align		4
.L_6313:
        /*0088*/ 	.byte	0x03, 0x50
        /*008a*/ 	.short	0x0000


	//----- nvinfo : EIATTR_MAXREG_COUNT
	.align		4
        /*008c*/ 	.byte	0x03, 0x1b
        /*008e*/ 	.short	0x00ff


	//----- nvinfo : EIATTR_NUM_BARRIERS
	.align		4
        /*0090*/ 	.byte	0x02, 0x4c
        /*0092*/ 	.byte	0x01
	.zero		1


	//----- nvinfo : EIATTR_MERCURY_ISA_VERSION
	.align		4
        /*0094*/ 	.byte	0x03, 0x5f
        /*0096*/ 	.short	0x0101


	//----- nvinfo : EIATTR_VRC_CTA_INIT_COUNT
	.align		4
        /*0098*/ 	.byte	0x02, 0x4a
	.zero		1
	.zero		1


	//----- nvinfo : EIATTR_EXIT_INSTR_OFFSETS
	.align		4
        /*009c*/ 	.byte	0x04, 0x1c
        /*009e*/ 	.short	(.L_6315 - .L_6314)


	//   ....[0]....
.L_6314:
        /*00a0*/ 	.word	0x00000fc0


	//   ....[1]....
        /*00a4*/ 	.word	0x00001010


	//   ....[2]....
        /*00a8*/ 	.word	0x00001070


	//----- nvinfo : EIATTR_CBANK_PARAM_SIZE
	.align		4
.L_6315:
        /*00ac*/ 	.byte	0x03, 0x19
        /*00ae*/ 	.short	0x002c


	//----- nvinfo : EIATTR_PARAM_CBANK
	.align		4
        /*00b0*/ 	.byte	0x04, 0x0a
        /*00b2*/ 	.short	(.L_6317 - .L_6316)
	.align		4
.L_6316:
        /*00b4*/ 	.word	index@(.nv.constant0._Z12mul_mat_q8_0IN3c104HalfELb0EEvPKvS3_PT_iiiii)
        /*00b8*/ 	.short	0x0380
        /*00ba*/ 	.short	0x002c


	//----- nvinfo : EIATTR_SW_WAR
	.align		4
.L_6317:
        /*00bc*/ 	.byte	0x04, 0x36
        /*00be*/ 	.short	(.L_6319 - .L_6318)
.L_6318:
        /*00c0*/ 	.word	0x00000008
.L_6319:


//--------------------- .nv.info._Z12mul_mat_q5_1IN3c104HalfELb1EEvPKvS3_PT_iiiii --------------------------
	.section	.nv.info._Z12mul_mat_q5_1IN3c104HalfELb1EEvPKvS3_PT_iiiii,"",@"SHT_CUDA_INFO"
	.sectionflags	@""
	.align	4


	//----- nvinfo : EIATTR_CUDA_API_VERSION
	.align		4
        /*0000*/ 	.byte	0x04, 0x37
        /*0002*/ 	.short	(.L_6321 - .L_6320)
.L_6320:
        /*0004*/ 	.word	0x00000082


	//----- nvinfo : EIATTR_KPARAM_INFO
	.align		4
.L_6321:
        /*0008*/ 	.byte	0x04, 0x17
        /*000a*/ 	.short	(.L_6323 - .L_6322)
.L_6322:
        /*000c*/ 	.word	0x00000000
        /*0010*/ 	.short	0x0007
        /*0012*/ 	.short	0x0028
        /*0014*/ 	.byte	0x00, 0xf0, 0x11, 0x00


	//----- nvinfo : EIATTR_KPARAM_INFO
	.align		4
.L_6323:
        /*0018*/ 	.byte	0x04, 0x17
        /*001a*/ 	.short	(.L_6325 - .L_6324)
.L_6324:
        /*001c*/ 	.word	0x00000000
        /*0020*/ 	.short	0x0006
        /*0022*/ 	.short	0x0024
        /*0024*/ 	.byte	0x00, 0xf0, 0x11, 0x00


	//----- nvinfo : EIATTR_KPARAM_INFO
	.align		4
.L_6325:
        /*0028*/ 	.byte	0x04, 0x17
        /*002a*/ 	.short	(.L_6327 - .L_6326)
.L_6326:
        /*002c*/ 	.word	0x00000000
        /*0030*/ 	.short	0x0005
        /*0032*/ 	.short	0x0020
        /*0034*/ 	.byte	0x00, 0xf0, 0x11, 0x00


	//----- nvinfo : EIATTR_KPARAM_INFO
	.align		4
.L_6327:
        /*0038*/ 	.byte	0x04, 0x17
        /*003a*/ 	.short	(.L_6329 - .L_6328)
.L_6328:
        /*003c*/ 	.word	0x00000000
        /*0040*/ 	.short	0x0004
        /*0042*/ 	.short	0x001c
        /*0044*/ 	.byte	0x00, 0xf0, 0x11, 0x00


	//----- nvinfo : EIATTR_KPARAM_INFO
	.align		4
.L_6329:
        /*0048*/ 	.byte	0x04, 0x17
        /*004a*/ 	.short	(.L_6331 - .L_6330)
.L_6330:
        /*004c*/ 	.word	0x00000000
        /*0050*/ 	.short	0x0003
        /*0052*/ 	.short	0x0018
        /*0054*/ 	.byte	0x00, 0xf0, 0x11, 0x00


	//----- nvinfo : EIATTR_KPARAM_INFO
	.align		4
.L_6331:
        /*0058*/ 	.byte	0x04, 0x17
        /*005a*/ 	.short	(.L_6333 - .L_6332)
.L_6332:
        /*005c*/ 	.word	0x00000000
        /*0060*/ 	.short	0x0002
        /*0062*/ 	.short	0x0010
        /*0064*/ 	.byte	0x00, 0xf5, 0x21, 0x00


	//----- nvinfo : EIATTR_KPARAM_INFO
	.align		4
.L_6333:
        /*0068*/ 	.byte	0x04, 0x17
        /*006a*/ 	.short	(.L_6335 - .L_6334)
.L_6334:
        /*006c*/ 	.word	0x00000000
        /*0070*/ 	.short	0x0001
        /*0072*/ 	.short	0x0008
        /*0074*/ 	.byte	0x00, 0xf5, 0x21, 0x00


	//----- nvinfo : EIATTR_KPARAM_INFO
	.align		4
.L_6335:
        /*0078*/ 	.byte	0x04, 0x17
        /*007a*/ 	.short	(.L_6337 - .L_6336)
.L_6336:
        /*007c*/ 	.word	0x00000000
        /*0080*/ 	.short	0x0000
        /*0082*/ 	.short	0x0000
        /*0084*/ 	.byte	0x00, 0xf5, 0x21, 0x00


	//----- nvinfo : EIATTR_SPARSE_MMA_MASK
	.align		4
.L_6337:
        /*0088*/ 	.byte	0x03, 0x50
        /*008a*/ 	.short	0x0000


	//----- nvinfo : EIATTR_MAXREG_COUNT
	.align		4
        /*008c*/ 	.byte	0x03, 0x1b
        /*008e*/ 	.short	0x00ff


	//----- nvinfo : EIATTR_NUM_BARRIERS
	.align		4
        /*0090*/ 	.byte	0x02, 0x4c
        /*0092*/ 	.byte	0x01
	.zero		1


	//----- nvinfo : EIATTR_MERCURY_ISA_VERSION
	.align		4
        /*0094*/ 	.byte	0x03, 0x5f
        /*0096*/ 	.short	0x0101


	//----- nvinfo : EIATTR_VRC_CTA_INIT_COUNT
	.align		4
        /*0098*/ 	.byte	0x02, 0x4a
	.zero		1
	.zero		1


	//----- nvinfo : EIATTR_EXIT_INSTR_OFFSETS
	.align		4
        /*009c*/ 	.byte	0x04, 0x1c
        /*009e*/ 	.short	(.L_6339 - .L_6338)


	//   ....[0]....
.L_6338:
        /*00a0*/ 	.word	0x00002980


	//   ....[1]....
        /*00a4*/ 	.word	0x000029d0


	//   ....[2]....
        /*00a8*/ 	.word	0x00002a30


	//----- nvinfo : EIATTR_CBANK_PARAM_SIZE
	.align		4
.L_6339:
        /*00ac*/ 	.byte	0x03, 0x19
        /*00ae*/ 	.short	0x002c


	//----- nvinfo : EIATTR_PARAM_CBANK
	.align		4
        /*00b0*/ 	.byte	0x04, 0x0a
        /*00b2*/ 	.short	(.L_6341 - .L_6340)
	.align		4
.L_6340:
        /*00b4*/ 	.word	index@(.nv.constant0._Z12mul_mat_q5_1IN3c104HalfELb1EEvPKvS3_PT_iiiii)
        /*00b8*/ 	.short	0x0380
        /*00ba*/ 	.short	0x002c


	//----- nvinfo : EIATTR_SW_WAR
	.align		4
.L_6341:
        /*00bc*/ 	.byte	0x04, 0x36
        /*00be*/ 	.short	(.L_6343 - .L_6342)
.L_6342:
        /*00c0*/ 	.word	0x00000008
.L_6343:


//--------------------- .nv.info._Z12mul_mat_q5_1IN3c104HalfELb0EEvPKvS3_PT_iiiii --------------------------
	.section	.nv.info._Z12mul_mat_q5_1IN3c104HalfELb0EEvPKvS3_PT_iiiii,"",@"SHT_CUDA_INFO"
	.sectionflags	@""
	.align	4


	//----- nvinfo : EIATTR_CUDA_API_VERSION
	.align		4
        /*0000*/ 	.byte	0x04, 0x37
        /*0002*/ 	.short	(.L_6345 - .L_6344)
.L_6344:
        /*0004*/ 	.word	0x00000082


	//----- nvinfo : EIATTR_KPARAM_INFO
	.align		4
.L_6345:
        /*0008*/ 	.byte	0x04, 0x17
        /*000a*/ 	.short	(.L_6347 - .L_6346)
.L_6346:
        /*000c*/ 	.word	0x00000000
        /*0010*/ 	.short	0x0007
        /*0012*/ 	.short	0x0028
        /*0014*/ 	.byte	0x00, 0xf0, 0x11, 0x00


	//----- nvinfo : EIATTR_KPARAM_INFO
	.align		4
.L_6347:
        /*0018*/ 	.byte	0x04, 0x17
        /*001a*/ 	.short	(.L_6349 - .L_6348)
.L_6348:
        /*001c*/ 	.word	0x00000000
        /*0020*/ 	.short	0x0006
        /*0022*/ 	.short	0x0024
        /*0024*/ 	.byte	0x00, 0xf0, 0x11, 0x00


	//----- nvinfo : EIATTR_KPARAM_INFO
	.align		4
.L_6349:
        /*0028*/ 	.byte	0x04, 0x17
        /*002a*/ 	.short	(.L_6351 - .L_6350)
.L_6350:
        /*002c*/ 	.word	0x00000000
        /*0030*/ 	.short	0x0005
        /*0032*/ 	.short	0x0020
        /*0034*/ 	.byte	0x00, 0xf0, 0x11, 0x00


	//----- nvinfo : EIATTR_KPARAM_INFO
	.align		4
.L_6351:
        /*0038*/ 	.byte	0x04, 0x17
        /*003a*/ 	.short	(.L_6353 - .L_6352)
.L_6352:
        /*003c*/ 	.word	0x00000000
        /*0040*/ 	.short	0x0004
        /*0042*/ 	.short	0x001c
        /*0044*/ 	.byte	0x00, 0xf0, 0x11, 0x00


	//----- nvinfo : EIATTR_KPARAM_INFO
	.align		4
.L_6353:
        /*0048*/ 	.byte	0x04, 0x17
        /*004a*/ 	.short	(.L_6355 - .L_6354)
.L_6354:
        /*004c*/ 	.word	0x00000000
        /*0050*/ 	.short	0x0003
        /*0052*/ 	.short	0x0018
        /*0054*/ 	.byte	0x00, 0xf0, 0x11, 0x00


	//----- nvinfo : EIATTR_KPARAM_INFO
	.align		4
.L_6355:
        /*0058*/ 	.byte	0x04, 0x17
        /*005a*/ 	.short	(.L_6357 - .L_6356)
.L_6356:
        /*005c*/ 	.word	0x00000000
        /*0060*/ 	.short	0x0002
        /*0062*/ 	.short	0x0010
        /*0064*/ 	.byte	0x00, 0xf5, 0x21, 0x00


	//----- nvinfo : EIATTR_KPARAM_INFO
	.align		4
.L_6357:
        /*0068*/ 	.byte	0x04, 0x17
        /*006a*/ 	.short	(.L_6359 - .L_6358)
.L_6358:
        /*006c*/ 	.word	0x00000000
        /*0070*/ 	.short	0x0001
        /*0072*/ 	.short	0x0008
        /*0074*/ 	.byte	0x00, 0xf5, 0x21, 0x00


	//----- nvinfo : EIATTR_KPARAM_INFO
	.align		4
.L_6359:
        /*0078*/ 	.byte	0x04, 0x17
        /*007a*/ 	.short	(.L_6361 - .L_6360)
.L_6360:
        /*007c*/ 	.word	0x00000000
        /*0080*/ 	.short	0x0000
        /*0082*/ 	.short	0x0000
        /*0084*/ 	.byte	0x00, 0xf5, 0x21, 0x00


	//----- nvinfo : EIATTR_SPARSE_MMA_MASK
	.align		4
.L_6361:
        /*0088*/ 	.byte	0x03, 0x50
        /*008a*/ 	.short	0x0000


	//----- nvinfo : EIATTR_MAXREG_COUNT
	.align		4
        /*008c*/ 	.byte	0x03, 0x1b
        /*008e*/ 	.short	0x00ff


	//----- nvinfo : EIATTR_NUM_BARRIERS
	.align		4
        /*0090*/ 	.byte	0x02, 0x4c
        /*0092*/ 	.byte	0x01
	.zero		1


	//----- nvinfo : EIATTR_MERCURY_ISA_VERSION
	.align		4
        /*0094*/ 	.byte	0x03, 0x5f
        /*0096*/ 	.short	0x0101


	//----- nvinfo : EIATTR_VRC_CTA_INIT_COUNT
	.align		4
        /*0098*/ 	.byte	0x02, 0x4a
	.zero		1
	.zero		1


	//----- nvinfo : EIATTR_EXIT_INSTR_OFFSETS
	.align		4
        /*009c*/ 	.byte	0x04, 0x1c
        /*009e*/ 	.short	(.L_6363 - .L_6362)


	//   ....[0]....
.L_6362:
        /*00a0*/ 	.word	0x00002310


	//   ....[1]....
        /*00a4*/ 	.word	0x00002360


	//   ....[2]....
        /*00a8*/ 	.word	0x000023c0


	//----- nvinfo : EIATTR_CBANK_PARAM_SIZE
	.align		4
.L_6363:
        /*00ac*/ 	.byte	0x03, 0x19
        /*00ae*/ 	.short	0x002c


	//----- nvinfo : EIATTR_PARAM_CBANK
	.align		4
        /*00b0*/ 	.byte	0x04, 0x0a
        /*00b2*/ 	.short	(.L_6365 - .L_6364)
	.align		4
.L_6364:
        /*00b4*/ 	.word	index@(.nv.constant0._Z12mul_mat_q5_1IN3c104HalfELb0EEvPKvS3_PT_iiiii)
        /*00b8*/ 	.short	0x0380
        /*00ba*/ 	.short	0x002c


	//----- nvinfo : EIATTR_SW_WAR
	.align		4
.L_6365:
        /*00bc*/ 	.byte	0x04, 0x36
        /*00be*/ 	.short	(.L_6367 - .L_6366)
.L_6366:
        /*00c0*/ 	.word	0x00000008
.L_6367:


//--------------------- .nv.info._Z12mul_mat_q5_0IN3c104HalfELb1EEvPKvS3_PT_iiiii --------------------------
	.section	.nv.info._Z12mul_mat_q5_0IN3c104HalfELb1EEvPKvS3_PT_iiiii,"",@"SHT_CUDA_INFO"
	.sectionflags	@""
	.align	4


	//----- nvinfo : EIATTR_CUDA_API_VERSION
	.align		4
        /*0000*/ 	.byte	0x04, 0x37
        /*0002*/ 	.short	(.L_6369 - .L_6368)
.L_6368:
        /*0004*/ 	.word	0x00000082


	//----- nvinfo : EIATTR_KPARAM_INFO
	.align		4
.L_6369:
        /*0008*/ 	.byte	0x04, 0x17
        /*000a*/ 	.short	(.L_6371 - .L_6370)
.L_6370:
        /*000c*/ 	.word	0x00000000
        /*0010*/ 	.short	0x0007
        /*0012*/ 	.short	0x0028
        /*0014*/ 	.byte	0x00, 0xf0, 0x11, 0x00


	//----- nvinfo : EIATTR_KPARAM_INFO
	.align		4
.L_6371:
        /*0018*/ 	.byte	0x04, 0x17
        /*001a*/ 	.short	(.L_6373 - .L_6372)
.L_6372:
        /*001c*/ 	.word	0x00000000
        /*0020*/ 	.short	0x0006
        /*0022*/ 	.short	0x0024
        /*0024*/ 	.byte	0x00, 0xf0, 0x11, 0x00


	//----- nvinfo : EIATTR_KPARAM_INFO
	.align		4
.L_6373:
        /*0028*/ 	.byte	0x04, 0x17
        /*002a*/ 	.short	(.L_6375 - .L_6374)
.L_6374:
        /*002c*/ 	.word	0x00000000
        /*0030*/ 	.short	0x0005
        /*0032*/ 	.short	0x0020
        /*0034*/ 	.byte	0x00, 0xf0, 0x11, 0x00


	//----- nvinfo : EIATTR_KPARAM_INFO
	.align		4
.L_6375:
        /*0038*/ 	.byte	0x04, 0x17
        /*003a*/ 	.short	(.L_6377 - .L_6376)
.L_6376:
        /*003c*/ 	.word	0x00000000
        /*0040*/ 	.short	0x0004
        /*0042*/ 	.short	0x001c
        /*0044*/ 	.byte	0x00, 0xf0, 0x11, 0x00


	//----- nvinfo : EIATTR_KPARAM_INFO
	.align		4
.L_6377:
        /*0048*/ 	.byte	0x04, 0x17
        /*004a*/ 	.short	(.L_6379 - .L_6378)
.L_6378:
        /*004c*/ 	.word	0x00000000
        /*0050*/ 	.short	0x0003
        /*0052*/ 	.short	0x0018
        /*0054*/ 	.byte	0x00, 0xf0, 0x11, 0x00


	//----- nvinfo : EIATTR_KPARAM_INFO
	.align		4
.L_6379:
        /*0058*/ 	.byte	0x04, 0x17
        /*005a*/ 	.short	(.L_6381 - .L_6380)
.L_6380:
        /*005c*/ 	.word	0x00000000
        /*0060*/ 	.short	0x0002
        /*0062*/ 	.short	0x0010
        /*0064*/ 	.byte	0x00, 0xf5, 0x21, 0x00


	//----- nvinfo : EIATTR_KPARAM_INFO
	.align		4
.L_6381:
        /*0068*/ 	.byte	0x04, 0x17
        /*006a*/ 	.short	(.L_6383 - .L_6382)
.L_6382:
        /*006c*/ 	.word	0x00000000
        /*0070*/ 	.short	0x0001
        /*0072*/ 	.short	0x0008
        /*0074*/ 	.byte	0x00, 0xf5, 0x21, 0x00


	//----- nvinfo : EIATTR_KPARAM_INFO
	.align		4
.L_6383:
        /*0078*/ 	.byte	0x04, 0x17
        /*007a*/ 	.short	(.L_6385 - .L_6384)
.L_6384:
        /*007c*/ 	.word	0x00000000
        /*0080*/ 	.short	0x0000
        /*0082*/ 	.short	0x0000
        /*0084*/ 	.byte	0x00, 0xf5, 0x21, 0x00


	//----- nvinfo : EIATTR_SPARSE_MMA_MASK
	.align		4
.L_6385:
        /*0088*/ 	.byte	0x03, 0x50
        /*008a*/ 	.short	0x0000


	//----- nvinfo : EIATTR_MAXREG_COUNT
	.align		4
        /*008c*/ 	.byte	0x03, 0x1b
        /*008e*/ 	.short	0x00ff


	//----- nvinfo : EIATTR_NUM_BARRIERS
	.align		4
        /*0090*/ 	.byte	0x02, 0x4c
        /*0092*/ 	.byte	0x01
	.zero		1


	//----- nvinfo : EIATTR_MERCURY_ISA_VERSION
	.align		4
        /*0094*/ 	.byte	0x03, 0x5f
        /*0096*/ 	.short	0x0101


	//----- nvinfo : EIATTR_VRC_CTA_INIT_COUNT
	.align		4
        /*0098*/ 	.byte	0x02, 0x4a
	.zero		1
	.zero		1


	//----- nvinfo : EIATTR_EXIT_INSTR_OFFSETS
	.align		4
        /*009c*/ 	.byte	0x04, 0x1c
        /*009e*/ 	.short	(.L_6387 - .L_6386)


	//   ....[0]....
.L_6386:
        /*00a0*/ 	.word	0x00003080


	//   ....[1]....
        /*00a4*/ 	.word	0x000030d0


	//   ....[2]....
        /*00a8*/ 	.word	0x00003130


	//----- nvinfo : EIATTR_CBANK_PARAM_SIZE
	.align		4
.L_6387:
        /*00ac*/ 	.byte	0x03, 0x19
        /*00ae*/ 	.short	0x002c


	//----- nvinfo : EIATTR_PARAM_CBANK
	.align		4
        /*00b0*/ 	.byte	0x04, 0x0a
        /*00b2*/ 	.short	(.L_6389 - .L_6388)
	.align		4
.L_6388:
        /*00b4*/ 	.word	index@(.nv.constant0._Z12mul_mat_q5_0IN3c104HalfELb1EEvPKvS3_PT_iiiii)
        /*00b8*/ 	.short	0x0380
        /*00ba*/ 	.short	0x002c


	//----- nvinfo : EIATTR_SW_WAR
	.align		4
.L_6389:
        /*00bc*/ 	.byte	0x04, 0x36
        /*00be*/ 	.short	(.L_6391 - .L_6390)
.L_6390:
        /*00c0*/ 	.word	0x00000008
.L_6391:


//--------------------- .nv.info._Z12mul_mat_q5_0IN3c104HalfELb0EEvPKvS3_PT_iiiii --------------------------
	.section	.nv.info._Z12mul_mat_q5_0IN3c104HalfELb0EEvPKvS3_PT_iiiii,"",@"SHT_CUDA_INFO"
	.sectionflags	@""
	.align	4


	//----- nvinfo : EIATTR_CUDA_API_VERSION
	.align		4
        /*0000*/ 	.byte	0x04, 0x37
        /*0002*/ 	.short	(.L_6393 - .L_6392)
.L_6392:
        /*0004*/ 	.word	0x00000082


	//----- nvinfo : EIATTR_KPARAM_INFO
	.align		4
.L_6393:
        /*0008*/ 	.byte	0x04, 0x17
        /*000a*/ 	.short	(.L_6395 - .L_6394)
.L_6394:
        /*000c*/ 	.word	0x00000000
        /*0010*/ 	.short	0x0007
        /*0012*/ 	.short	0x0028
        /*0014*/ 	.byte	0x00, 0xf0, 0x11, 0x00


	//----- nvinfo : EIATTR_KPARAM_INFO
	.align		4
.L_6395:
        /*0018*/ 	.byte	0x04, 0x17
        /*001a*/ 	.short	(.L_6397 - .L_6396)
.L_6396:
        /*001c*/ 	.word	0x00000000
        /*0020*/ 	.short	0x0006
        /*0022*/ 	.short	0x0024
        /*0024*/ 	.byte	0x00, 0xf0, 0x11, 0x00


	//----- nvinfo : EIATTR_KPARAM_INFO
	.align		4
.L_6397:
        /*0028*/ 	.byte	0x04, 0x17
        /*002a*/ 	.short	(.L_6399 - .L_6398)
.L_6398:
        /*002c*/ 	.word	0x00000000
        /*0030*/ 	.short	0x0005
        /*0032*/ 	.short	0x0020
        /*0034*/ 	.byte	0x00, 0xf0, 0x11, 0x00


	//----- nvinfo : EIATTR_KPARAM_INFO
	.align		4
.L_6399:
        /*0038*/ 	.byte	0x04, 0x17
        /*003a*/ 	.short	(.L_6401 - .L_6400)
.L_6400:
        /*003c*/ 	.word	0x00000000
        /*0040*/ 	.short	0x0004
        /*0042*/ 	.short	0x001c
        /*0044*/ 	.byte	0x00, 0xf0, 0x11, 0x00


	//----- nvinfo : EIATTR_KPARAM_INFO
	.align		4
.L_6401:
        /*0048*/ 	.byte	0x04, 0x17
        /*004a*/ 	.short	(.L_6403 - .L_6402)
.L_6402:
        /*004c*/ 	.word	0x00000000
        /*0050*/ 	.short	0x0003
        /*0052*/ 	.short	0x0018
        /*0054*/ 	.byte	0x00, 0xf0, 0x11, 0x00


	//----- nvinfo : EIATTR_KPARAM_INFO
	.align		4
.L_6403:
        /*0058*/ 	.byte	0x04, 0x17
        /*005a*/ 	.short	(.L_6405 - .L_6404)
.L_6404:
        /*005c*/ 	.word	0x00000000
        /*0060*/ 	.short	0x0002
        /*0062*/ 	.short	0x0010
        /*0064*/ 	.byte	0x00, 0xf5, 0x21, 0x00


	//----- nvinfo : EIATTR_KPARAM_INFO
	.align		4
.L_6405:
        /*0068*/ 	.byte	0x04, 0x17
        /*006a*/ 	.short	(.L_6407 - .L_6406)
.L_6406:
        /*006c*/ 	.word	0x00000000
        /*0070*/ 	.short	0x0001
        /*0072*/ 	.short	0x0008
        /*0074*/ 	.byte	0x00, 0xf5, 0x21, 0x00


	//----- nvinfo : EIATTR_KPARAM_INFO
	.align		4
.L_6407:
        /*0078*/ 	.byte	0x04, 0x17
        /*007a*/ 	.short	(.L_6409 - .L_6408)
.L_6408:
        /*007c*/ 	.word	0x00000000
        /*0080*/ 	.short	0x0000
        /*0082*/ 	.short	0x0000
        /*0084*/ 	.byte	0x00, 0xf5, 0x21, 0x00


	//----- nvinfo : EIATTR_SPARSE_MMA_MASK
	.align		4
.L_6409:
        /*0088*/ 	.byte	0x03, 0x50
        /*008a*/ 	.short	0x0000


	//----- nvinfo : EIATTR_MAXREG_COUNT
	.align		4
        /*008c*/ 	.byte	0x03, 0x1b
        /*008e*/ 	.short	0x00ff


	//----- nvinfo : EIATTR_NUM_BARRIERS
	.align		4
        /*0090*/ 	.byte	0x02, 0x4c
        /*0092*/ 	.byte	0x01
	.zero		1


	//----- nvinfo : EIATTR_MERCURY_ISA_VERSION
	.align		4
        /*0094*/ 	.byte	0x03, 0x5f
        /*0096*/ 	.short	0x0101


	//----- nvinfo : EIATTR_VRC_CTA_INIT_COUNT
	.align		4
        /*0098*/ 	.byte	0x02, 0x4a
	.zero		1
	.zero		1


	//----- nvinfo : EIATTR_EXIT_INSTR_OFFSETS
	.align		4
        /*009c*/ 	.byte	0x04, 0x1c
        /*009e*/ 	.short	(.L_6411 - .L_6410)


	//   ....[0]....
.L_6410:
        /*00a0*/ 	.word	0x00002ad0


	//   ....[1]....
        /*00a4*/ 	.word	0x00002b20


	//   ....[2]....
        /*00a8*/ 	.word	0x00002b80


	//----- nvinfo : EIATTR_CBANK_PARAM_SIZE
	.align		4
.L_6411:
        /*00ac*/ 	.byte	0x03, 0x19
        /*00ae*/ 	.short	0x002c


	//----- nvinfo : EIATTR_PARAM_CBANK
	.align		4
        /*00b0*/ 	.byte	0x04, 0x0a
        /*00b2*/ 	.short	(.L_6413 - .L_6412)
	.align		4
.L_6412:
        /*00b4*/ 	.word	index@(.nv.constant0._Z12mul_mat_q5_0IN3c104HalfELb0EEvPKvS3_PT_iiiii)
        /*00b8*/ 	.short	0x0380
        /*00ba*/ 	.short	0x002c


	//----- nvinfo : EIATTR_SW_WAR
	.align		4
.L_6413:
        /*00bc*/ 	.byte	0x04, 0x36
        /*00be*/ 	.short	(.L_6415 - .L_6414)
.L_6414:
        /*00c0*/ 	.word	0x00000008
.L_6415:


//--------------------- .nv.info._Z12mul_mat_q4_1IN3c104HalfELb1EEvPKvS3_PT_iiiii --------------------------
	.section	.nv.info._Z12mul_mat_q4_1IN3c104HalfELb1EEvPKvS3_PT_iiiii,"",@"SHT_CUDA_INFO"
	.sectionflags	@""
	.align	4


	//----- nvinfo : EIATTR_CUDA_API_VERSION
	.align		4
        /*0000*/ 	.byte	0x04, 0x37
        /*0002*/ 	.short	(.L_6417 - .L_6416)
.L_6416:
        /*0004*/ 	.word	0x00000082


	//----- nvinfo : EIATTR_KPARAM_INFO
	.align		4
.L_6417:
        /*0008*/ 	.byte	0x04, 0x17
        /*000a*/ 	.short	(.L_6419 - .L_6418)
.L_6418:
        /*000c*/ 	.word	0x00000000
        /*0010*/ 	.short	0x0007
        /*0012*/ 	.short	0x0028
        /*0014*/ 	.byte	0x00, 0xf0, 0x11, 0x00


	//----- nvinfo : EIATTR_KPARAM_INFO
	.align		4
.L_6419:
        /*0018*/ 	.byte	0x04, 0x17
        /*001a*/ 	.short	(.L_6421 - .L_6420)
.L_6420:
        /*001c*/ 	.word	0x00000000
        /*0020*/ 	.short	0x0006
        /*0022*/ 	.short	0x0024
        /*0024*/ 	.byte	0x00, 0xf0, 0x11, 0x00


	//----- nvinfo : EIATTR_KPARAM_INFO
	.align		4
.L_6421:
        /*0028*/ 	.byte	0x04, 0x17
        /*002a*/ 	.short	(.L_6423 - .L_6422)
.L_6422:
        /*002c*/ 	.word	0x00000000
        /*0030*/ 	.short	0x0005
        /*0032*/ 	.short	0x0020
        /*0034*/ 	.byte	0x00, 0xf0, 0x11, 0x00


	//----- nvinfo : EIATTR_KPARAM_INFO
	.align		4
.L_6423:
        /*0038*/ 	.byte	0x04, 0x17
        /*003a*/ 	.short	(.L_6425 - .L_6424)
.L_6424:
        /*003c*/ 	.word	0x00000000
        /*0040*/ 	.short	0x0004
        /*0042*/ 	.short	0x001c
        /*0044*/ 	.byte	0x00, 0xf0, 0x11, 0x00


	//----- nvinfo : EIATTR_KPARAM_INFO
	.align		4
.L_6425:
        /*0048*/ 	.byte	0x04, 0x17
        /*004a*/ 	.short	(.L_6427 - .L_6426)
.L_6426:
        /*004c*/ 	.word	0x00000000
        /*0050*/ 	.short	0x0003
        /*0052*/ 	.short	0x0018
        /*0054*/ 	.byte	0x00, 0xf0, 0x11, 0x00


	//----- nvinfo : EIATTR_KPARAM_INFO
	.align		4
.L_6427:
        /*0058*/ 	.byte	0x04, 0x17
        /*005a*/ 	.short	(.L_6429 - .L_6428)
.L_6428:
        /*005c*/ 	.word	0x00000000
        /*0060*/ 	.short	0x0002
        /*0062*/ 	.short	0x0010
        /*0064*/ 	.byte	0x00, 0xf5, 0x21, 0x00


	//----- nvinfo : EIATTR_KPARAM_INFO
	.align		4
.L_6429:
        /*0068*/ 	.byte	0x04, 0x17
        /*006a*/ 	.short	(.L_6431 - .L_6430)
.L_6430:
        /*006c*/ 	.word	0x00000000
        /*0070*/ 	.short	0x0001
        /*0072*/ 	.short	0x0008
        /*0074*/ 	.byte	0x00, 0xf5, 0x21, 0x00


	//----- nvinfo : EIATTR_KPARAM_INFO
	.align		4
.L_6431:
        /*0078*/ 	.byte	0x04, 0x17
        /*007a*/ 	.short	(.L_6433 - .L_6432)
.L_6432:
        /*007c*/ 	.word	0x00000000
        /*0080*/ 	.short	0x0000
        /*0082*/ 	.short	0x0000
        /*0084*/ 	.byte	0x00, 0xf5, 0x21, 0x00


	//----- nvinfo : EIATTR_SPARSE_MMA_MASK
	.align		4
.L_6433:
        /*0088*/ 	.byte	0x03, 0x50
        /*008a*/ 	.short	0x0000


	//----- nvinfo : EIATTR_MAXREG_COUNT
	.align		4
        /*008c*/ 	.byte	0x03, 0x1b
        /*008e*/ 	.short	0x00ff


	//----- nvinfo : EIATTR_NUM_BARRIERS
	.align		4
        /*0090*/ 	.byte	0x02, 0x4c
        /*0092*/ 	.byte	0x01
	.zero		1


	//----- nvinfo : EIATTR_MERCURY_ISA_VERSION
	.align		4
        /*0094*/ 	.byte	0x03, 0x5f
        /*0096*/ 	.short	0x0101


	//----- nvinfo : EIATTR_VRC_CTA_INIT_COUNT
	.align		4
        /*0098*/ 	.byte	0x02, 0x4a
	.zero		1
	.zero		1


	//----- nvinfo : EIATTR_EXIT_INSTR_OFFSETS
	.align		4
        /*009c*/ 	.byte	0x04, 0x1c
        /*009e*/ 	.short	(.L_6435 - .L_6434)


	//   ....[0]....
.L_6434:
        /*00a0*/ 	.word	0x00002040


	//   ....[1]....
        /*00a4*/ 	.word	0x00002090


	//   ....[2]....
        /*00a8*/ 	.word	0x000020f0


	//----- nvinfo : EIATTR_CBANK_PARAM_SIZE
	.align		4
.L_6435:
        /*00ac*/ 	.byte	0x03, 0x19
        /*00ae*/ 	.short	0x002c


	//----- nvinfo : EIATTR_PARAM_CBANK
	.align		4
        /*00b0*/ 	.byte	0x04, 0x0a
        /*00b2*/ 	.short	(.L_6437 - .L_6436)
	.align		4
.L_6436:
        /*00b4*/ 	.word	index@(.nv.constant0._Z12mul_mat_q4_1IN3c104HalfELb1EEvPKvS3_PT_iiiii)
        /*00b8*/ 	.short	0x0380
        /*00ba*/ 	.short	0x002c


	//----- nvinfo : EIATTR_SW_WAR
	.align		4
.L_6437:
        /*00bc*/ 	.byte	0x04, 0x36
        /*00be*/ 	.short	(.L_6439 - .L_6438)
.L_6438:
        /*00c0*/ 	.word	0x00000008
.L_6439:


//--------------------- .nv.info._Z12mul_mat_q4_1IN3c104HalfELb0EEvPKvS3_PT_iiiii --------------------------
	.section	.nv.info._Z12mul_mat_q4_1IN3c104HalfELb0EEvPKvS3_PT_iiiii,"",@"SHT_CUDA_INFO"
	.sectionflags	@""
	.align	4


	//----- nvinfo : EIATTR_CUDA_API_VERSION
	.align		4
        /*0000*/ 	.byte	0x04, 0x37
        /*0002*/ 	.short	(.L_6441 - .L_6440)
.L_6440:
        /*0004*/ 	.word	0x00000082


	//----- nvinfo : EIATTR_KPARAM_INFO
	.align		4
.L_6441:
        /*0008*/ 	.byte	0x04, 0x17
        /*000a*/ 	.short	(.L_6443 - .L_6442)
.L_6442:
        /*000c*/ 	.word	0x00000000
        /*0010*/ 	.short	0x0007
        /*0012*/ 	.short	0x0028
        /*0014*/ 	.byte	0x00, 0xf0, 0x11, 0x00


	//----- nvinfo : EIATTR_KPARAM_INFO
	.align		4
.L_6443:
        /*0018*/ 	.byte	0x04, 0x17
        /*001a*/ 	.short	(.L_6445 - .L_6444)
.L_6444:
        /*001c*/ 	.word	0x00000000
        /*0020*/ 	.short	0x0006
        /*0022*/ 	.short	0x0024
        /*0024*/ 	.byte	0x00, 0xf0, 0x11, 0x00


	//----- nvinfo : EIATTR_KPARAM_INFO
	.align		4
.L_6445:
        /*0028*/ 	.byte	0x04, 0x17
        /*002a*/ 	.short	(.L_6447 - .L_6446)
.L_6446:
        /*002c*/ 	.word	0x00000000
        /*0030*/ 	.short	0x0005
        /*0032*/ 	.short	0x0020
        /*0034*/ 	.byte	0x00, 0xf0, 0x11, 0x00


	//----- nvinfo : EIATTR_KPARAM_INFO
	.align		4
.L_6447:
        /*0038*/ 	.byte	0x04, 0x17
        /*003a*/ 	.short	(.L_6449 - .L_6448)
.L_6448:
        /*003c*/ 	.word	0x00000000
        /*0040*/ 	.short	0x0004
        /*0042*/ 	.short	0x001c
        /*0044*/ 	.byte	0x00, 0xf0, 0x11, 0x00


	//----- nvinfo : EIATTR_KPARAM_INFO
	.align		4
.L_6449:
        /*0048*/ 	.byte	0x04, 0x17
        /*004a*/ 	.short	(.L_6451 - .L_6450)
.L_6450:
        /*004c*/ 	.word	0x00000000
        /*0050*/ 	.short	0x0003
        /*0052*/ 	.short	0x0018
        /*0054*/ 	.byte	0x00, 0xf0, 0x11, 0x00


	//----- nvinfo : EIATTR_KPARAM_INFO
	.align		4
.L_6451:
        /*0058*/ 	.byte	0x04, 0x17
        /*005a*/ 	.short	(.L_6453 - .L_6452)
.L_6452:
        /*005c*/ 	.word	0x00000000
        /*0060*/ 	.short	0x0002
        /*0062*/ 	.short	0x0010
        /*0064*/ 	.byte	0x00, 0xf5, 0x21, 0x00


	//----- nvinfo : EIATTR_KPARAM_INFO
	.align		4
.L_6453:
        /*0068*/ 	.byte	0x04, 0x17
        /*006a*/ 	.short	(.L_6455 - .L_6454)
.L_6454:
        /*006c*/ 	.word	0x00000000
        /*0070*/ 	.short	0x0001
        /*0072*/ 	.short	0x0008
        /*0074*/ 	.byte	0x00, 0xf5, 0x21, 0x00


	//----- nvinfo : EIATTR_KPARAM_INFO
	.align		4
.L_6455:
        /*0078*/ 	.byte	0x04, 0x17
        /*007a*/ 	.short	(.L_6457 - .L_6456)
.L_6456:
        /*007c*/ 	.word	0x00000000
        /*0080*/ 	.short	0x0000
        /*0082*/ 	.short	0x0000
        /*0084*/ 	.byte	0x00, 0xf5, 0x21, 0x00


	//----- nvinfo : EIATTR_SPARSE_MMA_MASK
	.align		4
.L_6457:
        /*0088*/ 	.byte	0x03, 0x50
        /*008a*/ 	.short	0x0000


	//----- nvinfo : EIATTR_MAXREG_COUNT
	.align		4
        /*008c*/ 	.byte	0x03, 0x1b
        /*008e*/ 	.short	0x00ff


	//----- nvinfo : EIATTR_NUM_BARRIERS
	.align		4
        /*0090*/ 	.byte	0x02, 0x4c
        /*0092*/ 	.byte	0x01
	.zero		1


	//----- nvinfo : EIATTR_MERCURY_ISA_VERSION
	.align		4
        /*0094*/ 	.byte	0x03, 0x5f
        /*0096*/ 	.short	0x0101


	//----- nvinfo : EIATTR_VRC_CTA_INIT_COUNT
	.align		4
        /*0098*/ 	.byte	0x02, 0x4a
	.zero		1
	.zero		1


	//----- nvinfo : EIATTR_EXIT_INSTR_OFFSETS
	.align		4
        /*009c*/ 	.byte	0x04, 0x1c
        /*009e*/ 	.short	(.L_6459 - .L_6458)


	//   ....[0]....
.L_6458:
        /*00a0*/ 	.word	0x00001c10


	//   ....[1]....
        /*00a4*/ 	.word	0x00001c70


	//   ....[2]....
        /*00a8*/ 	.word	0x00001cd0


	//----- nvinfo : EIATTR_CBANK_PARAM_SIZE
	.align		4
.L_6459:
        /*00ac*/ 	.byte	0x03, 0x19
        /*00ae*/ 	.short	0x002c


	//----- nvinfo : EIATTR_PARAM_CBANK
	.align		4
        /*00b0*/ 	.byte	0x04, 0x0a
        /*00b2*/ 	.short	(.L_6461 - .L_6460)
	.align		4
.L_6460:
        /*00b4*/ 	.word	index@(.nv.constant0._Z12mul_mat_q4_1IN3c104HalfELb0EEvPKvS3_PT_iiiii)
        /*00b8*/ 	.short	0x0380
        /*00ba*/ 	.short	0x002c


	//----- nvinfo : EIATTR_SW_WAR
	.align		4
.L_6461:
        /*00bc*/ 	.byte	0x04, 0x36
        /*00be*/ 	.short	(.L_6463 - .L_6462)
.L_6462:
        /*00c0*/ 	.word	0x00000008
.L_6463:


//--------------------- .nv.info._Z12mul_mat_q4_0IN3c104HalfELb1EEvPKvS3_PT_iiiii --------------------------
	.section	.nv.info._Z12mul_mat_q4_0IN3c104HalfELb1EEvPKvS3_PT_iiiii,"",@"SHT_CUDA_INFO"
	.sectionflags	@""
	.align	4


	//----- nvinfo : EIATTR_CUDA_API_VERSION
	.align		4
        /*0000*/ 	.byte	0x04, 0x37
        /*0002*/ 	.short	(.L_6465 - .L_6464)
.L_6464:
        /*0004*/ 	.word	0x00000082


	//----- nvinfo : EIATTR_KPARAM_INFO
	.align		4
.L_6465:
        /*0008*/ 	.byte	0x04, 0x17
        /*000a*/ 	.short	(.L_6467 - .L_6466)
.L_6466:
        /*000c*/ 	.word	0x00000000
        /*0010*/ 	.short	0x0007
        /*0012*/ 	.short	0x0028
        /*0014*/ 	.byte	0x00, 0xf0, 0x11, 0x00


	//----- nvinfo : EIATTR_KPARAM_INFO
	.align		4
.L_6467:
        /*0018*/ 	.byte	0x04, 0x17
        /*001a*/ 	.short	(.L_6469 - .L_6468)
.L_6468:
        /*001c*/ 	.word	0x00000000
        /*0020*/ 	.short	0x0006
        /*0022*/ 	.short	0x0024
        /*0024*/ 	.byte	0x00, 0xf0, 0x11, 0x00


	//----- nvinfo : EIATTR_KPARAM_INFO
	.align		4
.L_6469:
        /*0028*/ 	.byte	0x04, 0x17
        /*002a*/ 	.short	(.L_6471 - .L_6470)
.L_6470:
        /*002c*/ 	.word	0x00000000
        /*0030*/ 	.short	0x0005
        /*0032*/ 	.short	0x0020
        /*0034*/ 	.byte	0x00, 0xf0, 0x11, 0x00


	//----- nvinfo : EIATTR_KPARAM_INFO
	.align		4
.L_6471:
        /*0038*/ 	.byte	0x04, 0x17
        /*003a*/ 	.short	(.L_6473 - .L_6472)
.L_6472:
        /*003c*/ 	.word	0x00000000
        /*0040*/ 	.short	0x0004
        /*0042*/ 	.short	0x001c
        /*0044*/ 	.byte	0x00, 0xf0, 0x11, 0x00


	//----- nvinfo : EIATTR_KPARAM_INFO
	.align		4
.L_6473:
        /*0048*/ 	.byte	0x04, 0x17
        /*004a*/ 	.short	(.L_6475 - .L_6474)
.L_6474:
        /*004c*/ 	.word	0x00000000
        /*0050*/ 	.short	0x0003
        /*0052*/ 	.short	0x0018
        /*0054*/ 	.byte	0x00, 0xf0, 0x11, 0x00


	//----- nvinfo : EIATTR_KPARAM_INFO
	.align		4
.L_6475:
        /*0058*/ 	.byte	0x04, 0x17
        /*005a*/ 	.short	(.L_6477 - .L_6476)
.L_6476:
        /*005c*/ 	.word	0x00000000
        /*0060*/ 	.short	0x0002
        /*0062*/ 	.short	0x0010
        /*0064*/ 	.byte	0x00, 0xf5, 0x21, 0x00


	//----- nvinfo : EIATTR_KPARAM_INFO
	.align		4
.L_6477:
        /*0068*/ 	.byte	0x04, 0x17
        /*006a*/ 	.short	(.L_6479 - .L_6478)
.L_6478:
        /*006c*/ 	.word	0x00000000
        /*0070*/ 	.short	0x0001
        /*0072*/ 	.short	0x0008
        /*0074*/ 	.byte	0x00, 0xf5, 0x21, 0x00


	//----- nvinfo : EIATTR_KPARAM_INFO
	.align		4
.L_6479:
        /*0078*/ 	.byte	0x04, 0x17
        /*007a*/ 	.short	(.L_6481 - .L_6480)
.L_6480:
        /*007c*/ 	.word	0x00000000
        /*0080*/ 	.short	0x0000
        /*0082*/ 	.short	0x0000
        /*0084*/ 	.byte	0x00, 0xf5, 0x21, 0x00


	//----- nvinfo : EIATTR_SPARSE_MMA_MASK
	.align		4
.L_6481:
        /*0088*/ 	.byte	0x03, 0x50
        /*008a*/ 	.short	0x0000


	//----- nvinfo : EIATTR_MAXREG_COUNT
	.align		4
        /*008c*/ 	.byte	0x03, 0x1b
        /*008e*/ 	.short	0x00ff


	//----- nvinfo : EIATTR_NUM_BARRIERS
	.align		4
        /*0090*/ 	.byte	0x02, 0x4c
        /*0092*/ 	.byte	0x01
	.zero		1


	//----- nvinfo : EIATTR_MERCURY_ISA_VERSION
	.align		4
        /*0094*/ 	.byte	0x03, 0x5f
        /*0096*/ 	.short	0x0101


	//----- nvinfo : EIATTR_VRC_CTA_INIT_COUNT
	.align		4
        /*0098*/ 	.byte	0x02, 0x4a
	.zero		1
	.zero		1


	//----- nvinfo : EIATTR_EXIT_INSTR_OFFSETS
	.align		4
        /*009c*/ 	.byte	0x04, 0x1c
        /*009e*/ 	.short	(.L_6483 - .L_6482)


	//   ....[0]....
.L_6482:
        /*00a0*/ 	.word	0x00002160


	//   ....[1]....
        /*00a4*/ 	.word	0x000021b0


	//   ....[2]....
        /*00a8*/ 	.word	0x00002210


	//----- nvinfo : EIATTR_CBANK_PARAM_SIZE
	.align		4
.L_6483:
        /*00ac*/ 	.byte	0x03, 0x19
        /*00ae*/ 	.short	0x002c


	//----- nvinfo : EIATTR_PARAM_CBANK
	.align		4
        /*00b0*/ 	.byte	0x04, 0x0a
        /*00b2*/ 	.short	(.L_6485 - .L_6484)
	.align		4
.L_6484:
        /*00b4*/ 	.word	index@(.nv.constant0._Z12mul_mat_q4_0IN3c104HalfELb1EEvPKvS3_PT_iiiii)
        /*00b8*/ 	.short	0x0380
        /*00ba*/ 	.short	0x002c


	//----- nvinfo : EIATTR_SW_WAR
	.align		4
.L_6485:
        /*00bc*/ 	.byte	0x04, 0x36
        /*00be*/ 	.short	(.L_6487 - .L_6486)
.L_6486:
        /*00c0*/ 	.word	0x00000008
.L_6487:


//--------------------- .nv.info._Z12mul_mat_q4_0IN3c104HalfELb0EEvPKvS3_PT_iiiii --------------------------
	.section	.nv.info._Z12mul_mat_q4_0IN3c104HalfELb0EEvPKvS3_PT_iiiii,"",@"SHT_CUDA_INFO"
	.sectionflags	@""
	.align	4


	//----- nvinfo : EIATTR_CUDA_API_VERSION
	.align		4
        /*0000*/ 	.byte	0x04, 0x37
        /*0002*/ 	.short	(.L_6489 - .L_6488)
.L_6488:
        /*0004*/ 	.word	0x00000082


	//----- nvinfo : EIATTR_KPARAM_INFO
	.align		4
.L_6489:
        /*0008*/ 	.byte	0x04, 0x17
        /*000a*/ 	.short	(.L_6491 - .L_6490)
.L_6490:
        /*000c*/ 	.word	0x00000000
        /*0010*/ 	.short	0x0007
        /*0012*/ 	.short	0x0028
        /*0014*/ 	.byte	0x00, 0xf0, 0x11, 0x00


	//----- nvinfo : EIATTR_KPARAM_INFO
	.align		4
.L_6491:
        /*0018*/ 	.byte	0x04, 0x17
        /*001a*/ 	.short	(.L_6493 - .L_6492)
.L_6492:
        /*001c*/ 	.word	0x00000000
        /*0020*/ 	.short	0x0006
        /*0022*/ 	.short	0x0024
        /*0024*/ 	.byte	0x00, 0xf0, 0x11, 0x00


	//----- nvinfo : EIATTR_KPARAM_INFO
	.align		4
.L_6493:
        /*0028*/ 	.byte	0x04, 0x17
        /*002a*/ 	.short	(.L_6495 - .L_6494)
.L_6494:
        /*002c*/ 	.word	0x00000000
        /*0030*/ 	.short	0x0005
        /*0032*/ 	.short	0x0020
        /*0034*/ 	.byte	0x00, 0xf0, 0x11, 0x00


	//----- nvinfo : EIATTR_KPARAM_INFO
	.align		4
.L_6495:
        /*0038*/ 	.byte	0x04, 0x17
        /*003a*/ 	.short	(.L_6497 - .L_6496)
.L_6496:
        /*003c*/ 	.word	0x00000000
        /*0040*/ 	.short	0x0004
        /*0042*/ 	.short	0x001c
        /*0044*/ 	.byte	0x00, 0xf0, 0x11, 0x00


	//----- nvinfo : EIATTR_KPARAM_INFO
	.align		4
.L_6497:
        /*0048*/ 	.byte	0x04, 0x17
        /*004a*/ 	.short	(.L_6499 - .L_6498)
.L_6498:
        /*004c*/ 	.word	0x00000000
        /*0050*/ 	.short	0x0003
        /*0052*/ 	.short	0x0018
        /*0054*/ 	.byte	0x00, 0xf0, 0x11, 0x00


	//----- nvinfo : EIATTR_KPARAM_INFO
	.align		4
.L_6499:
        /*0058*/ 	.byte	0x04, 0x17
        /*005a*/ 	.short	(.L_6501 - .L_6500)
.L_6500:
        /*005c*/ 	.word	0x00000000
        /*0060*/ 	.short	0x0002
        /*0062*/ 	.short	0x0010
        /*0064*/ 	.byte	0x00, 0xf5, 0x21, 0x00


	//----- nvinfo : EIATTR_KPARAM_INFO
	.align		4
.L_6501:
        /*0068*/ 	.byte	0x04, 0x17
        /*006a*/ 	.short	(.L_6503 - .L_6502)
.L_6502:
        /*006c*/ 	.word	0x00000000
        /*0070*/ 	.short	0x0001
        /*0072*/ 	.short	0x0008
        /*0074*/ 	.byte	0x00, 0xf5, 0x21, 0x00


	//----- nvinfo : EIATTR_KPARAM_INFO
	.align		4
.L_6503:
        /*0078*/ 	.byte	0x04, 0x17
        /*007a*/ 	.short	(.L_6505 - .L_6504)
.L_6504:
        /*007c*/ 	.word	0x00000000
        /*0080*/ 	.short	0x0000
        /*0082*/ 	.short	0x0000
        /*0084*/ 	.byte	0x00, 0xf5, 0x21, 0x00


	//----- nvinfo : EIATTR_SPARSE_MMA_MASK
	.align		4
.L_6505:
        /*0088*/ 	.byte	0x03, 0x50
        /*008a*/ 	.short	0x0000


	//----- nvinfo : EIATTR_MAXREG_COUNT
	.align		4
        /*008c*/ 	.byte	0x03, 0x1b
        /*008e*/ 	.short	0x00ff


	//----- nvinfo : EIATTR_NUM_BARRIERS
	.align		4
        /*0090*/ 	.byte	0x02, 0x4c
        /*0092*/ 	.byte	0x01
	.zero		1


	//----- nvinfo : EIATTR_MERCURY_ISA_VERSION
	.align		4
        /*0094*/ 	.byte	0x03, 0x5f
        /*0096*/ 	.short	0x0101


	//----- nvinfo : EIATTR_VRC_CTA_INIT_COUNT
	.align		4
        /*0098*/ 	.byte	0x02, 0x4a
	.zero		1
	.zero		1


	//----- nvinfo : EIATTR_EXIT_INSTR_OFFSETS
	.align		4
        /*009c*/ 	.byte	0x04, 0x1c
        /*009e*/ 	.short	(.L_6507 - .L_6506)


	//   ....[0]....
.L_6506:
        /*00a0*/ 	.word	0x00001d30


	//   ....[1]....
        /*00a4*/ 	.word	0x00001d90


	//   ....[2]....
        /*00a8*/ 	.word	0x00001df0


	//----- nvinfo : EIATTR_CBANK_PARAM_SIZE
	.align		4
.L_6507:
        /*00ac*/ 	.byte	0x03, 0x19
        /*00ae*/ 	.short	0x002c


	//----- nvinfo : EIATTR_PARAM_CBANK
	.align		4
        /*00b0*/ 	.byte	0x04, 0x0a
        /*00b2*/ 	.short	(.L_6509 - .L_6508)
	.align		4
.L_6508:
        /*00b4*/ 	.word	index@(.nv.constant0._Z12mul_mat_q4_0IN3c104HalfELb0EEvPKvS3_PT_iiiii)
        /*00b8*/ 	.short	0x0380
        /*00ba*/ 	.short	0x002c


	//----- nvinfo : EIATTR_SW_WAR
	.align		4
.L_6509:
        /*00bc*/ 	.byte	0x04, 0x36
        /*00be*/ 	.short	(.L_6511 - .L_6510)
.L_6510:
        /*00c0*/ 	.word	0x00000008
.L_6511:


//--------------------- .nv.info._Z12mul_mat_q6_KIfLb1EEvPKvS1_PT_iiiii --------------------------
	.section	.nv.info._Z12mul_mat_q6_KIfLb1EEvPKvS1_PT_iiiii,"",@"SHT_CUDA_INFO"
	.sectionflags	@""
	.align	4


	//----- nvinfo : EIATTR_CUDA_API_VERSION
	.align		4
        /*0000*/ 	.byte	0x04, 0x37
        /*0002*/ 	.short	(.L_6513 - .L_6512)
.L_6512:
        /*0004*/ 	.word	0x00000082


	//----- nvinfo : EIATTR_KPARAM_INFO
	.align		4
.L_6513:
        /*0008*/ 	.byte	0x04, 0x17
        /*000a*/ 	.short	(.L_6515 - .L_6514)
.L_6514:
        /*000c*/ 	.word	0x00000000
        /*0010*/ 	.short	0x0007
        /*0012*/ 	.short	0x0028
        /*0014*/ 	.byte	0x00, 0xf0, 0x11, 0x00


	//----- nvinfo : EIATTR_KPARAM_INFO
	.align		4
.L_6515:
        /*0018*/ 	.byte	0x04, 0x17
        /*001a*/ 	.short	(.L_6517 - .L_6516)
.L_6516:
        /*001c*/ 	.word	0x00000000
        /*0020*/ 	.short	0x0006
        /*0022*/ 	.short	0x0024
        /*0024*/ 	.byte	0x00, 0xf0, 0x11, 0x00


	//----- nvinfo : EIATTR_KPARAM_INFO
	.align		4
.L_6517:
        /*0028*/ 	.byte	0x04, 0x17
        /*002a*/ 	.short	(.L_6519 - .L_6518)
.L_6518:
        /*002c*/ 	.word	0x00000000
        /*0030*/ 	.short	0x0005
        /*0032*/ 	.short	0x0020
        /*0034*/ 	.byte	0x00, 0xf0, 0x11, 0x00


	//----- nvinfo : EIATTR_KPARAM_INFO
	.align		4
.L_6519:
        /*0038*/ 	.byte	0x04, 0x17
        /*003a*/ 	.short	(.L_6521 - .L_6520)
.L_6520:
        /*003c*/ 	.word	0x00000000
        /*0040*/ 	.short	0x0004
        /*0042*/ 	.short	0x001c
        /*0044*/ 	.byte	0x00, 0xf0, 0x11, 0x00


	//----- nvinfo : EIATTR_KPARAM_INFO
	.align		4
.L_6521:
        /*0048*/ 	.byte	0x04, 0x17
        /*004a*/ 	.short	(.L_6523 - .L_6522)
.L_6522:
        /*004c*/ 	.word	0x00000000
        /*0050*/ 	.short	0x0003
        /*0052*/ 	.short	0x0018
        /*0054*/ 	.byte	0x00, 0xf0, 0x11, 0x00


	//----- nvinfo : EIATTR_KPARAM_INFO
	.align		4
.L_6523:
        /*0058*/ 	.byte	0x04, 0x17
        /*005a*/ 	.short	(.L_6525 - .L_6524)
.L_6524:
        /*005c*/ 	.word	0x00000000
        /*0060*/ 	.short	0x0002
        /*0062*/ 	.short	0x0010
        /*0064*/ 	.byte	0x00, 0xf5, 0x21, 0x00


	//----- nvinfo : EIATTR_KPARAM_INFO
	.align		4
.L_6525:
        /*0068*/ 	.byte	0x04, 0x17
        /*006a*/ 	.short	(.L_6527 - .L_6526)
.L_6526:
        /*006c*/ 	.word	0x00000000
        /*0070*/ 	.short	0x0001
        /*0072*/ 	.short	0x0008
        /*0074*/ 	.byte	0x00, 0xf5, 0x21, 0x00


	//----- nvinfo : EIATTR_KPARAM_INFO
	.align		4
.L_6527:
        /*0078*/ 	.byte	0x04, 0x17
        /*007a*/ 	.short	(.L_6529 - .L_6528)
.L_6528:
        /*007c*/ 	.word	0x00000000
        /*0080*/ 	.short	0x0000
        /*0082*/ 	.short	0x0000
        /*0084*/ 	.byte	0x00, 0xf5, 0x21, 0x00


	//----- nvinfo : EIATTR_SPARSE_MMA_MASK
	.align		4
.L_6529:
        /*0088*/ 	.byte	0x03, 0x50
        /*008a*/ 	.short	0x0000


	//----- nvinfo : EIATTR_MAXREG_COUNT
	.align		4
        /*008c*/ 	.byte	0x03, 0x1b
        /*008e*/ 	.short	0x00ff


	//----- nvinfo : EIATTR_NUM_BARRIERS
	.align		4
        /*0090*/ 	.byte	0x02, 0x4c
        /*0092*/ 	.byte	0x01
	.zero		1


	//----- nvinfo : EIATTR_MERCURY_ISA_VERSION
	.align		4
        /*0094*/ 	.byte	0x03, 0x5f
        /*0096*/ 	.short	0x0101


	//----- nvinfo : EIATTR_VRC_CTA_INIT_COUNT
	.align		4
        /*0098*/ 	.byte	0x02, 0x4a
	.zero		1
	.zero		1


	//----- nvinfo : EIATTR_EXIT_INSTR_OFFSETS
	.align		4
        /*009c*/ 	.byte	0x04, 0x1c
        /*009e*/ 	.short	(.L_6531 - .L_6530)


	//   ....[0]....
.L_6530:
        /*00a0*/ 	.word	0x00002f30


	//   ....[1]....
        /*00a4*/ 	.word	0x00002f80


	//   ....[2]....
        /*00a8*/ 	.word	0x00002fd0


	//----- nvinfo : EIATTR_CBANK_PARAM_SIZE
	.align		4
.L_6531:
        /*00ac*/ 	.byte	0x03, 0x19
        /*00ae*/ 	.short	0x002c


	//----- nvinfo : EIATTR_PARAM_CBANK
	.align		4
        /*00b0*/ 	.byte	0x04, 0x0a
        /*00b2*/ 	.short	(.L_6533 - .L_6532)
	.align		4
.L_6532:
        /*00b4*/ 	.word	index@(.nv.constant0._Z12mul_mat_q6_KIfLb1EEvPKvS1_PT_iiiii)
        /*00b8*/ 	.short	0x0380
        /*00ba*/ 	.short	0x002c


	//----- nvinfo : EIATTR_SW_WAR
	.align		4
.L_6533:
        /*00bc*/ 	.byte	0x04, 0x36
        /*00be*/ 	.short	(.L_6535 - .L_6534)
.L_6534:
        /*00c0*/ 	.word	0x00000008
.L_6535:


//--------------------- .nv.info._Z12mul_mat_q6_KIfLb0EEvPKvS1_PT_iiiii --------------------------
	.section	.nv.info._Z12mul_mat_q6_KIfLb0EEvPKvS1_PT_iiiii,"",@"SHT_CUDA_INFO"
	.sectionflags	@""
	.align	4


	//----- nvinfo : EIATTR_CUDA_API_VERSION
	.align		4
        /*0000*/ 	.byte	0x04, 0x37
        /*0002*/ 	.short	(.L_6537 - .L_6536)
.L_6536:
        /*0004*/ 	.word	0x00000082


	//----- nvinfo : EIATTR_KPARAM_INFO
	.align		4
.L_6537:
        /*0008*/ 	.byte	0x04, 0x17
        /*000a*/ 	.short	(.L_6539 - .L_6538)
.L_6538:
        /*000c*/ 	.word	0x00000000
        /*0010*/ 	.short	0x0007
        /*0012*/ 	.short	0x0028
        /*0014*/ 	.byte	0x00, 0xf0, 0x11, 0x00


	//----- nvinfo : EIATTR_KPARAM_INFO
	.align		4
.L_6539:
        /*0018*/ 	.byte	0x04, 0x17
        /*001a*/ 	.short	(.L_6541 - .L_6540)
.L_6540:
        /*001c*/ 	.word	0x00000000
        /*0020*/ 	.short	0x0006
        /*0022*/ 	.short	0x0024
        /*0024*/ 	.byte	0x00, 0xf0, 0x11, 0x00


	//----- nvinfo : EIATTR_KPARAM_INFO
	.align		4
.L_6541:
        /*0028*/ 	.byte	0x04, 0x17
        /*002a*/ 	.short	(.L_6543 - .L_6542)
.L_6542:
        /*002c*/ 	.word	0x00000000
        /*0030*/ 	.short	0x0005
        /*0032*/ 	.short	0x0020
        /*0034*/ 	.byte	0x00, 0xf0, 0x11, 0x00


	//----- nvinfo : EIATTR_KPARAM_INFO
	.align		4
.L_6543:
        /*0038*/ 	.byte	0x04, 0x17
        /*003a*/ 	.short	(.L_6545 - .L_6544)
.L_6544:
        /*003c*/ 	.word	0x00000000
        /*0040*/ 	.short	0x0004
        /*0042*/ 	.short	0x001c
        /*0044*/ 	.byte	0x00, 0xf0, 0x11, 0x00


	//----- nvinfo : EIATTR_KPARAM_INFO
	.align		4
.L_6545:
        /*0048*/ 	.byte	0x04, 0x17
        /*004a*/ 	.short	(.L_6547 - .L_6546)
.L_6546:
        /*004c*/ 	.word	0x00000000
        /*0050*/ 	.short	0x0003
        /*0052*/ 	.short	0x0018
        /*0054*/ 	.byte	0x00, 0xf0, 0x11, 0x00


	//----- nvinfo : EIATTR_KPARAM_INFO
	.align		4
.L_6547:
        /*0058*/ 	.byte	0x04, 0x17
        /*005a*/ 	.short	(.L_6549 - .L_6548)
.L_6548:
        /*005c*/ 	.word	0x00000000
        /*0060*/ 	.short	0x0002
        /*0062*/ 	.short	0x0010
        /*0064*/ 	.byte	0x00, 0xf5, 0x21, 0x00


	//----- nvinfo : EIATTR_KPARAM_INFO
	.align		4
.L_6549:
        /*0068*/ 	.byte	0x04, 0x17
        /*006a*/ 	.short	(.L_6551 - .L_6550)
.L_6550:
        /*006c*/ 	.word	0x00000000
        /*0070*/ 	.short	0x0001
        /*0072*/ 	.short	0x0008
        /*0074*/ 	.byte	0x00, 0xf5, 0x21, 0x00


	//----- nvinfo : EIATTR_KPARAM_INFO
	.align		4
.L_6551:
        /*0078*/ 	.byte	0x04, 0x17
        /*007a*/ 	.short	(.L_6553 - .L_6552)
.L_6552:
        /*007c*/ 	.word	0x00000000
        /*0080*/ 	.short	0x0000
        /*0082*/ 	.short	0x0000
        /*0084*/ 	.byte	0x00, 0xf5, 0x21, 0x00


	//----- nvinfo : EIATTR_SPARSE_MMA_MASK
	.align		4
.L_6553:
        /*0088*/ 	.byte	0x03, 0x50
        /*008a*/ 	.short	0x0000


	//----- nvinfo : EIATTR_MAXREG_COUNT
	.align		4
        /*008c*/ 	.byte	0x03, 0x1b
        /*008e*/ 	.short	0x00ff


	//----- nvinfo : EIATTR_NUM_BARRIERS
	.align		4
        /*0090*/ 	.byte	0x02, 0x4c
        /*0092*/ 	.byte	0x01
	.zero		1


	//----- nvinfo : EIATTR_MERCURY_ISA_VERSION
	.align		4
        /*0094*/ 	.byte	0x03, 0x5f
        /*0096*/ 	.short	0x0101


	//----- nvinfo : EIATTR_VRC_CTA_INIT_COUNT
	.align		4
        /*0098*/ 	.byte	0x02, 0x4a
	.zero		1
	.zero		1


	//----- nvinfo : EIATTR_EXIT_INSTR_OFFSETS
	.align		4
        /*009c*/ 	.byte	0x04, 0x1c
        /*009e*/ 	.short	(.L_6555 - .L_6554)


	//   ....[0]....
.L_6554:
        /*00a0*/ 	.word	0x00002b50


	//   ....[1]....
        /*00a4*/ 	.word	0x00002ba0


	//   ....[2]....
        /*00a8*/ 	.word	0x00002bf0


	//----- nvinfo : EIATTR_CBANK_PARAM_SIZE
	.align		4
.L_6555:
        /*00ac*/ 	.byte	0x03, 0x19
        /*00ae*/ 	.short	0x002c


	//----- nvinfo : EIATTR_PARAM_CBANK
	.align		4
        /*00b0*/ 	.byte	0x04, 0x0a
        /*00b2*/ 	.short	(.L_6557 - .L_6556)
	.align		4
.L_6556:
        /*00b4*/ 	.word	index@(.nv.constant0._Z12mul_mat_q6_KIfLb0EEvPKvS1_PT_iiiii)
        /*00b8*/ 	.short	0x0380
        /*00ba*/ 	.short	0x002c


	//----- nvinfo : EIATTR_SW_WAR
	.align		4
.L_6557:
        /*00bc*/ 	.byte	0x04, 0x36
        /*00be*/ 	.short	(.L_6559 - .L_6558)
.L_6558:
        /*00c0*/ 	.word	0x00000008
.L_6559:


//--------------------- .nv.info._Z12mul_mat_q5_KIfLb1EEvPKvS1_PT_iiiii --------------------------
	.section	.nv.info._Z12mul_mat_q5_KIfLb1EEvPKvS1_PT_iiiii,"",@"SHT_CUDA_INFO"
	.sectionflags	@""
	.align	4


	//----- nvinfo : EIATTR_CUDA_API_VERSION
	.align		4
        /*0000*/ 	.byte	0x04, 0x37
        /*0002*/ 	.short	(.L_6561 - .L_6560)
.L_6560:
        /*0004*/ 	.word	0x00000082


	//----- nvinfo : EIATTR_KPARAM_INFO
	.align		4
.L_6561:
        /*0008*/ 	.byte	0x04, 0x17
        /*000a*/ 	.short	(.L_6563 - .L_6562)
.L_6562:
        /*000c*/ 	.word	0x00000000
        /*0010*/ 	.short	0x0007
        /*0012*/ 	.short	0x0028
        /*0014*/ 	.byte	0x00, 0xf0, 0x11, 0x00


	//----- nvinfo : EIATTR_KPARAM_INFO
	.align		4
.L_6563:
        /*0018*/ 	.byte	0x04, 0x17
        /*001a*/ 	.short	(.L_6565 - .L_6564)
.L_6564:
        /*001c*/ 	.word	0x00000000
        /*0020*/ 	.short	0x0006
        /*0022*/ 	.short	0x0024
        /*0024*/ 	.byte	0x00, 0xf0, 0x11, 0x00


	//----- nvinfo : EIATTR_KPARAM_INFO
	.align		4
.L_6565:
        /*0028*/ 	.byte	0x04, 0x17
        /*002a*/ 	.short	(.L_6567 - .L_6566)
.L_6566:
        /*002c*/ 	.word	0x00000000
        /*0030*/ 	.short	0x0005
        /*0032*/ 	.short	0x0020
        /*0034*/ 	.byte	0x00, 0xf0, 0x11, 0x00


	//----- nvinfo : EIATTR_KPARAM_INFO
	.align		4
.L_6567:
        /*0038*/ 	.byte	0x04, 0x17
        /*003a*/ 	.short	(.L_6569 - .L_6568)
.L_6568:
        /*003c*/ 	.word	0x00000000
        /*0040*/ 	.short	0x0004
        /*0042*/ 	.short	0x001c
        /*0044*/ 	.byte	0x00, 0xf0, 0x11, 0x00


	//----- nvinfo : EIATTR_KPARAM_INFO
	.align		4
.L_6569:
        /*0048*/ 	.byte	0x04, 0x17
        /*004a*/ 	.short	(.L_6571 - .L_6570)
.L_6570:
        /*004c*/ 	.word	0x00000000
        /*0050*/ 	.short	0x0003
        /*0052*/ 	.short	0x0018
        /*0054*/ 	.byte	0x00, 0xf0, 0x11, 0x00


	//----- nvinfo : EIATTR_KPARAM_INFO
	.align		4
.L_6571:
        /*0058*/ 	.byte	0x04, 0x17
        /*005a*/ 	.short	(.L_6573 - .L_6572)
.L_6572:
        /*005c*/ 	.word	0x00000000
        /*0060*/ 	.short	0x0002
        /*0062*/ 	.short	0x0010
        /*0064*/ 	.byte	0x00, 0xf5, 0x21, 0x00


	//----- nvinfo : EIATTR_KPARAM_INFO
	.align		4
.L_6573:
        /*0068*/ 	.byte	0x04, 0x17
        /*006a*/ 	.short	(.L_6575 - .L_6574)
.L_6574:
        /*006c*/ 	.word	0x00000000
        /*0070*/ 	.short	0x0001
        /*0072*/ 	.short	0x0008
        /*0074*/ 	.byte	0x00, 0xf5, 0x21, 0x00


	//----- nvinfo : EIATTR_KPARAM_INFO
	.align		4
.L_6575:
        /*0078*/ 	.byte	0x04, 0x17
        /*007a*/ 	.short	(.L_6577 - .L_6576)
.L_6576:
        /*007c*/ 	.word	0x00000000
        /*0080*/ 	.short	0x0000
        /*0082*/ 	.short	0x0000
        /*0084*/ 	.byte	0x00, 0xf5, 0x21, 0x00


	//----- nvinfo : EIATTR_SPARSE_MMA_MASK
	.align		4
.L_6577:
        /*0088*/ 	.byte	0x03, 0x50
        /*008a*/ 	.short	0x0000


	//----- nvinfo : EIATTR_MAXREG_COUNT
	.align		4
        /*008c*/ 	.byte	0x03, 0x1b
        /*008e*/ 	.short	0x00ff


	//----- nvinfo : EIATTR_NUM_BARRIERS
	.align		4
        /*0090*/ 	.byte	0x02, 0x4c
        /*0092*/ 	.byte	0x01
	.zero		1


	//----- nvinfo : EIATTR_MERCURY_ISA_VERSION
	.align		4
        /*0094*/ 	.byte	0x03, 0x5f
        /*0096*/ 	.short	0x0101


	//----- nvinfo : EIATTR_VRC_CTA_INIT_COUNT
	.align		4
        /*0098*/ 	.byte	0x02, 0x4a
	.zero		1
	.zero		1


	//----- nvinfo : EIATTR_EXIT_INSTR_OFFSETS
	.align		4
        /*009c*/ 	.byte	0x04, 0x1c
        /*009e*/ 	.short	(.L_6579 - .L_6578)


	//   ....[0]....
.L_6578:
        /*00a0*/ 	.word	0x000028c0


	//   ....[1]....
        /*00a4*/ 	.word	0x00002910


	//   ....[2]....
        /*00a8*/ 	.word	0x00002960


	//----- nvinfo : EIATTR_CBANK_PARAM_SIZE
	.align		4
.L_6579:
        /*00ac*/ 	.byte	0x03, 0x19
        /*00ae*/ 	.short	0x002c


	//----- nvinfo : EIATTR_PARAM_CBANK
	.align		4
        /*00b0*/ 	.byte	0x04, 0x0a
        /*00b2*/ 	.short	(.L_6581 - .L_6580)
	.align		4
.L_6580:
        /*00b4*/ 	.word	index@(.nv.constant0._Z12mul_mat_q5_KIfLb1EEvPKvS1_PT_iiiii)
        /*00b8*/ 	.short	0x0380
        /*00ba*/ 	.short	0x002c


	//----- nvinfo : EIATTR_SW_WAR
	.align		4
.L_6581:
        /*00bc*/ 	.byte	0x04, 0x36
        /*00be*/ 	.short	(.L_6583 - .L_6582)
.L_6582:
        /*00c0*/ 	.word	0x00000008
.L_6583:


//--------------------- .nv.info._Z12mul_mat_q5_KIfLb0EEvPKvS1_PT_iiiii --------------------------
	.section	.nv.info._Z12mul_mat_q5_KIfLb0EEvPKvS1_PT_iiiii,"",@"SHT_CUDA_INFO"
	.sectionflags	@""
	.align	4


	//----- nvinfo : EIATTR_CUDA_API_VERSION
	.align		4
        /*0000*/ 	.byte	0x04, 0x37
        /*0002*/ 	.short	(.L_6585 - .L_6584)
.L_6584:
        /*0004*/ 	.word	0x00000082


	//----- nvinfo : EIATTR_KPARAM_INFO
	.align		4
.L_6585:
        /*0008*/ 	.byte	0x04, 0x17
        /*000a*/ 	.short	(.L_6587 - .L_6586)
.L_6586:
        /*000c*/ 	.word	0x00000000
        /*0010*/ 	.short	0x0007
        /*0012*/ 	.short	0x0028
        /*0014*/ 	.byte	0x00, 0xf0, 0x11, 0x00


	//----- nvinfo : EIATTR_KPARAM_INFO
	.align		4
.L_6587:
        /*0018*/ 	.byte	0x04, 0x17
        /*001a*/ 	.short	(.L_6589 - .L_6588)
.L_6588:
        /*001c*/ 	.word	0x00000000
        /*0020*/ 	.short	0x0006
        /*0022*/ 	.short	0x0024
        /*0024*/ 	.byte	0x00, 0xf0, 0x11, 0x00


	//----- nvinfo : EIATTR_KPARAM_INFO
	.align		4
.L_6589:
        /*0028*/ 	.byte	0x04, 0x17
        /*002a*/ 	.short	(.L_6591 - .L_6590)
.L_6590:
        /*002c*/ 	.word	0x00000000
        /*0030*/ 	.short	0x0005
        /*0032*/ 	.short	0x0020
        /*0034*/ 	.byte	0x00, 0xf0, 0x11, 0x00


	//----- nvinfo : EIATTR_KPARAM_INFO
	.align		4
.L_6591:
        /*0038*/ 	.byte	0x04, 0x17
        /*003a*/ 	.short	(.L_6593 - .L_6592)
.L_6592:
        /*003c*/ 	.word	0x00000000
        /*0040*/ 	.short	0x0004
        /*0042*/ 	.short	0x001c
        /*0044*/ 	.byte	0x00, 0xf0, 0x11, 0x00


	//----- nvinfo : EIATTR_KPARAM_INFO
	.align		4
.L_6593:
        /*0048*/ 	.byte	0x04, 0x17
        /*004a*/ 	.short	(.L_6595 - .L_6594)
.L_6594:
        /*004c*/ 	.word	0x00000000
        /*0050*/ 	.short	0x0003
        /*0052*/ 	.short	0x0018
        /*0054*/ 	.byte	0x00, 0xf0, 0x11, 0x00


	//----- nvinfo : EIATTR_KPARAM_INFO
	.align		4
.L_6595:
        /*0058*/ 	.byte	0x04, 0x17
        /*005a*/ 	.short	(.L_6597 - .L_6596)
.L_6596:
        /*005c*/ 	.word	0x00000000
        /*0060*/ 	.short	0x0002
        /*0062*/ 	.short	0x0010
        /*0064*/ 	.byte	0x00, 0xf5, 0x21, 0x00


	//----- nvinfo : EIATTR_KPARAM_INFO
	.align		4
.L_6597:
        /*0068*/ 	.byte	0x04, 0x17
        /*006a*/ 	.short	(.L_6599 - .L_6598)
.L_6598:
        /*006c*/ 	.word	0x00000000
        /*0070*/ 	.short	0x0001
        /*0072*/ 	.short	0x0008
        /*0074*/ 	.byte	0x00, 0xf5, 0x21, 0x00


	//----- nvinfo : EIATTR_KPARAM_INFO
	.align		4
.L_6599:
        /*0078*/ 	.byte	0x04, 0x17
        /*007a*/ 	.short	(.L_6601 - .L_6600)
.L_6600:
        /*007c*/ 	.word	0x00000000
        /*0080*/ 	.short	0x0000
        /*0082*/ 	.short	0x0000
        /*0084*/ 	.byte	0x00, 0xf5, 0x21, 0x00


	//----- nvinfo : EIATTR_SPARSE_MMA_MASK
	.align		4
.L_6601:
        /*0088*/ 	.byte	0x03, 0x50
        /*008a*/ 	.short	0x0000


	//----- nvinfo : EIATTR_MAXREG_COUNT
	.align		4
        /*008c*/ 	.byte	0x03, 0x1b
        /*008e*/ 	.short	0x00ff


	//----- nvinfo : EIATTR_NUM_BARRIERS
	.align		4
        /*0090*/ 	.byte	0x02, 0x4c
        /*0092*/ 	.byte	0x01
	.zero		1


	//----- nvinfo : EIATTR_MERCURY_ISA_VERSION
	.align		4
        /*0094*/ 	.byte	0x03, 0x5f
        /*0096*/ 	.short	0x0101


	//----- nvinfo : EIATTR_VRC_CTA_INIT_COUNT
	.align		4
        /*0098*/ 	.byte	0x02, 0x4a
	.zero		1
	.zero		1


	//----- nvinfo : EIATTR_EXIT_INSTR_OFFSETS
	.align		4
        /*009c*/ 	.byte	0x04, 0x1c
        /*009e*/ 	.short	(.L_6603 - .L_6602)


	//   ....[0]....
.L_6602:
        /*00a0*/ 	.word	0x00002540


	//   ....[1]....
        /*00a4*/ 	.word	0x00002590


	//   ....[2]....
        /*00a8*/ 	.word	0x000025e0


	//----- nvinfo : EIATTR_CBANK_PARAM_SIZE
	.align		4
.L_6603:
        /*00ac*/ 	.byte	0x03, 0x19
        /*00ae*/ 	.short	0x002c


	//----- nvinfo : EIATTR_PARAM_CBANK
	.align		4
        /*00b0*/ 	.byte	0x04, 0x0a
        /*00b2*/ 	.short	(.L_6605 - .L_6604)
	.align		4
.L_6604:
        /*00b4*/ 	.word	index@(.nv.constant0._Z12mul_mat_q5_KIfLb0EEvPKvS1_PT_iiiii)
        /*00b8*/ 	.short	0x0380
        /*00ba*/ 	.short	0x002c


	//----- nvinfo : EIATTR_SW_WAR
	.align		4
.L_6605:
        /*00bc*/ 	.byte	0x04, 0x36
        /*00be*/ 	.short	(.L_6607 - .L_6606)
.L_6606:
        /*00c0*/ 	.word	0x00000008
.L_6607:


//--------------------- .nv.info._Z12mul_mat_q4_KIfLb1EEvPKvS1_PT_iiiii --------------------------
	.section	.nv.info._Z12mul_mat_q4_KIfLb1EEvPKvS1_PT_iiiii,"",@"SHT_CUDA_INFO"
	.sectionflags	@""
	.align	4


	//----- nvinfo : EIATTR_CUDA_API_VERSION
	.align		4
        /*0000*/ 	.byte	0x04, 0x37
        /*0002*/ 	.short	(.L_6609 - .L_6608)
.L_6608:
        /*0004*/ 	.word	0x00000082


	//----- nvinfo : EIATTR_KPARAM_INFO
	.align		4
.L_6609:
        /*0008*/ 	.byte	0x04, 0x17
        /*000a*/ 	.short	(.L_6611 - .L_6610)
.L_6610:
        /*000c*/ 	.word	0x00000000
        /*0010*/ 	.short	0x0007
        /*0012*/ 	.short	0x0028
        /*0014*/ 	.byte	0x00, 0xf0, 0x11, 0x00


	//----- nvinfo : EIATTR_KPARAM_INFO
	.align		4
.L_6611:
        /*0018*/ 	.byte	0x04, 0x17
        /*001a*/ 	.short	(.L_6613 - .L_6612)
.L_6612:
        /*001c*/ 	.word	0x00000000
        /*0020*/ 	.short	0x0006
        /*0022*/ 	.short	0x0024
        /*0024*/ 	.byte	0x00, 0xf0, 0x11, 0x00


	//----- nvinfo : EIATTR_KPARAM_INFO
	.align		4
.L_6613:
        /*0028*/ 	.byte	0x04, 0x17
        /*002a*/ 	.short	(.L_6615 - .L_6614)
.L_6614:
        /*002c*/ 	.word	0x00000000
        /*0030*/ 	.short	0x0005
        /*0032*/ 	.short	0x0020
        /*0034*/ 	.byte	0x00, 0xf0, 0x11, 0x00


	//----- nvinfo : EIATTR_KPARAM_INFO
	.align		4
.L_6615:
        /*0038*/ 	.byte	0x04, 0x17
        /*003a*/ 	.short	(.L_6617 - .L_6616)
.L_6616:
        /*003c*/ 	.word	0x00000000
        /*0040*/ 	.short	0x0004
        /*0042*/ 	.short	0x001c
        /*0044*/ 	.byte	0x00, 0xf0, 0x11, 0x00


	//----- nvinfo : EIATTR_KPARAM_INFO
	.align		4
.L_6617:
        /*0048*/ 	.byte	0x04, 0x17
        /*004a*/ 	.short	(.L_6619 - .L_6618)
.L_6618:
        /*004c*/ 	.word	0x00000000
        /*0050*/ 	.short	0x0003
        /*0052*/ 	.short	0x0018
        /*0054*/ 	.byte	0x00, 0xf0, 0x11, 0x00


	//----- nvinfo : EIATTR_KPARAM_INFO
	.align		4
.L_6619:
        /*0058*/ 	.byte	0x04, 0x17
        /*005a*/ 	.short	(.L_6621 - .L_6620)
.L_6620:
        /*005c*/ 	.word	0x00000000
        /*0060*/ 	.short	0x0002
        /*0062*/ 	.short	0x0010
        /*0064*/ 	.byte	0x00, 0xf5, 0x21, 0x00


	//----- nvinfo : EIATTR_KPARAM_INFO
	.align		4
.L_6621:
        /*0068*/ 	.byte	0x04, 0x17
        /*006a*/ 	.short	(.L_6623 - .L_6622)
.L_6622:
        /*006c*/ 	.word	0x00000000
        /*0070*/ 	.short	0x0001
        /*0072*/ 	.short	0x0008
        /*0074*/ 	.byte	0x00, 0xf5, 0x21, 0x00


	//----- nvinfo : EIATTR_KPARAM_INFO
	.align		4
.L_6623:
        /*0078*/ 	.byte	0x04, 0x17
        /*007a*/ 	.short	(.L_6625 - .L_6624)
.L_6624:
        /*007c*/ 	.word	0x00000000
        /*0080*/ 	.short	0x0000
        /*0082*/ 	.short	0x0000
        /*0084*/ 	.byte	0x00, 0xf5, 0x21, 0x00


	//----- nvinfo : EIATTR_SPARSE_MMA_MASK
	.align		4
.L_6625:
        /*0088*/ 	.byte	0x03, 0x50
        /*008a*/ 	.short	0x0000


	//----- nvinfo : EIATTR_MAXREG_COUNT
	.align		4
        /*008c*/ 	.byte	0x03, 0x1b
        /*008e*/ 	.short	0x00ff


	//----- nvinfo : EIATTR_NUM_BARRIERS
	.align		4
        /*0090*/ 	.byte	0x02, 0x4c
        /*0092*/ 	.byte	0x01
	.zero		1


	//----- nvinfo : EIATTR_MERCURY_ISA_VERSION
	.align		4
        /*0094*/ 	.byte	0x03, 0x5f
        /*0096*/ 	.short	0x0101


	//----- nvinfo : EIATTR_VRC_CTA_INIT_COUNT
	.align		4
        /*0098*/ 	.byte	0x02, 0x4a
	.zero		1
	.zero		1


	//----- nvinfo : EIATTR_EXIT_INSTR_OFFSETS
	.align		4
        /*009c*/ 	.byte	0x04, 0x1c
        /*009e*/ 	.short	(.L_6627 - .L_6626)


	//   ....[0]....
.L_6626:
        /*00a0*/ 	.word	0x000024d0


	//   ....[1]....
        /*00a4*/ 	.word	0x00002520


	//   ....[2]....
        /*00a8*/ 	.word	0x00002570


	//----- nvinfo : EIATTR_CBANK_PARAM_SIZE
	.align		4
.L_6627:
        /*00ac*/ 	.byte	0x03, 0x19
        /*00ae*/ 	.short	0x002c


	//----- nvinfo : EIATTR_PARAM_CBANK
	.align		4
        /*00b0*/ 	.byte	0x04, 0x0a
        /*00b2*/ 	.short	(.L_6629 - .L_6628)
	.align		4
.L_6628:
        /*00b4*/ 	.word	index@(.nv.constant0._Z12mul_mat_q4_KIfLb1EEvPKvS1_PT_iiiii)
        /*00b8*/ 	.short	0x0380
        /*00ba*/ 	.short	0x002c


	//----- nvinfo : EIATTR_SW_WAR
	.align		4
.L_6629:
        /*00bc*/ 	.byte	0x04, 0x36
        /*00be*/ 	.short	(.L_6631 - .L_6630)
.L_6630:
        /*00c0*/ 	.word	0x00000008
.L_6631:


//--------------------- .nv.info._Z12mul_mat_q4_KIfLb0EEvPKvS1_PT_iiiii --------------------------
	.section	.nv.info._Z12mul_mat_q4_KIfLb0EEvPKvS1_PT_iiiii,"",@"SHT_CUDA_INFO"
	.sectionflags	@""
	.align	4


	//----- nvinfo : EIATTR_CUDA_API_VERSION
	.align		4
        /*0000*/ 	.byte	0x04, 0x37
        /*0002*/ 	.short	(.L_6633 - .L_6632)
.L_6632:
        /*0004*/ 	.word	0x00000082


	//----- nvinfo : EIATTR_KPARAM_INFO
	.align		4
.L_6633:
        /*0008*/ 	.byte	0x04, 0x17
        /*000a*/ 	.short	(.L_6635 - .L_6634)
.L_6634:
        /*000c*/ 	.word	0x00000000
        /*0010*/ 	.short	0x0007
        /*0012*/ 	.short	0x0028
        /*0014*/ 	.byte	0x00, 0xf0, 0x11, 0x00


	//----- nvinfo : EIATTR_KPARAM_INFO
	.align		4
.L_6635:
        /*0018*/ 	.byte	0x04, 0x17
        /*001a*/ 	.short	(.L_6637 - .L_6636)
.L_6636:
        /*001c*/ 	.word	0x00000000
        /*0020*/ 	.short	0x0006
        /*0022*/ 	.short	0x0024
        /*0024*/ 	.byte	0x00, 0xf0, 0x11, 0x00


	//----- nvinfo : EIATTR_KPARAM_INFO
	.align		4
.L_6637:
        /*0028*/ 	.byte	0x04, 0x17
        /*002a*/ 	.short	(.L_6639 - .L_6638)
.L_6638:
        /*002c*/ 	.word	0x00000000
        /*0030*/ 	.short	0x0005
        /*0032*/ 	.short	0x0020
        /*0034*/ 	.byte	0x00, 0xf0, 0x11, 0x00


	//----- nvinfo : EIATTR_KPARAM_INFO
	.align		4
.L_6639:
        /*0038*/ 	.byte	0x04, 0x17
        /*003a*/ 	.short	(.L_6641 - .L_6640)
.L_6640:
        /*003c*/ 	.word	0x00000000
        /*0040*/ 	.short	0x0004
        /*0042*/ 	.short	0x001c
        /*0044*/ 	.byte	0x00, 0xf0, 0x11, 0x00


	//----- nvinfo : EIATTR_KPARAM_INFO
	.align		4
.L_6641:
        /*0048*/ 	.byte	0x04, 0x17
        /*004a*/ 	.short	(.L_6643 - .L_6642)
.L_6642:
        /*004c*/ 	.word	0x00000000
        /*0050*/ 	.short	0x0003
        /*0052*/ 	.short	0x0018
        /*0054*/ 	.byte	0x00, 0xf0, 0x11, 0x00


	//----- nvinfo : EIATTR_KPARAM_INFO
	.align		4
.L_6643:
        /*0058*/ 	.byte	0x04, 0x17
        /*005a*/ 	.short	(.L_6645 - .L_6644)
.L_6644:
        /*005c*/ 	.word	0x00000000
        /*0060*/ 	.short	0x0002
        /*0062*/ 	.short	0x0010
        /*0064*/ 	.byte	0x00, 0xf5, 0x21, 0x00


	//----- nvinfo : EIATTR_KPARAM_INFO
	.align		4
.L_6645:
        /*0068*/ 	.byte	0x04, 0x17
        /*006a*/ 	.short	(.L_6647 - .L_6646)
.L_6646:
        /*006c*/ 	.word	0x00000000
        /*0070*/ 	.short	0x0001
        /*0072*/ 	.short	0x0008
        /*0074*/ 	.byte	0x00, 0xf5, 0x21, 0x00


	//----- nvinfo : EIATTR_KPARAM_INFO
	.align		4
.L_6647:
        /*0078*/ 	.byte	0x04, 0x17
        /*007a*/ 	.short	(.L_6649 - .L_6648)
.L_6648:
        /*007c*/ 	.word	0x00000000
        /*0080*/ 	.short	0x0000
        /*0082*/ 	.short	0x0000
        /*0084*/ 	.byte	0x00, 0xf5, 0x21, 0x00


	//----- nvinfo : EIATTR_SPARSE_MMA_MASK
	.align		4
.L_6649:
        /*0088*/ 	.byte	0x03, 0x50
        /*008a*/ 	.short	0x0000


	//----- nvinfo : EIATTR_MAXREG_COUNT
	.align		4
        /*008c*/ 	.byte	0x03, 0x1b
        /*008e*/ 	.short	0x00ff


	//----- nvinfo : EIATTR_NUM_BARRIERS
	.align		4
        /*0090*/ 	.byte	0x02, 0x4c
        /*0092*/ 	.byte	0x01
	.zero		1


	//----- nvinfo : EIATTR_MERCURY_ISA_VERSION
	.align		4
        /*0094*/ 	.byte	0x03, 0x5f
        /*0096*/ 	.short	0x0101


	//----- nvinfo : EIATTR_VRC_CTA_INIT_COUNT
	.align		4
        /*0098*/ 	.byte	0x02, 0x4a
	.zero		1
	.zero		1


	//----- nvinfo : EIATTR_EXIT_INSTR_OFFSETS
	.align		4
        /*009c*/ 	.byte	0x04, 0x1c
        /*009e*/ 	.short	(.L_6651 - .L_6650)


	//   ....[0]....
.L_6650:
        /*00a0*/ 	.word	0x000020c0


	//   ....[1]....
        /*00a4*/ 	.word	0x00002110


	//   ....[2]....
        /*00a8*/ 	.word	0x00002160


	//----- nvinfo : EIATTR_CBANK_PARAM_SIZE
	.align		4
.L_6651:
        /*00ac*/ 	.byte	0x03, 0x19
        /*00ae*/ 	.short	0x002c


	//----- nvinfo : EIATTR_PARAM_CBANK
	.align		4
        /*00b0*/ 	.byte	0x04, 0x0a
        /*00b2*/ 	.short	(.L_6653 - .L_6652)
	.align		4
.L_6652:
        /*00b4*/ 	.word	index@(.nv.constant0._Z12mul_mat_q4_KIfLb0EEvPKvS1_PT_iiiii)
        /*00b8*/ 	.short	0x0380
        /*00ba*/ 	.short	0x002c


	//----- nvinfo : EIATTR_SW_WAR
	.align		4
.L_6653:
        /*00bc*/ 	.byte	0x04, 0x36
        /*00be*/ 	.short	(.L_6655 - .L_6654)
.L_6654:
        /*00c0*/ 	.word	0x00000008
.L_6655:


//--------------------- .nv.info._Z12mul_mat_q3_KIfLb1EEvPKvS1_PT_iiiii --------------------------
	.section	.nv.info._Z12mul_mat_q3_KIfLb1EEvPKvS1_PT_iiiii,"",@"SHT_CUDA_INFO"
	.sectionflags	@""
	.align	4


	//----- nvinfo : EIATTR_CUDA_API_VERSION
	.align		4
        /*0000*/ 	.byte	0x04, 0x37
        /*0002*/ 	.short	(.L_6657 - .L_6656)
.L_6656:
        /*0004*/ 	.word	0x00000082


	//----- nvinfo : EIATTR_KPARAM_INFO
	.align		4
.L_6657:
        /*0008*/ 	.byte	0x04, 0x17
        /*000a*/ 	.short	(.L_6659 - .L_6658)
.L_6658:
        /*000c*/ 	.word	0x00000000
        /*0010*/ 	.short	0x0007
        /*0012*/ 	.short	0x0028
        /*0014*/ 	.byte	0x00, 0xf0, 0x11, 0x00


	//----- nvinfo : EIATTR_KPARAM_INFO
	.align		4
.L_6659:
        /*0018*/ 	.byte	0x04, 0x17
        /*001a*/ 	.short	(.L_6661 - .L_6660)
.L_6660:
        /*001c*/ 	.word	0x00000000
        /*0020*/ 	.short	0x0006
        /*0022*/ 	.short	0x0024
        /*0024*/ 	.byte	0x00, 0xf0, 0x11, 0x00


	//----- nvinfo : EIATTR_KPARAM_INFO
	.align		4
.L_6661:
        /*0028*/ 	.byte	0x04, 0x17
        /*002a*/ 	.short	(.L_6663 - .L_6662)
.L_6662:
        /*002c*/ 	.word	0x00000000
        /*0030*/ 	.short	0x0005
        /*0032*/ 	.short	0x0020
        /*0034*/ 	.byte	0x00, 0xf0, 0x11, 0x00


	//----- nvinfo : EIATTR_KPARAM_INFO
	.align		4
.L_6663:
        /*0038*/ 	.byte	0x04, 0x17
        /*003a*/ 	.short	(.L_6665 - .L_6664)
.L_6664:
        /*003c*/ 	.word	0x00000000
        /*0040*/ 	.short	0x0004
        /*0042*/ 	.short	0x001c
        /*0044*/ 	.byte	0x00, 0xf0, 0x11, 0x00


	//----- nvinfo : EIATTR_KPARAM_INFO
	.align		4
.L_6665:
        /*0048*/ 	.byte	0x04, 0x17
        /*004a*/ 	.short	(.L_6667 - .L_6666)
.L_6666:
        /*004c*/ 	.word	0x00000000
        /*0050*/ 	.short	0x0003
        /*0052*/ 	.short	0x0018
        /*0054*/ 	.byte	0x00, 0xf0, 0x11, 0x00


	//----- nvinfo : EIATTR_KPARAM_INFO
	.align		4
.L_6667:
        /*0058*/ 	.byte	0x04, 0x17
        /*005a*/ 	.short	(.L_6669 - .L_6668)
.L_6668:
        /*005c*/ 	.word	0x00000000
        /*0060*/ 	.short	0x0002
        /*0062*/ 	.short	0x0010
        /*0064*/ 	.byte	0x00, 0xf5, 0x21, 0x00


	//----- nvinfo : EIATTR_KPARAM_INFO
	.align		4
.L_6669:
        /*0068*/ 	.byte	0x04, 0x17
        /*006a*/ 	.short	(.L_6671 - .L_6670)
.L_6670:
        /*006c*/ 	.word	0x00000000
        /*0070*/ 	.short	0x0001
        /*0072*/ 	.short	0x0008
        /*0074*/ 	.byte	0x00, 0xf5, 0x21, 0x00


	//----- nvinfo : EIATTR_KPARAM_INFO
	.align		4
.L_6671:
        /*0078*/ 	.byte	0x04, 0x17
        /*007a*/ 	.short	(.L_6673 - .L_6672)
.L_6672:
        /*007c*/ 	.word	0x00000000
        /*0080*/ 	.short	0x0000
        /*0082*/ 	.short	0x0000
        /*0084*/ 	.byte	0x00, 0xf5, 0x21, 0x00


	//----- nvinfo : EIATTR_SPARSE_MMA_MASK
	.align		4
.L_6673:
        /*0088*/ 	.byte	0x03, 0x50
        /*008a*/ 	.short	0x0000


	//----- nvinfo : EIATTR_MAXREG_COUNT
	.align		4
        /*008c*/ 	.byte	0x03, 0x1b
        /*008e*/ 	.short	0x00ff


	//----- nvinfo : EIATTR_NUM_BARRIERS
	.align		4
        /*0090*/ 	.byte	0x02, 0x4c
        /*0092*/ 	.byte	0x01
	.zero		1


	//----- nvinfo : EIATTR_MERCURY_ISA_VERSION
	.align		4
        /*0094*/ 	.byte	0x03, 0x5f
        /*0096*/ 	.short	0x0101


	//----- nvinfo : EIATTR_VRC_CTA_INIT_COUNT
	.align		4
        /*0098*/ 	.byte	0x02, 0x4a
	.zero		1
	.zero		1


	//----- nvinfo : EIATTR_EXIT_INSTR_OFFSETS
	.align		4
        /*009c*/ 	.byte	0x04, 0x1c
        /*009e*/ 	.short	(.L_6675 - .L_6674)


	//   ....[0]....
.L_6674:
        /*00a0*/ 	.word	0x00004400


	//   ....[1]....
        /*00a4*/ 	.word	0x00004450


	//   ....[2]....
        /*00a8*/ 	.word	0x000044a0


	//----- nvinfo : EIATTR_CBANK_PARAM_SIZE
	.align		4
.L_6675:
        /*00ac*/ 	.byte	0x03, 0x19
        /*00ae*/ 	.short	0x002c


	//----- nvinfo : EIATTR_PARAM_CBANK
	.align		4
        /*00b0*/ 	.byte	0x04, 0x0a
        /*00b2*/ 	.short	(.L_6677 - .L_6676)
	.align		4
.L_6676:
        /*00b4*/ 	.word	index@(.nv.constant0._Z12mul_mat_q3_KIfLb1EEvPKvS1_PT_iiiii)
        /*00b8*/ 	.short	0x0380
        /*00ba*/ 	.short	0x002c


	//----- nvinfo : EIATTR_SW_WAR
	.align		4
.L_6677:
        /*00bc*/ 	.byte	0x04, 0x36
        /*00be*/ 	.short	(.L_6679 - .L_6678)
.L_6678:
        /*00c0*/ 	.word	0x00000008
.L_6679:


//--------------------- .nv.info._Z12mul_mat_q3_KIfLb0EEvPKvS1_PT_iiiii --------------------------
	.section	.nv.info._Z12mul_mat_q3_KIfLb0EEvPKvS1_PT_iiiii,"",@"SHT_CUDA_INFO"
	.sectionflags	@""
	.align	4


	//----- nvinfo : EIATTR_CUDA_API_VERSION
	.align		4
        /*0000*/ 	.byte	0x04, 0x37
        /*0002*/ 	.short	(.L_6681 - .L_6680)
.L_6680:
        /*0004*/ 	.word	0x00000082


	//----- nvinfo : EIATTR_KPARAM_INFO
	.align		4
.L_6681:
        /*0008*/ 	.byte	0x04, 0x17
        /*000a*/ 	.short	(.L_6683 - .L_6682)
.L_6682:
        /*000c*/ 	.word	0x00000000
        /*0010*/ 	.short	0x0007
        /*0012*/ 	.short	0x0028
        /*0014*/ 	.byte	0x00, 0xf0, 0x11, 0x00


	//----- nvinfo : EIATTR_KPARAM_INFO
	.align		4
.L_6683:
        /*0018*/ 	.byte	0x04, 0x17
        /*001a*/ 	.short	(.L_6685 - .L_6684)
.L_6684:
        /*001c*/ 	.word	0x00000000
        /*0020*/ 	.short	0x0006
        /*0022*/ 	.short	0x0024
        /*0024*/ 	.byte	0x00, 0xf0, 0x11, 0x00


	//----- nvinfo : EIATTR_KPARAM_INFO
	.align		4
.L_6685:
        /*0028*/ 	.byte	0x04, 0x17
        /*002a*/ 	.short	(.L_6687 - .L_6686)
.L_6686:
        /*002c*/ 	.word	0x00000000
        /*0030*/ 	.short	0x0005
        /*0032*/ 	.short	0x0020
        /*0034*/ 	.byte	0x00, 0xf0, 0x11, 0x00


	//----- nvinfo : EIATTR_KPARAM_INFO
	.align		4
.L_6687:
        /*0038*/ 	.byte	0x04, 0x17
        /*003a*/ 	.short	(.L_6689 - .L_6688)
.L_6688:
        /*003c*/ 	.word	0x00000000
        /*0040*/ 	.short	0x0004
        /*0042*/ 	.short	0x001c
        /*0044*/ 	.byte	0x00, 0xf0, 0x11, 0x00


	//----- nvinfo : EIATTR_KPARAM_INFO
	.align		4
.L_6689:
        /*0048*/ 	.byte	0x04, 0x17
        /*004a*/ 	.short	(.L_6691 - .L_6690)
.L_6690:
        /*004c*/ 	.word	0x00000000
        /*0050*/ 	.short	0x0003
        /*0052*/ 	.short	0x0018
        /*0054*/ 	.byte	0x00, 0xf0, 0x11, 0x00


	//----- nvinfo : EIATTR_KPARAM_INFO
	.align		4
.L_6691:
        /*0058*/ 	.byte	0x04, 0x17
        /*005a*/ 	.short	(.L_6693 - .L_6692)
.L_6692:
        /*005c*/ 	.word	0x00000000
        /*0060*/ 	.short	0x0002
        /*0062*/ 	.short	0x0010
        /*0064*/ 	.byte	0x00, 0xf5, 0x21, 0x00


	//----- nvinfo : EIATTR_KPARAM_INFO
	.align		4
.L_6693:
        /*0068*/ 	.byte	0x04, 0x17
        /*006a*/ 	.short	(.L_6695 - .L_6694)
.L_6694:
        /*006c*/ 	.word	0x00000000
        /*0070*/ 	.short	0x0001
        /*0072*/ 	.short	0x0008
        /*0074*/ 	.byte	0x00, 0xf5, 0x21, 0x00


	//----- nvinfo : EIATTR_KPARAM_INFO
	.align		4
.L_6695:
        /*0078*/ 	.byte	0x04, 0x17
        /*007a*/ 	.short	(.L_6697 - .L_6696)
.L_6696:
        /*007c*/ 	.word	0x00000000
        /*0080*/ 	.short	0x0000
        /*0082*/ 	.short	0x0000
        /*0084*/ 	.byte	0x00, 0xf5, 0x21, 0x00


	//----- nvinfo : EIATTR_SPARSE_MMA_MASK
	.align		4
.L_6697:
        /*0088*/ 	.byte	0x03, 0x50
        /*008a*/ 	.short	0x0000


	//----- nvinfo : EIATTR_MAXREG_COUNT
	.align		4
        /*008c*/ 	.byte	0x03, 0x1b
        /*008e*/ 	.short	0x00ff


	//----- nvinfo : EIATTR_NUM_BARRIERS
	.align		4
        /*0090*/ 	.byte	0x02, 0x4c
        /*0092*/ 	.byte	0x01
	.zero		1


	//----- nvinfo : EIATTR_MERCURY_ISA_VERSION
	.align		4
        /*0094*/ 	.byte	0x03, 0x5f
        /*0096*/ 	.short	0x0101


	//----- nvinfo : EIATTR_VRC_CTA_INIT_COUNT
	.align		4
        /*0098*/ 	.byte	0x02, 0x4a
	.zero		1
	.zero		1


	//----- nvinfo : EIATTR_EXIT_INSTR_OFFSETS
	.align		4
        /*009c*/ 	.byte	0x04, 0x1c
        /*009e*/ 	.short	(.L_6699 - .L_6698)


	//   ....[0]....
.L_6698:
        /*00a0*/ 	.word	0x00003e90


	//   ....[1]....
        /*00a4*/ 	.word	0x00003ee0


	//   ....[2]....
        /*00a8*/ 	.word	0x00003f30


	//----- nvinfo : EIATTR_CBANK_PARAM_SIZE
	.align		4
.L_6699:
        /*00ac*/ 	.byte	0x03, 0x19
        /*00ae*/ 	.short	0x002c


	//----- nvinfo : EIATTR_PARAM_CBANK
	.align		4
        /*00b0*/ 	.byte	0x04, 0x0a
        /*00b2*/ 	.short	(.L_6701 - .L_6700)
	.align		4
.L_6700:
        /*00b4*/ 	.word	index@(.nv.constant0._Z12mul_mat_q3_KIfLb0EEvPKvS1_PT_iiiii)
        /*00b8*/ 	.short	0x0380
        /*00ba*/ 	.short	0x002c


	//----- nvinfo : EIATTR_SW_WAR
	.align		4
.L_6701:
        /*00bc*/ 	.byte	0x04, 0x36
        /*00be*/ 	.short	(.L_6703 - .L_6702)
.L_6702:
        /*00c0*/ 	.word	0x00000008
.L_6703:


//--------------------- .nv.info._Z12mul_mat_q2_KIfLb1EEvPKvS1_PT_iiiii --------------------------
	.section	.nv.info._Z12mul_mat_q2_KIfLb1EEvPKvS1_PT_iiiii,"",@"SHT_CUDA_INFO"
	.sectionflags	@""
	.align	4


	//----- nvinfo : EIATTR_CUDA_API_VERSION
	.align		4
        /*0000*/ 	.byte	0x04, 0x37
        /*0002*/ 	.short	(.L_6705 - .L_6704)
.L_6704:
        /*0004*/ 	.word	0x00000082


	//----- nvinfo : EIATTR_KPARAM_INFO
	.align		4
.L_6705:
        /*0008*/ 	.byte	0x04, 0x17
        /*000a*/ 	.short	(.L_6707 - .L_6706)
.L_6706:
        /*000c*/ 	.word	0x00000000
        /*0010*/ 	.short	0x0007
        /*0012*/ 	.short	0x0028
        /*0014*/ 	.byte	0x00, 0xf0, 0x11, 0x00


	//----- nvinfo : EIATTR_KPARAM_INFO
	.align		4
.L_6707:
        /*0018*/ 	.byte	0x04, 0x17
        /*001a*/ 	.short	(.L_6709 - .L_6708)
.L_6708:
        /*001c*/ 	.word	0x00000000
        /*0020*/ 	.short	0x0006
        /*0022*/ 	.short	0x0024
        /*0024*/ 	.byte	0x00, 0xf0, 0x11, 0x00


	//----- nvinfo : EIATTR_KPARAM_INFO
	.align		4
.L_6709:
        /*0028*/ 	.byte	0x04, 0x17
        /*002a*/ 	.short	(.L_6711 - .L_6710)
.L_6710:
        /*002c*/ 	.word	0x00000000
        /*0030*/ 	.short	0x0005
        /*0032*/ 	.short	0x0020
        /*0034*/ 	.byte	0x00, 0xf0, 0x11, 0x00


	//----- nvinfo : EIATTR_KPARAM_INFO
	.align		4
.L_6711:
        /*0038*/ 	.byte	0x04, 0x17
        /*003a*/ 	.short	(.L_6713 - .L_6712)
.L_6712:
        /*003c*/ 	.word	0x00000000
        /*0040*/ 	.short	0x0004
        /*0042*/ 	.short	0x001c
        /*0044*/ 	.byte	0x00, 0xf0, 0x11, 0x00


	//----- nvinfo : EIATTR_KPARAM_INFO
	.align		4
.L_6713:
        /*0048*/ 	.byte	0x04, 0x17
        /*004a*/ 	.short	(.L_6715 - .L_6714)
.L_6714:
        /*004c*/ 	.word	0x00000000
        /*0050*/ 	.short	0x0003
        /*0052*/ 	.short	0x0018
        /*0054*/ 	.byte	0x00, 0xf0, 0x11, 0x00


	//----- nvinfo : EIATTR_KPARAM_INFO
	.align		4
.L_6715:
        /*0058*/ 	.byte	0x04, 0x17
        /*005a*/ 	.short	(.L_6717 - .L_6716)
.L_6716:
        /*005c*/ 	.word	0x00000000
        /*0060*/ 	.short	0x0002
        /*0062*/ 	.short	0x0010
        /*0064*/ 	.byte	0x00, 0xf5, 0x21, 0x00


	//----- nvinfo : EIATTR_KPARAM_INFO
	.align		4
.L_6717:
        /*0068*/ 	.byte	0x04, 0x17
        /*006a*/ 	.short	(.L_6719 - .L_6718)
.L_6718:
        /*006c*/ 	.word	0x00000000
        /*0070*/ 	.short	0x0001
        /*0072*/ 	.short	0x0008
        /*0074*/ 	.byte	0x00, 0xf5, 0x21, 0x00


	//----- nvinfo : EIATTR_KPARAM_INFO
	.align		4
.L_6719:
        /*0078*/ 	.byte	0x04, 0x17
        /*007a*/ 	.short	(.L_6721 - .L_6720)
.L_6720:
        /*007c*/ 	.word	0x00000000
        /*0080*/ 	.short	0x0000
        /*0082*/ 	.short	0x0000
        /*0084*/ 	.byte	0x00, 0xf5, 0x21, 0x00


	//----- nvinfo : EIATTR_SPARSE_MMA_MASK
	.align		4
.L_6721:
        /*0088*/ 	.byte	0x03, 0x50
        /*008a*/ 	.short	0x0000


	//----- nvinfo : EIATTR_MAXREG_COUNT
	.align		4
        /*008c*/ 	.byte	0x03, 0x1b
        /*008e*/ 	.short	0x00ff


	//----- nvinfo : EIATTR_NUM_BARRIERS
	.align		4
        /*0090*/ 	.byte	0x02, 0x4c
        /*0092*/ 	.byte	0x01
	.zero		1


	//----- nvinfo : EIATTR_MERCURY_ISA_VERSION
	.align		4
        /*0094*/ 	.byte	0x03, 0x5f
        /*0096*/ 	.short	0x0101


	//----- nvinfo : EIATTR_VRC_CTA_INIT_COUNT
	.align		4
        /*0098*/ 	.byte	0x02, 0x4a
	.zero		1
	.zero		1


	//----- nvinfo : EIATTR_EXIT_INSTR_OFFSETS
	.align		4
        /*009c*/ 	.byte	0x04, 0x1c
        /*009e*/ 	.short	(.L_6723 - .L_6722)


	//   ....[0]....
.L_6722:
        /*00a0*/ 	.word	0x000049e0


	//   ....[1]....
        /*00a4*/ 	.word	0x00004a30


	//   ....[2]....
        /*00a8*/ 	.word	0x00004a80


	//----- nvinfo : EIATTR_CBANK_PARAM_SIZE
	.align		4
.L_6723:
        /*00ac*/ 	.byte	0x03, 0x19
        /*00ae*/ 	.short	0x002c


	//----- nvinfo : EIATTR_PARAM_CBANK
	.align		4
        /*00b0*/ 	.byte	0x04, 0x0a
        /*00b2*/ 	.short	(.L_6725 - .L_6724)
	.align		4
.L_6724:
        /*00b4*/ 	.word	index@(.nv.constant0._Z12mul_mat_q2_KIfLb1EEvPKvS1_PT_iiiii)
        /*00b8*/ 	.short	0x0380
        /*00ba*/ 	.short	0x002c


	//----- nvinfo : EIATTR_SW_WAR
	.align		4
.L_6725:
        /*00bc*/ 	.byte	0x04, 0x36
        /*00be*/ 	.short	(.L_6727 - .L_6726)
.L_6726:
        /*00c0*/ 	.word	0x00000008
.L_6727:


//--------------------- .nv.info._Z12mul_mat_q2_KIfLb0EEvPKvS1_PT_iiiii --------------------------
	.section	.nv.info._Z12mul_mat_q2_KIfLb0EEvPKvS1_PT_iiiii,"",@"SHT_CUDA_INFO"
	.sectionflags	@""
	.align	4


	//----- nvinfo : EIATTR_CUDA_API_VERSION
	.align		4
        /*0000*/ 	.byte	0x04, 0x37
        /*0002*/ 	.short	(.L_6729 - .L_6728)
.L_6728:
        /*0004*/ 	.word	0x00000082


	//----- nvinfo : EIATTR_KPARAM_INFO
	.align		4
.L_6729:
        /*0008*/ 	.byte	0x04, 0x17
        /*000a*/ 	.short	(.L_6731 - .L_6730)
.L_6730:
        /*000c*/ 	.word	0x00000000
        /*0010*/ 	.short	0x0007
        /*0012*/ 	.short	0x0028
        /*0014*/ 	.byte	0x00, 0xf0, 0x11, 0x00


	//----- nvinfo : EIATTR_KPARAM_INFO
	.align		4
.L_6731:
        /*0018*/ 	.byte	0x04, 0x17
        /*001a*/ 	.short	(.L_6733 - .L_6732)
.L_6732:
        /*001c*/ 	.word	0x00000000
        /*0020*/ 	.short	0x0006
        /*0022*/ 	.short	0x0024
        /*0024*/ 	.byte	0x00, 0xf0, 0x11, 0x00


	//----- nvinfo : EIATTR_KPARAM_INFO
	.align		4
.L_6733:
        /*0028*/ 	.byte	0x04, 0x17
        /*002a*/ 	.short	(.L_6735 - .L_6734)
.L_6734:
        /*002c*/ 	.word	0x00000000
        /*0030*/ 	.short	0x0005
        /*0032*/ 	.short	0x0020
        /*0034*/ 	.byte	0x00, 0xf0, 0x11, 0x00


	//----- nvinfo : EIATTR_KPARAM_INFO
	.align		4
.L_6735:
        /*0038*/ 	.byte	0x04, 0x17
        /*003a*/ 	.short	(.L_6737 - .L_6736)
.L_6736:
        /*003c*/ 	.word	0x00000000
        /*0040*/ 	.short	0x0004
        /*0042*/ 	.short	0x001c
        /*0044*/ 	.byte	0x00, 0xf0, 0x11, 0x00


	//----- nvinfo : EIATTR_KPARAM_INFO
	.align		4
.L_6737:
        /*0048*/ 	.byte	0x04, 0x17
        /*004a*/ 	.short	(.L_6739 - .L_6738)
.L_6738:
        /*004c*/ 	.word	0x00000000
        /*0050*/ 	.short	0x0003
        /*0052*/ 	.short	0x0018
        /*0054*/ 	.byte	0x00, 0xf0, 0x11, 0x00


	//----- nvinfo : EIATTR_KPARAM_INFO
	.align		4
.L_6739:
        /*0058*/ 	.byte	0x04, 0x17
        /*005a*/ 	.short	(.L_6741 - .L_6740)
.L_6740:
        /*005c*/ 	.word	0x00000000
        /*0060*/ 	.short	0x0002
        /*0062*/ 	.short	0x0010
        /*0064*/ 	.byte	0x00, 0xf5, 0x21, 0x00


	//----- nvinfo : EIATTR_KPARAM_INFO
	.align		4
.L_6741:
        /*0068*/ 	.byte	0x04, 0x17
        /*006a*/ 	.short	(.L_6743 - .L_6742)
.L_6742:
        /*006c*/ 	.word	0x00000000
        /*0070*/ 	.short	0x0001
        /*0072*/ 	.short	0x0008
        /*0074*/ 	.byte	0x00, 0xf5, 0x21, 0x00


	//----- nvinfo : EIATTR_KPARAM_INFO
	.align		4
.L_6743:
        /*0078*/ 	.byte	0x04, 0x17
        /*007a*/ 	.short	(.L_6745 - .L_6744)
.L_6744:
        /*007c*/ 	.word	0x00000000
        /*0080*/ 	.short	0x0000
        /*0082*/ 	.short	0x0000
        /*0084*/ 	.byte	0x00, 0xf5, 0x21, 0x00


	//----- nvinfo : EIATTR_SPARSE_MMA_MASK
	.align		4
.L_6745:
        /*0088*/ 	.byte	0x03, 0x50
        /*008a*/ 	.short	0x0000


	//----- nvinfo : EIATTR_MAXREG_COUNT
	.align		4
        /*008c*/ 	.byte	0x03, 0x1b
        /*008e*/ 	.short	0x00ff


	//----- nvinfo : EIATTR_NUM_BARRIERS
	.align		4
        /*0090*/ 	.byte	0x02, 0x4c
        /*0092*/ 	.byte	0x01
	.zero		1


	//----- nvinfo : EIATTR_MERCURY_ISA_VERSION
	.align		4
        /*0094*/ 	.byte	0x03, 0x5f
        /*0096*/ 	.short	0x0101


	//----- nvinfo : EIATTR_VRC_CTA_INIT_COUNT
	.align		4
        /*0098*/ 	.byte	0x02, 0x4a
	.zero		1
	.zero		1


	//----- nvinfo : EIATTR_EXIT_INSTR_OFFSETS
	.align		4
        /*009c*/ 	.byte	0x04, 0x1c
        /*009e*/ 	.short	(.L_6747 - .L_6746)


	//   ....[0]....
.L_6746:
        /*00a0*/ 	.word	0x00004600


	//   ....[1]....
        /*00a4*/ 	.word	0x00004650


	//   ....[2]....
        /*00a8*/ 	.word	0x000046a0


	//----- nvinfo : EIATTR_CBANK_PARAM_SIZE
	.align		4
.L_6747:
        /*00ac*/ 	.byte	0x03, 0x19
        /*00ae*/ 	.short	0x002c


	//----- nvinfo : EIATTR_PARAM_CBANK
	.align		4
        /*00b0*/ 	.byte	0x04, 0x0a
        /*00b2*/ 	.short	(.L_6749 - .L_6748)
	.align		4
.L_6748:
        /*00b4*/ 	.word	index@(.nv.constant0._Z12mul_mat_q2_KIfLb0EEvPKvS1_PT_iiiii)
        /*00b8*/ 	.short	0x0380
        /*00ba*/ 	.short	0x002c


	//----- nvinfo : EIATTR_SW_WAR
	.align		4
.L_6749:
        /*00bc*/ 	.byte	0x04, 0x36
        /*00be*/ 	.short	(.L_6751 - .L_6750)
.L_6750:
        /*00c0*/ 	.word	0x00000008
.L_6751:


//--------------------- .nv.info._Z12mul_mat_q8_0IfLb1EEvPKvS1_PT_iiiii --------------------------
	.section	.nv.info._Z12mul_mat_q8_0IfLb1EEvPKvS1_PT_iiiii,"",@"SHT_CUDA_INFO"
	.sectionflags	@""
	.align	4


	//----- nvinfo : EIATTR_CUDA_API_VERSION
	.align		4
        /*0000*/ 	.byte	0x04, 0x37
        /*0002*/ 	.short	(.L_6753 - .L_6752)
.L_6752:
        /*0004*/ 	.word	0x00000082


	//----- nvinfo : EIATTR_KPARAM_INFO
	.align		4
.L_6753:
        /*0008*/ 	.byte	0x04, 0x17
        /*000a*/ 	.short	(.L_6755 - .L_6754)
.L_6754:
        /*000c*/ 	.word	0x00000000
        /*0010*/ 	.short	0x0007
        /*0012*/ 	.short	0x0028
        /*0014*/ 	.byte	0x00, 0xf0, 0x11, 0x00


	//----- nvinfo : EIATTR_KPARAM_INFO
	.align		4
.L_6755:
        /*0018*/ 	.byte	0x04, 0x17
        /*001a*/ 	.short	(.L_6757 - .L_6756)
.L_6756:
        /*001c*/ 	.word	0x00000000
        /*0020*/ 	.short	0x0006
        /*0022*/ 	.short	0x0024
        /*0024*/ 	.byte	0x00, 0xf0, 0x11, 0x00


	//----- nvinfo : EIATTR_KPARAM_INFO
	.align		4
.L_6757:
        /*0028*/ 	.byte	0x04, 0x17
        /*002a*/ 	.short	(.L_6759 - .L_6758)
.L_6758:
        /*002c*/ 	.word	0x00000000
        /*0030*/ 	.short	0x0005
        /*0032*/ 	.short	0x0020
        /*0034*/ 	.byte	0x00, 0xf0, 0x11, 0x00


	//----- nvinfo : EIATTR_KPARAM_INFO
	.align		4
.L_6759:
        /*0038*/ 	.byte	0x04, 0x17
        /*003a*/ 	.short	(.L_6761 - .L_6760)
.L_6760:
        /*003c*/ 	.word	0x00000000
        /*0040*/ 	.short	0x0004
        /*0042*/ 	.short	0x001c
        /*0044*/ 	.byte	0x00, 0xf0, 0x11, 0x00


	//----- nvinfo : EIATTR_KPARAM_INFO
	.align		4
.L_6761:
        /*0048*/ 	.byte	0x04, 0x17
        /*004a*/ 	.short	(.L_6763 - .L_6762)
.L_6762:
        /*004c*/ 	.word	0x00000000
        /*0050*/ 	.short	0x0003
        /*0052*/ 	.short	0x0018
        /*0054*/ 	.byte	0x00, 0xf0, 0x11, 0x00


	//----- nvinfo : EIATTR_KPARAM_INFO
	.align		4
.L_6763:
        /*0058*/ 	.byte	0x04, 0x17
        /*005a*/ 	.short	(.L_6765 - .L_6764)
.L_6764:
        /*005c*/ 	.word	0x00000000
        /*0060*/ 	.short	0x0002
        /*0062*/ 	.short	0x0010
        /*0064*/ 	.byte	0x00, 0xf5, 0x21, 0x00


	//----- nvinfo : EIATTR_KPARAM_INFO
	.align		4
.L_6765:
        /*0068*/ 	.byte	0x04, 0x17
        /*006a*/ 	.short	(.L_6767 - .L_6766)
.L_6766:
        /*006c*/ 	.word	0x00000000
        /*0070*/ 	.short	0x0001
        /*0072*/ 	.short	0x0008
        /*0074*/ 	.byte	0x00, 0xf5, 0x21, 0x00


	//----- nvinfo : EIATTR_KPARAM_INFO
	.align		4
.L_6767:
        /*0078*/ 	.byte	0x04, 0x17
        /*007a*/ 	.short	(.L_6769 - .L_6768)
.L_6768:
        /*007c*/ 	.word	0x00000000
        /*0080*/ 	.short	0x0000
        /*0082*/ 	.short	0x0000
        /*0084*/ 	.byte	0x00, 0xf5, 0x21, 0x00


	//----- nvinfo : EIATTR_SPARSE_MMA_MASK
	.align		4
.L_6769:
        /*0088*/ 	.byte	0x03, 0x50
        /*008a*/ 	.short	0x0000


	//----- nvinfo : EIATTR_MAXREG_COUNT
	.align		4
        /*008c*/ 	.byte	0x03, 0x1b
        /*008e*/ 	.short	0x00ff


	//----- nvinfo : EIATTR_NUM_BARRIERS
	.align		4
        /*0090*/ 	.byte	0x02, 0x4c
        /*0092*/ 	.byte	0x01
	.zero		1


	//----- nvinfo : EIATTR_MERCURY_ISA_VERSION
	.align		4
        /*0094*/ 	.byte	0x03, 0x5f
        /*0096*/ 	.short	0x0101


	//----- nvinfo : EIATTR_VRC_CTA_INIT_COUNT
	.align		4
        /*0098*/ 	.byte	0x02, 0x4a
	.zero		1
	.zero		1


	//----- nvinfo : EIATTR_EXIT_INSTR_OFFSETS
	.align		4
        /*009c*/ 	.byte	0x04, 0x1c
        /*009e*/ 	.short	(.L_6771 - .L_6770)


	//   ....[0]....
.L_6770:
        /*00a0*/ 	.word	0x00001350


	//   ....[1]....
        /*00a4*/ 	.word	0x000013b0


	//   ....[2]....
        /*00a8*/ 	.word	0x00001400


	//----- nvinfo : EIATTR_CBANK_PARAM_SIZE
	.align		4
.L_6771:
        /*00ac*/ 	.byte	0x03, 0x19
        /*00ae*/ 	.short	0x002c


	//----- nvinfo : EIATTR_PARAM_CBANK
	.align		4
        /*00b0*/ 	.byte	0x04, 0x0a
        /*00b2*/ 	.short	(.L_6773 - .L_6772)
	.align		4
.L_6772:
        /*00b4*/ 	.word	index@(.nv.constant0._Z12mul_mat_q8_0IfLb1EEvPKvS1_PT_iiiii)
        /*00b8*/ 	.short	0x0380
        /*00ba*/ 	.short	0x002c


	//----- nvinfo : EIATTR_SW_WAR
	.align		4
.L_6773:
        /*00bc*/ 	.byte	0x04, 0x36
        /*00be*/ 	.short	(.L_6775 - .L_6774)
.L_6774:
        /*00c0*/ 	.word	0x00000008
.L_6775:


//--------------------- .nv.info._Z12mul_mat_q8_0IfLb0EEvPKvS1_PT_iiiii --------------------------
	.section	.nv.info._Z12mul_mat_q8_0IfLb0EEvPKvS1_PT_iiiii,"",@"SHT_CUDA_INFO"
	.sectionflags	@""
	.align	4


	//----- nvinfo : EIATTR_CUDA_API_VERSION
	.align		4
        /*0000*/ 	.byte	0x04, 0x37
        /*0002*/ 	.short	(.L_6777 - .L_6776)
.L_6776:
        /*0004*/ 	.word	0x00000082


	//----- nvinfo : EIATTR_KPARAM_INFO
	.align		4
.L_6777:
        /*0008*/ 	.byte	0x04, 0x17
        /*000a*/ 	.short	(.L_6779 - .L_6778)
.L_6778:
        /*000c*/ 	.word	0x00000000
        /*0010*/ 	.short	0x0007
        /*0012*/ 	.short	0x0028
        /*0014*/ 	.byte	0x00, 0xf0, 0x11, 0x00


	//----- nvinfo : EIATTR_KPARAM_INFO
	.align		4
.L_6779:
        /*0018*/ 	.byte	0x04, 0x17
        /*001a*/ 	.short	(.L_6781 - .L_6780)
.L_6780:
        /*001c*/ 	.word	0x00000000
        /*0020*/ 	.short	0x0006
        /*0022*/ 	.short	0x0024
        /*0024*/ 	.byte	0x00, 0xf0, 0x11, 0x00


	//----- nvinfo : EIATTR_KPARAM_INFO
	.align		4
.L_6781:
        /*0028*/ 	.byte	0x04, 0x17
        /*002a*/ 	.short	(.L_6783 - .L_6782)
.L_6782:
        /*002c*/ 	.word	0x00000000
        /*0030*/ 	.short	0x0005
        /*0032*/ 	.short	0x0020
        /*0034*/ 	.byte	0x00, 0xf0, 0x11, 0x00


	//----- nvinfo : EIATTR_KPARAM_INFO
	.align		4
.L_6783:
        /*0038*/ 	.byte	0x04, 0x17
        /*003a*/ 	.short	(.L_6785 - .L_6784)
.L_6784:
        /*003c*/ 	.word	0x00000000
        /*0040*/ 	.short	0x0004
        /*0042*/ 	.short	0x001c
        /*0044*/ 	.byte	0x00, 0xf0, 0x11, 0x00


	//----- nvinfo : EIATTR_KPARAM_INFO
	.align		4
.L_6785:
        /*0048*/ 	.byte	0x04, 0x17
        /*004a*/ 	.short	(.L_6787 - .L_6786)
.L_6786:
        /*004c*/ 	.word	0x00000000
        /*0050*/ 	.short	0x0003
        /*0052*/ 	.short	0x0018
        /*0054*/ 	.byte	0x00, 0xf0, 0x11, 0x00


	//----- nvinfo : EIATTR_KPARAM_INFO
	.align		4
.L_6787:
        /*0058*/ 	.byte	0x04, 0x17
        /*005a*/ 	.short	(.L_6789 - .L_6788)
.L_6788:
        /*005c*/ 	.word	0x00000000
        /*0060*/ 	.short	0x0002
        /*0062*/ 	.short	0x0010
        /*0064*/ 	.byte	0x00, 0xf5, 0x21, 0x00


	//----- nvinfo : EIATTR_KPARAM_INFO
	.align		4
.L_6789:
        /*0068*/ 	.byte	0x04, 0x17
        /*006a*/ 	.short	(.L_6791 - .L_6790)
.L_6790:
        /*006c*/ 	.word	0x00000000
        /*0070*/ 	.short	0x0001
        /*0072*/ 	.short	0x0008
        /*0074*/ 	.byte	0x00, 0xf5, 0x21, 0x00


	//----- nvinfo : EIATTR_KPARAM_INFO
	.align		4
.L_6791:
        /*0078*/ 	.byte	0x04, 0x17
        /*007a*/ 	.short	(.L_6793 - .L_6792)
.L_6792:
        /*007c*/ 	.word	0x00000000
        /*0080*/ 	.short	0x0000
        /*0082*/ 	.short	0x0000
        /*0084*/ 	.byte	0x00, 0xf5, 0x21, 0x00


	//----- nvinfo : EIATTR_SPARSE_MMA_MASK
	.align		4
.L_6793:
        /*0088*/ 	.byte	0x03, 0x50
        /*008a*/ 	.short	0x0000


	//----- nvinfo : EIATTR_MAXREG_COUNT
	.align		4
        /*008c*/ 	.byte	0x03, 0x1b
        /*008e*/ 	.short	0x00ff


	//----- nvinfo : EIATTR_NUM_BARRIERS
	.align		4
        /*0090*/ 	.byte	0x02, 0x4c
        /*0092*/ 	.byte	0x01
	.zero		1


	//----- nvinfo : EIATTR_MERCURY_ISA_VERSION
	.align		4
        /*0094*/ 	.byte	0x03, 0x5f
        /*0096*/ 	.short	0x0101


	//----- nvinfo : EIATTR_VRC_CTA_INIT_COUNT
	.align		4
        /*0098*/ 	.byte	0x02, 0x4a
	.zero		1
	.zero		1


	//----- nvinfo : EIATTR_EXIT_INSTR_OFFSETS
	.align		4
        /*009c*/ 	.byte	0x04, 0x1c
        /*009e*/ 	.short	(.L_6795 - .L_6794)


	//   ....[0]....
.L_6794:
        /*00a0*/ 	.word	0x00000fc0


	//   ....[1]....
        /*00a4*/ 	.word	0x00001010


	//   ....[2]....
        /*00a8*/ 	.word	0x00001060


	//----- nvinfo : EIATTR_CBANK_PARAM_SIZE
	.align		4
.L_6795:
        /*00ac*/ 	.byte	0x03, 0x19
        /*00ae*/ 	.short	0x002c


	//----- nvinfo : EIATTR_PARAM_CBANK
	.align		4
        /*00b0*/ 	.byte	0x04, 0x0a
        /*00b2*/ 	.short	(.L_6797 - .L_6796)
	.align		4
.L_6796:
        /*00b4*/ 	.word	index@(.nv.constant0._Z12mul_mat_q8_0IfLb0EEvPKvS1_PT_iiiii)
        /*00b8*/ 	.short	0x0380
        /*00ba*/ 	.short	0x002c


	//----- nvinfo : EIATTR_SW_WAR
	.align		4
.L_6797:
        /*00bc*/ 	.byte	0x04, 0x36
        /*00be*/ 	.short	(.L_6799 - .L_6798)
.L_6798:
        /*00c0*/ 	.word	0x00000008
.L_6799:


//--------------------- .nv.info._Z12mul_mat_q5_1IfLb1EEvPKvS1_PT_iiiii --------------------------
	.section	.nv.info._Z12mul_mat_q5_1IfLb1EEvPKvS1_PT_iiiii,"",@"SHT_CUDA_INFO"
	.sectionflags	@""
	.align	4


	//----- nvinfo : EIATTR_CUDA_API_VERSION
	.align		4
        /*0000*/ 	.byte	0x04, 0x37
        /*0002*/ 	.short	(.L_6801 - .L_6800)
.L_6800:
        /*0004*/ 	.word	0x00000082


	//----- nvinfo : EIATTR_KPARAM_INFO
	.align		4
.L_6801:
        /*0008*/ 	.byte	0x04, 0x17
        /*000a*/ 	.short	(.L_6803 - .L_6802)
.L_6802:
        /*000c*/ 	.word	0x00000000
        /*0010*/ 	.short	0x0007
        /*0012*/ 	.short	0x0028
        /*0014*/ 	.byte	0x00, 0xf0, 0x11, 0x00


	//----- nvinfo : EIATTR_KPARAM_INFO
	.align		4
.L_6803:
        /*0018*/ 	.byte	0x04, 0x17
        /*001a*/ 	.short	(.L_6805 - .L_6804)
.L_6804:
        /*001c*/ 	.word	0x00000000
        /*0020*/ 	.short	0x0006
        /*0022*/ 	.short	0x0024
        /*0024*/ 	.byte	0x00, 0xf0, 0x11, 0x00


	//----- nvinfo : EIATTR_KPARAM_INFO
	.align		4
.L_6805:
        /*0028*/ 	.byte	0x04, 0x17
        /*002a*/ 	.short	(.L_6807 - .L_6806)
.L_6806:
        /*002c*/ 	.word	0x00000000
        /*0030*/ 	.short	0x0005
        /*0032*/ 	.short	0x0020
        /*0034*/ 	.byte	0x00, 0xf0, 0x11, 0x00


	//----- nvinfo : EIATTR_KPARAM_INFO
	.align		4
.L_6807:
        /*0038*/ 	.byte	0x04, 0x17
        /*003a*/ 	.short	(.L_6809 - .L_6808)
.L_6808:
        /*003c*/ 	.word	0x00000000
        /*0040*/ 	.short	0x0004
        /*0042*/ 	.short	0x001c
        /*0044*/ 	.byte	0x00, 0xf0, 0x11, 0x00


	//----- nvinfo : EIATTR_KPARAM_INFO
	.align		4
.L_6809:
        /*0048*/ 	.byte	0x04, 0x17
        /*004a*/ 	.short	(.L_6811 - .L_6810)
.L_6810:
        /*004c*/ 	.word	0x00000000
        /*0050*/ 	.short	0x0003
        /*0052*/ 	.short	0x0018
        /*0054*/ 	.byte	0x00, 0xf0, 0x11, 0x00


	//----- nvinfo : EIATTR_KPARAM_INFO
	.align		4
.L_6811:
        /*0058*/ 	.byte	0x04, 0x17
        /*005a*/ 	.short	(.L_6813 - .L_6812)
.L_6812:
        /*005c*/ 	.word	0x00000000
        /*0060*/ 	.short	0x0002
        /*0062*/ 	.short	0x0010
        /*0064*/ 	.byte	0x00, 0xf5, 0x21, 0x00


	//----- nvinfo : EIATTR_KPARAM_INFO
	.align		4
.L_6813:
        /*0068*/ 	.byte	0x04, 0x17
        /*006a*/ 	.short	(.L_6815 - .L_6814)
.L_6814:
        /*006c*/ 	.word	0x00000000
        /*0070*/ 	.short	0x0001
        /*0072*/ 	.short	0x0008
        /*0074*/ 	.byte	0x00, 0xf5, 0x21, 0x00


	//----- nvinfo : EIATTR_KPARAM_INFO
	.align		4
.L_6815:
        /*0078*/ 	.byte	0x04, 0x17
        /*007a*/ 	.short	(.L_6817 - .L_6816)
.L_6816:
        /*007c*/ 	.word	0x00000000
        /*0080*/ 	.short	0x0000
        /*0082*/ 	.short	0x0000
        /*0084*/ 	.byte	0x00, 0xf5, 0x21, 0x00


	//----- nvinfo : EIATTR_SPARSE_MMA_MASK
	.align		4
.L_6817:
        /*0088*/ 	.byte	0x03, 0x50
        /*008a*/ 	.short	0x0000


	//----- nvinfo : EIATTR_MAXREG_COUNT
	.align		4
        /*008c*/ 	.byte	0x03, 0x1b
        /*008e*/ 	.short	0x00ff


	//----- nvinfo : EIATTR_NUM_BARRIERS
	.align		4
        /*0090*/ 	.byte	0x02, 0x4c
        /*0092*/ 	.byte	0x01
	.zero		1


	//----- nvinfo : EIATTR_MERCURY_ISA_VERSION
	.align		4
        /*0094*/ 	.byte	0x03, 0x5f
        /*0096*/ 	.short	0x0101


	//----- nvinfo : EIATTR_VRC_CTA_INIT_COUNT
	.align		4
        /*0098*/ 	.byte	0x02, 0x4a
	.zero		1
	.zero		1


	//----- nvinfo : EIATTR_EXIT_INSTR_OFFSETS
	.align		4
        /*009c*/ 	.byte	0x04, 0x1c
        /*009e*/ 	.short	(.L_6819 - .L_6818)


	//   ....[0]....
.L_6818:
        /*00a0*/ 	.word	0x00002980


	//   ....[1]....
        /*00a4*/ 	.word	0x000029d0


	//   ....[2]....
        /*00a8*/ 	.word	0x00002a20


	//----- nvinfo : EIATTR_CBANK_PARAM_SIZE
	.align		4
.L_6819:
        /*00ac*/ 	.byte	0x03, 0x19
        /*00ae*/ 	.short	0x002c


	//----- nvinfo : EIATTR_PARAM_CBANK
	.align		4
        /*00b0*/ 	.byte	0x04, 0x0a
        /*00b2*/ 	.short	(.L_6821 - .L_6820)
	.align		4
.L_6820:
        /*00b4*/ 	.word	index@(.nv.constant0._Z12mul_mat_q5_1IfLb1EEvPKvS1_PT_iiiii)
        /*00b8*/ 	.short	0x0380
        /*00ba*/ 	.short	0x002c


	//----- nvinfo : EIATTR_SW_WAR
	.align		4
.L_6821:
        /*00bc*/ 	.byte	0x04, 0x36
        /*00be*/ 	.short	(.L_6823 - .L_6822)
.L_6822:
        /*00c0*/ 	.word	0x00000008
.L_6823:


//--------------------- .nv.info._Z12mul_mat_q5_1IfLb0EEvPKvS1_PT_iiiii --------------------------
	.section	.nv.info._Z12mul_mat_q5_1IfLb0EEvPKvS1_PT_iiiii,"",@"SHT_CUDA_INFO"
	.sectionflags	@""
	.align	4


	//----- nvinfo : EIATTR_CUDA_API_VERSION
	.align		4
        /*0000*/ 	.byte	0x04, 0x37
        /*0002*/ 	.short	(.L_6825 - .L_6824)
.L_6824:
        /*0004*/ 	.word	0x00000082


	//----- nvinfo : EIATTR_KPARAM_INFO
	.align		4
.L_6825:
        /*0008*/ 	.byte	0x04, 0x17
        /*000a*/ 	.short	(.L_6827 - .L_6826)
.L_6826:
        /*000c*/ 	.word	0x00000000
        /*0010*/ 	.short	0x0007
        /*0012*/ 	.short	0x0028
        /*0014*/ 	.byte	0x00, 0xf0, 0x11, 0x00


	//----- nvinfo : EIATTR_KPARAM_INFO
	.align		4
.L_6827:
        /*0018*/ 	.byte	0x04, 0x17
        /*001a*/ 	.short	(.L_6829 - .L_6828)
.L_6828:
        /*001c*/ 	.word	0x00000000
        /*0020*/ 	.short	0x0006
        /*0022*/ 	.short	0x0024
        /*0024*/ 	.byte	0x00, 0xf0, 0x11, 0x00


	//----- nvinfo : EIATTR_KPARAM_INFO
	.align		4
.L_6829:
        /*0028*/ 	.byte	0x04, 0x17
        /*002a*/ 	.short	(.L_6831 - .L_6830)
.L_6830:
        /*002c*/ 	.word	0x00000000
        /*0030*/ 	.short	0x0005
        /*0032*/ 	.short	0x0020
        /*0034*/ 	.byte	0x00, 0xf0, 0x11, 0x00


	//----- nvinfo : EIATTR_KPARAM_INFO
	.align		4
.L_6831:
        /*0038*/ 	.byte	0x04, 0x17
        /*003a*/ 	.short	(.L_6833 - .L_6832)
.L_6832:
        /*003c*/ 	.word	0x00000000
        /*0040*/ 	.short	0x0004
        /*0042*/ 	.short	0x001c
        /*0044*/ 	.byte	0x00, 0xf0, 0x11, 0x00


	//----- nvinfo : EIATTR_KPARAM_INFO
	.align		4
.L_6833:
        /*0048*/ 	.byte	0x04, 0x17
        /*004a*/ 	.short	(.L_6835 - .L_6834)
.L_6834:
        /*004c*/ 	.word	0x00000000
        /*0050*/ 	.short	0x0003
        /*0052*/ 	.short	0x0018
        /*0054*/ 	.byte	0x00, 0xf0, 0x11, 0x00


	//----- nvinfo : EIATTR_KPARAM_INFO
	.align		4
.L_6835:
        /*0058*/ 	.byte	0x04, 0x17
        /*005a*/ 	.short	(.L_6837 - .L_6836)
.L_6836:
        /*005c*/ 	.word	0x00000000
        /*0060*/ 	.short	0x0002
        /*0062*/ 	.short	0x0010
        /*0064*/ 	.byte	0x00, 0xf5, 0x21, 0x00


	//----- nvinfo : EIATTR_KPARAM_INFO
	.align		4
.L_6837:
        /*0068*/ 	.byte	0x04, 0x17
        /*006a*/ 	.short	(.L_6839 - .L_6838)
.L_6838:
        /*006c*/ 	.word	0x00000000
        /*0070*/ 	.short	0x0001
        /*0072*/ 	.short	0x0008
        /*0074*/ 	.byte	0x00, 0xf5, 0x21, 0x00


	//----- nvinfo : EIATTR_KPARAM_INFO
	.align		4
.L_6839:
        /*0078*/ 	.byte	0x04, 0x17
        /*007a*/ 	.short	(.L_6841 - .L_6840)
.L_6840:
        /*007c*/ 	.word	0x00000000
        /*0080*/ 	.short	0x0000
        /*0082*/ 	.short	0x0000
        /*0084*/ 	.byte	0x00, 0xf5, 0x21, 0x00


	//----- nvinfo : EIATTR_SPARSE_MMA_MASK
	.align		4
.L_6841:
        /*0088*/ 	.byte	0x03, 0x50
        /*008a*/ 	.short	0x0000


	//----- nvinfo : EIATTR_MAXREG_COUNT
	.align		4
        /*008c*/ 	.byte	0x03, 0x1b
        /*008e*/ 	.short	0x00ff


	//----- nvinfo : EIATTR_NUM_BARRIERS
	.align		4
        /*0090*/ 	.byte	0x02, 0x4c
        /*0092*/ 	.byte	0x01
	.zero		1


	//----- nvinfo : EIATTR_MERCURY_ISA_VERSION
	.align		4
        /*0094*/ 	.byte	0x03, 0x5f
        /*0096*/ 	.short	0x0101


	//----- nvinfo : EIATTR_VRC_CTA_INIT_COUNT
	.align		4
        /*0098*/ 	.byte	0x02, 0x4a
	.zero		1
	.zero		1


	//----- nvinfo : EIATTR_EXIT_INSTR_OFFSETS
	.align		4
        /*009c*/ 	.byte	0x04, 0x1c
        /*009e*/ 	.short	(.L_6843 - .L_6842)


	//   ....[0]....
.L_6842:
        /*00a0*/ 	.word	0x00002310


	//   ....[1]....
        /*00a4*/ 	.word	0x00002360


	//   ....[2]....
        /*00a8*/ 	.word	0x000023b0


	//----- nvinfo : EIATTR_CBANK_PARAM_SIZE
	.align		4
.L_6843:
        /*00ac*/ 	.byte	0x03, 0x19
        /*00ae*/ 	.short	0x002c


	//----- nvinfo : EIATTR_PARAM_CBANK
	.align		4
        /*00b0*/ 	.byte	0x04, 0x0a
        /*00b2*/ 	.short	(.L_6845 - .L_6844)
	.align		4
.L_6844:
        /*00b4*/ 	.word	index@(.nv.constant0._Z12mul_mat_q5_1IfLb0EEvPKvS1_PT_iiiii)
        /*00b8*/ 	.short	0x0380
        /*00ba*/ 	.short	0x002c


	//----- nvinfo : EIATTR_SW_WAR
	.align		4
.L_6845:
        /*00bc*/ 	.byte	0x04, 0x36
        /*00be*/ 	.short	(.L_6847 - .L_6846)
.L_6846:
        /*00c0*/ 	.word	0x00000008
.L_6847:


//--------------------- .nv.info._Z12mul_mat_q5_0IfLb1EEvPKvS1_PT_iiiii --------------------------
	.section	.nv.info._Z12mul_mat_q5_0IfLb1EEvPKvS1_PT_iiiii,"",@"SHT_CUDA_INFO"
	.sectionflags	@""
	.align	4


	//----- nvinfo : EIATTR_CUDA_API_VERSION
	.align		4
        /*0000*/ 	.byte	0x04, 0x37
        /*0002*/ 	.short	(.L_6849 - .L_6848)
.L_6848:
        /*0004*/ 	.word	0x00000082


	//----- nvinfo : EIATTR_KPARAM_INFO
	.align		4
.L_6849:
        /*0008*/ 	.byte	0x04, 0x17
        /*000a*/ 	.short	(.L_6851 - .L_6850)
.L_6850:
        /*000c*/ 	.word	0x00000000
        /*0010*/ 	.short	0x0007
        /*0012*/ 	.short	0x0028
        /*0014*/ 	.byte	0x00, 0xf0, 0x11, 0x00


	//----- nvinfo : EIATTR_KPARAM_INFO
	.align		4
.L_6851:
        /*0018*/ 	.byte	0x04, 0x17
        /*001a*/ 	.short	(.L_6853 - .L_6852)
.L_6852:
        /*001c*/ 	.word	0x00000000
        /*0020*/ 	.short	0x0006
        /*0022*/ 	.short	0x0024
        /*0024*/ 	.byte	0x00, 0xf0, 0x11, 0x00


	//----- nvinfo : EIATTR_KPARAM_INFO
	.align		4
.L_6853:
        /*0028*/ 	.byte	0x04, 0x17
        /*002a*/ 	.short	(.L_6855 - .L_6854)
.L_6854:
        /*002c*/ 	.word	0x00000000
        /*0030*/ 	.short	0x0005
        /*0032*/ 	.short	0x0020
        /*0034*/ 	.byte	0x00, 0xf0, 0x11, 0x00


	//----- nvinfo : EIATTR_KPARAM_INFO
	.align		4
.L_6855:
        /*0038*/ 	.byte	0x04, 0x17
        /*003a*/ 	.short	(.L_6857 - .L_6856)
.L_6856:
        /*003c*/ 	.word	0x00000000
        /*0040*/ 	.short	0x0004
        /*0042*/ 	.short	0x001c
        /*0044*/ 	.byte	0x00, 0xf0, 0x11, 0x00


	//----- nvinfo : EIATTR_KPARAM_INFO
	.align		4
.L_6857:
        /*0048*/ 	.byte	0x04, 0x17
        /*004a*/ 	.short	(.L_6859 - .L_6858)
.L_6858:
        /*004c*/ 	.word	0x00000000
        /*0050*/ 	.short	0x0003
        /*0052*/ 	.short	0x0018
        /*0054*/ 	.byte	0x00, 0xf0, 0x11, 0x00


	//----- nvinfo : EIATTR_KPARAM_INFO
	.align		4
.L_6859:
        /*0058*/ 	.byte	0x04, 0x17
        /*005a*/ 	.short	(.L_6861 - .L_6860)
.L_6860:
        /*005c*/ 	.word	0x00000000
        /*0060*/ 	.short	0x0002
        /*0062*/ 	.short	0x0010
        /*0064*/ 	.byte	0x00, 0xf5, 0x21, 0x00


	//----- nvinfo : EIATTR_KPARAM_INFO
	.align		4
.L_6861:
        /*0068*/ 	.byte	0x04, 0x17
        /*006a*/ 	.short	(.L_6863 - .L_6862)
.L_6862:
        /*006c*/ 	.word	0x00000000
        /*0070*/ 	.short	0x0001
        /*0072*/ 	.short	0x0008
        /*0074*/ 	.byte	0x00, 0xf5, 0x21, 0x00


	//----- nvinfo : EIATTR_KPARAM_INFO
	.align		4
.L_6863:
        /*0078*/ 	.byte	0x04, 0x17
        /*007a*/ 	.short	(.L_6865 - .L_6864)
.L_6864:
        /*007c*/ 	.word	0x00000000
        /*0080*/ 	.short	0x0000
        /*0082*/ 	.short	0x0000
        /*0084*/ 	.byte	0x00, 0xf5, 0x21, 0x00


	//----- nvinfo : EIATTR_SPARSE_MMA_MASK
	.align		4
.L_6865:
        /*0088*/ 	.byte	0x03, 0x50
        /*008a*/ 	.short	0x0000


	//----- nvinfo : EIATTR_MAXREG_COUNT
	.align		4
        /*008c*/ 	.byte	0x03, 0x1b
        /*008e*/ 	.short	0x00ff


	//----- nvinfo : EIATTR_NUM_BARRIERS
	.align		4
        /*0090*/ 	.byte	0x02, 0x4c
        /*0092*/ 	.byte	0x01
	.zero		1


	//----- nvinfo : EIATTR_MERCURY_ISA_VERSION
	.align		4
        /*0094*/ 	.byte	0x03, 0x5f
        /*0096*/ 	.short	0x0101


	//----- nvinfo : EIATTR_VRC_CTA_INIT_COUNT
	.align		4
        /*0098*/ 	.byte	0x02, 0x4a
	.zero		1
	.zero		1


	//----- nvinfo : EIATTR_EXIT_INSTR_OFFSETS
	.align		4
        /*009c*/ 	.byte	0x04, 0x1c
        /*009e*/ 	.short	(.L_6867 - .L_6866)


	//   ....[0]....
.L_6866:
        /*00a0*/ 	.word	0x00003080


	//   ....[1]....
        /*00a4*/ 	.word	0x000030d0


	//   ....[2]....
        /*00a8*/ 	.word	0x00003120


	//----- nvinfo : EIATTR_CBANK_PARAM_SIZE
	.align		4
.L_6867:
        /*00ac*/ 	.byte	0x03, 0x19
        /*00ae*/ 	.short	0x002c


	//----- nvinfo : EIATTR_PARAM_CBANK
	.align		4
        /*00b0*/ 	.byte	0x04, 0x0a
        /*00b2*/ 	.short	(.L_6869 - .L_6868)
	.align		4
.L_6868:
        /*00b4*/ 	.word	index@(.nv.constant0._Z12mul_mat_q5_0IfLb1EEvPKvS1_PT_iiiii)
        /*00b8*/ 	.short	0x0380
        /*00ba*/ 	.short	0x002c


	//----- nvinfo : EIATTR_SW_WAR
	.align		4
.L_6869:
        /*00bc*/ 	.byte	0x04, 0x36
        /*00be*/ 	.short	(.L_6871 - .L_6870)
.L_6870:
        /*00c0*/ 	.word	0x00000008
.L_6871:


//--------------------- .nv.info._Z12mul_mat_q5_0IfLb0EEvPKvS1_PT_iiiii --------------------------
	.section	.nv.info._Z12mul_mat_q5_0IfLb0EEvPKvS1_PT_iiiii,"",@"SHT_CUDA_INFO"
	.sectionflags	@""
	.align	4


	//----- nvinfo : EIATTR_CUDA_API_VERSION
	.align		4
        /*0000*/ 	.byte	0x04, 0x37
        /*0002*/ 	.short	(.L_6873 - .L_6872)
.L_6872:
        /*0004*/ 	.word	0x00000082


	//----- nvinfo : EIATTR_KPARAM_INFO
	.align		4
.L_6873:
        /*0008*/ 	.byte	0x04, 0x17
        /*000a*/ 	.short	(.L_6875 - .L_6874)
.L_6874:
        /*000c*/ 	.word	0x00000000
        /*0010*/ 	.short	0x0007
        /*0012*/ 	.short	0x0028
        /*0014*/ 	.byte	0x00, 0xf0, 0x11, 0x00


	//----- nvinfo : EIATTR_KPARAM_INFO
	.align		4
.L_6875:
        /*0018*/ 	.byte	0x04, 0x17
        /*001a*/ 	.short	(.L_6877 - .L_6876)
.L_6876:
        /*001c*/ 	.word	0x00000000
        /*0020*/ 	.short	0x0006
        /*0022*/ 	.short	0x0024
        /*0024*/ 	.byte	0x00, 0xf0, 0x11, 0x00


	//----- nvinfo : EIATTR_KPARAM_INFO
	.align		4
.L_6877:
        /*0028*/ 	.byte	0x04, 0x17
        /*002a*/ 	.short	(.L_6879 - .L_6878)
.L_6878:
        /*002c*/ 	.word	0x00000000
        /*0030*/ 	.short	0x0005
        /*0032*/ 	.short	0x0020
        /*0034*/ 	.byte	0x00, 0xf0, 0x11, 0x00


	//----- nvinfo : EIATTR_KPARAM_INFO
	.align		4
.L_6879:
        /*0038*/ 	.byte	0x04, 0x17
        /*003a*/ 	.short	(.L_6881 - .L_6880)
.L_6880:
        /*003c*/ 	.word	0x00000000
        /*0040*/ 	.short	0x0004
        /*0042*/ 	.short	0x001c
        /*0044*/ 	.byte	0x00, 0xf0, 0x11, 0x00


	//----- nvinfo : EIATTR_KPARAM_INFO
	.align		4
.L_6881:
        /*0048*/ 	.byte	0x04, 0x17
        /*004a*/ 	.short	(.L_6883 - .L_6882)
.L_6882:
        /*004c*/ 	.word	0x00000000
        /*0050*/ 	.short	0x0003
        /*0052*/ 	.short	0x0018
        /*0054*/ 	.byte	0x00, 0xf0, 0x11, 0x00


	//----- nvinfo : EIATTR_KPARAM_INFO
	.align		4
.L_6883:
        /*0058*/ 	.byte	0x04, 0x17
        /*005a*/ 	.short	(.L_6885 - .L_6884)
.L_6884:
        /*005c*/ 	.word	0x00000000
        /*0060*/ 	.short	0x0002
        /*0062*/ 	.short	0x0010
        /*0064*/ 	.byte	0x00, 0xf5, 0x21, 0x00


	//----- nvinfo : EIATTR_KPARAM_INFO
	.align		4
.L_6885:
        /*0068*/ 	.byte	0x04, 0x17
        /*006a*/ 	.short	(.L_6887 - .L_6886)
.L_6886:
        /*006c*/ 	.word	0x00000000
        /*0070*/ 	.short	0x0001
        /*0072*/ 	.short	0x0008
        /*0074*/ 	.byte	0x00, 0xf5, 0x21, 0x00


	//----- nvinfo : EIATTR_KPARAM_INFO
	.align		4
.L_6887:
        /*0078*/ 	.byte	0x04, 0x17
        /*007a*/ 	.short	(.L_6889 - .L_6888)
.L_6888:
        /*007c*/ 	.word	0x00000000
        /*0080*/ 	.short	0x0000
        /*0082*/ 	.short	0x0000
        /*0084*/ 	.byte	0x00, 0xf5, 0x21, 0x00


	//----- nvinfo : EIATTR_SPARSE_MMA_MASK
	.align		4
.L_6889:
        /*0088*/ 	.byte	0x03, 0x50
        /*008a*/ 	.short	0x0000


	//----- nvinfo : EIATTR_MAXREG_COUNT
	.align		4
        /*008c*/ 	.byte	0x03, 0x1b
        /*008e*/ 	.short	0x00ff


	//----- nvinfo : EIATTR_NUM_BARRIERS
	.align		4
        /*0090*/ 	.byte	0x02, 0x4c
        /*0092*/ 	.byte	0x01
	.zero		1


	//----- nvinfo : EIATTR_MERCURY_ISA_VERSION
	.align		4
        /*0094*/ 	.byte	0x03, 0x5f
        /*0096*/ 	.short	0x0101


	//----- nvinfo : EIATTR_VRC_CTA_INIT_COUNT
	.align		4
        /*0098*/ 	.byte	0x02, 0x4a
	.zero		1
	.zero		1


	//----- nvinfo : EIATTR_EXIT_INSTR_OFFSETS
	.align		4
        /*009c*/ 	.byte	0x04, 0x1c
        /*009e*/ 	.short	(.L_6891 - .L_6890)


	//   ....[0]....
.L_6890:
        /*00a0*/ 	.word	0x00002ad0


	//   ....[1]....
        /*00a4*/ 	.word	0x00002b20


	//   ....[2]....
        /*00a8*/ 	.word	0x00002b70


	//----- nvinfo : EIATTR_CBANK_PARAM_SIZE
	.align		4
.L_6891:
        /*00ac*/ 	.byte	0x03, 0x19
        /*00ae*/ 	.short	0x002c


	//----- nvinfo : EIATTR_PARAM_CBANK
	.align		4
        /*00b0*/ 	.byte	0x04, 0x0a
        /*00b2*/ 	.short	(.L_6893 - .L_6892)
	.align		4
.L_6892:
        /*00b4*/ 	.word	index@(.nv.constant0._Z12mul_mat_q5_0IfLb0EEvPKvS1_PT_iiiii)
        /*00b8*/ 	.short	0x0380
        /*00ba*/ 	.short	0x002c


	//----- nvinfo : EIATTR_SW_WAR
	.align		4
.L_6893:
        /*00bc*/ 	.byte	0x04, 0x36
        /*00be*/ 	.short	(.L_6895 - .L_6894)
.L_6894:
        /*00c0*/ 	.word	0x00000008
.L_6895:


//--------------------- .nv.info._Z12mul_mat_q4_1IfLb1EEvPKvS1_PT_iiiii --------------------------
	.section	.nv.info._Z12mul_mat_q4_1IfLb1EEvPKvS1_PT_iiiii,"",@"SHT_CUDA_INFO"
	.sectionflags	@""
	.align	4


	//----- nvinfo : EIATTR_CUDA_API_VERSION
	.align		4
        /*0000*/ 	.byte	0x04, 0x37
        /*0002*/ 	.short	(.L_6897 - .L_6896)
.L_6896:
        /*0004*/ 	.word	0x00000082


	//----- nvinfo : EIATTR_KPARAM_INFO
	.align		4
.L_6897:
        /*0008*/ 	.byte	0x04, 0x17
        /*000a*/ 	.short	(.L_6899 - .L_6898)
.L_6898:
        /*000c*/ 	.word	0x00000000
        /*0010*/ 	.short	0x0007
        /*0012*/ 	.short	0x0028
        /*0014*/ 	.byte	0x00, 0xf0, 0x11, 0x00


	//----- nvinfo : EIATTR_KPARAM_INFO
	.align		4
.L_6899:
        /*0018*/ 	.byte	0x04, 0x17
        /*001a*/ 	.short	(.L_6901 - .L_6900)
.L_6900:
        /*001c*/ 	.word	0x00000000
        /*0020*/ 	.short	0x0006
        /*0022*/ 	.short	0x0024
        /*0024*/ 	.byte	0x00, 0xf0, 0x11, 0x00


	//----- nvinfo : EIATTR_KPARAM_INFO
	.align		4
.L_6901:
        /*0028*/ 	.byte	0x04, 0x17
        /*002a*/ 	.short	(.L_6903 - .L_6902)
.L_6902:
        /*002c*/ 	.word	0x00000000
        /*0030*/ 	.short	0x0005
        /*0032*/ 	.short	0x0020
        /*0034*/ 	.byte	0x00, 0xf0, 0x11, 0x00


	//----- nvinfo : EIATTR_KPARAM_INFO
	.align		4
.L_6903:
        /*0038*/ 	.byte	0x04, 0x17
        /*003a*/ 	.short	(.L_6905 - .L_6904)
.L_6904:
        /*003c*/ 	.word	0x00000000
        /*0040*/ 	.short	0x0004
        /*0042*/ 	.short	0x001c
        /*0044*/ 	.byte	0x00, 0xf0, 0x11, 0x00


	//----- nvinfo : EIATTR_KPARAM_INFO
	.align		4
.L_6905:
        /*0048*/ 	.byte	0x04, 0x17
        /*004a*/ 	.short	(.L_6907 - .L_6906)
.L_6906:
        /*004c*/ 	.word	0x00000000
        /*0050*/ 	.short	0x0003
        /*0052*/ 	.short	0x0018
        /*0054*/ 	.byte	0x00, 0xf0, 0x11, 0x00


	//----- nvinfo : EIATTR_KPARAM_INFO
	.align		4
.L_6907:
        /*0058*/ 	.byte	0x04, 0x17
        /*005a*/ 	.short	(.L_6909 - .L_6908)
.L_6908:
        /*005c*/ 	.word	0x00000000
        /*0060*/ 	.short	0x0002
        /*0062*/ 	.short	0x0010
        /*0064*/ 	.byte	0x00, 0xf5, 0x21, 0x00


	//----- nvinfo : EIATTR_KPARAM_INFO
	.align		4
.L_6909:
        /*0068*/ 	.byte	0x04, 0x17
        /*006a*/ 	.short	(.L_6911 - .L_6910)
.L_6910:
        /*006c*/ 	.word	0x00000000
        /*0070*/ 	.short	0x0001
        /*0072*/ 	.short	0x0008
        /*0074*/ 	.byte	0x00, 0xf5, 0x21, 0x00


	//----- nvinfo : EIATTR_KPARAM_INFO
	.align		4
.L_6911:
        /*0078*/ 	.byte	0x04, 0x17
        /*007a*/ 	.short	(.L_6913 - .L_6912)
.L_6912:
        /*007c*/ 	.word	0x00000000
        /*0080*/ 	.short	0x0000
        /*0082*/ 	.short	0x0000
        /*0084*/ 	.byte	0x00, 0xf5, 0x21, 0x00


	//----- nvinfo : EIATTR_SPARSE_MMA_MASK
	.align		4
.L_6913:
        /*0088*/ 	.byte	0x03, 0x50
        /*008a*/ 	.short	0x0000


	//----- nvinfo : EIATTR_MAXREG_COUNT
	.align		4
        /*008c*/ 	.byte	0x03, 0x1b
        /*008e*/ 	.short	0x00ff


	//----- nvinfo : EIATTR_NUM_BARRIERS
	.align		4
        /*0090*/ 	.byte	0x02, 0x4c
        /*0092*/ 	.byte	0x01
	.zero		1


	//----- nvinfo : EIATTR_MERCURY_ISA_VERSION
	.align		4
        /*0094*/ 	.byte	0x03, 0x5f
        /*0096*/ 	.short	0x0101


	//----- nvinfo : EIATTR_VRC_CTA_INIT_COUNT
	.align		4
        /*0098*/ 	.byte	0x02, 0x4a
	.zero		1
	.zero		1


	//----- nvinfo : EIATTR_EXIT_INSTR_OFFSETS
	.align		4
        /*009c*/ 	.byte	0x04, 0x1c
        /*009e*/ 	.short	(.L_6915 - .L_6914)


	//   ....[0]....
.L_6914:
        /*00a0*/ 	.word	0x00002040


	//   ....[1]....
        /*00a4*/ 	.word	0x00002090


	//   ....[2]....
        /*00a8*/ 	.word	0x000020e0


	//----- nvinfo : EIATTR_CBANK_PARAM_SIZE
	.align		4
.L_6915:
        /*00ac*/ 	.byte	0x03, 0x19
        /*00ae*/ 	.short	0x002c


	//----- nvinfo : EIATTR_PARAM_CBANK
	.align		4
        /*00b0*/ 	.byte	0x04, 0x0a
        /*00b2*/ 	.short	(.L_6917 - .L_6916)
	.align		4
.L_6916:
        /*00b4*/ 	.word	index@(.nv.constant0._Z12mul_mat_q4_1IfLb1EEvPKvS1_PT_iiiii)
        /*00b8*/ 	.short	0x0380
        /*00ba*/ 	.short	0x002c


	//----- nvinfo : EIATTR_SW_WAR
	.align		4
.L_6917:
        /*00bc*/ 	.byte	0x04, 0x36
        /*00be*/ 	.short	(.L_6919 - .L_6918)
.L_6918:
        /*00c0*/ 	.word	0x00000008
.L_6919:


//--------------------- .nv.info._Z12mul_mat_q4_1IfLb0EEvPKvS1_PT_iiiii --------------------------
	.section	.nv.info._Z12mul_mat_q4_1IfLb0EEvPKvS1_PT_iiiii,"",@"SHT_CUDA_INFO"
	.sectionflags	@""
	.align	4


	//----- nvinfo : EIATTR_CUDA_API_VERSION
	.align		4
        /*0000*/ 	.byte	0x04, 0x37
        /*0002*/ 	.short	(.L_6921 - .L_6920)
.L_6920:
        /*0004*/ 	.word	0x00000082


	//----- nvinfo : EIATTR_KPARAM_INFO
	.align		4
.L_6921:
        /*0008*/ 	.byte	0x04, 0x17
        /*000a*/ 	.short	(.L_6923 - .L_6922)
.L_6922:
        /*000c*/ 	.word	0x00000000
        /*0010*/ 	.short	0x0007
        /*0012*/ 	.short	0x0028
        /*0014*/ 	.byte	0x00, 0xf0, 0x11, 0x00


	//----- nvinfo : EIATTR_KPARAM_INFO
	.align		4
.L_6923:
        /*0018*/ 	.byte	0x04, 0x17
        /*001a*/ 	.short	(.L_6925 - .L_6924)
.L_6924:
        /*001c*/ 	.word	0x00000000
        /*0020*/ 	.short	0x0006
        /*0022*/ 	.short	0x0024
        /*0024*/ 	.byte	0x00, 0xf0, 0x11, 0x00


	//----- nvinfo : EIATTR_KPARAM_INFO
	.align		4
.L_6925:
        /*0028*/ 	.byte	0x04, 0x17
        /*002a*/ 	.short	(.L_6927 - .L_6926)
.L_6926:
        /*002c*/ 	.word	0x00000000
        /*0030*/ 	.short	0x0005
        /*0032*/ 	.short	0x0020
        /*0034*/ 	.byte	0x00, 0xf0, 0x11, 0x00


	//----- nvinfo : EIATTR_KPARAM_INFO
	.align		4
.L_6927:
        /*0038*/ 	.byte	0x04, 0x17
        /*003a*/ 	.short	(.L_6929 - .L_6928)
.L_6928:
        /*003c*/ 	.word	0x00000000
        /*0040*/ 	.short	0x0004
        /*0042*/ 	.short	0x001c
        /*0044*/ 	.byte	0x00, 0xf0, 0x11, 0x00


	//----- nvinfo : EIATTR_KPARAM_INFO
	.align		4
.L_6929:
        /*0048*/ 	.byte	0x04, 0x17
        /*004a*/ 	.short	(.L_6931 - .L_6930)
.L_6930:
        /*004c*/ 	.word	0x00000000
        /*0050*/ 	.short	0x0003
        /*0052*/ 	.short	0x0018
        /*0054*/ 	.byte	0x00, 0xf0, 0x11, 0x00


	//----- nvinfo : EIATTR_KPARAM_INFO
	.align		4
.L_6931:
        /*0058*/ 	.byte	0x04, 0x17
        /*005a*/ 	.short	(.L_6933 - .L_6932)
.L_6932:
        /*005c*/ 	.word	0x00000000
        /*0060*/ 	.short	0x0002
        /*0062*/ 	.short	0x0010
        /*0064*/ 	.byte	0x00, 0xf5, 0x21, 0x00


	//----- nvinfo : EIATTR_KPARAM_INFO
	.align		4
.L_6933:
        /*0068*/ 	.byte	0x04, 0x17
        /*006a*/ 	.short	(.L_6935 - .L_6934)
.L_6934:
        /*006c*/ 	.word	0x00000000
        /*0070*/ 	.short	0x0001
        /*0072*/ 	.short	0x0008
        /*0074*/ 	.byte	0x00, 0xf5, 0x21, 0x00


	//----- nvinfo : EIATTR_KPARAM_INFO
	.align		4
.L_6935:
        /*0078*/ 	.byte	0x04, 0x17
        /*007a*/ 	.short	(.L_6937 - .L_6936)
.L_6936:
        /*007c*/ 	.word	0x00000000
        /*0080*/ 	.short	0x0000
        /*0082*/ 	.short	0x0000
        /*0084*/ 	.byte	0x00, 0xf5, 0x21, 0x00


	//----- nvinfo : EIATTR_SPARSE_MMA_MASK
	.align		4
.L_6937:
        /*0088*/ 	.byte	0x03, 0x50
        /*008a*/ 	.short	0x0000


	//----- nvinfo : EIATTR_MAXREG_COUNT
	.align		4
        /*008c*/ 	.byte	0x03, 0x1b
        /*008e*/ 	.short	0x00ff


	//----- nvinfo : EIATTR_NUM_BARRIERS
	.align		4
        /*0090*/ 	.byte	0x02, 0x4c
        /*0092*/ 	.byte	0x01
	.zero		1


	//----- nvinfo : EIATTR_MERCURY_ISA_VERSION
	.align		4
        /*0094*/ 	.byte	0x03, 0x5f
        /*0096*/ 	.short	0x0101


	//----- nvinfo : EIATTR_VRC_CTA_INIT_COUNT
	.align		4
        /*0098*/ 	.byte	0x02, 0x4a
	.zero		1
	.zero		1


	//----- nvinfo : EIATTR_EXIT_INSTR_OFFSETS
	.align		4
        /*009c*/ 	.byte	0x04, 0x1c
        /*009e*/ 	.short	(.L_6939 - .L_6938)


	//   ....[0]....
.L_6938:
        /*00a0*/ 	.word	0x00001c10


	//   ....[1]....
        /*00a4*/ 	.word	0x00001c70


	//   ....[2]....
        /*00a8*/ 	.word	0x00001cc0


	//----- nvinfo : EIATTR_CBANK_PARAM_SIZE
	.align		4
.L_6939:
        /*00ac*/ 	.byte	0x03, 0x19
        /*00ae*/ 	.short	0x002c


	//----- nvinfo : EIATTR_PARAM_CBANK
	.align		4
        /*00b0*/ 	.byte	0x04, 0x0a
        /*00b2*/ 	.short	(.L_6941 - .L_6940)
	.align		4
.L_6940:
        /*00b4*/ 	.word	index@(.nv.constant0._Z12mul_mat_q4_1IfLb0EEvPKvS1_PT_iiiii)
        /*00b8*/ 	.short	0x0380
        /*00ba*/ 	.short	0x002c


	//----- nvinfo : EIATTR_SW_WAR
	.align		4
.L_6941:
        /*00bc*/ 	.byte	0x04, 0x36
        /*00be*/ 	.short	(.L_6943 - .L_6942)
.L_6942:
        /*00c0*/ 	.word	0x00000008
.L_6943:


//--------------------- .nv.info._Z12mul_mat_q4_0IfLb1EEvPKvS1_PT_iiiii --------------------------
	.section	.nv.info._Z12mul_mat_q4_0IfLb1EEvPKvS1_PT_iiiii,"",@"SHT_CUDA_INFO"
	.sectionflags	@""
	.align	4


	//----- nvinfo : EIATTR_CUDA_API_VERSION
	.align		4
        /*0000*/ 	.byte	0x04, 0x37
        /*0002*/ 	.short	(.L_6945 - .L_6944)
.L_6944:
        /*0004*/ 	.word	0x00000082


	//----- nvinfo : EIATTR_KPARAM_INFO
	.align		4
.L_6945:
        /*0008*/ 	.byte	0x04, 0x17
        /*000a*/ 	.short	(.L_6947 - .L_6946)
.L_6946:
        /*000c*/ 	.word	0x00000000
        /*0010*/ 	.short	0x0007
        /*0012*/ 	.short	0x0028
        /*0014*/ 	.byte	0x00, 0xf0, 0x11, 0x00


	//----- nvinfo : EIATTR_KPARAM_INFO
	.align		4
.L_6947:
        /*0018*/ 	.byte	0x04, 0x17
        /*001a*/ 	.short	(.L_6949 - .L_6948)
.L_6948:
        /*001c*/ 	.word	0x00000000
        /*0020*/ 	.short	0x0006
        /*0022*/ 	.short	0x0024
        /*0024*/ 	.byte	0x00, 0xf0, 0x11, 0x00


	//----- nvinfo : EIATTR_KPARAM_INFO
	.align		4
.L_6949:
        /*0028*/ 	.byte	0x04, 0x17
        /*002a*/ 	.short	(.L_6951 - .L_6950)
.L_6950:
        /*002c*/ 	.word	0x00000000
        /*0030*/ 	.short	0x0005
        /*0032*/ 	.short	0x0020
        /*0034*/ 	.byte	0x00, 0xf0, 0x11, 0x00


	//----- nvinfo : EIATTR_KPARAM_INFO
	.align		4
.L_6951:
        /*0038*/ 	.byte	0x04, 0x17
        /*003a*/ 	.short	(.L_6953 - .L_6952)
.L_6952:
        /*003c*/ 	.word	0x00000000
        /*0040*/ 	.short	0x0004
        /*0042*/ 	.short	0x001c
        /*0044*/ 	.byte	0x00, 0xf0, 0x11, 0x00


	//----- nvinfo : EIATTR_KPARAM_INFO
	.align		4
.L_6953:
        /*0048*/ 	.byte	0x04, 0x17
        /*004a*/ 	.short	(.L_6955 - .L_6954)
.L_6954:
        /*004c*/ 	.word	0x00000000
        /*0050*/ 	.short	0x0003
        /*0052*/ 	.short	0x0018
        /*0054*/ 	.byte	0x00, 0xf0, 0x11, 0x00


	//----- nvinfo : EIATTR_KPARAM_INFO
	.align		4
.L_6955:
        /*0058*/ 	.byte	0x04, 0x17
        /*005a*/ 	.short	(.L_6957 - .L_6956)
.L_6956:
        /*005c*/ 	.word	0x00000000
        /*0060*/ 	.short	0x0002
        /*0062*/ 	.short	0x0010
        /*0064*/ 	.byte	0x00, 0xf5, 0x21, 0x00


	//----- nvinfo : EIATTR_KPARAM_INFO
	.align		4
.L_6957:
        /*0068*/ 	.byte	0x04, 0x17
        /*006a*/ 	.short	(.L_6959 - .L_6958)
.L_6958:
        /*006c*/ 	.word	0x00000000
        /*0070*/ 	.short	0x0001
        /*0072*/ 	.short	0x0008
        /*0074*/ 	.byte	0x00, 0xf5, 0x21, 0x00


	//----- nvinfo : EIATTR_KPARAM_INFO
	.align		4
.L_6959:
        /*0078*/ 	.byte	0x04, 0x17
        /*007a*/ 	.short	(.L_6961 - .L_6960)
.L_6960:
        /*007c*/ 	.word	0x00000000
        /*0080*/ 	.short	0x0000
        /*0082*/ 	.short	0x0000
        /*0084*/ 	.byte	0x00, 0xf5, 0x21, 0x00


	//----- nvinfo : EIATTR_SPARSE_MMA_MASK
	.align		4
.L_6961:
        /*0088*/ 	.byte	0x03, 0x50
        /*008a*/ 	.short	0x0000


	//----- nvinfo : EIATTR_MAXREG_COUNT
	.align		4
        /*008c*/ 	.byte	0x03, 0x1b
        /*008e*/ 	.short	0x00ff


	//----- nvinfo : EIATTR_NUM_BARRIERS
	.align		4
        /*0090*/ 	.byte	0x02, 0x4c
        /*0092*/ 	.byte	0x01
	.zero		1


	//----- nvinfo : EIATTR_MERCURY_ISA_VERSION
	.align		4
        /*0094*/ 	.byte	0x03, 0x5f
        /*0096*/ 	.short	0x0101


	//----- nvinfo : EIATTR_VRC_CTA_INIT_COUNT
	.align		4
        /*0098*/ 	.byte	0x02, 0x4a
	.zero		1
	.zero		1


	//----- nvinfo : EIATTR_EXIT_INSTR_OFFSETS
	.align		4
        /*009c*/ 	.byte	0x04, 0x1c
        /*009e*/ 	.short	(.L_6963 - .L_6962)


	//   ....[0]....
.L_6962:
        /*00a0*/ 	.word	0x00002160


	//   ....[1]....
        /*00a4*/ 	.word	0x000021b0


	//   ....[2]....
        /*00a8*/ 	.word	0x00002200


	//----- nvinfo : EIATTR_CBANK_PARAM_SIZE
	.align		4
.L_6963:
        /*00ac*/ 	.byte	0x03, 0x19
        /*00ae*/ 	.short	0x002c


	//----- nvinfo : EIATTR_PARAM_CBANK
	.align		4
        /*00b0*/ 	.byte	0x04, 0x0a
        /*00b2*/ 	.short	(.L_6965 - .L_6964)
	.align		4
.L_6964:
        /*00b4*/ 	.word	index@(.nv.constant0._Z12mul_mat_q4_0IfLb1EEvPKvS1_PT_iiiii)
        /*00b8*/ 	.short	0x0380
        /*00ba*/ 	.short	0x002c


	//----- nvinfo : EIATTR_SW_WAR
	.align		4
.L_6965:
        /*00bc*/ 	.byte	0x04, 0x36
        /*00be*/ 	.short	(.L_6967 - .L_6966)
.L_6966:
        /*00c0*/ 	.word	0x00000008
.L_6967:


//--------------------- .nv.info._Z12mul_mat_q4_0IfLb0EEvPKvS1_PT_iiiii --------------------------
	.section	.nv.info._Z12mul_mat_q4_0IfLb0EEvPKvS1_PT_iiiii,"",@"SHT_CUDA_INFO"
	.sectionflags	@""
	.align	4


	//----- nvinfo : EIATTR_CUDA_API_VERSION
	.align		4
        /*0000*/ 	.byte	0x04, 0x37
        /*0002*/ 	.short	(.L_6969 - .L_6968)
.L_6968:
        /*0004*/ 	.word	0x00000082


	//----- nvinfo : EIATTR_KPARAM_INFO
	.align		4
.L_6969:
        /*0008*/ 	.byte	0x04, 0x17
        /*000a*/ 	.short	(.L_6971 - .L_6970)
.L_6970:
        /*000c*/ 	.word	0x00000000
        /*0010*/ 	.short	0x0007
        /*0012*/ 	.short	0x0028
        /*0014*/ 	.byte	0x00, 0xf0, 0x11, 0x00


	//----- nvinfo : EIATTR_KPARAM_INFO
	.align		4
.L_6971:
        /*0018*/ 	.byte	0x04, 0x17
        /*001a*/ 	.short	(.L_6973 - .L_6972)
.L_6972:
        /*001c*/ 	.word	0x00000000
        /*0020*/ 	.short	0x0006
        /*0022*/ 	.short	0x0024
        /*0024*/ 	.byte	0x00, 0xf0, 0x11, 0x00


	//----- nvinfo : EIATTR_KPARAM_INFO
	.align		4
.L_6973:
        /*0028*/ 	.byte	0x04, 0x17
        /*002a*/ 	.short	(.L_6975 - .L_6974)
.L_6974:
        /*002c*/ 	.word	0x00000000
        /*0030*/ 	.short	0x0005
        /*0032*/ 	.short	0x0020
        /*0034*/ 	.byte	0x00, 0xf0, 0x11, 0x00


	//----- nvinfo : EIATTR_KPARAM_INFO
	.align		4
.L_6975:
        /*0038*/ 	.byte	0x04, 0x17
        /*003a*/ 	.short	(.L_6977 - .L_6976)
.L_6976:
        /*003c*/ 	.word	0x00000000
        /*0040*/ 	.short	0x0004
        /*0042*/ 	.short	0x001c
        /*0044*/ 	.byte	0x00, 0xf0, 0x11, 0x00


	//----- nvinfo : EIATTR_KPARAM_INFO
	.align		4
.L_6977:
        /*0048*/ 	.byte	0x04, 0x17
        /*004a*/ 	.short	(.L_6979 - .L_6978)
.L_6978:
        /*004c*/ 	.word	0x00000000
        /*0050*/ 	.short	0x0003
        /*0052*/ 	.short	0x0018
        /*0054*/ 	.byte	0x00, 0xf0, 0x11, 0x00


	//----- nvinfo : EIATTR_KPARAM_INFO
	.align		4
.L_6979:
        /*0058*/ 	.byte	0x04, 0x17
        /*005a*/ 	.short	(.L_6981 - .L_6980)
.L_6980:
        /*005c*/ 	.word	0x00000000
        /*0060*/ 	.short	0x0002
        /*0062*/ 	.short	0x0010
        /*0064*/ 	.byte	0x00, 0xf5, 0x21, 0x00


	//----- nvinfo : EIATTR_KPARAM_INFO
	.align		4
.L_6981:
        /*0068*/ 	.byte	0x04, 0x17
        /*006a*/ 	.short	(.L_6983 - .L_6982)
.L_6982:
        /*006c*/ 	.word	0x00000000
        /*0070*/ 	.short	0x0001
        /*0072*/ 	.short	0x0008
        /*0074*/ 	.byte	0x00, 0xf5, 0x21, 0x00


	//----- nvinfo : EIATTR_KPARAM_INFO
	.align		4
.L_6983:
        /*0078*/ 	.byte	0x04, 0x17
        /*007a*/ 	.short	(.L_6985 - .L_6984)
.L_6984:
        /*007c*/ 	.word	0x00000000
        /*0080*/ 	.short	0x0000
        /*0082*/ 	.short	0x0000
        /*0084*/ 	.byte	0x00, 0xf5, 0x21, 0x00


	//----- nvinfo : EIATTR_SPARSE_MMA_MASK
	.align		4
.L_6985:
        /*0088*/ 	.byte	0x03, 0x50
        /*008a*/ 	.short	0x0000


	//----- nvinfo : EIATTR_MAXREG_COUNT
	.align		4
        /*008c*/ 	.byte	0x03, 0x1b
        /*008e*/ 	.short	0x00ff


	//----- nvinfo : EIATTR_NUM_BARRIERS
	.align		4
        /*0090*/ 	.byte	0x02, 0x4c
        /*0092*/ 	.byte	0x01
	.zero		1


	//----- nvinfo : EIATTR_MERCURY_ISA_VERSION
	.align		4
        /*0094*/ 	.byte	0x03, 0x5f
        /*0096*/ 	.short	0x0101


	//----- nvinfo : EIATTR_VRC_CTA_INIT_COUNT
	.align		4
        /*0098*/ 	.byte	0x02, 0x4a
	.zero		1
	.zero		1


	//----- nvinfo : EIATTR_EXIT_INSTR_OFFSETS
	.align		4
        /*009c*/ 	.byte	0x04, 0x1c
        /*009e*/ 	.short	(.L_6987 - .L_6986)


	//   ....[0]....
.L_6986:
        /*00a0*/ 	.word	0x00001d30


	//   ....[1]....
        /*00a4*/ 	.word	0x00001d90


	//   ....[2]....
        /*00a8*/ 	.word	0x00001de0


	//----- nvinfo : EIATTR_CBANK_PARAM_SIZE
	.align		4
.L_6987:
        /*00ac*/ 	.byte	0x03, 0x19
        /*00ae*/ 	.short	0x002c


	//----- nvinfo : EIATTR_PARAM_CBANK
	.align		4
        /*00b0*/ 	.byte	0x04, 0x0a
        /*00b2*/ 	.short	(.L_6989 - .L_6988)
	.align		4
.L_6988:
        /*00b4*/ 	.word	index@(.nv.constant0._Z12mul_mat_q4_0IfLb0EEvPKvS1_PT_iiiii)
        /*00b8*/ 	.short	0x0380
        /*00ba*/ 	.short	0x002c


	//----- nvinfo : EIATTR_SW_WAR
	.align		4
.L_6989:
        /*00bc*/ 	.byte	0x04, 0x36
        /*00be*/ 	.short	(.L_6991 - .L_6990)
.L_6990:
        /*00c0*/ 	.word	0x00000008
.L_6991:


//--------------------- .nv.info._Z13mul_mat_vec_qIN3c108BFloat16ELi256ELi8E11block_iq1_mLi1EXadL_ZN45_INTERNAL_8d5cb472_14_gguf_kernel_cu_cd24131918vec_dot_iq1_m_q8_1EPKvPK10block_q8_1RKiEEEvS5_S5_PT_iii --------------------------
	.section	.nv.info._Z13mul_mat_vec_qIN3c108BFloat16ELi256ELi8E11block_iq1_mLi1EXadL_ZN45_INTERNAL_8d5cb472_14_gguf_kernel_cu_cd24131918vec_dot_iq1_m_q8_1EPKvPK10block_q8_1RKiEEEvS5_S5_PT_iii,"",@"SHT_CUDA_INFO"
	.sectionflags	@""
	.align	4


	//----- nvinfo : EIATTR_CUDA_API_VERSION
	.align		4
        /*0000*/ 	.byte	0x04, 0x37
        /*0002*/ 	.short	(.L_6993 - .L_6992)
.L_6992:
        /*0004*/ 	.word	0x00000082


	//----- nvinfo : EIATTR_KPARAM_INFO
	.align		4
.L_6993:
        /*0008*/ 	.byte	0x04, 0x17
        /*000a*/ 	.short	(.L_6995 - .L_6994)
.L_6994:
        /*000c*/ 	.word	0x00000000
        /*0010*/ 	.short	0x0005
        /*0012*/ 	.short	0x0020
        /*0014*/ 	.byte	0x00, 0xf0, 0x11, 0x00


	//----- nvinfo : EIATTR_KPARAM_INFO
	.align		4
.L_6995:
        /*0018*/ 	.byte	0x04, 0x17
        /*001a*/ 	.short	(.L_6997 - .L_6996)
.L_6996:
        /*001c*/ 	.word	0x00000000
        /*0020*/ 	.short	0x0004
        /*0022*/ 	.short	0x001c
        /*0024*/ 	.byte	0x00, 0xf0, 0x11, 0x00


	//----- nvinfo : EIATTR_KPARAM_INFO
	.align		4
.L_6997:
        /*0028*/ 	.byte	0x04, 0x17
        /*002a*/ 	.short	(.L_6999 - .L_6998)
.L_6998:
        /*002c*/ 	.word	0x00000000
        /*0030*/ 	.short	0x0003
        /*0032*/ 	.short	0x0018
        /*0034*/ 	.byte	0x00, 0xf0, 0x11, 0x00


	//----- nvinfo : EIATTR_KPARAM_INFO
	.align		4
.L_6999:
        /*0038*/ 	.byte	0x04, 0x17
        /*003a*/ 	.short	(.L_7001 - .L_7000)
.L_7000:
        /*003c*/ 	.word	0x00000000
        /*0040*/ 	.short	0x0002
        /*0042*/ 	.short	0x0010
        /*0044*/ 	.byte	0x00, 0xf5, 0x21, 0x00


	//----- nvinfo : EIATTR_KPARAM_INFO
	.align		4
.L_7001:
        /*0048*/ 	.byte	0x04, 0x17
        /*004a*/ 	.short	(.L_7003 - .L_7002)
.L_7002:
        /*004c*/ 	.word	0x00000000
        /*0050*/ 	.short	0x0001
        /*0052*/ 	.short	0x0008
        /*0054*/ 	.byte	0x00, 0xf5, 0x21, 0x00


	//----- nvinfo : EIATTR_KPARAM_INFO
	.align		4
.L_7003:
        /*0058*/ 	.byte	0x04, 0x17
        /*005a*/ 	.short	(.L_7005 - .L_7004)
.L_7004:
        /*005c*/ 	.word	0x00000000
        /*0060*/ 	.short	0x0000
        /*0062*/ 	.short	0x0000
        /*0064*/ 	.byte	0x00, 0xf5, 0x21, 0x00


	//----- nvinfo : EIATTR_SPARSE_MMA_MASK
	.align		4
.L_7005:
        /*0068*/ 	.byte	0x03, 0x50
        /*006a*/ 	.short	0x0000


	//----- nvinfo : EIATTR_MAXREG_COUNT
	.align		4
        /*006c*/ 	.byte	0x03, 0x1b
        /*006e*/ 	.short	0x00ff


	//----- nvinfo : EIATTR_MERCURY_ISA_VERSION
	.align		4
        /*0070*/ 	.byte	0x03, 0x5f
        /*0072*/ 	.short	0x0101


	//----- nvinfo : EIATTR_COOP_GROUP_MASK_REGIDS
	.align		4
        /*0074*/ 	.byte	0x04, 0x29
        /*0076*/ 	.short	(.L_7007 - .L_7006)


	//   ....[0]....
.L_7006:
        /*0078*/ 	.word	0xffffffff


	//   ....[1]....
        /*007c*/ 	.word	0xffffffff


	//   ....[2]....
        /*0080*/ 	.word	0xffffffff


	//   ....[3]....
        /*0084*/ 	.word	0xffffffff


	//   ....[4]....
        /*0088*/ 	.word	0xffffffff


	//----- nvinfo : EIATTR_COOP_GROUP_INSTR_OFFSETS
	.align		4
.L_7007:
        /*008c*/ 	.byte	0x04, 0x28
        /*008e*/ 	.short	(.L_7009 - .L_7008)


	//   ....[0]....
.L_7008:
        /*0090*/ 	.word	0x00000b00


	//   ....[1]....
        /*0094*/ 	.word	0x00000b30


	//   ....[2]....
        /*0098*/ 	.word	0x00000b50


	//   ....[3]....
        /*009c*/ 	.word	0x00000b70


	//   ....[4]....
        /*00a0*/ 	.word	0x00000b90


	//----- nvinfo : EIATTR_VRC_CTA_INIT_COUNT
	.align		4
.L_7009:
        /*00a4*/ 	.byte	0x02, 0x4a
	.zero		1
	.zero		1


	//----- nvinfo : EIATTR_EXIT_INSTR_OFFSETS
	.align		4
        /*00a8*/ 	.byte	0x04, 0x1c
        /*00aa*/ 	.short	(.L_7011 - .L_7010)


	//   ....[0]....
.L_7010:
        /*00ac*/ 	.word	0x000000a0


	//   ....[1]....
        /*00b0*/ 	.word	0x00000ba0


	//   ....[2]....
        /*00b4*/ 	.word	0x00000c10


	//----- nvinfo : EIATTR_CRS_STACK_SIZE
	.align		4
.L_7011:
        /*00b8*/ 	.byte	0x04, 0x1e
        /*00ba*/ 	.short	(.L_7013 - .L_7012)
.L_7012:
        /*00bc*/ 	.word	0x00000000


	//----- nvinfo : EIATTR_CBANK_PARAM_SIZE
	.align		4
.L_7013:
        /*00c0*/ 	.byte	0x03, 0x19
        /*00c2*/ 	.short	0x0024


	//----- nvinfo : EIATTR_PARAM_CBANK
	.align		4
        /*00c4*/ 	.byte	0x04, 0x0a
        /*00c6*/ 	.short	(.L_7015 - .L_7014)
	.align		4
.L_7014:
        /*00c8*/ 	.word	index@(.nv.constant0._Z13mul_mat_vec_qIN3c108BFloat16ELi256ELi8E11block_iq1_mLi1EXadL_ZN45_INTERNAL_8d5cb472_14_gguf_kernel_cu_cd24131918vec_dot_iq1_m_q8_1EPKvPK10block_q8_1RKiEEEvS5_S5_PT_iii)
        /*00cc*/ 	.short	0x0380
        /*00ce*/ 	.short	0x0024


	//----- nvinfo : EIATTR_SW_WAR
	.align		4
.L_7015:
        /*00d0*/ 	.byte	0x04, 0x36
        /*00d2*/ 	.short	(.L_7017 - .L_7016)
.L_7016:
        /*00d4*/ 	.word	0x00000008
.L_7017:


//--------------------- .nv.info._Z13mul_mat_vec_qIN3c108BFloat16ELi256ELi8E12block_iq4_xsLi1EXadL_ZN45_INTERNAL_8d5cb472_14_gguf_kernel_cu_cd24131919vec_dot_iq4_xs_q8_1EPKvPK10block_q8_1RKiEEEvS5_S5_PT_iii --------------------------
	.section	.nv.info._Z13mul_mat_vec_qIN3c108BFloat16ELi256ELi8E12block_iq4_xsLi1EXadL_ZN45_INTERNAL_8d5cb472_14_gguf_kernel_cu_cd24131919vec_dot_iq4_xs_q8_1EPKvPK10block_q8_1RKiEEEvS5_S5_PT_iii,"",@"SHT_CUDA_INFO"
	.sectionflags	@""
	.align	4


	//----- nvinfo : EIATTR_CUDA_API_VERSION
	.align		4
        /*0000*/ 	.byte	0x04, 0x37
        /*0002*/ 	.short	(.L_7019 - .L_7018)
.L_7018:
        /*0004*/ 	.word	0x00000082


	//----- nvinfo : EIATTR_KPARAM_INFO
	.align		4
.L_7019:
        /*0008*/ 	.byte	0x04, 0x17
        /*000a*/ 	.short	(.L_7021 - .L_7020)
.L_7020:
        /*000c*/ 	.word	0x00000000
        /*0010*/ 	.short	0x0005
        /*0012*/ 	.short	0x0020
        /*0014*/ 	.byte	0x00, 0xf0, 0x11, 0x00


	//----- nvinfo : EIATTR_KPARAM_INFO
	.align		4
.L_7021:
        /*0018*/ 	.byte	0x04, 0x17
        /*001a*/ 	.short	(.L_7023 - .L_7022)
.L_7022:
        /*001c*/ 	.word	0x00000000
        /*0020*/ 	.short	0x0004
        /*0022*/ 	.short	0x001c
        /*0024*/ 	.byte	0x00, 0xf0, 0x11, 0x00


	//----- nvinfo : EIATTR_KPARAM_INFO
	.align		4
.L_7023:
        /*0028*/ 	.byte	0x04, 0x17
        /*002a*/ 	.short	(.L_7025 - .L_7024)
.L_7024:
        /*002c*/ 	.word	0x00000000
        /*0030*/ 	.short	0x0003
        /*0032*/ 	.short	0x0018
        /*0034*/ 	.byte	0x00, 0xf0, 0x11, 0x00


	//----- nvinfo : EIATTR_KPARAM_INFO
	.align		4
.L_7025:
        /*0038*/ 	.byte	0x04, 0x17
        /*003a*/ 	.short	(.L_7027 - .L_7026)
.L_7026:
        /*003c*/ 	.word	0x00000000
        /*0040*/ 	.short	0x0002
        /*0042*/ 	.short	0x0010
        /*0044*/ 	.byte	0x00, 0xf5, 0x21, 0x00


	//----- nvinfo : EIATTR_KPARAM_INFO
	.align		4
.L_7027:
        /*0048*/ 	.byte	0x04, 0x17
        /*004a*/ 	.short	(.L_7029 - .L_7028)
.L_7028:
        /*004c*/ 	.word	0x00000000
        /*0050*/ 	.short	0x0001
        /*0052*/ 	.short	0x0008
        /*0054*/ 	.byte	0x00, 0xf5, 0x21, 0x00


	//----- nvinfo : EIATTR_KPARAM_INFO
	.align		4
.L_7029:
        /*0058*/ 	.byte	0x04, 0x17
        /*005a*/ 	.short	(.L_7031 - .L_7030)
.L_7030:
        /*005c*/ 	.word	0x00000000
        /*0060*/ 	.short	0x0000
        /*0062*/ 	.short	0x0000
        /*0064*/ 	.byte	0x00, 0xf5, 0x21, 0x00


	//----- nvinfo : EIATTR_SPARSE_MMA_MASK
	.align		4
.L_7031:
        /*0068*/ 	.byte	0x03, 0x50
        /*006a*/ 	.short	0x0000


	//----- nvinfo : EIATTR_MAXREG_COUNT
	.align		4
        /*006c*/ 	.byte	0x03, 0x1b
        /*006e*/ 	.short	0x00ff


	//----- nvinfo : EIATTR_MERCURY_ISA_VERSION
	.align		4
        /*0070*/ 	.byte	0x03, 0x5f
        /*0072*/ 	.short	0x0101


	//----- nvinfo : EIATTR_COOP_GROUP_MASK_REGIDS
	.align		4
        /*0074*/ 	.byte	0x04, 0x29
        /*0076*/ 	.short	(.L_7033 - .L_7032)


	//   ....[0]....
.L_7032:
        /*0078*/ 	.word	0xffffffff


	//   ....[1]....
        /*007c*/ 	.word	0xffffffff


	//   ....[2]....
        /*0080*/ 	.word	0xffffffff


	//   ....[3]....
        /*0084*/ 	.word	0xffffffff


	//   ....[4]....
        /*0088*/ 	.word	0xffffffff


	//----- nvinfo : EIATTR_COOP_GROUP_INSTR_OFFSETS
	.align		4
.L_7033:
        /*008c*/ 	.byte	0x04, 0x28
        /*008e*/ 	.short	(.L_7035 - .L_7034)


	//   ....[0]....
.L_7034:
        /*0090*/ 	.word	0x000010a0


	//   ....[1]....
        /*0094*/ 	.word	0x000010d0


	//   ....[2]....
        /*0098*/ 	.word	0x000010f0


	//   ....[3]....
        /*009c*/ 	.word	0x00001110


	//   ....[4]....
        /*00a0*/ 	.word	0x00001130


	//----- nvinfo : EIATTR_VRC_CTA_INIT_COUNT
	.align		4
.L_7035:
        /*00a4*/ 	.byte	0x02, 0x4a
	.zero		1
	.zero		1


	//----- nvinfo : EIATTR_EXIT_INSTR_OFFSETS
	.align		4
        /*00a8*/ 	.byte	0x04, 0x1c
        /*00aa*/ 	.short	(.L_7037 - .L_7036)


	//   ....[0]....
.L_7036:
        /*00ac*/ 	.word	0x000000a0


	//   ....[1]....
        /*00b0*/ 	.word	0x00001140


	//   ....[2]....
        /*00b4*/ 	.word	0x000011b0


	//----- nvinfo : EIATTR_CRS_STACK_SIZE
	.align		4
.L_7037:
        /*00b8*/ 	.byte	0x04, 0x1e
        /*00ba*/ 	.short	(.L_7039 - .L_7038)
.L_7038:
        /*00bc*/ 	.word	0x00000000


	//----- nvinfo : EIATTR_CBANK_PARAM_SIZE
	.align		4
.L_7039:
        /*00c0*/ 	.byte	0x03, 0x19
        /*00c2*/ 	.short	0x0024


	//----- nvinfo : EIATTR_PARAM_CBANK
	.align		4
        /*00c4*/ 	.byte	0x04, 0x0a
        /*00c6*/ 	.short	(.L_7041 - .L_7040)
	.align		4
.L_7040:
        /*00c8*/ 	.word	index@(.nv.constant0._Z13mul_mat_vec_qIN3c108BFloat16ELi256ELi8E12block_iq4_xsLi1EXadL_ZN45_INTERNAL_8d5cb472_14_gguf_kernel_cu_cd24131919vec_dot_iq4_xs_q8_1EPKvPK10block_q8_1RKiEEEvS5_S5_PT_iii)
        /*00cc*/ 	.short	0x0380
        /*00ce*/ 	.short	0x0024


	//----- nvinfo : EIATTR_SW_WAR
	.align		4
.L_7041:
        /*00d0*/ 	.byte	0x04, 0x36
        /*00d2*/ 	.short	(.L_7043 - .L_7042)
.L_7042:
        /*00d4*/ 	.word	0x00000008
.L_7043:


//--------------------- .nv.info._Z13mul_mat_vec_qIN3c108BFloat16ELi256ELi8E11block_iq2_sLi1EXadL_ZN45_INTERNAL_8d5cb472_14_gguf_kernel_cu_cd24131918vec_dot_iq2_s_q8_1EPKvPK10block_q8_1RKiEEEvS5_S5_PT_iii --------------------------
	.section	.nv.info._Z13mul_mat_vec_qIN3c108BFloat16ELi256ELi8E11block_iq2_sLi1EXadL_ZN45_INTERNAL_8d5cb472_14_gguf_kernel_cu_cd24131918vec_dot_iq2_s_q8_1EPKvPK10block_q8_1RKiEEEvS5_S5_PT_iii,"",@"SHT_CUDA_INFO"
	.sectionflags	@""
	.align	4


	//----- nvinfo : EIATTR_CUDA_API_VERSION
	.align		4
        /*0000*/ 	.byte	0x04, 0x37
        /*0002*/ 	.short	(.L_7045 - .L_7044)
.L_7044:
        /*0004*/ 	.word	0x00000082


	//----- nvinfo : EIATTR_KPARAM_INFO
	.align		4
.L_7045:
        /*0008*/ 	.byte	0x04, 0x17
        /*000a*/ 	.short	(.L_7047 - .L_7046)
.L_7046:
        /*000c*/ 	.word	0x00000000
        /*0010*/ 	.short	0x0005
        /*0012*/ 	.short	0x0020
        /*0014*/ 	.byte	0x00, 0xf0, 0x11, 0x00


	//----- nvinfo : EIATTR_KPARAM_INFO
	.align		4
.L_7047:
        /*0018*/ 	.byte	0x04, 0x17
        /*001a*/ 	.short	(.L_7049 - .L_7048)
.L_7048:
        /*001c*/ 	.word	0x00000000
        /*0020*/ 	.short	0x0004
        /*0022*/ 	.short	0x001c
        /*0024*/ 	.byte	0x00, 0xf0, 0x11, 0x00


	//----- nvinfo : EIATTR_KPARAM_INFO
	.align		4
.L_7049:
        /*0028*/ 	.byte	0x04, 0x17
        /*002a*/ 	.short	(.L_7051 - .L_7050)
.L_7050:
        /*002c*/ 	.word	0x00000000
        /*0030*/ 	.short	0x0003
        /*0032*/ 	.short	0x0018
        /*0034*/ 	.byte	0x00, 0xf0, 0x11, 0x00


	//----- nvinfo : EIATTR_KPARAM_INFO
	.align		4
.L_7051:
        /*0038*/ 	.byte	0x04, 0x17
        /*003a*/ 	.short	(.L_7053 - .L_7052)
.L_7052:
        /*003c*/ 	.word	0x00000000
        /*0040*/ 	.short	0x0002
        /*0042*/ 	.short	0x0010
        /*0044*/ 	.byte	0x00, 0xf5, 0x21, 0x00


	//----- nvinfo : EIATTR_KPARAM_INFO
	.align		4
.L_7053:
        /*0048*/ 	.byte	0x04, 0x17
        /*004a*/ 	.short	(.L_7055 - .L_7054)
.L_7054:
        /*004c*/ 	.word	0x00000000
        /*0050*/ 	.short	0x0001
        /*0052*/ 	.short	0x0008
        /*0054*/ 	.byte	0x00, 0xf5, 0x21, 0x00


	//----- nvinfo : EIATTR_KPARAM_INFO
	.align		4
.L_7055:
        /*0058*/ 	.byte	0x04, 0x17
        /*005a*/ 	.short	(.L_7057 - .L_7056)
.L_7056:
        /*005c*/ 	.word	0x00000000
        /*0060*/ 	.short	0x0000
        /*0062*/ 	.short	0x0000
        /*0064*/ 	.byte	0x00, 0xf5, 0x21, 0x00


	//----- nvinfo : EIATTR_SPARSE_MMA_MASK
	.align		4
.L_7057:
        /*0068*/ 	.byte	0x03, 0x50
        /*006a*/ 	.short	0x0000


	//----- nvinfo : EIATTR_MAXREG_COUNT
	.align		4
        /*006c*/ 	.byte	0x03, 0x1b
        /*006e*/ 	.short	0x00ff


	//----- nvinfo : EIATTR_MERCURY_ISA_VERSION
	.align		4
        /*0070*/ 	.byte	0x03, 0x5f
        /*0072*/ 	.short	0x0101


	//----- nvinfo : EIATTR_COOP_GROUP_MASK_REGIDS
	.align		4
        /*0074*/ 	.byte	0x04, 0x29
        /*0076*/ 	.short	(.L_7059 - .L_7058)


	//   ....[0]....
.L_7058:
        /*0078*/ 	.word	0xffffffff


	//   ....[1]....
        /*007c*/ 	.word	0xffffffff


	//   ....[2]....
        /*0080*/ 	.word	0xffffffff


	//   ....[3]....
        /*0084*/ 	.word	0xffffffff


	//   ....[4]....
        /*0088*/ 	.word	0xffffffff


	//----- nvinfo : EIATTR_COOP_GROUP_INSTR_OFFSETS
	.align		4
.L_7059:
        /*008c*/ 	.byte	0x04, 0x28
        /*008e*/ 	.short	(.L_7061 - .L_7060)


	//   ....[0]....
.L_7060:
        /*0090*/ 	.word	0x00000c80


	//   ....[1]....
        /*0094*/ 	.word	0x00000cb0


	//   ....[2]....
        /*0098*/ 	.word	0x00000cd0


	//   ....[3]....
        /*009c*/ 	.word	0x00000cf0


	//   ....[4]....
        /*00a0*/ 	.word	0x00000d10


	//----- nvinfo : EIATTR_VRC_CTA_INIT_COUNT
	.align		4
.L_7061:
        /*00a4*/ 	.byte	0x02, 0x4a
	.zero		1
	.zero		1


	//----- nvinfo : EIATTR_EXIT_INSTR_OFFSETS
	.align		4
        /*00a8*/ 	.byte	0x04, 0x1c
        /*00aa*/ 	.short	(.L_7063 - .L_7062)


	//   ....[0]....
.L_7062:
        /*00ac*/ 	.word	0x000000a0


	//   ....[1]....
        /*00b0*/ 	.word	0x00000d20


	//   ....[2]....
        /*00b4*/ 	.word	0x00000d90


	//----- nvinfo : EIATTR_CRS_STACK_SIZE
	.align		4
.L_7063:
        /*00b8*/ 	.byte	0x04, 0x1e
        /*00ba*/ 	.short	(.L_7065 - .L_7064)
.L_7064:
        /*00bc*/ 	.word	0x00000000


	//----- nvinfo : EIATTR_CBANK_PARAM_SIZE
	.align		4
.L_7065:
        /*00c0*/ 	.byte	0x03, 0x19
        /*00c2*/ 	.short	0x0024


	//----- nvinfo : EIATTR_PARAM_CBANK
	.align		4
        /*00c4*/ 	.byte	0x04, 0x0a
        /*00c6*/ 	.short	(.L_7067 - .L_7066)
	.align		4
.L_7066:
        /*00c8*/ 	.word	index@(.nv.constant0._Z13mul_mat_vec_qIN3c108BFloat16ELi256ELi8E11block_iq2_sLi1EXadL_ZN45_INTERNAL_8d5cb472_14_gguf_kernel_cu_cd24131918vec_dot_iq2_s_q8_1EPKvPK10block_q8_1RKiEEEvS5_S5_PT_iii)
        /*00cc*/ 	.short	0x0380
        /*00ce*/ 	.short	0x0024


	//----- nvinfo : EIATTR_SW_WAR
	.align		4
.L_7067:
        /*00d0*/ 	.byte	0x04, 0x36
        /*00d2*/ 	.short	(.L_7069 - .L_7068)
.L_7068:
        /*00d4*/ 	.word	0x00000008
.L_7069:


//--------------------- .nv.info._Z13mul_mat_vec_qIN3c108BFloat16ELi256ELi8E11block_iq3_sLi1EXadL_ZN45_INTERNAL_8d5cb472_14_gguf_kernel_cu_cd24131918vec_dot_iq3_s_q8_1EPKvPK10block_q8_1RKiEEEvS5_S5_PT_iii --------------------------
	.section	.nv.info._Z13mul_mat_vec_qIN3c108BFloat16ELi256ELi8E11block_iq3_sLi1EXadL_ZN45_INTERNAL_8d5cb472_14_gguf_kernel_cu_cd24131918vec_dot_iq3_s_q8_1EPKvPK10block_q8_1RKiEEEvS5_S5_PT_iii,"",@"SHT_CUDA_INFO"
	.sectionflags	@""
	.align	4


	//----- nvinfo : EIATTR_CUDA_API_VERSION
	.align		4
        /*0000*/ 	.byte	0x04, 0x37
        /*0002*/ 	.short	(.L_7071 - .L_7070)
.L_7070:
        /*0004*/ 	.word	0x00000082


	//----- nvinfo : EIATTR_KPARAM_INFO
	.align		4
.L_7071:
        /*0008*/ 	.byte	0x04, 0x17
        /*000a*/ 	.short	(.L_7073 - .L_7072)
.L_7072:
        /*000c*/ 	.word	0x00000000
        /*0010*/ 	.short	0x0005
        /*0012*/ 	.short	0x0020
        /*0014*/ 	.byte	0x00, 0xf0, 0x11, 0x00


	//----- nvinfo : EIATTR_KPARAM_INFO
	.align		4
.L_7073:
        /*0018*/ 	.byte	0x04, 0x17
        /*001a*/ 	.short	(.L_7075 - .L_7074)
.L_7074:
        /*001c*/ 	.word	0x00000000
        /*0020*/ 	.short	0x0004
        /*0022*/ 	.short	0x001c
        /*0024*/ 	.byte	0x00, 0xf0, 0x11, 0x00


	//----- nvinfo : EIATTR_KPARAM_INFO
	.align		4
.L_7075:
        /*0028*/ 	.byte	0x04, 0x17
        /*002a*/ 	.short	(.L_7077 - .L_7076)
.L_7076:
        /*002c*/ 	.word	0x00000000
        /*0030*/ 	.short	0x0003
        /*0032*/ 	.short	0x0018
        /*0034*/ 	.byte	0x00, 0xf0, 0x11, 0x00


	//----- nvinfo : EIATTR_KPARAM_INFO
	.align		4
.L_7077:
        /*0038*/ 	.byte	0x04, 0x17
        /*003a*/ 	.short	(.L_7079 - .L_7078)
.L_7078:
        /*003c*/ 	.word	0x00000000
        /*0040*/ 	.short	0x0002
        /*0042*/ 	.short	0x0010
        /*0044*/ 	.byte	0x00, 0xf5, 0x21, 0x00


	//----- nvinfo : EIATTR_KPARAM_INFO
	.align		4
.L_7079:
        /*0048*/ 	.byte	0x04, 0x17
        /*004a*/ 	.short	(.L_7081 - .L_7080)
.L_7080:
        /*004c*/ 	.word	0x00000000
        /*0050*/ 	.short	0x0001
        /*0052*/ 	.short	0x0008
        /*0054*/ 	.byte	0x00, 0xf5, 0x21, 0x00


	//----- nvinfo : EIATTR_KPARAM_INFO
	.align		4
.L_7081:
        /*0058*/ 	.byte	0x04, 0x17
        /*005a*/ 	.short	(.L_7083 - .L_7082)
.L_7082:
        /*005c*/ 	.word	0x00000000
        /*0060*/ 	.short	0x0000
        /*0062*/ 	.short	0x0000
        /*0064*/ 	.byte	0x00, 0xf5, 0x21, 0x00


	//----- nvinfo : EIATTR_SPARSE_MMA_MASK
	.align		4
.L_7083:
        /*0068*/ 	.byte	0x03, 0x50
        /*006a*/ 	.short	0x0000


	//----- nvinfo : EIATTR_MAXREG_COUNT
	.align		4
        /*006c*/ 	.byte	0x03, 0x1b
        /*006e*/ 	.short	0x00ff


	//----- nvinfo : EIATTR_MERCURY_ISA_VERSION
	.align		4
        /*0070*/ 	.byte	0x03, 0x5f
        /*0072*/ 	.short	0x0101


	//----- nvinfo : EIATTR_COOP_GROUP_MASK_REGIDS
	.align		4
        /*0074*/ 	.byte	0x04, 0x29
        /*0076*/ 	.short	(.L_7085 - .L_7084)


	//   ....[0]....
.L_7084:
        /*0078*/ 	.word	0xffffffff


	//   ....[1]....
        /*007c*/ 	.word	0xffffffff


	//   ....[2]....
        /*0080*/ 	.word	0xffffffff


	//   ....[3]....
        /*0084*/ 	.word	0xffffffff


	//   ....[4]....
        /*0088*/ 	.word	0xffffffff


	//----- nvinfo : EIATTR_COOP_GROUP_INSTR_OFFSETS
	.align		4
.L_7085:
        /*008c*/ 	.byte	0x04, 0x28
        /*008e*/ 	.short	(.L_7087 - .L_7086)


	//   ....[0]....
.L_7086:
        /*0090*/ 	.word	0x00000df0


	//   ....[1]....
        /*0094*/ 	.word	0x00000e20


	//   ....[2]....
        /*0098*/ 	.word	0x00000e40


	//   ....[3]....
        /*009c*/ 	.word	0x00000e60


	//   ....[4]....
        /*00a0*/ 	.word	0x00000e80


	//----- nvinfo : EIATTR_VRC_CTA_INIT_COUNT
	.align		4
.L_7087:
        /*00a4*/ 	.byte	0x02, 0x4a
	.zero		1
	.zero		1


	//----- nvinfo : EIATTR_EXIT_INSTR_OFFSETS
	.align		4
        /*00a8*/ 	.byte	0x04, 0x1c
        /*00aa*/ 	.short	(.L_7089 - .L_7088)


	//   ....[0]....
.L_7088:
        /*00ac*/ 	.word	0x000000a0


	//   ....[1]....
        /*00b0*/ 	.word	0x00000e90


	//   ....[2]....
        /*00b4*/ 	.word	0x00000f10


	//----- nvinfo : EIATTR_CRS_STACK_SIZE
	.align		4
.L_7089:
        /*00b8*/ 	.byte	0x04, 0x1e
        /*00ba*/ 	.short	(.L_7091 - .L_7090)
.L_7090:
        /*00bc*/ 	.word	0x00000000


	//----- nvinfo : EIATTR_CBANK_PARAM_SIZE
	.align		4
.L_7091:
        /*00c0*/ 	.byte	0x03, 0x19
        /*00c2*/ 	.short	0x0024


	//----- nvinfo : EIATTR_PARAM_CBANK
	.align		4
        /*00c4*/ 	.byte	0x04, 0x0a
        /*00c6*/ 	.short	(.L_7093 - .L_7092)
	.align		4
.L_7092:
        /*00c8*/ 	.word	index@(.nv.constant0._Z13mul_mat_vec_qIN3c108BFloat16ELi256ELi8E11block_iq3_sLi1EXadL_ZN45_INTERNAL_8d5cb472_14_gguf_kernel_cu_cd24131918vec_dot_iq3_s_q8_1EPKvPK10block_q8_1RKiEEEvS5_S5_PT_iii)
        /*00cc*/ 	.short	0x0380
        /*00ce*/ 	.short	0x0024


	//----- nvinfo : EIATTR_SW_WAR
	.align		4
.L_7093:
        /*00d0*/ 	.byte	0x04, 0x36
        /*00d2*/ 	.short	(.L_7095 - .L_7094)
.L_7094:
        /*00d4*/ 	.word	0x00000008
.L_7095:


//--------------------- .nv.info._Z13mul_mat_vec_qIN3c108BFloat16ELi32ELi4E12block_iq4_nlLi2EXadL_ZN45_INTERNAL_8d5cb472_14_gguf_kernel_cu_cd24131919vec_dot_iq4_nl_q8_1EPKvPK10block_q8_1RKiEEEvS5_S5_PT_iii --------------------------
	.section	.nv.info._Z13mul_mat_vec_qIN3c108BFloat16ELi32ELi4E12block_iq4_nlLi2EXadL_ZN45_INTERNAL_8d5cb472_14_gguf_kernel_cu_cd24131919vec_dot_iq4_nl_q8_1EPKvPK10block_q8_1RKiEEEvS5_S5_PT_iii,"",@"SHT_CUDA_INFO"
	.sectionflags	@""
	.align	4


	//----- nvinfo : EIATTR_CUDA_API_VERSION
	.align		4
        /*0000*/ 	.byte	0x04, 0x37
        /*0002*/ 	.short	(.L_7097 - .L_7096)
.L_7096:
        /*0004*/ 	.word	0x00000082


	//----- nvinfo : EIATTR_KPARAM_INFO
	.align		4
.L_7097:
        /*0008*/ 	.byte	0x04, 0x17
        /*000a*/ 	.short	(.L_7099 - .L_7098)
.L_7098:
        /*000c*/ 	.word	0x00000000
        /*0010*/ 	.short	0x0005
        /*0012*/ 	.short	0x0020
        /*0014*/ 	.byte	0x00, 0xf0, 0x11, 0x00


	//----- nvinfo : EIATTR_KPARAM_INFO
	.align		4
.L_7099:
        /*0018*/ 	.byte	0x04, 0x17
        /*001a*/ 	.short	(.L_7101 - .L_7100)
.L_7100:
        /*001c*/ 	.word	0x00000000
        /*0020*/ 	.short	0x0004
        /*0022*/ 	.short	0x001c
        /*0024*/ 	.byte	0x00, 0xf0, 0x11, 0x00


	//----- nvinfo : EIATTR_KPARAM_INFO
	.align		4
.L_7101:
        /*0028*/ 	.byte	0x04, 0x17
        /*002a*/ 	.short	(.L_7103 - .L_7102)
.L_7102:
        /*002c*/ 	.word	0x00000000
        /*0030*/ 	.short	0x0003
        /*0032*/ 	.short	0x0018
        /*0034*/ 	.byte	0x00, 0xf0, 0x11, 0x00


	//----- nvinfo : EIATTR_KPARAM_INFO
	.align		4
.L_7103:
        /*0038*/ 	.byte	0x04, 0x17
        /*003a*/ 	.short	(.L_7105 - .L_7104)
.L_7104:
        /*003c*/ 	.word	0x00000000
        /*0040*/ 	.short	0x0002
        /*0042*/ 	.short	0x0010
        /*0044*/ 	.byte	0x00, 0xf5, 0x21, 0x00


	//----- nvinfo : EIATTR_KPARAM_INFO
	.align		4
.L_7105:
        /*0048*/ 	.byte	0x04, 0x17
        /*004a*/ 	.short	(.L_7107 - .L_7106)
.L_7106:
        /*004c*/ 	.word	0x00000000
        /*0050*/ 	.short	0x0001
        /*0052*/ 	.short	0x0008
        /*0054*/ 	.byte	0x00, 0xf5, 0x21, 0x00


	//----- nvinfo : EIATTR_KPARAM_INFO
	.align		4
.L_7107:
        /*0058*/ 	.byte	0x04, 0x17
        /*005a*/ 	.short	(.L_7109 - .L_7108)
.L_7108:
        /*005c*/ 	.word	0x00000000
        /*0060*/ 	.short	0x0000
        /*0062*/ 	.short	0x0000
        /*0064*/ 	.byte	0x00, 0xf5, 0x21, 0x00


	//----- nvinfo : EIATTR_SPARSE_MMA_MASK
	.align		4
.L_7109:
        /*0068*/ 	.byte	0x03, 0x50
        /*006a*/ 	.short	0x0000


	//----- nvinfo : EIATTR_MAXREG_COUNT
	.align		4
        /*006c*/ 	.byte	0x03, 0x1b
        /*006e*/ 	.short	0x00ff


	//----- nvinfo : EIATTR_MERCURY_ISA_VERSION
	.align		4
        /*0070*/ 	.byte	0x03, 0x5f
        /*0072*/ 	.short	0x0101


	//----- nvinfo : EIATTR_COOP_GROUP_MASK_REGIDS
	.align		4
        /*0074*/ 	.byte	0x04, 0x29
        /*0076*/ 	.short	(.L_7111 - .L_7110)


	//   ....[0]....
.L_7110:
        /*0078*/ 	.word	0xffffffff


	//   ....[1]....
        /*007c*/ 	.word	0xffffffff


	//   ....[2]....
        /*0080*/ 	.word	0xffffffff


	//   ....[3]....
        /*0084*/ 	.word	0xffffffff


	//   ....[4]....
        /*0088*/ 	.word	0xffffffff


	//----- nvinfo : EIATTR_COOP_GROUP_INSTR_OFFSETS
	.align		4
.L_7111:
        /*008c*/ 	.byte	0x04, 0x28
        /*008e*/ 	.short	(.L_7113 - .L_7112)


	//   ....[0]....
.L_7112:
        /*0090*/ 	.word	0x00000980


	//   ....[1]....
        /*0094*/ 	.word	0x000009b0


	//   ....[2]....
        /*0098*/ 	.word	0x000009d0


	//   ....[3]....
        /*009c*/ 	.word	0x000009f0


	//   ....[4]....
        /*00a0*/ 	.word	0x00000a10


	//----- nvinfo : EIATTR_VRC_CTA_INIT_COUNT
	.align		4
.L_7113:
        /*00a4*/ 	.byte	0x02, 0x4a
	.zero		1
	.zero		1


	//----- nvinfo : EIATTR_EXIT_INSTR_OFFSETS
	.align		4
        /*00a8*/ 	.byte	0x04, 0x1c
        /*00aa*/ 	.short	(.L_7115 - .L_7114)


	//   ....[0]....
.L_7114:
        /*00ac*/ 	.word	0x000000a0


	//   ....[1]....
        /*00b0*/ 	.word	0x00000a20


	//   ....[2]....
        /*00b4*/ 	.word	0x00000a90


	//----- nvinfo : EIATTR_CRS_STACK_SIZE
	.align		4
.L_7115:
        /*00b8*/ 	.byte	0x04, 0x1e
        /*00ba*/ 	.short	(.L_7117 - .L_7116)
.L_7116:
        /*00bc*/ 	.word	0x00000000


	//----- nvinfo : EIATTR_CBANK_PARAM_SIZE
	.align		4
.L_7117:
        /*00c0*/ 	.byte	0x03, 0x19
        /*00c2*/ 	.short	0x0024


	//----- nvinfo : EIATTR_PARAM_CBANK
	.align		4
        /*00c4*/ 	.byte	0x04, 0x0a
        /*00c6*/ 	.short	(.L_7119 - .L_7118)
	.align		4
.L_7118:
        /*00c8*/ 	.word	index@(.nv.constant0._Z13mul_mat_vec_qIN3c108BFloat16ELi32ELi4E12block_iq4_nlLi2EXadL_ZN45_INTERNAL_8d5cb472_14_gguf_kernel_cu_cd24131919vec_dot_iq4_nl_q8_1EPKvPK10block_q8_1RKiEEEvS5_S5_PT_iii)
        /*00cc*/ 	.short	0x0380
        /*00ce*/ 	.short	0x0024


	//----- nvinfo : EIATTR_SW_WAR
	.align		4
.L_7119:
        /*00d0*/ 	.byte	0x04, 0x36
        /*00d2*/ 	.short	(.L_7121 - .L_7120)
.L_7120:
        /*00d4*/ 	.word	0x00000008
.L_7121:


//--------------------- .nv.info._Z13mul_mat_vec_qIN3c108BFloat16ELi256ELi8E11block_iq1_sLi1EXadL_ZN45_INTERNAL_8d5cb472_14_gguf_kernel_cu_cd24131918vec_dot_iq1_s_q8_1EPKvPK10block_q8_1RKiEEEvS5_S5_PT_iii --------------------------
	.section	.nv.info._Z13mul_mat_vec_qIN3c108BFloat16ELi256ELi8E11block_iq1_sLi1EXadL_ZN45_INTERNAL_8d5cb472_14_gguf_kernel_cu_cd24131918vec_dot_iq1_s_q8_1EPKvPK10block_q8_1RKiEEEvS5_S5_PT_iii,"",@"SHT_CUDA_INFO"
	.sectionflags	@""
	.align	4


	//----- nvinfo : EIATTR_CUDA_API_VERSION
	.align		4
        /*0000*/ 	.byte	0x04, 0x37
        /*0002*/ 	.short	(.L_7123 - .L_7122)
.L_7122:
        /*0004*/ 	.word	0x00000082


	//----- nvinfo : EIATTR_KPARAM_INFO
	.align		4
.L_7123:
        /*0008*/ 	.byte	0x04, 0x17
        /*000a*/ 	.short	(.L_7125 - .L_7124)
.L_7124:
        /*000c*/ 	.word	0x00000000
        /*0010*/ 	.short	0x0005
        /*0012*/ 	.short	0x0020
        /*0014*/ 	.byte	0x00, 0xf0, 0x11, 0x00


	//----- nvinfo : EIATTR_KPARAM_INFO
	.align		4
.L_7125:
        /*0018*/ 	.byte	0x04, 0x17
        /*001a*/ 	.short	(.L_7127 - .L_7126)
.L_7126:
        /*001c*/ 	.word	0x00000000
        /*0020*/ 	.short	0x0004
        /*0022*/ 	.short	0x001c
        /*0024*/ 	.byte	0x00, 0xf0, 0x11, 0x00


	//----- nvinfo : EIATTR_KPARAM_INFO
	.align		4
.L_7127:
        /*0028*/ 	.byte	0x04, 0x17
        /*002a*/ 	.short	(.L_7129 - .L_7128)
.L_7128:
        /*002c*/ 	.word	0x00000000
        /*0030*/ 	.short	0x0003
        /*0032*/ 	.short	0x0018
        /*0034*/ 	.byte	0x00, 0xf0, 0x11, 0x00


	//----- nvinfo : EIATTR_KPARAM_INFO
	.align		4
.L_7129:
        /*0038*/ 	.byte	0x04, 0x17
        /*003a*/ 	.short	(.L_7131 - .L_7130)
.L_7130:
        /*003c*/ 	.word	0x00000000
        /*0040*/ 	.short	0x0002
        /*0042*/ 	.short	0x0010
        /*0044*/ 	.byte	0x00, 0xf5, 0x21, 0x00


	//----- nvinfo : EIATTR_KPARAM_INFO
	.align		4
.L_7131:
        /*0048*/ 	.byte	0x04, 0x17
        /*004a*/ 	.short	(.L_7133 - .L_7132)
.L_7132:
        /*004c*/ 	.word	0x00000000
        /*0050*/ 	.short	0x0001
        /*0052*/ 	.short	0x0008
        /*0054*/ 	.byte	0x00, 0xf5, 0x21, 0x00


	//----- nvinfo : EIATTR_KPARAM_INFO
	.align		4
.L_7133:
        /*0058*/ 	.byte	0x04, 0x17
        /*005a*/ 	.short	(.L_7135 - .L_7134)
.L_7134:
        /*005c*/ 	.word	0x00000000
        /*0060*/ 	.short	0x0000
        /*0062*/ 	.short	0x0000
        /*0064*/ 	.byte	0x00, 0xf5, 0x21, 0x00


	//----- nvinfo : EIATTR_SPARSE_MMA_MASK
	.align		4
.L_7135:
        /*0068*/ 	.byte	0x03, 0x50
        /*006a*/ 	.short	0x0000


	//----- nvinfo : EIATTR_MAXREG_COUNT
	.align		4
        /*006c*/ 	.byte	0x03, 0x1b
        /*006e*/ 	.short	0x00ff


	//----- nvinfo : EIATTR_MERCURY_ISA_VERSION
	.align		4
        /*0070*/ 	.byte	0x03, 0x5f
        /*0072*/ 	.short	0x0101


	//----- nvinfo : EIATTR_COOP_GROUP_MASK_REGIDS
	.align		4
        /*0074*/ 	.byte	0x04, 0x29
        /*0076*/ 	.short	(.L_7137 - .L_7136)


	//   ....[0]....
.L_7136:
        /*0078*/ 	.word	0xffffffff


	//   ....[1]....
        /*007c*/ 	.word	0xffffffff


	//   ....[2]....
        /*0080*/ 	.word	0xffffffff


	//   ....[3]....
        /*0084*/ 	.word	0xffffffff


	//   ....[4]....
        /*0088*/ 	.word	0xffffffff


	//----- nvinfo : EIATTR_COOP_GROUP_INSTR_OFFSETS
	.align		4
.L_7137:
        /*008c*/ 	.byte	0x04, 0x28
        /*008e*/ 	.short	(.L_7139 - .L_7138)


	//   ....[0]....
.L_7138:
        /*0090*/ 	.word	0x000011a0


	//   ....[1]....
        /*0094*/ 	.word	0x000011d0


	//   ....[2]....
        /*0098*/ 	.word	0x000011f0


	//   ....[3]....
        /*009c*/ 	.word	0x00001210


	//   ....[4]....
        /*00a0*/ 	.word	0x00001230


	//----- nvinfo : EIATTR_VRC_CTA_INIT_COUNT
	.align		4
.L_7139:
        /*00a4*/ 	.byte	0x02, 0x4a
	.zero		1
	.zero		1


	//----- nvinfo : EIATTR_EXIT_INSTR_OFFSETS
	.align		4
        /*00a8*/ 	.byte	0x04, 0x1c
        /*00aa*/ 	.short	(.L_7141 - .L_7140)


	//   ....[0]....
.L_7140:
        /*00ac*/ 	.word	0x000000a0


	//   ....[1]....
        /*00b0*/ 	.word	0x00001240


	//   ....[2]....
        /*00b4*/ 	.word	0x000012b0


	//----- nvinfo : EIATTR_CRS_STACK_SIZE
	.align		4
.L_7141:
        /*00b8*/ 	.byte	0x04, 0x1e
        /*00ba*/ 	.short	(.L_7143 - .L_7142)
.L_7142:
        /*00bc*/ 	.word	0x00000000


	//----- nvinfo : EIATTR_CBANK_PARAM_SIZE
	.align		4
.L_7143:
        /*00c0*/ 	.byte	0x03, 0x19
        /*00c2*/ 	.short	0x0024


	//----- nvinfo : EIATTR_PARAM_CBANK
	.align		4
        /*00c4*/ 	.byte	0x04, 0x0a
        /*00c6*/ 	.short	(.L_7145 - .L_7144)
	.align		4
.L_7144:
        /*00c8*/ 	.word	index@(.nv.constant0._Z13mul_mat_vec_qIN3c108BFloat16ELi256ELi8E11block_iq1_sLi1EXadL_ZN45_INTERNAL_8d5cb472_14_gguf_kernel_cu_cd24131918vec_dot_iq1_s_q8_1EPKvPK10block_q8_1RKiEEEvS5_S5_PT_iii)
        /*00cc*/ 	.short	0x0380
        /*00ce*/ 	.short	0x0024


	//----- nvinfo : EIATTR_SW_WAR
	.align		4
.L_7145:
        /*00d0*/ 	.byte	0x04, 0x36
        /*00d2*/ 	.short	(.L_7147 - .L_7146)
.L_7146:
        /*00d4*/ 	.word	0x00000008
.L_7147:


//--------------------- .nv.info._Z13mul_mat_vec_qIN3c108BFloat16ELi256ELi8E13block_iq3_xxsLi1EXadL_ZN45_INTERNAL_8d5cb472_14_gguf_kernel_cu_cd24131920vec_dot_iq3_xxs_q8_1EPKvPK10block_q8_1RKiEEEvS5_S5_PT_iii --------------------------
	.section	.nv.info._Z13mul_mat_vec_qIN3c108BFloat16ELi256ELi8E13block_iq3_xxsLi1EXadL_ZN45_INTERNAL_8d5cb472_14_gguf_kernel_cu_cd24131920vec_dot_iq3_xxs_q8_1EPKvPK10block_q8_1RKiEEEvS5_S5_PT_iii,"",@"SHT_CUDA_INFO"
	.sectionflags	@""
	.align	4


	//----- nvinfo : EIATTR_CUDA_API_VERSION
	.align		4
        /*0000*/ 	.byte	0x04, 0x37
        /*0002*/ 	.short	(.L_7149 - .L_7148)
.L_7148:
        /*0004*/ 	.word	0x00000082


	//----- nvinfo : EIATTR_KPARAM_INFO
	.align		4
.L_7149:
        /*0008*/ 	.byte	0x04, 0x17
        /*000a*/ 	.short	(.L_7151 - .L_7150)
.L_7150:
        /*000c*/ 	.word	0x00000000
        /*0010*/ 	.short	0x0005
        /*0012*/ 	.short	0x0020
        /*0014*/ 	.byte	0x00, 0xf0, 0x11, 0x00


	//----- nvinfo : EIATTR_KPARAM_INFO
	.align		4
.L_7151:
        /*0018*/ 	.byte	0x04, 0x17
        /*001a*/ 	.short	(.L_7153 - .L_7152)
.L_7152:
        /*001c*/ 	.word	0x00000000
        /*0020*/ 	.short	0x0004
        /*0022*/ 	.short	0x001c
        /*0024*/ 	.byte	0x00, 0xf0, 0x11, 0x00


	//----- nvinfo : EIATTR_KPARAM_INFO
	.align		4
.L_7153:
        /*0028*/ 	.byte	0x04, 0x17
        /*002a*/ 	.short	(.L_7155 - .L_7154)
.L_7154:
        /*002c*/ 	.word	0x00000000
        /*0030*/ 	.short	0x0003
        /*0032*/ 	.short	0x0018
        /*0034*/ 	.byte	0x00, 0xf0, 0x11, 0x00


	//----- nvinfo : EIATTR_KPARAM_INFO
	.align		4
.L_7155:
        /*0038*/ 	.byte	0x04, 0x17
        /*003a*/ 	.short	(.L_7157 - .L_7156)
.L_7156:
        /*003c*/ 	.word	0x00000000
        /*0040*/ 	.short	0x0002
        /*0042*/ 	.short	0x0010
        /*0044*/ 	.byte	0x00, 0xf5, 0x21, 0x00


	//----- nvinfo : EIATTR_KPARAM_INFO
	.align		4
.L_7157:
        /*0048*/ 	.byte	0x04, 0x17
        /*004a*/ 	.short	(.L_7159 - .L_7158)
.L_7158:
        /*004c*/ 	.word	0x00000000
        /*0050*/ 	.short	0x0001
        /*0052*/ 	.short	0x0008
        /*0054*/ 	.byte	0x00, 0xf5, 0x21, 0x00


	//----- nvinfo : EIATTR_KPARAM_INFO
	.align		4
.L_7159:
        /*0058*/ 	.byte	0x04, 0x17
        /*005a*/ 	.short	(.L_7161 - .L_7160)
.L_7160:
        /*005c*/ 	.word	0x00000000
        /*0060*/ 	.short	0x0000
        /*0062*/ 	.short	0x0000
        /*0064*/ 	.byte	0x00, 0xf5, 0x21, 0x00


	//----- nvinfo : EIATTR_SPARSE_MMA_MASK
	.align		4
.L_7161:
        /*0068*/ 	.byte	0x03, 0x50
        /*006a*/ 	.short	0x0000


	//----- nvinfo : EIATTR_MAXREG_COUNT
	.align		4
        /*006c*/ 	.byte	0x03, 0x1b
        /*006e*/ 	.short	0x00ff


	//----- nvinfo : EIATTR_MERCURY_ISA_VERSION
	.align		4
        /*0070*/ 	.byte	0x03, 0x5f
        /*0072*/ 	.short	0x0101


	//----- nvinfo : EIATTR_COOP_GROUP_MASK_REGIDS
	.align		4
        /*0074*/ 	.byte	0x04, 0x29
        /*0076*/ 	.short	(.L_7163 - .L_7162)


	//   ....[0]....
.L_7162:
        /*0078*/ 	.word	0xffffffff


	//   ....[1]....
        /*007c*/ 	.word	0xffffffff


	//   ....[2]....
        /*0080*/ 	.word	0xffffffff


	//   ....[3]....
        /*0084*/ 	.word	0xffffffff


	//   ....[4]....
        /*0088*/ 	.word	0xffffffff


	//----- nvinfo : EIATTR_COOP_GROUP_INSTR_OFFSETS
	.align		4
.L_7163:
        /*008c*/ 	.byte	0x04, 0x28
        /*008e*/ 	.short	(.L_7165 - .L_7164)


	//   ....[0]....
.L_7164:
        /*0090*/ 	.word	0x00000a10


	//   ....[1]....
        /*0094*/ 	.word	0x00000a40


	//   ....[2]....
        /*0098*/ 	.word	0x00000a60


	//   ....[3]....
        /*009c*/ 	.word	0x00000a80


	//   ....[4]....
        /*00a0*/ 	.word	0x00000aa0


	//----- nvinfo : EIATTR_VRC_CTA_INIT_COUNT
	.align		4
.L_7165:
        /*00a4*/ 	.byte	0x02, 0x4a
	.zero		1
	.zero		1


	//----- nvinfo : EIATTR_EXIT_INSTR_OFFSETS
	.align		4
        /*00a8*/ 	.byte	0x04, 0x1c
        /*00aa*/ 	.short	(.L_7167 - .L_7166)


	//   ....[0]....
.L_7166:
        /*00ac*/ 	.word	0x000000a0


	//   ....[1]....
        /*00b0*/ 	.word	0x00000ab0


	//   ....[2]....
        /*00b4*/ 	.word	0x00000b20


	//----- nvinfo : EIATTR_CRS_STACK_SIZE
	.align		4
.L_7167:
        /*00b8*/ 	.byte	0x04, 0x1e
        /*00ba*/ 	.short	(.L_7169 - .L_7168)
.L_7168:
        /*00bc*/ 	.word	0x00000000


	//----- nvinfo : EIATTR_CBANK_PARAM_SIZE
	.align		4
.L_7169:
        /*00c0*/ 	.byte	0x03, 0x19
        /*00c2*/ 	.short	0x0024


	//----- nvinfo : EIATTR_PARAM_CBANK
	.align		4
        /*00c4*/ 	.byte	0x04, 0x0a
        /*00c6*/ 	.short	(.L_7171 - .L_7170)
	.align		4
.L_7170:
        /*00c8*/ 	.word	index@(.nv.constant0._Z13mul_mat_vec_qIN3c108BFloat16ELi256ELi8E13block_iq3_xxsLi1EXadL_ZN45_INTERNAL_8d5cb472_14_gguf_kernel_cu_cd24131920vec_dot_iq3_xxs_q8_1EPKvPK10block_q8_1RKiEEEvS5_S5_PT_iii)
        /*00cc*/ 	.short	0x0380
        /*00ce*/ 	.short	0x0024


	//----- nvinfo : EIATTR_SW_WAR
	.align		4
.L_7171:
        /*00d0*/ 	.byte	0x04, 0x36
        /*00d2*/ 	.short	(.L_7173 - .L_7172)
.L_7172:
        /*00d4*/ 	.word	0x00000008
.L_7173:


//--------------------- .nv.info._Z13mul_mat_vec_qIN3c108BFloat16ELi256ELi8E12block_iq2_xsLi1EXadL_ZN45_INTERNAL_8d5cb472_14_gguf_kernel_cu_cd24131919vec_dot_iq2_xs_q8_1EPKvPK10block_q8_1RKiEEEvS5_S5_PT_iii --------------------------
	.section	.nv.info._Z13mul_mat_vec_qIN3c108BFloat16ELi256ELi8E12block_iq2_xsLi1EXadL_ZN45_INTERNAL_8d5cb472_14_gguf_kernel_cu_cd24131919vec_dot_iq2_xs_q8_1EPKvPK10block_q8_1RKiEEEvS5_S5_PT_iii,"",@"SHT_CUDA_INFO"
	.sectionflags	@""
	.align	4


	//----- nvinfo : EIATTR_CUDA_API_VERSION
	.align		4
        /*0000*/ 	.byte	0x04, 0x37
        /*0002*/ 	.short	(.L_7175 - .L_7174)
.L_7174:
        /*0004*/ 	.word	0x00000082


	//----- nvinfo : EIATTR_KPARAM_INFO
	.align		4
.L_7175:
        /*0008*/ 	.byte	0x04, 0x17
        /*000a*/ 	.short	(.L_7177 - .L_7176)
.L_7176:
        /*000c*/ 	.word	0x00000000
        /*0010*/ 	.short	0x0005
        /*0012*/ 	.short	0x0020
        /*0014*/ 	.byte	0x00, 0xf0, 0x11, 0x00


	//----- nvinfo : EIATTR_KPARAM_INFO
	.align		4
.L_7177:
        /*0018*/ 	.byte	0x04, 0x17
        /*001a*/ 	.short	(.L_7179 - .L_7178)
.L_7178:
        /*001c*/ 	.word	0x00000000
        /*0020*/ 	.short	0x0004
        /*0022*/ 	.short	0x001c
        /*0024*/ 	.byte	0x00, 0xf0, 0x11, 0x00


	//----- nvinfo : EIATTR_KPARAM_INFO
	.align		4
.L_7179:
        /*0028*/ 	.byte	0x04, 0x17
        /*002a*/ 	.short	(.L_7181 - .L_7180)
.L_7180:
        /*002c*/ 	.word	0x00000000
        /*0030*/ 	.short	0x0003
        /*0032*/ 	.short	0x0018
        /*0034*/ 	.byte	0x00, 0xf0, 0x11, 0x00


	//----- nvinfo : EIATTR_KPARAM_INFO
	.align		4
.L_7181:
        /*0038*/ 	.byte	0x04, 0x17
        /*003a*/ 	.short	(.L_7183 - .L_7182)
.L_7182:
        /*003c*/ 	.word	0x00000000
        /*0040*/ 	.short	0x0002
        /*0042*/ 	.short	0x0010
        /*0044*/ 	.byte	0x00, 0xf5, 0x21, 0x00


	//----- nvinfo : EIATTR_KPARAM_INFO
	.align		4
.L_7183:
        /*0048*/ 	.byte	0x04, 0x17
        /*004a*/ 	.short	(.L_7185 - .L_7184)
.L_7184:
        /*004c*/ 	.word	0x00000000
        /*0050*/ 	.short	0x0001
        /*0052*/ 	.short	0x0008
        /*0054*/ 	.byte	0x00, 0xf5, 0x21, 0x00


	//----- nvinfo : EIATTR_KPARAM_INFO
	.align		4
.L_7185:
        /*0058*/ 	.byte	0x04, 0x17
        /*005a*/ 	.short	(.L_7187 - .L_7186)
.L_7186:
        /*005c*/ 	.word	0x00000000
        /*0060*/ 	.short	0x0000
        /*0062*/ 	.short	0x0000
        /*0064*/ 	.byte	0x00, 0xf5, 0x21, 0x00


	//----- nvinfo : EIATTR_SPARSE_MMA_MASK
	.align		4
.L_7187:
        /*0068*/ 	.byte	0x03, 0x50
        /*006a*/ 	.short	0x0000


	//----- nvinfo : EIATTR_MAXREG_COUNT
	.align		4
        /*006c*/ 	.byte	0x03, 0x1b
        /*006e*/ 	.short	0x00ff


	//----- nvinfo : EIATTR_MERCURY_ISA_VERSION
	.align		4
        /*0070*/ 	.byte	0x03, 0x5f
        /*0072*/ 	.short	0x0101


	//----- nvinfo : EIATTR_COOP_GROUP_MASK_REGIDS
	.align		4
        /*0074*/ 	.byte	0x04, 0x29
        /*0076*/ 	.short	(.L_7189 - .L_7188)


	//   ....[0]....
.L_7188:
        /*0078*/ 	.word	0xffffffff


	//   ....[1]....
        /*007c*/ 	.word	0xffffffff


	//   ....[2]....
        /*0080*/ 	.word	0xffffffff


	//   ....[3]....
        /*0084*/ 	.word	0xffffffff


	//   ....[4]....
        /*0088*/ 	.word	0xffffffff


	//----- nvinfo : EIATTR_COOP_GROUP_INSTR_OFFSETS
	.align		4
.L_7189:
        /*008c*/ 	.byte	0x04, 0x28
        /*008e*/ 	.short	(.L_7191 - .L_7190)


	//   ....[0]....
.L_7190:
        /*0090*/ 	.word	0x000014f0


	//   ....[1]....
        /*0094*/ 	.word	0x00001520


	//   ....[2]....
        /*0098*/ 	.word	0x00001540


	//   ....[3]....
        /*009c*/ 	.word	0x00001560


	//   ....[4]....
        /*00a0*/ 	.word	0x00001580


	//----- nvinfo : EIATTR_VRC_CTA_INIT_COUNT
	.align		4
.L_7191:
        /*00a4*/ 	.byte	0x02, 0x4a
	.zero		1
	.zero		1


	//----- nvinfo : EIATTR_EXIT_INSTR_OFFSETS
	.align		4
        /*00a8*/ 	.byte	0x04, 0x1c
        /*00aa*/ 	.short	(.L_7193 - .L_7192)


	//   ....[0]....
.L_7192:
        /*00ac*/ 	.word	0x000000a0


	//   ....[1]....
        /*00b0*/ 	.word	0x00001590


	//   ....[2]....
        /*00b4*/ 	.word	0x00001600


	//----- nvinfo : EIATTR_CRS_STACK_SIZE
	.align		4
.L_7193:
        /*00b8*/ 	.byte	0x04, 0x1e
        /*00ba*/ 	.short	(.L_7195 - .L_7194)
.L_7194:
        /*00bc*/ 	.word	0x00000000


	//----- nvinfo : EIATTR_CBANK_PARAM_SIZE
	.align		4
.L_7195:
        /*00c0*/ 	.byte	0x03, 0x19
        /*00c2*/ 	.short	0x0024


	//----- nvinfo : EIATTR_PARAM_CBANK
	.align		4
        /*00c4*/ 	.byte	0x04, 0x0a
        /*00c6*/ 	.short	(.L_7197 - .L_7196)
	.align		4
.L_7196:
        /*00c8*/ 	.word	index@(.nv.constant0._Z13mul_mat_vec_qIN3c108BFloat16ELi256ELi8E12block_iq2_xsLi1EXadL_ZN45_INTERNAL_8d5cb472_14_gguf_kernel_cu_cd24131919vec_dot_iq2_xs_q8_1EPKvPK10block_q8_1RKiEEEvS5_S5_PT_iii)
        /*00cc*/ 	.short	0x0380
        /*00ce*/ 	.short	0x0024


	//----- nvinfo : EIATTR_SW_WAR
	.align		4
.L_7197:
        /*00d0*/ 	.byte	0x04, 0x36
        /*00d2*/ 	.short	(.L_7199 - .L_7198)
.L_7198:
        /*00d4*/ 	.word	0x00000008
.L_7199:


//--------------------- .nv.info._Z13mul_mat_vec_qIN3c108BFloat16ELi256ELi8E13block_iq2_xxsLi1EXadL_ZN45_INTERNAL_8d5cb472_14_gguf_kernel_cu_cd24131920vec_dot_iq2_xxs_q8_1EPKvPK10block_q8_1RKiEEEvS5_S5_PT_iii --------------------------
	.section	.nv.info._Z13mul_mat_vec_qIN3c108BFloat16ELi256ELi8E13block_iq2_xxsLi1EXadL_ZN45_INTERNAL_8d5cb472_14_gguf_kernel_cu_cd24131920vec_dot_iq2_xxs_q8_1EPKvPK10block_q8_1RKiEEEvS5_S5_PT_iii,"",@"SHT_CUDA_INFO"
	.sectionflags	@""
	.align	4


	//----- nvinfo : EIATTR_CUDA_API_VERSION
	.align		4
        /*0000*/ 	.byte	0x04, 0x37
        /*0002*/ 	.short	(.L_7201 - .L_7200)
.L_7200:
        /*0004*/ 	.word	0x00000082


	//----- nvinfo : EIATTR_KPARAM_INFO
	.align		4
.L_7201:
        /*0008*/ 	.byte	0x04, 0x17
        /*000a*/ 	.short	(.L_7203 - .L_7202)
.L_7202:
        /*000c*/ 	.word	0x00000000
        /*0010*/ 	.short	0x0005
        /*0012*/ 	.short	0x0020
        /*0014*/ 	.byte	0x00, 0xf0, 0x11, 0x00


	//----- nvinfo : EIATTR_KPARAM_INFO
	.align		4
.L_7203:
        /*0018*/ 	.byte	0x04, 0x17
        /*001a*/ 	.short	(.L_7205 - .L_7204)
.L_7204:
        /*001c*/ 	.word	0x00000000
        /*0020*/ 	.short	0x0004
        /*0022*/ 	.short	0x001c
        /*0024*/ 	.byte	0x00, 0xf0, 0x11, 0x00


	//----- nvinfo : EIATTR_KPARAM_INFO
	.align		4
.L_7205:
        /*0028*/ 	.byte	0x04, 0x17
        /*002a*/ 	.short	(.L_7207 - .L_7206)
.L_7206:
        /*002c*/ 	.word	0x00000000
        /*0030*/ 	.short	0x0003
        /*0032*/ 	.short	0x0018
        /*0034*/ 	.byte	0x00, 0xf0, 0x11, 0x00


	//----- nvinfo : EIATTR_KPARAM_INFO
	.align		4
.L_7207:
        /*0038*/ 	.byte	0x04, 0x17
        /*003a*/ 	.short	(.L_7209 - .L_7208)
.L_7208:
        /*003c*/ 	.word	0x00000000
        /*0040*/ 	.short	0x0002
        /*0042*/ 	.short	0x0010
        /*0044*/ 	.byte	0x00, 0xf5, 0x21, 0x00


	//----- nvinfo : EIATTR_KPARAM_INFO
	.align		4
.L_7209:
        /*0048*/ 	.byte	0x04, 0x17
        /*004a*/ 	.short	(.L_7211 - .L_7210)
.L_7210:
        /*004c*/ 	.word	0x00000000
        /*0050*/ 	.short	0x0001
        /*0052*/ 	.short	0x0008
        /*0054*/ 	.byte	0x00, 0xf5, 0x21, 0x00


	//----- nvinfo : EIATTR_KPARAM_INFO
	.align		4
.L_7211:
        /*0058*/ 	.byte	0x04, 0x17
        /*005a*/ 	.short	(.L_7213 - .L_7212)
.L_7212:
        /*005c*/ 	.word	0x00000000
        /*0060*/ 	.short	0x0000
        /*0062*/ 	.short	0x0000
        /*0064*/ 	.byte	0x00, 0xf5, 0x21, 0x00


	//----- nvinfo : EIATTR_SPARSE_MMA_MASK
	.align		4
.L_7213:
        /*0068*/ 	.byte	0x03, 0x50
        /*006a*/ 	.short	0x0000


	//----- nvinfo : EIATTR_MAXREG_COUNT
	.align		4
        /*006c*/ 	.byte	0x03, 0x1b
        /*006e*/ 	.short	0x00ff


	//----- nvinfo : EIATTR_MERCURY_ISA_VERSION
	.align		4
        /*0070*/ 	.byte	0x03, 0x5f
        /*0072*/ 	.short	0x0101


	//----- nvinfo : EIATTR_COOP_GROUP_MASK_REGIDS
	.align		4
        /*0074*/ 	.byte	0x04, 0x29
        /*0076*/ 	.short	(.L_7215 - .L_7214)


	//   ....[0]....
.L_7214:
        /*0078*/ 	.word	0xffffffff


	//   ....[1]....
        /*007c*/ 	.word	0xffffffff


	//   ....[2]....
        /*0080*/ 	.word	0xffffffff


	//   ....[3]....
        /*0084*/ 	.word	0xffffffff


	//   ....[4]....
        /*0088*/ 	.word	0xffffffff


	//----- nvinfo : EIATTR_COOP_GROUP_INSTR_OFFSETS
	.align		4
.L_7215:
        /*008c*/ 	.byte	0x04, 0x28
        /*008e*/ 	.short	(.L_7217 - .L_7216)


	//   ....[0]....
.L_7216:
        /*0090*/ 	.word	0x00001400


	//   ....[1]....
        /*0094*/ 	.word	0x00001430


	//   ....[2]....
        /*0098*/ 	.word	0x00001460


	//   ....[3]....
        /*009c*/ 	.word	0x00001480


	//   ....[4]....
        /*00a0*/ 	.word	0x000014a0


	//----- nvinfo : EIATTR_VRC_CTA_INIT_COUNT
	.align		4
.L_7217:
        /*00a4*/ 	.byte	0x02, 0x4a
	.zero		1
	.zero		1


	//----- nvinfo : EIATTR_EXIT_INSTR_OFFSETS
	.align		4
        /*00a8*/ 	.byte	0x04, 0x1c
        /*00aa*/ 	.short	(.L_7219 - .L_7218)


	//   ....[0]....
.L_7218:
        /*00ac*/ 	.word	0x000000a0


	//   ....[1]....
        /*00b0*/ 	.word	0x000014b0


	//   ....[2]....
        /*00b4*/ 	.word	0x00001530


	//----- nvinfo : EIATTR_CRS_STACK_SIZE
	.align		4
.L_7219:
        /*00b8*/ 	.byte	0x04, 0x1e
        /*00ba*/ 	.short	(.L_7221 - .L_7220)
.L_7220:
        /*00bc*/ 	.word	0x00000000


	//----- nvinfo : EIATTR_CBANK_PARAM_SIZE
	.align		4
.L_7221:
        /*00c0*/ 	.byte	0x03, 0x19
        /*00c2*/ 	.short	0x0024


	//----- nvinfo : EIATTR_PARAM_CBANK
	.align		4
        /*00c4*/ 	.byte	0x04, 0x0a
        /*00c6*/ 	.short	(.L_7223 - .L_7222)
	.align		4
.L_7222:
        /*00c8*/ 	.word	index@(.nv.constant0._Z13mul_mat_vec_qIN3c108BFloat16ELi256ELi8E13block_iq2_xxsLi1EXadL_ZN45_INTERNAL_8d5cb472_14_gguf_kernel_cu_cd24131920vec_dot_iq2_xxs_q8_1EPKvPK10block_q8_1RKiEEEvS5_S5_PT_iii)
        /*00cc*/ 	.short	0x0380
        /*00ce*/ 	.short	0x0024


	//----- nvinfo : EIATTR_SW_WAR
	.align		4
.L_7223:
        /*00d0*/ 	.byte	0x04, 0x36
        /*00d2*/ 	.short	(.L_7225 - .L_7224)
.L_7224:
        /*00d4*/ 	.word	0x00000008
.L_7225:


//--------------------- .nv.info._Z13mul_mat_vec_qIN3c108BFloat16ELi256ELi32E10block_q6_KLi1EXadL_ZN45_INTERNAL_8d5cb472_14_gguf_kernel_cu_cd24131917vec_dot_q6_K_q8_1EPKvPK10block_q8_1RKiEEEvS5_S5_PT_iii --------------------------
	.section	.nv.info._Z13mul_mat_vec_qIN3c108BFloat16ELi256ELi32E10block_q6_KLi1EXadL_ZN45_INTERNAL_8d5cb472_14_gguf_kernel_cu_cd24131917vec_dot_q6_K_q8_1EPKvPK10block_q8_1RKiEEEvS5_S5_PT_iii,"",@"SHT_CUDA_INFO"
	.sectionflags	@""
	.align	4


	//----- nvinfo : EIATTR_CUDA_API_VERSION
	.align		4
        /*0000*/ 	.byte	0x04, 0x37
        /*0002*/ 	.short	(.L_7227 - .L_7226)
.L_7226:
        /*0004*/ 	.word	0x00000082


	//----- nvinfo : EIATTR_KPARAM_INFO
	.align		4
.L_7227:
        /*0008*/ 	.byte	0x04, 0x17
        /*000a*/ 	.short	(.L_7229 - .L_7228)
.L_7228:
        /*000c*/ 	.word	0x00000000
        /*0010*/ 	.short	0x0005
        /*0012*/ 	.short	0x0020
        /*0014*/ 	.byte	0x00, 0xf0, 0x11, 0x00


	//----- nvinfo : EIATTR_KPARAM_INFO
	.align		4
.L_7229:
        /*0018*/ 	.byte	0x04, 0x17
        /*001a*/ 	.short	(.L_7231 - .L_7230)
.L_7230:
        /*001c*/ 	.word	0x00000000
        /*0020*/ 	.short	0x0004
        /*0022*/ 	.short	0x001c
        /*0024*/ 	.byte	0x00, 0xf0, 0x11, 0x00


	//----- nvinfo : EIATTR_KPARAM_INFO
	.align		4
.L_7231:
        /*0028*/ 	.byte	0x04, 0x17
        /*002a*/ 	.short	(.L_7233 - .L_7232)
.L_7232:
        /*002c*/ 	.word	0x00000000
        /*0030*/ 	.short	0x0003
        /*0032*/ 	.short	0x0018
        /*0034*/ 	.byte	0x00, 0xf0, 0x11, 0x00


	//----- nvinfo : EIATTR_KPARAM_INFO
	.align		4
.L_7233:
        /*0038*/ 	.byte	0x04, 0x17
        /*003a*/ 	.short	(.L_7235 - .L_7234)
.L_7234:
        /*003c*/ 	.word	0x00000000
        /*0040*/ 	.short	0x0002
        /*0042*/ 	.short	0x0010
        /*0044*/ 	.byte	0x00, 0xf5, 0x21, 0x00


	//----- nvinfo : EIATTR_KPARAM_INFO
	.align		4
.L_7235:
        /*0048*/ 	.byte	0x04, 0x17
        /*004a*/ 	.short	(.L_7237 - .L_7236)
.L_7236:
        /*004c*/ 	.word	0x00000000
        /*0050*/ 	.short	0x0001
        /*0052*/ 	.short	0x0008
        /*0054*/ 	.byte	0x00, 0xf5, 0x21, 0x00


	//----- nvinfo : EIATTR_KPARAM_INFO
	.align		4
.L_7237:
        /*0058*/ 	.byte	0x04, 0x17
        /*005a*/ 	.short	(.L_7239 - .L_7238)
.L_7238:
        /*005c*/ 	.word	0x00000000
        /*0060*/ 	.short	0x0000
        /*0062*/ 	.short	0x0000
        /*0064*/ 	.byte	0x00, 0xf5, 0x21, 0x00


	//----- nvinfo : EIATTR_SPARSE_MMA_MASK
	.align		4
.L_7239:
        /*0068*/ 	.byte	0x03, 0x50
        /*006a*/ 	.short	0x0000


	//----- nvinfo : EIATTR_MAXREG_COUNT
	.align		4
        /*006c*/ 	.byte	0x03, 0x1b
        /*006e*/ 	.short	0x00ff


	//----- nvinfo : EIATTR_MERCURY_ISA_VERSION
	.align		4
        /*0070*/ 	.byte	0x03, 0x5f
        /*0072*/ 	.short	0x0101


	//----- nvinfo : EIATTR_COOP_GROUP_MASK_REGIDS
	.align		4
        /*0074*/ 	.byte	0x04, 0x29
        /*0076*/ 	.short	(.L_7241 - .L_7240)


	//   ....[0]....
.L_7240:
        /*0078*/ 	.word	0xffffffff


	//   ....[1]....
        /*007c*/ 	.word	0xffffffff


	//   ....[2]....
        /*0080*/ 	.word	0xffffffff


	//   ....[3]....
        /*0084*/ 	.word	0xffffffff


	//   ....[4]....
        /*0088*/ 	.word	0xffffffff


	//----- nvinfo : EIATTR_COOP_GROUP_INSTR_OFFSETS
	.align		4
.L_7241:
        /*008c*/ 	.byte	0x04, 0x28
        /*008e*/ 	.short	(.L_7243 - .L_7242)


	//   ....[0]....
.L_7242:
        /*0090*/ 	.word	0x00000f50


	//   ....[1]....
        /*0094*/ 	.word	0x00000f80


	//   ....[2]....
        /*0098*/ 	.word	0x00000fb0


	//   ....[3]....
        /*009c*/ 	.word	0x00000fd0


	//   ....[4]....
        /*00a0*/ 	.word	0x00000ff0


	//----- nvinfo : EIATTR_VRC_CTA_INIT_COUNT
	.align		4
.L_7243:
        /*00a4*/ 	.byte	0x02, 0x4a
	.zero		1
	.zero		1


	//----- nvinfo : EIATTR_EXIT_INSTR_OFFSETS
	.align		4
        /*00a8*/ 	.byte	0x04, 0x1c
        /*00aa*/ 	.short	(.L_7245 - .L_7244)


	//   ....[0]....
.L_7244:
        /*00ac*/ 	.word	0x000000a0


	//   ....[1]....
        /*00b0*/ 	.word	0x00001000


	//   ....[2]....
        /*00b4*/ 	.word	0x00001080


	//----- nvinfo : EIATTR_CRS_STACK_SIZE
	.align		4
.L_7245:
        /*00b8*/ 	.byte	0x04, 0x1e
        /*00ba*/ 	.short	(.L_7247 - .L_7246)
.L_7246:
        /*00bc*/ 	.word	0x00000000


	//----- nvinfo : EIATTR_CBANK_PARAM_SIZE
	.align		4
.L_7247:
        /*00c0*/ 	.byte	0x03, 0x19
        /*00c2*/ 	.short	0x0024


	//----- nvinfo : EIATTR_PARAM_CBANK
	.align		4
        /*00c4*/ 	.byte	0x04, 0x0a
        /*00c6*/ 	.short	(.L_7249 - .L_7248)
	.align		4
.L_7248:
        /*00c8*/ 	.word	index@(.nv.constant0._Z13mul_mat_vec_qIN3c108BFloat16ELi256ELi32E10block_q6_KLi1EXadL_ZN45_INTERNAL_8d5cb472_14_gguf_kernel_cu_cd24131917vec_dot_q6_K_q8_1EPKvPK10block_q8_1RKiEEEvS5_S5_PT_iii)
        /*00cc*/ 	.short	0x0380
        /*00ce*/ 	.short	0x0024


	//----- nvinfo : EIATTR_SW_WAR
	.align		4
.L_7249:
        /*00d0*/ 	.byte	0x04, 0x36
        /*00d2*/ 	.short	(.L_7251 - .L_7250)
.L_7250:
        /*00d4*/ 	.word	0x00000008
.L_7251:


//--------------------- .nv.info._Z13mul_mat_vec_qIN3c108BFloat16ELi256ELi32E10block_q5_KLi2EXadL_ZN45_INTERNAL_8d5cb472_14_gguf_kernel_cu_cd24131917vec_dot_q5_K_q8_1EPKvPK10block_q8_1RKiEEEvS5_S5_PT_iii --------------------------
	.section	.nv.info._Z13mul_mat_vec_qIN3c108BFloat16ELi256ELi32E10block_q5_KLi2EXadL_ZN45_INTERNAL_8d5cb472_14_gguf_kernel_cu_cd24131917vec_dot_q5_K_q8_1EPKvPK10block_q8_1RKiEEEvS5_S5_PT_iii,"",@"SHT_CUDA_INFO"
	.sectionflags	@""
	.align	4


	//----- nvinfo : EIATTR_CUDA_API_VERSION
	.align		4
        /*0000*/ 	.byte	0x04, 0x37
        /*0002*/ 	.short	(.L_7253 - .L_7252)
.L_7252:
        /*0004*/ 	.word	0x00000082


	//----- nvinfo : EIATTR_KPARAM_INFO
	.align		4
.L_7253:
        /*0008*/ 	.byte	0x04, 0x17
        /*000a*/ 	.short	(.L_7255 - .L_7254)
.L_7254:
        /*000c*/ 	.word	0x00000000
        /*0010*/ 	.short	0x0005
        /*0012*/ 	.short	0x0020
        /*0014*/ 	.byte	0x00, 0xf0, 0x11, 0x00


	//----- nvinfo : EIATTR_KPARAM_INFO
	.align		4
.L_7255:
        /*0018*/ 	.byte	0x04, 0x17
        /*001a*/ 	.short	(.L_7257 - .L_7256)
.L_7256:
        /*001c*/ 	.word	0x00000000
        /*0020*/ 	.short	0x0004
        /*0022*/ 	.short	0x001c
        /*0024*/ 	.byte	0x00, 0xf0, 0x11, 0x00


	//----- nvinfo : EIATTR_KPARAM_INFO
	.align		4
.L_7257:
        /*0028*/ 	.byte	0x04, 0x17
        /*002a*/ 	.short	(.L_7259 - .L_7258)
.L_7258:
        /*002c*/ 	.word	0x00000000
        /*0030*/ 	.short	0x0003
        /*0032*/ 	.short	0x0018
        /*0034*/ 	.byte	0x00, 0xf0, 0x11, 0x00


	//----- nvinfo : EIATTR_KPARAM_INFO
	.align		4
.L_7259:
        /*0038*/ 	.byte	0x04, 0x17
        /*003a*/ 	.short	(.L_7261 - .L_7260)
.L_7260:
        /*003c*/ 	.word	0x00000000
        /*0040*/ 	.short	0x0002
        /*0042*/ 	.short	0x0010
        /*0044*/ 	.byte	0x00, 0xf5, 0x21, 0x00


	//----- nvinfo : EIATTR_KPARAM_INFO
	.align		4
.L_7261:
        /*0048*/ 	.byte	0x04, 0x17
        /*004a*/ 	.short	(.L_7263 - .L_7262)
.L_7262:
        /*004c*/ 	.word	0x00000000
        /*0050*/ 	.short	0x0001
        /*0052*/ 	.short	0x0008
        /*0054*/ 	.byte	0x00, 0xf5, 0x21, 0x00


	//----- nvinfo : EIATTR_KPARAM_INFO
	.align		4
.L_7263:
        /*0058*/ 	.byte	0x04, 0x17
        /*005a*/ 	.short	(.L_7265 - .L_7264)
.L_7264:
        /*005c*/ 	.word	0x00000000
        /*0060*/ 	.short	0x0000
        /*0062*/ 	.short	0x0000
        /*0064*/ 	.byte	0x00, 0xf5, 0x21, 0x00


	//----- nvinfo : EIATTR_SPARSE_MMA_MASK
	.align		4
.L_7265:
        /*0068*/ 	.byte	0x03, 0x50
        /*006a*/ 	.short	0x0000


	//----- nvinfo : EIATTR_MAXREG_COUNT
	.align		4
        /*006c*/ 	.byte	0x03, 0x1b
        /*006e*/ 	.short	0x00ff


	//----- nvinfo : EIATTR_MERCURY_ISA_VERSION
	.align		4
        /*0070*/ 	.byte	0x03, 0x5f
        /*0072*/ 	.short	0x0101


	//----- nvinfo : EIATTR_COOP_GROUP_MASK_REGIDS
	.align		4
        /*0074*/ 	.byte	0x04, 0x29
        /*0076*/ 	.short	(.L_7267 - .L_7266)


	//   ....[0]....
.L_7266:
        /*0078*/ 	.word	0xffffffff


	//   ....[1]....
        /*007c*/ 	.word	0xffffffff


	//   ....[2]....
        /*0080*/ 	.word	0xffffffff


	//   ....[3]....
        /*0084*/ 	.word	0xffffffff


	//   ....[4]....
        /*0088*/ 	.word	0xffffffff


	//----- nvinfo : EIATTR_COOP_GROUP_INSTR_OFFSETS
	.align		4
.L_7267:
        /*008c*/ 	.byte	0x04, 0x28
        /*008e*/ 	.short	(.L_7269 - .L_7268)


	//   ....[0]....
.L_7268:
        /*0090*/ 	.word	0x00000870


	//   ....[1]....
        /*0094*/ 	.word	0x000008a0


	//   ....[2]....
        /*0098*/ 	.word	0x000008c0


	//   ....[3]....
        /*009c*/ 	.word	0x000008e0


	//   ....[4]....
        /*00a0*/ 	.word	0x00000900


	//----- nvinfo : EIATTR_VRC_CTA_INIT_COUNT
	.align		4
.L_7269:
        /*00a4*/ 	.byte	0x02, 0x4a
	.zero		1
	.zero		1


	//----- nvinfo : EIATTR_EXIT_INSTR_OFFSETS
	.align		4
        /*00a8*/ 	.byte	0x04, 0x1c
        /*00aa*/ 	.short	(.L_7271 - .L_7270)


	//   ....[0]....
.L_7270:
        /*00ac*/ 	.word	0x000000a0


	//   ....[1]....
        /*00b0*/ 	.word	0x00000910


	//   ....[2]....
        /*00b4*/ 	.word	0x00000990


	//----- nvinfo : EIATTR_CRS_STACK_SIZE
	.align		4
.L_7271:
        /*00b8*/ 	.byte	0x04, 0x1e
        /*00ba*/ 	.short	(.L_7273 - .L_7272)
.L_7272:
        /*00bc*/ 	.word	0x00000000


	//----- nvinfo : EIATTR_CBANK_PARAM_SIZE
	.align		4
.L_7273:
        /*00c0*/ 	.byte	0x03, 0x19
        /*00c2*/ 	.short	0x0024


	//----- nvinfo : EIATTR_PARAM_CBANK
	.align		4
        /*00c4*/ 	.byte	0x04, 0x0a
        /*00c6*/ 	.short	(.L_7275 - .L_7274)
	.align		4
.L_7274:
        /*00c8*/ 	.word	index@(.nv.constant0._Z13mul_mat_vec_qIN3c108BFloat16ELi256ELi32E10block_q5_KLi2EXadL_ZN45_INTERNAL_8d5cb472_14_gguf_kernel_cu_cd24131917vec_dot_q5_K_q8_1EPKvPK10block_q8_1RKiEEEvS5_S5_PT_iii)
        /*00cc*/ 	.short	0x0380
        /*00ce*/ 	.short	0x0024


	//----- nvinfo : EIATTR_SW_WAR
	.align		4
.L_7275:
        /*00d0*/ 	.byte	0x04, 0x36
        /*00d2*/ 	.short	(.L_7277 - .L_7276)
.L_7276:
        /*00d4*/ 	.word	0x00000008
.L_7277:


//--------------------- .nv.info._Z13mul_mat_vec_qIN3c108BFloat16ELi256ELi32E10block_q4_KLi2EXadL_ZN45_INTERNAL_8d5cb472_14_gguf_kernel_cu_cd24131917vec_dot_q4_K_q8_1EPKvPK10block_q8_1RKiEEEvS5_S5_PT_iii --------------------------
	.section	.nv.info._Z13mul_mat_vec_qIN3c108BFloat16ELi256ELi32E10block_q4_KLi2EXadL_ZN45_INTERNAL_8d5cb472_14_gguf_kernel_cu_cd24131917vec_dot_q4_K_q8_1EPKvPK10block_q8_1RKiEEEvS5_S5_PT_iii,"",@"SHT_CUDA_INFO"
	.sectionflags	@""
	.align	4


	//----- nvinfo : EIATTR_CUDA_API_VERSION
	.align		4
        /*0000*/ 	.byte	0x04, 0x37
        /*0002*/ 	.short	(.L_7279 - .L_7278)
.L_7278:
        /*0004*/ 	.word	0x00000082


	//----- nvinfo : EIATTR_KPARAM_INFO
	.align		4
.L_7279:
        /*0008*/ 	.byte	0x04, 0x17
        /*000a*/ 	.short	(.L_7281 - .L_7280)
.L_7280:
        /*000c*/ 	.word	0x00000000
        /*0010*/ 	.short	0x0005
        /*0012*/ 	.short	0x0020
        /*0014*/ 	.byte	0x00, 0xf0, 0x11, 0x00


	//----- nvinfo : EIATTR_KPARAM_INFO
	.align		4
.L_7281:
        /*0018*/ 	.byte	0x04, 0x17
        /*001a*/ 	.short	(.L_7283 - .L_7282)
.L_7282:
        /*001c*/ 	.word	0x00000000
        /*0020*/ 	.short	0x0004
        /*0022*/ 	.short	0x001c
        /*0024*/ 	.byte	0x00, 0xf0, 0x11, 0x00


	//----- nvinfo : EIATTR_KPARAM_INFO
	.align		4
.L_7283:
        /*0028*/ 	.byte	0x04, 0x17
        /*002a*/ 	.short	(.L_7285 - .L_7284)
.L_7284:
        /*002c*/ 	.word	0x00000000
        /*0030*/ 	.short	0x0003
        /*0032*/ 	.short	0x0018
        /*0034*/ 	.byte	0x00, 0xf0, 0x11, 0x00


	//----- nvinfo : EIATTR_KPARAM_INFO
	.align		4
.L_7285:
        /*0038*/ 	.byte	0x04, 0x17
        /*003a*/ 	.short	(.L_7287 - .L_7286)
.L_7286:
        /*003c*/ 	.word	0x00000000
        /*0040*/ 	.short	0x0002
        /*0042*/ 	.short	0x0010
        /*0044*/ 	.byte	0x00, 0xf5, 0x21, 0x00


	//----- nvinfo : EIATTR_KPARAM_INFO
	.align		4
.L_7287:
        /*0048*/ 	.byte	0x04, 0x17
        /*004a*/ 	.short	(.L_7289 - .L_7288)
.L_7288:
        /*004c*/ 	.word	0x00000000
        /*0050*/ 	.short	0x0001
        /*0052*/ 	.short	0x0008
        /*0054*/ 	.byte	0x00, 0xf5, 0x21, 0x00


	//----- nvinfo : EIATTR_KPARAM_INFO
	.align		4
.L_7289:
        /*0058*/ 	.byte	0x04, 0x17
        /*005a*/ 	.short	(.L_7291 - .L_7290)
.L_7290:
        /*005c*/ 	.word	0x00000000
        /*0060*/ 	.short	0x0000
        /*0062*/ 	.short	0x0000
        /*0064*/ 	.byte	0x00, 0xf5, 0x21, 0x00


	//----- nvinfo : EIATTR_SPARSE_MMA_MASK
	.align		4
.L_7291:
        /*0068*/ 	.byte	0x03, 0x50
        /*006a*/ 	.short	0x0000


	//----- nvinfo : EIATTR_MAXREG_COUNT
	.align		4
        /*006c*/ 	.byte	0x03, 0x1b
        /*006e*/ 	.short	0x00ff


	//----- nvinfo : EIATTR_MERCURY_ISA_VERSION
	.align		4
        /*0070*/ 	.byte	0x03, 0x5f
        /*0072*/ 	.short	0x0101


	//----- nvinfo : EIATTR_COOP_GROUP_MASK_REGIDS
	.align		4
        /*0074*/ 	.byte	0x04, 0x29
        /*0076*/ 	.short	(.L_7293 - .L_7292)


	//   ....[0]....
.L_7292:
        /*0078*/ 	.word	0xffffffff


	//   ....[1]....
        /*007c*/ 	.word	0xffffffff


	//   ....[2]....
        /*0080*/ 	.word	0xffffffff


	//   ....[3]....
        /*0084*/ 	.word	0xffffffff


	//   ....[4]....
        /*0088*/ 	.word	0xffffffff


	//----- nvinfo : EIATTR_COOP_GROUP_INSTR_OFFSETS
	.align		4
.L_7293:
        /*008c*/ 	.byte	0x04, 0x28
        /*008e*/ 	.short	(.L_7295 - .L_7294)


	//   ....[0]....
.L_7294:
        /*0090*/ 	.word	0x00001220


	//   ....[1]....
        /*0094*/ 	.word	0x00001250


	//   ....[2]....
        /*0098*/ 	.word	0x00001270


	//   ....[3]....
        /*009c*/ 	.word	0x00001290


	//   ....[4]....
        /*00a0*/ 	.word	0x000012b0


	//----- nvinfo : EIATTR_VRC_CTA_INIT_COUNT
	.align		4
.L_7295:
        /*00a4*/ 	.byte	0x02, 0x4a
	.zero		1
	.zero		1


	//----- nvinfo : EIATTR_EXIT_INSTR_OFFSETS
	.align		4
        /*00a8*/ 	.byte	0x04, 0x1c
        /*00aa*/ 	.short	(.L_7297 - .L_7296)


	//   ....[0]....
.L_7296:
        /*00ac*/ 	.word	0x000000a0


	//   ....[1]....
        /*00b0*/ 	.word	0x000012c0


	//   ....[2]....
        /*00b4*/ 	.word	0x00001340


	//----- nvinfo : EIATTR_CRS_STACK_SIZE
	.align		4
.L_7297:
        /*00b8*/ 	.byte	0x04, 0x1e
        /*00ba*/ 	.short	(.L_7299 - .L_7298)
.L_7298:
        /*00bc*/ 	.word	0x00000000


	//----- nvinfo : EIATTR_CBANK_PARAM_SIZE
	.align		4
.L_7299:
        /*00c0*/ 	.byte	0x03, 0x19
        /*00c2*/ 	.short	0x0024


	//----- nvinfo : EIATTR_PARAM_CBANK
	.align		4
        /*00c4*/ 	.byte	0x04, 0x0a
        /*00c6*/ 	.short	(.L_7301 - .L_7300)
	.align		4
.L_7300:
        /*00c8*/ 	.word	index@(.nv.constant0._Z13mul_mat_vec_qIN3c108BFloat16ELi256ELi32E10block_q4_KLi2EXadL_ZN45_INTERNAL_8d5cb472_14_gguf_kernel_cu_cd24131917vec_dot_q4_K_q8_1EPKvPK10block_q8_1RKiEEEvS5_S5_PT_iii)
        /*00cc*/ 	.short	0x0380
        /*00ce*/ 	.short	0x0024


	//----- nvinfo : EIATTR_SW_WAR
	.align		4
.L_7301:
        /*00d0*/ 	.byte	0x04, 0x36
        /*00d2*/ 	.short	(.L_7303 - .L_7302)
.L_7302:
        /*00d4*/ 	.word	0x00000008
.L_7303:


//--------------------- .nv.info._Z13mul_mat_vec_qIN3c108BFloat16ELi256ELi16E10block_q3_KLi1EXadL_ZN45_INTERNAL_8d5cb472_14_gguf_kernel_cu_cd24131917vec_dot_q3_K_q8_1EPKvPK10block_q8_1RKiEEEvS5_S5_PT_iii --------------------------
	.section	.nv.info._Z13mul_mat_vec_qIN3c108BFloat16ELi256ELi16E10block_q3_KLi1EXadL_ZN45_INTERNAL_8d5cb472_14_gguf_kernel_cu_cd24131917vec_dot_q3_K_q8_1EPKvPK10block_q8_1RKiEEEvS5_S5_PT_iii,"",@"SHT_CUDA_INFO"
	.sectionflags	@""
	.align	4


	//----- nvinfo : EIATTR_CUDA_API_VERSION
	.align		4
        /*0000*/ 	.byte	0x04, 0x37
        /*0002*/ 	.short	(.L_7305 - .L_7304)
.L_7304:
        /*0004*/ 	.word	0x00000082


	//----- nvinfo : EIATTR_KPARAM_INFO
	.align		4
.L_7305:
        /*0008*/ 	.byte	0x04, 0x17
        /*000a*/ 	.short	(.L_7307 - .L_7306)
.L_7306:
        /*000c*/ 	.word	0x00000000
        /*0010*/ 	.short	0x0005
        /*0012*/ 	.short	0x0020
        /*0014*/ 	.byte	0x00, 0xf0, 0x11, 0x00


	//----- nvinfo : EIATTR_KPARAM_INFO
	.align		4
.L_7307:
        /*0018*/ 	.byte	0x04, 0x17
        /*001a*/ 	.short	(.L_7309 - .L_7308)
.L_7308:
        /*001c*/ 	.word	0x00000000
        /*0020*/ 	.short	0x0004
        /*0022*/ 	.short	0x001c
        /*0024*/ 	.byte	0x00, 0xf0, 0x11, 0x00


	//----- nvinfo : EIATTR_KPARAM_INFO
	.align		4
.L_7309:
        /*0028*/ 	.byte	0x04, 0x17
        /*002a*/ 	.short	(.L_7311 - .L_7310)
.L_7310:
        /*002c*/ 	.word	0x00000000
        /*0030*/ 	.short	0x0003
        /*0032*/ 	.short	0x0018
        /*0034*/ 	.byte	0x00, 0xf0, 0x11, 0x00


	//----- nvinfo : EIATTR_KPARAM_INFO
	.align		4
.L_7311:
        /*0038*/ 	.byte	0x04, 0x17
        /*003a*/ 	.short	(.L_7313 - .L_7312)
.L_7312:
        /*003c*/ 	.word	0x00000000
        /*0040*/ 	.short	0x0002
        /*0042*/ 	.short	0x0010
        /*0044*/ 	.byte	0x00, 0xf5, 0x21, 0x00


	//----- nvinfo : EIATTR_KPARAM_INFO
	.align		4
.L_7313:
        /*0048*/ 	.byte	0x04, 0x17
        /*004a*/ 	.short	(.L_7315 - .L_7314)
.L_7314:
        /*004c*/ 	.word	0x00000000
        /*0050*/ 	.short	0x0001
        /*0052*/ 	.short	0x0008
        /*0054*/ 	.byte	0x00, 0xf5, 0x21, 0x00


	//----- nvinfo : EIATTR_KPARAM_INFO
	.align		4
.L_7315:
        /*0058*/ 	.byte	0x04, 0x17
        /*005a*/ 	.short	(.L_7317 - .L_7316)
.L_7316:
        /*005c*/ 	.word	0x00000000
        /*0060*/ 	.short	0x0000
        /*0062*/ 	.short	0x0000
        /*0064*/ 	.byte	0x00, 0xf5, 0x21, 0x00


	//----- nvinfo : EIATTR_SPARSE_MMA_MASK
	.align		4
.L_7317:
        /*0068*/ 	.byte	0x03, 0x50
        /*006a*/ 	.short	0x0000


	//----- nvinfo : EIATTR_MAXREG_COUNT
	.align		4
        /*006c*/ 	.byte	0x03, 0x1b
        /*006e*/ 	.short	0x00ff


	//----- nvinfo : EIATTR_MERCURY_ISA_VERSION
	.align		4
        /*0070*/ 	.byte	0x03, 0x5f
        /*0072*/ 	.short	0x0101


	//----- nvinfo : EIATTR_COOP_GROUP_MASK_REGIDS
	.align		4
        /*0074*/ 	.byte	0x04, 0x29
        /*0076*/ 	.short	(.L_7319 - .L_7318)


	//   ....[0]....
.L_7318:
        /*0078*/ 	.word	0xffffffff


	//   ....[1]....
        /*007c*/ 	.word	0xffffffff


	//   ....[2]....
        /*0080*/ 	.word	0xffffffff


	//   ....[3]....
        /*0084*/ 	.word	0xffffffff


	//   ....[4]....
        /*0088*/ 	.word	0xffffffff


	//----- nvinfo : EIATTR_COOP_GROUP_INSTR_OFFSETS
	.align		4
.L_7319:
        /*008c*/ 	.byte	0x04, 0x28
        /*008e*/ 	.short	(.L_7321 - .L_7320)


	//   ....[0]....
.L_7320:
        /*0090*/ 	.word	0x00000b40


	//   ....[1]....
        /*0094*/ 	.word	0x00000b70


	//   ....[2]....
        /*0098*/ 	.word	0x00000b90


	//   ....[3]....
        /*009c*/ 	.word	0x00000bb0


	//   ....[4]....
        /*00a0*/ 	.word	0x00000bd0


	//----- nvinfo : EIATTR_VRC_CTA_INIT_COUNT
	.align		4
.L_7321:
        /*00a4*/ 	.byte	0x02, 0x4a
	.zero		1
	.zero		1


	//----- nvinfo : EIATTR_EXIT_INSTR_OFFSETS
	.align		4
        /*00a8*/ 	.byte	0x04, 0x1c
        /*00aa*/ 	.short	(.L_7323 - .L_7322)


	//   ....[0]....
.L_7322:
        /*00ac*/ 	.word	0x000000a0


	//   ....[1]....
        /*00b0*/ 	.word	0x00000be0


	//   ....[2]....
        /*00b4*/ 	.word	0x00000c60


	//----- nvinfo : EIATTR_CRS_STACK_SIZE
	.align		4
.L_7323:
        /*00b8*/ 	.byte	0x04, 0x1e
        /*00ba*/ 	.short	(.L_7325 - .L_7324)
.L_7324:
        /*00bc*/ 	.word	0x00000000


	//----- nvinfo : EIATTR_CBANK_PARAM_SIZE
	.align		4
.L_7325:
        /*00c0*/ 	.byte	0x03, 0x19
        /*00c2*/ 	.short	0x0024


	//----- nvinfo : EIATTR_PARAM_CBANK
	.align		4
        /*00c4*/ 	.byte	0x04, 0x0a
        /*00c6*/ 	.short	(.L_7327 - .L_7326)
	.align		4
.L_7326:
        /*00c8*/ 	.word	index@(.nv.constant0._Z13mul_mat_vec_qIN3c108BFloat16ELi256ELi16E10block_q3_KLi1EXadL_ZN45_INTERNAL_8d5cb472_14_gguf_kernel_cu_cd24131917vec_dot_q3_K_q8_1EPKvPK10block_q8_1RKiEEEvS5_S5_PT_iii)
        /*00cc*/ 	.short	0x0380
        /*00ce*/ 	.short	0x0024


	//----- nvinfo : EIATTR_SW_WAR
	.align		4
.L_7327:
        /*00d0*/ 	.byte	0x04, 0x36
        /*00d2*/ 	.short	(.L_7329 - .L_7328)
.L_7328:
        /*00d4*/ 	.word	0x00000008
.L_7329:


//--------------------- .nv.info._Z13mul_mat_vec_qIN3c108BFloat16ELi256ELi16E10block_q2_KLi1EXadL_ZN45_INTERNAL_8d5cb472_14_gguf_kernel_cu_cd24131917vec_dot_q2_K_q8_1EPKvPK10block_q8_1RKiEEEvS5_S5_PT_iii --------------------------
	.section	.nv.info._Z13mul_mat_vec_qIN3c108BFloat16ELi256ELi16E10block_q2_KLi1EXadL_ZN45_INTERNAL_8d5cb472_14_gguf_kernel_cu_cd24131917vec_dot_q2_K_q8_1EPKvPK10block_q8_1RKiEEEvS5_S5_PT_iii,"",@"SHT_CUDA_INFO"
	.sectionflags	@""
	.align	4


	//----- nvinfo : EIATTR_CUDA_API_VERSION
	.align		4
        /*0000*/ 	.byte	0x04, 0x37
        /*0002*/ 	.short	(.L_7331 - .L_7330)
.L_7330:
        /*0004*/ 	.word	0x00000082


	//----- nvinfo : EIATTR_KPARAM_INFO
	.align		4
.L_7331:
        /*0008*/ 	.byte	0x04, 0x17
        /*000a*/ 	.short	(.L_7333 - .L_7332)
.L_7332:
        /*000c*/ 	.word	0x00000000
        /*0010*/ 	.short	0x0005
        /*0012*/ 	.short	0x0020
        /*0014*/ 	.byte	0x00, 0xf0, 0x11, 0x00


	//----- nvinfo : EIATTR_KPARAM_INFO
	.align		4
.L_7333:
        /*0018*/ 	.byte	0x04, 0x17
        /*001a*/ 	.short	(.L_7335 - .L_7334)
.L_7334:
        /*001c*/ 	.word	0x00000000
        /*0020*/ 	.short	0x0004
        /*0022*/ 	.short	0x001c
        /*0024*/ 	.byte	0x00, 0xf0, 0x11, 0x00


	//----- nvinfo : EIATTR_KPARAM_INFO
	.align		4
.L_7335:
        /*0028*/ 	.byte	0x04, 0x17
        /*002a*/ 	.short	(.L_7337 - .L_7336)
.L_7336:
        /*002c*/ 	.word	0x00000000
        /*0030*/ 	.short	0x0003
        /*0032*/ 	.short	0x0018
        /*0034*/ 	.byte	0x00, 0xf0, 0x11, 0x00


	//----- nvinfo : EIATTR_KPARAM_INFO
	.align		4
.L_7337:
        /*0038*/ 	.byte	0x04, 0x17
        /*003a*/ 	.short	(.L_7339 - .L_7338)
.L_7338:
        /*003c*/ 	.word	0x00000000
        /*0040*/ 	.short	0x0002
        /*0042*/ 	.short	0x0010
        /*0044*/ 	.byte	0x00, 0xf5, 0x21, 0x00


	//----- nvinfo : EIATTR_KPARAM_INFO
	.align		4
.L_7339:
        /*0048*/ 	.byte	0x04, 0x17
        /*004a*/ 	.short	(.L_7341 - .L_7340)
.L_7340:
        /*004c*/ 	.word	0x00000000
        /*0050*/ 	.short	0x0001
        /*0052*/ 	.short	0x0008
        /*0054*/ 	.byte	0x00, 0xf5, 0x21, 0x00


	//----- nvinfo : EIATTR_KPARAM_INFO
	.align		4
.L_7341:
        /*0058*/ 	.byte	0x04, 0x17
        /*005a*/ 	.short	(.L_7343 - .L_7342)
.L_7342:
        /*005c*/ 	.word	0x00000000
        /*0060*/ 	.short	0x0000
        /*0062*/ 	.short	0x0000
        /*0064*/ 	.byte	0x00, 0xf5, 0x21, 0x00


	//----- nvinfo : EIATTR_SPARSE_MMA_MASK
	.align		4
.L_7343:
        /*0068*/ 	.byte	0x03, 0x50
        /*006a*/ 	.short	0x0000


	//----- nvinfo : EIATTR_MAXREG_COUNT
	.align		4
        /*006c*/ 	.byte	0x03, 0x1b
        /*006e*/ 	.short	0x00ff


	//----- nvinfo : EIATTR_MERCURY_ISA_VERSION
	.align		4
        /*0070*/ 	.byte	0x03, 0x5f
        /*0072*/ 	.short	0x0101


	//----- nvinfo : EIATTR_COOP_GROUP_MASK_REGIDS
	.align		4
        /*0074*/ 	.byte	0x04, 0x29
        /*0076*/ 	.short	(.L_7345 - .L_7344)


	//   ....[0]....
.L_7344:
        /*0078*/ 	.word	0xffffffff


	//   ....[1]....
        /*007c*/ 	.word	0xffffffff


	//   ....[2]....
        /*0080*/ 	.word	0xffffffff


	//   ....[3]....
        /*0084*/ 	.word	0xffffffff


	//   ....[4]....
        /*0088*/ 	.word	0xffffffff


	//----- nvinfo : EIATTR_COOP_GROUP_INSTR_OFFSETS
	.align		4
.L_7345:
        /*008c*/ 	.byte	0x04, 0x28
        /*008e*/ 	.short	(.L_7347 - .L_7346)


	//   ....[0]....
.L_7346:
        /*0090*/ 	.word	0x00000820


	//   ....[1]....
        /*0094*/ 	.word	0x00000850


	//   ....[2]....
        /*0098*/ 	.word	0x00000870


	//   ....[3]....
        /*009c*/ 	.word	0x00000890


	//   ....[4]....
        /*00a0*/ 	.word	0x000008b0


	//----- nvinfo : EIATTR_VRC_CTA_INIT_COUNT
	.align		4
.L_7347:
        /*00a4*/ 	.byte	0x02, 0x4a
	.zero		1
	.zero		1


	//----- nvinfo : EIATTR_EXIT_INSTR_OFFSETS
	.align		4
        /*00a8*/ 	.byte	0x04, 0x1c
        /*00aa*/ 	.short	(.L_7349 - .L_7348)


	//   ....[0]....
.L_7348:
        /*00ac*/ 	.word	0x000000a0


	//   ....[1]....
        /*00b0*/ 	.word	0x000008c0


	//   ....[2]....
        /*00b4*/ 	.word	0x00000930


	//----- nvinfo : EIATTR_CRS_STACK_SIZE
	.align		4
.L_7349:
        /*00b8*/ 	.byte	0x04, 0x1e
        /*00ba*/ 	.short	(.L_7351 - .L_7350)
.L_7350:
        /*00bc*/ 	.word	0x00000000


	//----- nvinfo : EIATTR_CBANK_PARAM_SIZE
	.align		4
.L_7351:
        /*00c0*/ 	.byte	0x03, 0x19
        /*00c2*/ 	.short	0x0024


	//----- nvinfo : EIATTR_PARAM_CBANK
	.align		4
        /*00c4*/ 	.byte	0x04, 0x0a
        /*00c6*/ 	.short	(.L_7353 - .L_7352)
	.align		4
.L_7352:
        /*00c8*/ 	.word	index@(.nv.constant0._Z13mul_mat_vec_qIN3c108BFloat16ELi256ELi16E10block_q2_KLi1EXadL_ZN45_INTERNAL_8d5cb472_14_gguf_kernel_cu_cd24131917vec_dot_q2_K_q8_1EPKvPK10block_q8_1RKiEEEvS5_S5_PT_iii)
        /*00cc*/ 	.short	0x0380
        /*00ce*/ 	.short	0x0024


	//----- nvinfo : EIATTR_SW_WAR
	.align		4
.L_7353:
        /*00d0*/ 	.byte	0x04, 0x36
        /*00d2*/ 	.short	(.L_7355 - .L_7354)
.L_7354:
        /*00d4*/ 	.word	0x00000008
.L_7355:


//--------------------- .nv.info._Z13mul_mat_vec_qIN3c108BFloat16ELi32ELi8E10block_q8_0Li2EXadL_ZN45_INTERNAL_8d5cb472_14_gguf_kernel_cu_cd24131917vec_dot_q8_0_q8_1EPKvPK10block_q8_1RKiEEEvS5_S5_PT_iii --------------------------
	.section	.nv.info._Z13mul_mat_vec_qIN3c108BFloat16ELi32ELi8E10block_q8_0Li2EXadL_ZN45_INTERNAL_8d5cb472_14_gguf_kernel_cu_cd24131917vec_dot_q8_0_q8_1EPKvPK10block_q8_1RKiEEEvS5_S5_PT_iii,"",@"SHT_CUDA_INFO"
	.sectionflags	@""
	.align	4


	//----- nvinfo : EIATTR_CUDA_API_VERSION
	.align		4
        /*0000*/ 	.byte	0x04, 0x37
        /*0002*/ 	.short	(.L_7357 - .L_7356)
.L_7356:
        /*0004*/ 	.word	0x00000082


	//----- nvinfo : EIATTR_KPARAM_INFO
	.align		4
.L_7357:
        /*0008*/ 	.byte	0x04, 0x17
        /*000a*/ 	.short	(.L_7359 - .L_7358)
.L_7358:
        /*000c*/ 	.word	0x00000000
        /*0010*/ 	.short	0x0005
        /*0012*/ 	.short	0x0020
        /*0014*/ 	.byte	0x00, 0xf0, 0x11, 0x00


	//----- nvinfo : EIATTR_KPARAM_INFO
	.align		4
.L_7359:
        /*0018*/ 	.byte	0x04, 0x17
        /*001a*/ 	.short	(.L_7361 - .L_7360)
.L_7360:
        /*001c*/ 	.word	0x00000000
        /*0020*/ 	.short	0x0004
        /*0022*/ 	.short	0x001c
        /*0024*/ 	.byte	0x00, 0xf0, 0x11, 0x00


	//----- nvinfo : EIATTR_KPARAM_INFO
	.align		4
.L_7361:
        /*0028*/ 	.byte	0x04, 0x17
        /*002a*/ 	.short	(.L_7363 - .L_7362)
.L_7362:
        /*002c*/ 	.word	0x00000000
        /*0030*/ 	.short	0x0003
        /*0032*/ 	.short	0x0018
        /*0034*/ 	.byte	0x00, 0xf0, 0x11, 0x00


	//----- nvinfo : EIATTR_KPARAM_INFO
	.align		4
.L_7363:
        /*0038*/ 	.byte	0x04, 0x17
        /*003a*/ 	.short	(.L_7365 - .L_7364)
.L_7364:
        /*003c*/ 	.word	0x00000000
        /*0040*/ 	.short	0x0002
        /*0042*/ 	.short	0x0010
        /*0044*/ 	.byte	0x00, 0xf5, 0x21, 0x00


	//----- nvinfo : EIATTR_KPARAM_INFO
	.align		4
.L_7365:
        /*0048*/ 	.byte	0x04, 0x17
        /*004a*/ 	.short	(.L_7367 - .L_7366)
.L_7366:
        /*004c*/ 	.word	0x00000000
        /*0050*/ 	.short	0x0001
        /*0052*/ 	.short	0x0008
        /*0054*/ 	.byte	0x00, 0xf5, 0x21, 0x00


	//----- nvinfo : EIATTR_KPARAM_INFO
	.align		4
.L_7367:
        /*0058*/ 	.byte	0x04, 0x17
        /*005a*/ 	.short	(.L_7369 - .L_7368)
.L_7368:
        /*005c*/ 	.word	0x00000000
        /*0060*/ 	.short	0x0000
        /*0062*/ 	.short	0x0000
        /*0064*/ 	.byte	0x00, 0xf5, 0x21, 0x00


	//----- nvinfo : EIATTR_SPARSE_MMA_MASK
	.align		4
.L_7369:
        /*0068*/ 	.byte	0x03, 0x50
        /*006a*/ 	.short	0x0000


	//----- nvinfo : EIATTR_MAXREG_COUNT
	.align		4
        /*006c*/ 	.byte	0x03, 0x1b
        /*006e*/ 	.short	0x00ff


	//----- nvinfo : EIATTR_MERCURY_ISA_VERSION
	.align		4
        /*0070*/ 	.byte	0x03, 0x5f
        /*0072*/ 	.short	0x0101


	//----- nvinfo : EIATTR_COOP_GROUP_MASK_REGIDS
	.align		4
        /*0074*/ 	.byte	0x04, 0x29
        /*0076*/ 	.short	(.L_7371 - .L_7370)


	//   ....[0]....
.L_7370:
        /*0078*/ 	.word	0xffffffff


	//   ....[1]....
        /*007c*/ 	.word	0xffffffff


	//   ....[2]....
        /*0080*/ 	.word	0xffffffff


	//   ....[3]....
        /*0084*/ 	.word	0xffffffff


	//   ....[4]....
        /*0088*/ 	.word	0xffffffff


	//----- nvinfo : EIATTR_COOP_GROUP_INSTR_OFFSETS
	.align		4
.L_7371:
        /*008c*/ 	.byte	0x04, 0x28
        /*008e*/ 	.short	(.L_7373 - .L_7372)


	//   ....[0]....
.L_7372:
        /*0090*/ 	.word	0x00000a30


	//   ....[1]....
        /*0094*/ 	.word	0x00000a60


	//   ....[2]....
        /*0098*/ 	.word	0x00000a80


	//   ....[3]....
        /*009c*/ 	.word	0x00000aa0


	//   ....[4]....
        /*00a0*/ 	.word	0x00000ac0


	//----- nvinfo : EIATTR_VRC_CTA_INIT_COUNT
	.align		4
.L_7373:
        /*00a4*/ 	.byte	0x02, 0x4a
	.zero		1
	.zero		1


	//----- nvinfo : EIATTR_EXIT_INSTR_OFFSETS
	.align		4
        /*00a8*/ 	.byte	0x04, 0x1c
        /*00aa*/ 	.short	(.L_7375 - .L_7374)


	//   ....[0]....
.L_7374:
        /*00ac*/ 	.word	0x000000a0


	//   ....[1]....
        /*00b0*/ 	.word	0x00000ad0


	//   ....[2]....
        /*00b4*/ 	.word	0x00000b40


	//----- nvinfo : EIATTR_CRS_STACK_SIZE
	.align		4
.L_7375:
        /*00b8*/ 	.byte	0x04, 0x1e
        /*00ba*/ 	.short	(.L_7377 - .L_7376)
.L_7376:
        /*00bc*/ 	.word	0x00000000


	//----- nvinfo : EIATTR_CBANK_PARAM_SIZE
	.align		4
.L_7377:
        /*00c0*/ 	.byte	0x03, 0x19
        /*00c2*/ 	.short	0x0024


	//----- nvinfo : EIATTR_PARAM_CBANK
	.align		4
        /*00c4*/ 	.byte	0x04, 0x0a
        /*00c6*/ 	.short	(.L_7379 - .L_7378)
	.align		4
.L_7378:
        /*00c8*/ 	.word	index@(.nv.constant0._Z13mul_mat_vec_qIN3c108BFloat16ELi32ELi8E10block_q8_0Li2EXadL_ZN45_INTERNAL_8d5cb472_14_gguf_kernel_cu_cd24131917vec_dot_q8_0_q8_1EPKvPK10block_q8_1RKiEEEvS5_S5_PT_iii)
        /*00cc*/ 	.short	0x0380
        /*00ce*/ 	.short	0x0024


	//----- nvinfo : EIATTR_SW_WAR
	.align		4
.L_7379:
        /*00d0*/ 	.byte	0x04, 0x36
        /*00d2*/ 	.short	(.L_7381 - .L_7380)
.L_7380:
        /*00d4*/ 	.word	0x00000008
.L_7381:


//--------------------- .nv.info._Z13mul_mat_vec_qIN3c108BFloat16ELi32ELi4E10block_q5_1Li2EXadL_ZN45_INTERNAL_8d5cb472_14_gguf_kernel_cu_cd24131917vec_dot_q5_1_q8_1EPKvPK10block_q8_1RKiEEEvS5_S5_PT_iii --------------------------
	.section	.nv.info._Z13mul_mat_vec_qIN3c108BFloat16ELi32ELi4E10block_q5_1Li2EXadL_ZN45_INTERNAL_8d5cb472_14_gguf_kernel_cu_cd24131917vec_dot_q5_1_q8_1EPKvPK10block_q8_1RKiEEEvS5_S5_PT_iii,"",@"SHT_CUDA_INFO"
	.sectionflags	@""
	.align	4


	//----- nvinfo : EIATTR_CUDA_API_VERSION
	.align		4
        /*0000*/ 	.byte	0x04, 0x37
        /*0002*/ 	.short	(.L_7383 - .L_7382)
.L_7382:
        /*0004*/ 	.word	0x00000082


	//----- nvinfo : EIATTR_KPARAM_INFO
	.align		4
.L_7383:
        /*0008*/ 	.byte	0x04, 0x17
        /*000a*/ 	.short	(.L_7385 - .L_7384)
.L_7384:
        /*000c*/ 	.word	0x00000000
        /*0010*/ 	.short	0x0005
        /*0012*/ 	.short	0x0020
        /*0014*/ 	.byte	0x00, 0xf0, 0x11, 0x00


	//----- nvinfo : EIATTR_KPARAM_INFO
	.align		4
.L_7385:
        /*0018*/ 	.byte	0x04, 0x17
        /*001a*/ 	.short	(.L_7387 - .L_7386)
.L_7386:
        /*001c*/ 	.word	0x00000000
        /*0020*/ 	.short	0x0004
        /*0022*/ 	.short	0x001c
        /*0024*/ 	.byte	0x00, 0xf0, 0x11, 0x00


	//----- nvinfo : EIATTR_KPARAM_INFO
	.align		4
.L_7387:
        /*0028*/ 	.byte	0x04, 0x17
        /*002a*/ 	.short	(.L_7389 - .L_7388)
.L_7388:
        /*002c*/ 	.word	0x00000000
        /*0030*/ 	.short	0x0003
        /*0032*/ 	.short	0x0018
        /*0034*/ 	.byte	0x00, 0xf0, 0x11, 0x00


	//----- nvinfo : EIATTR_KPARAM_INFO
	.align		4
.L_7389:
        /*0038*/ 	.byte	0x04, 0x17
        /*003a*/ 	.short	(.L_7391 - .L_7390)
.L_7390:
        /*003c*/ 	.word	0x00000000
        /*0040*/ 	.short	0x0002
        /*0042*/ 	.short	0x0010
        /*0044*/ 	.byte	0x00, 0xf5, 0x21, 0x00


	//----- nvinfo : EIATTR_KPARAM_INFO
	.align		4
.L_7391:
        /*0048*/ 	.byte	0x04, 0x17
        /*004a*/ 	.short	(.L_7393 - .L_7392)
.L_7392:
        /*004c*/ 	.word	0x00000000
        /*0050*/ 	.short	0x0001
        /*0052*/ 	.short	0x0008
        /*0054*/ 	.byte	0x00, 0xf5, 0x21, 0x00


	//----- nvinfo : EIATTR_KPARAM_INFO
	.align		4
.L_7393:
        /*0058*/ 	.byte	0x04, 0x17
        /*005a*/ 	.short	(.L_7395 - .L_7394)
.L_7394:
        /*005c*/ 	.word	0x00000000
        /*0060*/ 	.short	0x0000
        /*0062*/ 	.short	0x0000
        /*0064*/ 	.byte	0x00, 0xf5, 0x21, 0x00


	//----- nvinfo : EIATTR_SPARSE_MMA_MASK
	.align		4
.L_7395:
        /*0068*/ 	.byte	0x03, 0x50
        /*006a*/ 	.short	0x0000


	//----- nvinfo : EIATTR_MAXREG_COUNT
	.align		4
        /*006c*/ 	.byte	0x03, 0x1b
        /*006e*/ 	.short	0x00ff


	//----- nvinfo : EIATTR_MERCURY_ISA_VERSION
	.align		4
        /*0070*/ 	.byte	0x03, 0x5f
        /*0072*/ 	.short	0x0101


	//----- nvinfo : EIATTR_COOP_GROUP_MASK_REGIDS
	.align		4
        /*0074*/ 	.byte	0x04, 0x29
        /*0076*/ 	.short	(.L_7397 - .L_7396)


	//   ....[0]....
.L_7396:
        /*0078*/ 	.word	0xffffffff


	//   ....[1]....
        /*007c*/ 	.word	0xffffffff


	//   ....[2]....
        /*0080*/ 	.word	0xffffffff


	//   ....[3]....
        /*0084*/ 	.word	0xffffffff


	//   ....[4]....
        /*0088*/ 	.word	0xffffffff


	//----- nvinfo : EIATTR_COOP_GROUP_INSTR_OFFSETS
	.align		4
.L_7397:
        /*008c*/ 	.byte	0x04, 0x28
        /*008e*/ 	.short	(.L_7399 - .L_7398)


	//   ....[0]....
.L_7398:
        /*0090*/ 	.word	0x000006b0


	//   ....[1]....
        /*0094*/ 	.word	0x000006e0


	//   ....[2]....
        /*0098*/ 	.word	0x00000700


	//   ....[3]....
        /*009c*/ 	.word	0x00000720


	//   ....[4]....
        /*00a0*/ 	.word	0x00000740


	//----- nvinfo : EIATTR_VRC_CTA_INIT_COUNT
	.align		4
.L_7399:
        /*00a4*/ 	.byte	0x02, 0x4a
	.zero		1
	.zero		1


	//----- nvinfo : EIATTR_EXIT_INSTR_OFFSETS
	.align		4
        /*00a8*/ 	.byte	0x04, 0x1c
        /*00aa*/ 	.short	(.L_7401 - .L_7400)


	//   ....[0]....
.L_7400:
        /*00ac*/ 	.word	0x000000a0


	//   ....[1]....
        /*00b0*/ 	.word	0x00000750


	//   ....[2]....
        /*00b4*/ 	.word	0x000007c0


	//----- nvinfo : EIATTR_CRS_STACK_SIZE
	.align		4
.L_7401:
        /*00b8*/ 	.byte	0x04, 0x1e
        /*00ba*/ 	.short	(.L_7403 - .L_7402)
.L_7402:
        /*00bc*/ 	.word	0x00000000


	//----- nvinfo : EIATTR_CBANK_PARAM_SIZE
	.align		4
.L_7403:
        /*00c0*/ 	.byte	0x03, 0x19
        /*00c2*/ 	.short	0x0024


	//----- nvinfo : EIATTR_PARAM_CBANK
	.align		4
        /*00c4*/ 	.byte	0x04, 0x0a
        /*00c6*/ 	.short	(.L_7405 - .L_7404)
	.align		4
.L_7404:
        /*00c8*/ 	.word	index@(.nv.constant0._Z13mul_mat_vec_qIN3c108BFloat16ELi32ELi4E10block_q5_1Li2EXadL_ZN45_INTERNAL_8d5cb472_14_gguf_kernel_cu_cd24131917vec_dot_q5_1_q8_1EPKvPK10block_q8_1RKiEEEvS5_S5_PT_iii)
        /*00cc*/ 	.short	0x0380
        /*00ce*/ 	.short	0x0024


	//----- nvinfo : EIATTR_SW_WAR
	.align		4
.L_7405:
        /*00d0*/ 	.byte	0x04, 0x36
        /*00d2*/ 	.short	(.L_7407 - .L_7406)
.L_7406:
        /*00d4*/ 	.word	0x00000008
.L_7407:


//--------------------- .nv.info._Z13mul_mat_vec_qIN3c108BFloat16ELi32ELi4E10block_q5_0Li2EXadL_ZN45_INTERNAL_8d5cb472_14_gguf_kernel_cu_cd24131917vec_dot_q5_0_q8_1EPKvPK10block_q8_1RKiEEEvS5_S5_PT_iii --------------------------
	.section	.nv.info._Z13mul_mat_vec_qIN3c108BFloat16ELi32ELi4E10block_q5_0Li2EXadL_ZN45_INTERNAL_8d5cb472_14_gguf_kernel_cu_cd24131917vec_dot_q5_0_q8_1EPKvPK10block_q8_1RKiEEEvS5_S5_PT_iii,"",@"SHT_CUDA_INFO"
	.sectionflags	@""
	.align	4


	//----- nvinfo : EIATTR_CUDA_API_VERSION
	.align		4
        /*0000*/ 	.byte	0x04, 0x37
        /*0002*/ 	.short	(.L_7409 - .L_7408)
.L_7408:
        /*0004*/ 	.word	0x00000082


	//----- nvinfo : EIATTR_KPARAM_INFO
	.align		4
.L_7409:
        /*0008*/ 	.byte	0x04, 0x17
        /*000a*/ 	.short	(.L_7411 - .L_7410)
.L_7410:
        /*000c*/ 	.word	0x00000000
        /*0010*/ 	.short	0x0005
        /*0012*/ 	.short	0x0020
        /*0014*/ 	.byte	0x00, 0xf0, 0x11, 0x00


	//----- nvinfo : EIATTR_KPARAM_INFO
	.align		4
.L_7411:
        /*0018*/ 	.byte	0x04, 0x17
        /*001a*/ 	.short	(.L_7413 - .L_7412)
.L_7412:
        /*001c*/ 	.word	0x00000000
        /*0020*/ 	.short	0x0004
        /*0022*/ 	.short	0x001c
        /*0024*/ 	.byte	0x00, 0xf0, 0x11, 0x00


	//----- nvinfo : EIATTR_KPARAM_INFO
	.align		4
.L_7413:
        /*0028*/ 	.byte	0x04, 0x17
        /*002a*/ 	.short	(.L_7415 - .L_7414)
.L_7414:
        /*002c*/ 	.word	0x00000000
        /*0030*/ 	.short	0x0003
        /*0032*/ 	.short	0x0018
        /*0034*/ 	.byte	0x00, 0xf0, 0x11, 0x00


	//----- nvinfo : EIATTR_KPARAM_INFO
	.align		4
.L_7415:
        /*0038*/ 	.byte	0x04, 0x17
        /*003a*/ 	.short	(.L_7417 - .L_7416)
.L_7416:
        /*003c*/ 	.word	0x00000000
        /*0040*/ 	.short	0x0002
        /*0042*/ 	.short	0x0010
        /*0044*/ 	.byte	0x00, 0xf5, 0x21, 0x00


	//----- nvinfo : EIATTR_KPARAM_INFO
	.align		4
.L_7417:
        /*0048*/ 	.byte	0x04, 0x17
        /*004a*/ 	.short	(.L_7419 - .L_7418)
.L_7418:
        /*004c*/ 	.word	0x00000000
        /*0050*/ 	.short	0x0001
        /*0052*/ 	.short	0x0008
        /*0054*/ 	.byte	0x00, 0xf5, 0x21, 0x00


	//----- nvinfo : EIATTR_KPARAM_INFO
	.align		4
.L_7419:
        /*0058*/ 	.byte	0x04, 0x17
        /*005a*/ 	.short	(.L_7421 - .L_7420)
.L_7420:
        /*005c*/ 	.word	0x00000000
        /*0060*/ 	.short	0x0000
        /*0062*/ 	.short	0x0000
        /*0064*/ 	.byte	0x00, 0xf5, 0x21, 0x00


	//----- nvinfo : EIATTR_SPARSE_MMA_MASK
	.align		4
.L_7421:
        /*0068*/ 	.byte	0x03, 0x50
        /*006a*/ 	.short	0x0000


	//----- nvinfo : EIATTR_MAXREG_COUNT
	.align		4
        /*006c*/ 	.byte	0x03, 0x1b
        /*006e*/ 	.short	0x00ff


	//----- nvinfo : EIATTR_MERCURY_ISA_VERSION
	.align		4
        /*0070*/ 	.byte	0x03, 0x5f
        /*0072*/ 	.short	0x0101


	//----- nvinfo : EIATTR_COOP_GROUP_MASK_REGIDS
	.align		4
        /*0074*/ 	.byte	0x04, 0x29
        /*0076*/ 	.short	(.L_7423 - .L_7422)


	//   ....[0]....
.L_7422:
        /*0078*/ 	.word	0xffffffff


	//   ....[1]....
        /*007c*/ 	.word	0xffffffff


	//   ....[2]....
        /*0080*/ 	.word	0xffffffff


	//   ....[3]....
        /*0084*/ 	.word	0xffffffff


	//   ....[4]....
        /*0088*/ 	.word	0xffffffff


	//----- nvinfo : EIATTR_COOP_GROUP_INSTR_OFFSETS
	.align		4
.L_7423:
        /*008c*/ 	.byte	0x04, 0x28
        /*008e*/ 	.short	(.L_7425 - .L_7424)


	//   ....[0]....
.L_7424:
        /*0090*/ 	.word	0x00000720


	//   ....[1]....
        /*0094*/ 	.word	0x00000750


	//   ....[2]....
        /*0098*/ 	.word	0x00000770


	//   ....[3]....
        /*009c*/ 	.word	0x00000790


	//   ....[4]....
        /*00a0*/ 	.word	0x000007b0


	//----- nvinfo : EIATTR_VRC_CTA_INIT_COUNT
	.align		4
.L_7425:
        /*00a4*/ 	.byte	0x02, 0x4a
	.zero		1
	.zero		1


	//----- nvinfo : EIATTR_EXIT_INSTR_OFFSETS
	.align		4
        /*00a8*/ 	.byte	0x04, 0x1c
        /*00aa*/ 	.short	(.L_7427 - .L_7426)


	//   ....[0]....
.L_7426:
        /*00ac*/ 	.word	0x000000a0


	//   ....[1]....
        /*00b0*/ 	.word	0x000007c0


	//   ....[2]....
        /*00b4*/ 	.word	0x00000830


	//----- nvinfo : EIATTR_CRS_STACK_SIZE
	.align		4
.L_7427:
        /*00b8*/ 	.byte	0x04, 0x1e
        /*00ba*/ 	.short	(.L_7429 - .L_7428)
.L_7428:
        /*00bc*/ 	.word	0x00000000


	//----- nvinfo : EIATTR_CBANK_PARAM_SIZE
	.align		4
.L_7429:
        /*00c0*/ 	.byte	0x03, 0x19
        /*00c2*/ 	.short	0x0024


	//----- nvinfo : EIATTR_PARAM_CBANK
	.align		4
        /*00c4*/ 	.byte	0x04, 0x0a
        /*00c6*/ 	.short	(.L_7431 - .L_7430)
	.align		4
.L_7430:
        /*00c8*/ 	.word	index@(.nv.constant0._Z13mul_mat_vec_qIN3c108BFloat16ELi32ELi4E10block_q5_0Li2EXadL_ZN45_INTERNAL_8d5cb472_14_gguf_kernel_cu_cd24131917vec_dot_q5_0_q8_1EPKvPK10block_q8_1RKiEEEvS5_S5_PT_iii)
        /*00cc*/ 	.short	0x0380
        /*00ce*/ 	.short	0x0024


	//----- nvinfo : EIATTR_SW_WAR
	.align		4
.L_7431:
        /*00d0*/ 	.byte	0x04, 0x36
        /*00d2*/ 	.short	(.L_7433 - .L_7432)
.L_7432:
        /*00d4*/ 	.word	0x00000008
.L_7433:


//--------------------- .nv.info._Z13mul_mat_vec_qIN3c108BFloat16ELi32ELi4E10block_q4_1Li2EXadL_ZN45_INTERNAL_8d5cb472_14_gguf_kernel_cu_cd24131917vec_dot_q4_1_q8_1EPKvPK10block_q8_1RKiEEEvS5_S5_PT_iii --------------------------
	.section	.nv.info._Z13mul_mat_vec_qIN3c108BFloat16ELi32ELi4E10block_q4_1Li2EXadL_ZN45_INTERNAL_8d5cb472_14_gguf_kernel_cu_cd24131917vec_dot_q4_1_q8_1EPKvPK10block_q8_1RKiEEEvS5_S5_PT_iii,"",@"SHT_CUDA_INFO"
	.sectionflags	@""
	.align	4


	//----- nvinfo : EIATTR_CUDA_API_VERSION
	.align		4
        /*0000*/ 	.byte	0x04, 0x37
        /*0002*/ 	.short	(.L_7435 - .L_7434)
.L_7434:
        /*0004*/ 	.word	0x00000082


	//----- nvinfo : EIATTR_KPARAM_INFO
	.align		4
.L_7435:
        /*0008*/ 	.byte	0x04, 0x17
        /*000a*/ 	.short	(.L_7437 - .L_7436)
.L_7436:
        /*000c*/ 	.word	0x00000000
        /*0010*/ 	.short	0x0005
        /*0012*/ 	.short	0x0020
        /*0014*/ 	.byte	0x00, 0xf0, 0x11, 0x00


	//----- nvinfo : EIATTR_KPARAM_INFO
	.align		4
.L_7437:
        /*0018*/ 	.byte	0x04, 0x17
        /*001a*/ 	.short	(.L_7439 - .L_7438)
.L_7438:
        /*001c*/ 	.word	0x00000000
        /*0020*/ 	.short	0x0004
        /*0022*/ 	.short	0x001c
        /*0024*/ 	.byte	0x00, 0xf0, 0x11, 0x00


	//----- nvinfo : EIATTR_KPARAM_INFO
	.align		4
.L_7439:
        /*0028*/ 	.byte	0x04, 0x17
        /*002a*/ 	.short	(.L_7441 - .L_7440)
.L_7440:
        /*002c*/ 	.word	0x00000000
        /*0030*/ 	.short	0x0003
        /*0032*/ 	.short	0x0018
        /*0034*/ 	.byte	0x00, 0xf0, 0x11, 0x00


	//----- nvinfo : EIATTR_KPARAM_INFO
	.align		4
.L_7441:
        /*0038*/ 	.byte	0x04, 0x17
        /*003a*/ 	.short	(.L_7443 - .L_7442)
.L_7442:
        /*003c*/ 	.word	0x00000000
        /*0040*/ 	.short	0x0002
        /*0042*/ 	.short	0x0010
        /*0044*/ 	.byte	0x00, 0xf5, 0x21, 0x00


	//----- nvinfo : EIATTR_KPARAM_INFO
	.align		4
.L_7443:
        /*0048*/ 	.byte	0x04, 0x17
        /*004a*/ 	.short	(.L_7445 - .L_7444)
.L_7444:
        /*004c*/ 	.word	0x00000000
        /*0050*/ 	.short	0x0001
        /*0052*/ 	.short	0x0008
        /*0054*/ 	.byte	0x00, 0xf5, 0x21, 0x00


	//----- nvinfo : EIATTR_KPARAM_INFO
	.align		4
.L_7445:
        /*0058*/ 	.byte	0x04, 0x17
        /*005a*/ 	.short	(.L_7447 - .L_7446)
.L_7446:
        /*005c*/ 	.word	0x00000000
        /*0060*/ 	.short	0x0000
        /*0062*/ 	.short	0x0000
        /*0064*/ 	.byte	0x00, 0xf5, 0x21, 0x00


	//----- nvinfo : EIATTR_SPARSE_MMA_MASK
	.align		4
.L_7447:
        /*0068*/ 	.byte	0x03, 0x50
        /*006a*/ 	.short	0x0000


	//----- nvinfo : EIATTR_MAXREG_COUNT
	.align		4
        /*006c*/ 	.byte	0x03, 0x1b
        /*006e*/ 	.short	0x00ff


	//----- nvinfo : EIATTR_MERCURY_ISA_VERSION
	.align		4
        /*0070*/ 	.byte	0x03, 0x5f
        /*0072*/ 	.short	0x0101


	//----- nvinfo : EIATTR_COOP_GROUP_MASK_REGIDS
	.align		4
        /*0074*/ 	.byte	0x04, 0x29
        /*0076*/ 	.short	(.L_7449 - .L_7448)


	//   ....[0]....
.L_7448:
        /*0078*/ 	.word	0xffffffff


	//   ....[1]....
        /*007c*/ 	.word	0xffffffff


	//   ....[2]....
        /*0080*/ 	.word	0xffffffff


	//   ....[3]....
        /*0084*/ 	.word	0xffffffff


	//   ....[4]....
        /*0088*/ 	.word	0xffffffff


	//----- nvinfo : EIATTR_COOP_GROUP_INSTR_OFFSETS
	.align		4
.L_7449:
        /*008c*/ 	.byte	0x04, 0x28
        /*008e*/ 	.short	(.L_7451 - .L_7450)


	//   ....[0]....
.L_7450:
        /*0090*/ 	.word	0x00000cb0


	//   ....[1]....
        /*0094*/ 	.word	0x00000ce0


	//   ....[2]....
        /*0098*/ 	.word	0x00000d00


	//   ....[3]....
        /*009c*/ 	.word	0x00000d20


	//   ....[4]....
        /*00a0*/ 	.word	0x00000d40


	//----- nvinfo : EIATTR_VRC_CTA_INIT_COUNT
	.align		4
.L_7451:
        /*00a4*/ 	.byte	0x02, 0x4a
	.zero		1
	.zero		1


	//----- nvinfo : EIATTR_EXIT_INSTR_OFFSETS
	.align		4
        /*00a8*/ 	.byte	0x04, 0x1c
        /*00aa*/ 	.short	(.L_7453 - .L_7452)


	//   ....[0]....
.L_7452:
        /*00ac*/ 	.word	0x000000a0


	//   ....[1]....
        /*00b0*/ 	.word	0x00000d50


	//   ....[2]....
        /*00b4*/ 	.word	0x00000dc0


	//----- nvinfo : EIATTR_CRS_STACK_SIZE
	.align		4
.L_7453:
        /*00b8*/ 	.byte	0x04, 0x1e
        /*00ba*/ 	.short	(.L_7455 - .L_7454)
.L_7454:
        /*00bc*/ 	.word	0x00000000


	//----- nvinfo : EIATTR_CBANK_PARAM_SIZE
	.align		4
.L_7455:
        /*00c0*/ 	.byte	0x03, 0x19
        /*00c2*/ 	.short	0x0024


	//----- nvinfo : EIATTR_PARAM_CBANK
	.align		4
        /*00c4*/ 	.byte	0x04, 0x0a
        /*00c6*/ 	.short	(.L_7457 - .L_7456)
	.align		4
.L_7456:
        /*00c8*/ 	.word	index@(.nv.constant0._Z13mul_mat_vec_qIN3c108BFloat16ELi32ELi4E10block_q4_1Li2EXadL_ZN45_INTERNAL_8d5cb472_14_gguf_kernel_cu_cd24131917vec_dot_q4_1_q8_1EPKvPK10block_q8_1RKiEEEvS5_S5_PT_iii)
        /*00cc*/ 	.short	0x0380
        /*00ce*/ 	.short	0x0024


	//----- nvinfo : EIATTR_SW_WAR
	.align		4
.L_7457:
        /*00d0*/ 	.byte	0x04, 0x36
        /*00d2*/ 	.short	(.L_7459 - .L_7458)
.L_7458:
        /*00d4*/ 	.word	0x00000008
.L_7459:


//--------------------- .nv.info._Z13mul_mat_vec_qIN3c108BFloat16ELi32ELi4E10block_q4_0Li2EXadL_ZN45_INTERNAL_8d5cb472_14_gguf_kernel_cu_cd24131917vec_dot_q4_0_q8_1EPKvPK10block_q8_1RKiEEEvS5_S5_PT_iii --------------------------
	.section	.nv.info._Z13mul_mat_vec_qIN3c108BFloat16ELi32ELi4E10block_q4_0Li2EXadL_ZN45_INTERNAL_8d5cb472_14_gguf_kernel_cu_cd24131917vec_dot_q4_0_q8_1EPKvPK10block_q8_1RKiEEEvS5_S5_PT_iii,"",@"SHT_CUDA_INFO"
	.sectionflags	@""
	.align	4


	//----- nvinfo : EIATTR_CUDA_API_VERSION
	.align		4
        /*0000*/ 	.byte	0x04, 0x37
        /*0002*/ 	.short	(.L_7461 - .L_7460)
.L_7460:
        /*0004*/ 	.word	0x00000082


	//----- nvinfo : EIATTR_KPARAM_INFO
	.align		4
.L_7461:
        /*0008*/ 	.byte	0x04, 0x17
        /*000a*/ 	.short	(.L_7463 - .L_7462)
.L_7462:
        /*000c*/ 	.word	0x00000000
        /*0010*/ 	.short	0x0005
        /*0012*/ 	.short	0x0020
        /*0014*/ 	.byte	0x00, 0xf0, 0x11, 0x00


	//----- nvinfo : EIATTR_KPARAM_INFO
	.align		4
.L_7463:
        /*0018*/ 	.byte	0x04, 0x17
        /*001a*/ 	.short	(.L_7465 - .L_7464)
.L_7464:
        /*001c*/ 	.word	0x00000000
        /*0020*/ 	.short	0x0004
        /*0022*/ 	.short	0x001c
        /*0024*/ 	.byte	0x00, 0xf0, 0x11, 0x00


	//----- nvinfo : EIATTR_KPARAM_INFO
	.align		4
.L_7465:
        /*0028*/ 	.byte	0x04, 0x17
        /*002a*/ 	.short	(.L_7467 - .L_7466)
.L_7466:
        /*002c*/ 	.word	0x00000000
        /*0030*/ 	.short	0x0003
        /*0032*/ 	.short	0x0018
        /*0034*/ 	.byte	0x00, 0xf0, 0x11, 0x00


	//----- nvinfo : EIATTR_KPARAM_INFO
	.align		4
.L_7467:
        /*0038*/ 	.byte	0x04, 0x17
        /*003a*/ 	.short	(.L_7469 - .L_7468)
.L_7468:
        /*003c*/ 	.word	0x00000000
        /*0040*/ 	.short	0x0002
        /*0042*/ 	.short	0x0010
        /*0044*/ 	.byte	0x00, 0xf5, 0x21, 0x00


	//----- nvinfo : EIATTR_KPARAM_INFO
	.align		4
.L_7469:
        /*0048*/ 	.byte	0x04, 0x17
        /*004a*/ 	.short	(.L_7471 - .L_7470)
.L_7470:
        /*004c*/ 	.word	0x00000000
        /*0050*/ 	.short	0x0001
        /*0052*/ 	.short	0x0008
        /*0054*/ 	.byte	0x00, 0xf5, 0x21, 0x00


	//----- nvinfo : EIATTR_KPARAM_INFO
	.align		4
.L_7471:
        /*0058*/ 	.byte	0x04, 0x17
        /*005a*/ 	.short	(.L_7473 - .L_7472)
.L_7472:
        /*005c*/ 	.word	0x00000000
        /*0060*/ 	.short	0x0000
        /*0062*/ 	.short	0x0000
        /*0064*/ 	.byte	0x00, 0xf5, 0x21, 0x00


	//----- nvinfo : EIATTR_SPARSE_MMA_MASK
	.align		4
.L_7473:
        /*0068*/ 	.byte	0x03, 0x50
        /*006a*/ 	.short	0x0000


	//----- nvinfo : EIATTR_MAXREG_COUNT
	.align		4
        /*006c*/ 	.byte	0x03, 0x1b
        /*006e*/ 	.short	0x00ff


	//----- nvinfo : EIATTR_MERCURY_ISA_VERSION
	.align		4
        /*0070*/ 	.byte	0x03, 0x5f
        /*0072*/ 	.short	0x0101


	//----- nvinfo : EIATTR_COOP_GROUP_MASK_REGIDS
	.align		4
        /*0074*/ 	.byte	0x04, 0x29
        /*0076*/ 	.short	(.L_7475 - .L_7474)


	//   ....[0]....
.L_7474:
        /*0078*/ 	.word	0xffffffff


	//   ....[1]....
        /*007c*/ 	.word	0xffffffff


	//   ....[2]....
        /*0080*/ 	.word	0xffffffff


	//   ....[3]....
        /*0084*/ 	.word	0xffffffff


	//   ....[4]....
        /*0088*/ 	.word	0xffffffff


	//----- nvinfo : EIATTR_COOP_GROUP_INSTR_OFFSETS
	.align		4
.L_7475:
        /*008c*/ 	.byte	0x04, 0x28
        /*008e*/ 	.short	(.L_7477 - .L_7476)


	//   ....[0]....
.L_7476:
        /*0090*/ 	.word	0x000009b0


	//   ....[1]....
        /*0094*/ 	.word	0x000009e0


	//   ....[2]....
        /*0098*/ 	.word	0x00000a00


	//   ....[3]....
        /*009c*/ 	.word	0x00000a20


	//   ....[4]....
        /*00a0*/ 	.word	0x00000a40


	//----- nvinfo : EIATTR_VRC_CTA_INIT_COUNT
	.align		4
.L_7477:
        /*00a4*/ 	.byte	0x02, 0x4a
	.zero		1
	.zero		1


	//----- nvinfo : EIATTR_EXIT_INSTR_OFFSETS
	.align		4
        /*00a8*/ 	.byte	0x04, 0x1c
        /*00aa*/ 	.short	(.L_7479 - .L_7478)


	//   ....[0]....
.L_7478:
        /*00ac*/ 	.word	0x000000a0


	//   ....[1]....
        /*00b0*/ 	.word	0x00000a50


	//   ....[2]....
        /*00b4*/ 	.word	0x00000ac0


	//----- nvinfo : EIATTR_CRS_STACK_SIZE
	.align		4
.L_7479:
        /*00b8*/ 	.byte	0x04, 0x1e
        /*00ba*/ 	.short	(.L_7481 - .L_7480)
.L_7480:
        /*00bc*/ 	.word	0x00000000


	//----- nvinfo : EIATTR_CBANK_PARAM_SIZE
	.align		4
.L_7481:
        /*00c0*/ 	.byte	0x03, 0x19
        /*00c2*/ 	.short	0x0024


	//----- nvinfo : EIATTR_PARAM_CBANK
	.align		4
        /*00c4*/ 	.byte	0x04, 0x0a
        /*00c6*/ 	.short	(.L_7483 - .L_7482)
	.align		4
.L_7482:
        /*00c8*/ 	.word	index@(.nv.constant0._Z13mul_mat_vec_qIN3c108BFloat16ELi32ELi4E10block_q4_0Li2EXadL_ZN45_INTERNAL_8d5cb472_14_gguf_kernel_cu_cd24131917vec_dot_q4_0_q8_1EPKvPK10block_q8_1RKiEEEvS5_S5_PT_iii)
        /*00cc*/ 	.short	0x0380
        /*00ce*/ 	.short	0x0024


	//----- nvinfo : EIATTR_SW_WAR
	.align		4
.L_7483:
        /*00d0*/ 	.byte	0x04, 0x36
        /*00d2*/ 	.short	(.L_7485 - .L_7484)
.L_7484:
        /*00d4*/ 	.word	0x00000008
.L_7485:


//--------------------- .nv.info._Z13quantize_q8_1IN3c108BFloat16EEvPKT_Pvii --------------------------
	.section	.nv.info._Z13quantize_q8_1IN3c108BFloat16EEvPKT_Pvii,"",@"SHT_CUDA_INFO"
	.sectionflags	@""
	.align	4


	//----- nvinfo : EIATTR_CUDA_API_VERSION
	.align		4
        /*0000*/ 	.byte	0x04, 0x37
        /*0002*/ 	.short	(.L_7487 - .L_7486)
.L_7486:
        /*0004*/ 	.word	0x00000082


	//----- nvinfo : EIATTR_KPARAM_INFO
	.align		4
.L_7487:
        /*0008*/ 	.byte	0x04, 0x17
        /*000a*/ 	.short	(.L_7489 - .L_7488)
.L_7488:
        /*000c*/ 	.word	0x00000000
        /*0010*/ 	.short	0x0003
        /*0012*/ 	.short	0x0014
        /*0014*/ 	.byte	0x00, 0xf0, 0x11, 0x00


	//----- nvinfo : EIATTR_KPARAM_INFO
	.align		4
.L_7489:
        /*0018*/ 	.byte	0x04, 0x17
        /*001a*/ 	.short	(.L_7491 - .L_7490)
.L_7490:
        /*001c*/ 	.word	0x00000000
        /*0020*/ 	.short	0x0002
        /*0022*/ 	.short	0x0010
        /*0024*/ 	.byte	0x00, 0xf0, 0x11, 0x00


	//----- nvinfo : EIATTR_KPARAM_INFO
	.align		4
.L_7491:
        /*0028*/ 	.byte	0x04, 0x17
        /*002a*/ 	.short	(.L_7493 - .L_7492)
.L_7492:
        /*002c*/ 	.word	0x00000000
        /*0030*/ 	.short	0x0001
        /*0032*/ 	.short	0x0008
        /*0034*/ 	.byte	0x00, 0xf5, 0x21, 0x00


	//----- nvinfo : EIATTR_KPARAM_INFO
	.align		4
.L_7493:
        /*0038*/ 	.byte	0x04, 0x17
        /*003a*/ 	.short	(.L_7495 - .L_7494)
.L_7494:
        /*003c*/ 	.word	0x00000000
        /*0040*/ 	.short	0x0000
        /*0042*/ 	.short	0x0000
        /*0044*/ 	.byte	0x00, 0xf5, 0x21, 0x00


	//----- nvinfo : EIATTR_SPARSE_MMA_MASK
	.align		4
.L_7495:
        /*0048*/ 	.byte	0x03, 0x50
        /*004a*/ 	.short	0x0000


	//----- nvinfo : EIATTR_MAXREG_COUNT
	.align		4
        /*004c*/ 	.byte	0x03, 0x1b
        /*004e*/ 	.short	0x00ff


	//----- nvinfo : EIATTR_MERCURY_ISA_VERSION
	.align		4
        /*0050*/ 	.byte	0x03, 0x5f
        /*0052*/ 	.short	0x0101


	//----- nvinfo : EIATTR_COOP_GROUP_MASK_REGIDS
	.align		4
        /*0054*/ 	.byte	0x04, 0x29
        /*0056*/ 	.short	(.L_7497 - .L_7496)


	//   ....[0]....
.L_7496:
        /*0058*/ 	.word	0xffffffff


	//   ....[1]....
        /*005c*/ 	.word	0xffffffff


	//   ....[2]....
        /*0060*/ 	.word	0xffffffff


	//   ....[3]....
        /*0064*/ 	.word	0xffffffff


	//   ....[4]....
        /*0068*/ 	.word	0xffffffff


	//   ....[5]....
        /*006c*/ 	.word	0xffffffff


	//   ....[6]....
        /*0070*/ 	.word	0xffffffff


	//   ....[7]....
        /*0074*/ 	.word	0xffffffff


	//   ....[8]....
        /*0078*/ 	.word	0xffffffff


	//   ....[9]....
        /*007c*/ 	.word	0xffffffff


	//----- nvinfo : EIATTR_COOP_GROUP_INSTR_OFFSETS
	.align		4
.L_7497:
        /*0080*/ 	.byte	0x04, 0x28
        /*0082*/ 	.short	(.L_7499 - .L_7498)


	//   ....[0]....
.L_7498:
        /*0084*/ 	.word	0x00000170


	//   ....[1]....
        /*0088*/ 	.word	0x00000180


	//   ....[2]....
        /*008c*/ 	.word	0x000001b0


	//   ....[3]....
        /*0090*/ 	.word	0x000001c0


	//   ....[4]....
        /*0094*/ 	.word	0x000001e0


	//   ....[5]....
        /*0098*/ 	.word	0x00000200


	//   ....[6]....
        /*009c*/ 	.word	0x00000240


	//   ....[7]....
        /*00a0*/ 	.word	0x00000260


	//   ....[8]....
        /*00a4*/ 	.word	0x000002c0


	//   ....[9]....
        /*00a8*/ 	.word	0x00000340


	//----- nvinfo : EIATTR_VRC_CTA_INIT_COUNT
	.align		4
.L_7499:
        /*00ac*/ 	.byte	0x02, 0x4a
	.zero		1
	.zero		1


	//----- nvinfo : EIATTR_EXIT_INSTR_OFFSETS
	.align		4
        /*00b0*/ 	.byte	0x04, 0x1c
        /*00b2*/ 	.short	(.L_7501 - .L_7500)


	//   ....[0]....
.L_7500:
        /*00b4*/ 	.word	0x00000070


	//   ....[1]....
        /*00b8*/ 	.word	0x00000400


	//   ....[2]....
        /*00bc*/ 	.word	0x00000430


	//----- nvinfo : EIATTR_CBANK_PARAM_SIZE
	.align		4
.L_7501:
        /*00c0*/ 	.byte	0x03, 0x19
        /*00c2*/ 	.short	0x0018


	//----- nvinfo : EIATTR_PARAM_CBANK
	.align		4
        /*00c4*/ 	.byte	0x04, 0x0a
        /*00c6*/ 	.short	(.L_7503 - .L_7502)
	.align		4
.L_7502:
        /*00c8*/ 	.word	index@(.nv.constant0._Z13quantize_q8_1IN3c108BFloat16EEvPKT_Pvii)
        /*00cc*/ 	.short	0x0380
        /*00ce*/ 	.short	0x0018


	//----- nvinfo : EIATTR_SW_WAR
	.align		4
.L_7503:
        /*00d0*/ 	.byte	0x04, 0x36
        /*00d2*/ 	.short	(.L_7505 - .L_7504)
.L_7504:
        /*00d4*/ 	.word	0x00000008
.L_7505:


//--------------------- .nv.info._Z13mul_mat_vec_qIN3c104HalfELi256ELi8E11block_iq1_mLi1EXadL_ZN45_INTERNAL_8d5cb472_14_gguf_kernel_cu_cd24131918vec_dot_iq1_m_q8_1EPKvPK10block_q8_1RKiEEEvS5_S5_PT_iii --------------------------
	.section	.nv.info._Z13mul_mat_vec_qIN3c104HalfELi256ELi8E11block_iq1_mLi1EXadL_ZN45_INTERNAL_8d5cb472_14_gguf_kernel_cu_cd24131918vec_dot_iq1_m_q8_1EPKvPK10block_q8_1RKiEEEvS5_S5_PT_iii,"",@"SHT_CUDA_INFO"
	.sectionflags	@""
	.align	4


	//----- nvinfo : EIATTR_CUDA_API_VERSION
	.align		4
        /*0000*/ 	.byte	0x04, 0x37
        /*0002*/ 	.short	(.L_7507 - .L_7506)
.L_7506:
        /*0004*/ 	.word	0x00000082


	//----- nvinfo : EIATTR_KPARAM_INFO
	.align		4
.L_7507:
        /*0008*/ 	.byte	0x04, 0x17
        /*000a*/ 	.short	(.L_7509 - .L_7508)
.L_7508:
        /*000c*/ 	.word	0x00000000
        /*0010*/ 	.short	0x0005
        /*0012*/ 	.short	0x0020
        /*0014*/ 	.byte	0x00, 0xf0, 0x11, 0x00


	//----- nvinfo : EIATTR_KPARAM_INFO
	.align		4
.L_7509:
        /*0018*/ 	.byte	0x04, 0x17
        /*001a*/ 	.short	(.L_7511 - .L_7510)
.L_7510:
        /*001c*/ 	.word	0x00000000
        /*0020*/ 	.short	0x0004
        /*0022*/ 	.short	0x001c
        /*0024*/ 	.byte	0x00, 0xf0, 0x11, 0x00


	//----- nvinfo : EIATTR_KPARAM_INFO
	.align		4
.L_7511:
        /*0028*/ 	.byte	0x04, 0x17
        /*002a*/ 	.short	(.L_7513 - .L_7512)
.L_7512:
        /*002c*/ 	.word	0x00000000
        /*0030*/ 	.short	0x0003
        /*0032*/ 	.short	0x0018
        /*0034*/ 	.byte	0x00, 0xf0, 0x11, 0x00


	//----- nvinfo : EIATTR_KPARAM_INFO
	.align		4
.L_7513:
        /*0038*/ 	.byte	0x04, 0x17
        /*003a*/ 	.short	(.L_7515 - .L_7514)
.L_7514:
        /*003c*/ 	.word	0x00000000
        /*0040*/ 	.short	0x0002
        /*0042*/ 	.short	0x0010
        /*0044*/ 	.byte	0x00, 0xf5, 0x21, 0x00


	//----- nvinfo : EIATTR_KPARAM_INFO
	.align		4
.L_7515:
        /*0048*/ 	.byte	0x04, 0x17
        /*004a*/ 	.short	(.L_7517 - .L_7516)
.L_7516:
        /*004c*/ 	.word	0x00000000
        /*0050*/ 	.short	0x0001
        /*0052*/ 	.short	0x0008
        /*0054*/ 	.byte	0x00, 0xf5, 0x21, 0x00


	//----- nvinfo : EIATTR_KPARAM_INFO
	.align		4
.L_7517:
        /*0058*/ 	.byte	0x04, 0x17
        /*005a*/ 	.short	(.L_7519 - .L_7518)
.L_7518:
        /*005c*/ 	.word	0x00000000
        /*0060*/ 	.short	0x0000
        /*0062*/ 	.short	0x0000
        /*0064*/ 	.byte	0x00, 0xf5, 0x21, 0x00


	//----- nvinfo : EIATTR_SPARSE_MMA_MASK
	.align		4
.L_7519:
        /*0068*/ 	.byte	0x03, 0x50
        /*006a*/ 	.short	0x0000


	//----- nvinfo : EIATTR_MAXREG_COUNT
	.align		4
        /*006c*/ 	.byte	0x03, 0x1b
        /*006e*/ 	.short	0x00ff


	//----- nvinfo : EIATTR_MERCURY_ISA_VERSION
	.align		4
        /*0070*/ 	.byte	0x03, 0x5f
        /*0072*/ 	.short	0x0101


	//----- nvinfo : EIATTR_COOP_GROUP_MASK_REGIDS
	.align		4
        /*0074*/ 	.byte	0x04, 0x29
        /*0076*/ 	.short	(.L_7521 - .L_7520)


	//   ....[0]....
.L_7520:
        /*0078*/ 	.word	0xffffffff


	//   ....[1]....
        /*007c*/ 	.word	0xffffffff


	//   ....[2]....
        /*0080*/ 	.word	0xffffffff


	//   ....[3]....
        /*0084*/ 	.word	0xffffffff


	//   ....[4]....
        /*0088*/ 	.word	0xffffffff


	//----- nvinfo : EIATTR_COOP_GROUP_INSTR_OFFSETS
	.align		4
.L_7521:
        /*008c*/ 	.byte	0x04, 0x28
        /*008e*/ 	.short	(.L_7523 - .L_7522)


	//   ....[0]....
.L_7522:
        /*0090*/ 	.word	0x00000b00


	//   ....[1]....
        /*0094*/ 	.word	0x00000b30


	//   ....[2]....
        /*0098*/ 	.word	0x00000b50


	//   ....[3]....
        /*009c*/ 	.word	0x00000b70


	//   ....[4]....
        /*00a0*/ 	.word	0x00000b90


	//----- nvinfo : EIATTR_VRC_CTA_INIT_COUNT
	.align		4
.L_7523:
        /*00a4*/ 	.byte	0x02, 0x4a
	.zero		1
	.zero		1


	//----- nvinfo : EIATTR_EXIT_INSTR_OFFSETS
	.align		4
        /*00a8*/ 	.byte	0x04, 0x1c
        /*00aa*/ 	.short	(.L_7525 - .L_7524)


	//   ....[0]....
.L_7524:
        /*00ac*/ 	.word	0x000000a0


	//   ....[1]....
        /*00b0*/ 	.word	0x00000ba0


	//   ....[2]....
        /*00b4*/ 	.word	0x00000c10


	//----- nvinfo : EIATTR_CRS_STACK_SIZE
	.align		4
.L_7525:
        /*00b8*/ 	.byte	0x04, 0x1e
        /*00ba*/ 	.short	(.L_7527 - .L_7526)
.L_7526:
        /*00bc*/ 	.word	0x00000000


	//----- nvinfo : EIATTR_CBANK_PARAM_SIZE
	.align		4
.L_7527:
        /*00c0*/ 	.byte	0x03, 0x19
        /*00c2*/ 	.short	0x0024


	//----- nvinfo : EIATTR_PARAM_CBANK
	.align		4
        /*00c4*/ 	.byte	0x04, 0x0a
        /*00c6*/ 	.short	(.L_7529 - .L_7528)
	.align		4
.L_7528:
        /*00c8*/ 	.word	index@(.nv.constant0._Z13mul_mat_vec_qIN3c104HalfELi256ELi8E11block_iq1_mLi1EXadL_ZN45_INTERNAL_8d5cb472_14_gguf_kernel_cu_cd24131918vec_dot_iq1_m_q8_1EPKvPK10block_q8_1RKiEEEvS5_S5_PT_iii)
        /*00cc*/ 	.short	0x0380
        /*00ce*/ 	.short	0x0024


	//----- nvinfo : EIATTR_SW_WAR
	.align		4
.L_7529:
        /*00d0*/ 	.byte	0x04, 0x36
        /*00d2*/ 	.short	(.L_7531 - .L_7530)
.L_7530:
        /*00d4*/ 	.word	0x00000008
.L_7531:


//--------------------- .nv.info._Z13mul_mat_vec_qIN3c104HalfELi256ELi8E12block_iq4_xsLi1EXadL_ZN45_INTERNAL_8d5cb472_14_gguf_kernel_cu_cd24131919vec_dot_iq4_xs_q8_1EPKvPK10block_q8_1RKiEEEvS5_S5_PT_iii --------------------------
	.section	.nv.info._Z13mul_mat_vec_qIN3c104HalfELi256ELi8E12block_iq4_xsLi1EXadL_ZN45_INTERNAL_8d5cb472_14_gguf_kernel_cu_cd24131919vec_dot_iq4_xs_q8_1EPKvPK10block_q8_1RKiEEEvS5_S5_PT_iii,"",@"SHT_CUDA_INFO"
	.sectionflags	@""
	.align	4


	//----- nvinfo : EIATTR_CUDA_API_VERSION
	.align		4
        /*0000*/ 	.byte	0x04, 0x37
        /*0002*/ 	.short	(.L_7533 - .L_7532)
.L_7532:
        /*0004*/ 	.word	0x00000082


	//----- nvinfo : EIATTR_KPARAM_INFO
	.align		4
.L_7533:
        /*0008*/ 	.byte	0x04, 0x17
        /*000a*/ 	.short	(.L_7535 - .L_7534)
.L_7534:
        /*000c*/ 	.word	0x00000000
        /*0010*/ 	.short	0x0005
        /*0012*/ 	.short	0x0020
        /*0014*/ 	.byte	0x00, 0xf0, 0x11, 0x00


	//----- nvinfo : EIATTR_KPARAM_INFO
	.align		4
.L_7535:
        /*0018*/ 	.byte	0x04, 0x17
        /*001a*/ 	.short	(.L_7537 - .L_7536)
.L_7536:
        /*001c*/ 	.word	0x00000000
        /*0020*/ 	.short	0x0004
        /*0022*/ 	.short	0x001c
        /*0024*/ 	.byte	0x00, 0xf0, 0x11, 0x00


	//----- nvinfo : EIATTR_KPARAM_INFO
	.align		4
.L_7537:
        /*0028*/ 	.byte	0x04, 0x17
        /*002a*/ 	.short	(.L_7539 - .L_7538)
.L_7538:
        /*002c*/ 	.word	0x00000000
        /*0030*/ 	.short	0x0003
        /*0032*/ 	.short	0x0018
        /*0034*/ 	.byte	0x00, 0xf0, 0x11, 0x00


	//----- nvinfo : EIATTR_KPARAM_INFO
	.align		4
.L_7539:
        /*0038*/ 	.byte	0x04, 0x17
        /*003a*/ 	.short	(.L_7541 - .L_7540)
.L_7540:
        /*003c*/ 	.word	0x00000000
        /*0040*/ 	.short	0x0002
        /*0042*/ 	.short	0x0010
        /*0044*/ 	.byte	0x00, 0xf5, 0x21, 0x00


	//----- nvinfo : EIATTR_KPARAM_INFO
	.align		4
.L_7541:
        /*0048*/ 	.byte	0x04, 0x17
        /*004a*/ 	.short	(.L_7543 - .L_7542)
.L_7542:
        /*004c*/ 	.word	0x00000000
        /*0050*/ 	.short	0x0001
        /*0052*/ 	.short	0x0008
        /*0054*/ 	.byte	0x00, 0xf5, 0x21, 0x00


	//----- nvinfo : EIATTR_KPARAM_INFO
	.align		4
.L_7543:
        /*0058*/ 	.byte	0x04, 0x17
        /*005a*/ 	.short	(.L_7545 - .L_7544)
.L_7544:
        /*005c*/ 	.word	0x00000000
        /*0060*/ 	.short	0x0000
        /*0062*/ 	.short	0x0000
        /*0064*/ 	.byte	0x00, 0xf5, 0x21, 0x00


	//----- nvinfo : EIATTR_SPARSE_MMA_MASK
	.align		4
.L_7545:
        /*0068*/ 	.byte	0x03, 0x50
        /*006a*/ 	.short	0x0000


	//----- nvinfo : EIATTR_MAXREG_COUNT
	.align		4
        /*006c*/ 	.byte	0x03, 0x1b
        /*006e*/ 	.short	0x00ff


	//----- nvinfo : EIATTR_MERCURY_ISA_VERSION
	.align		4
        /*0070*/ 	.byte	0x03, 0x5f
        /*0072*/ 	.short	0x0101


	//----- nvinfo : EIATTR_COOP_GROUP_MASK_REGIDS
	.align		4
        /*0074*/ 	.byte	0x04, 0x29
        /*0076*/ 	.short	(.L_7547 - .L_7546)


	//   ....[0]....
.L_7546:
        /*0078*/ 	.word	0xffffffff


	//   ....[1]....
        /*007c*/ 	.word	0xffffffff


	//   ....[2]....
        /*0080*/ 	.word	0xffffffff


	//   ....[3]....
        /*0084*/ 	.word	0xffffffff


	//   ....[4]....
        /*0088*/ 	.word	0xffffffff


	//----- nvinfo : EIATTR_COOP_GROUP_INSTR_OFFSETS
	.align		4
.L_7547:
        /*008c*/ 	.byte	0x04, 0x28
        /*008e*/ 	.short	(.L_7549 - .L_7548)


	//   ....[0]....
.L_7548:
        /*0090*/ 	.word	0x000010a0


	//   ....[1]....
        /*0094*/ 	.word	0x000010d0


	//   ....[2]....
        /*0098*/ 	.word	0x000010f0


	//   ....[3]....
        /*009c*/ 	.word	0x00001110


	//   ....[4]....
        /*00a0*/ 	.word	0x00001130


	//----- nvinfo : EIATTR_VRC_CTA_INIT_COUNT
	.align		4
.L_7549:
        /*00a4*/ 	.byte	0x02, 0x4a
	.zero		1
	.zero		1


	//----- nvinfo : EIATTR_EXIT_INSTR_OFFSETS
	.align		4
        /*00a8*/ 	.byte	0x04, 0x1c
        /*00aa*/ 	.short	(.L_7551 - .L_7550)


	//   ....[0]....
.L_7550:
        /*00ac*/ 	.word	0x000000a0


	//   ....[1]....
        /*00b0*/ 	.word	0x00001140


	//   ....[2]....
        /*00b4*/ 	.word	0x000011b0


	//----- nvinfo : EIATTR_CRS_STACK_SIZE
	.align		4
.L_7551:
        /*00b8*/ 	.byte	0x04, 0x1e
        /*00ba*/ 	.short	(.L_7553 - .L_7552)
.L_7552:
        /*00bc*/ 	.word	0x00000000


	//----- nvinfo : EIATTR_CBANK_PARAM_SIZE
	.align		4
.L_7553:
        /*00c0*/ 	.byte	0x03, 0x19
        /*00c2*/ 	.short	0x0024


	//----- nvinfo : EIATTR_PARAM_CBANK
	.align		4
        /*00c4*/ 	.byte	0x04, 0x0a
        /*00c6*/ 	.short	(.L_7555 - .L_7554)
	.align		4
.L_7554:
        /*00c8*/ 	.word	index@(.nv.constant0._Z13mul_mat_vec_qIN3c104HalfELi256ELi8E12block_iq4_xsLi1EXadL_ZN45_INTERNAL_8d5cb472_14_gguf_kernel_cu_cd24131919vec_dot_iq4_xs_q8_1EPKvPK10block_q8_1RKiEEEvS5_S5_PT_iii)
        /*00cc*/ 	.short	0x0380
        /*00ce*/ 	.short	0x0024


	//----- nvinfo : EIATTR_SW_WAR
	.align		4
.L_7555:
        /*00d0*/ 	.byte	0x04, 0x36
        /*00d2*/ 	.short	(.L_7557 - .L_7556)
.L_7556:
        /*00d4*/ 	.word	0x00000008
.L_7557:


//--------------------- .nv.info._Z13mul_mat_vec_qIN3c104HalfELi256ELi8E11block_iq2_sLi1EXadL_ZN45_INTERNAL_8d5cb472_14_gguf_kernel_cu_cd24131918vec_dot_iq2_s_q8_1EPKvPK10block_q8_1RKiEEEvS5_S5_PT_iii --------------------------
	.section	.nv.info._Z13mul_mat_vec_qIN3c104HalfELi256ELi8E11block_iq2_sLi1EXadL_ZN45_INTERNAL_8d5cb472_14_gguf_kernel_cu_cd24131918vec_dot_iq2_s_q8_1EPKvPK10block_q8_1RKiEEEvS5_S5_PT_iii,"",@"SHT_CUDA_INFO"
	.sectionflags	@""
	.align	4


	//----- nvinfo : EIATTR_CUDA_API_VERSION
	.align		4
        /*0000*/ 	.byte	0x04, 0x37
        /*0002*/ 	.short	(.L_7559 - .L_7558)
.L_7558:
        /*0004*/ 	.word	0x00000082


	//----- nvinfo : EIATTR_KPARAM_INFO
	.align		4
.L_7559:
        /*0008*/ 	.byte	0x04, 0x17
        /*000a*/ 	.short	(.L_7561 - .L_7560)
.L_7560:
        /*000c*/ 	.word	0x00000000
        /*0010*/ 	.short	0x0005
        /*0012*/ 	.short	0x0020
        /*0014*/ 	.byte	0x00, 0xf0, 0x11, 0x00


	//----- nvinfo : EIATTR_KPARAM_INFO
	.align		4
.L_7561:
        /*0018*/ 	.byte	0x04, 0x17
        /*001a*/ 	.short	(.L_7563 - .L_7562)
.L_7562:
        /*001c*/ 	.word	0x00000000
        /*0020*/ 	.short	0x0004
        /*0022*/ 	.short	0x001c
        /*0024*/ 	.byte	0x00, 0xf0, 0x11, 0x00


	//----- nvinfo : EIATTR_KPARAM_INFO
	.align		4
.L_7563:
        /*0028*/ 	.byte	0x04, 0x17
        /*002a*/ 	.short	(.L_7565 - .L_7564)
.L_7564:
        /*002c*/ 	.word	0x00000000
        /*0030*/ 	.short	0x0003
        /*0032*/ 	.short	0x0018
        /*0034*/ 	.byte	0x00, 0xf0, 0x11, 0x00


	//----- nvinfo : EIATTR_KPARAM_INFO
	.align		4
.L_7565:
        /*0038*/ 	.byte	0x04, 0x17
        /*003a*/ 	.short	(.L_7567 - .L_7566)
.L_7566:
        /*003c*/ 	.word	0x00000000
        /*0040*/ 	.short	0x0002
        /*0042*/ 	.short	0x0010
        /*0044*/ 	.byte	0x00, 0xf5, 0x21, 0x00


	//----- nvinfo : EIATTR_KPARAM_INFO
	.align		4
.L_7567:
        /*0048*/ 	.byte	0x04, 0x17
        /*004a*/ 	.short	(.L_7569 - .L_7568)
.L_7568:
        /*004c*/ 	.word	0x00000000
        /*0050*/ 	.short	0x0001
        /*0052*/ 	.short	0x0008
        /*0054*/ 	.byte	0x00, 0xf5, 0x21, 0x00


	//----- nvinfo : EIATTR_KPARAM_INFO
	.align		4
.L_7569:
        /*0058*/ 	.byte	0x04, 0x17
        /*005a*/ 	.short	(.L_7571 - .L_7570)
.L_7570:
        /*005c*/ 	.word	0x00000000
        /*0060*/ 	.short	0x0000
        /*0062*/ 	.short	0x0000
        /*0064*/ 	.byte	0x00, 0xf5, 0x21, 0x00


	//----- nvinfo : EIATTR_SPARSE_MMA_MASK
	.align		4
.L_7571:
        /*0068*/ 	.byte	0x03, 0x50
        /*006a*/ 	.short	0x0000


	//----- nvinfo : EIATTR_MAXREG_COUNT
	.align		4
        /*006c*/ 	.byte	0x03, 0x1b
        /*006e*/ 	.short	0x00ff


	//----- nvinfo : EIATTR_MERCURY_ISA_VERSION
	.align		4
        /*0070*/ 	.byte	0x03, 0x5f
        /*0072*/ 	.short	0x0101


	//----- nvinfo : EIATTR_COOP_GROUP_MASK_REGIDS
	.align		4
        /*0074*/ 	.byte	0x04, 0x29
        /*0076*/ 	.short	(.L_7573 - .L_7572)


	//   ....[0]....
.L_7572:
        /*0078*/ 	.word	0xffffffff


	//   ....[1]....
        /*007c*/ 	.word	0xffffffff


	//   ....[2]....
        /*0080*/ 	.word	0xffffffff


	//   ....[3]....
        /*0084*/ 	.word	0xffffffff


	//   ....[4]....
        /*0088*/ 	.word	0xffffffff


	//----- nvinfo : EIATTR_COOP_GROUP_INSTR_OFFSETS
	.align		4
.L_7573:
        /*008c*/ 	.byte	0x04, 0x28
        /*008e*/ 	.short	(.L_7575 - .L_7574)


	//   ....[0]....
.L_7574:
        /*0090*/ 	.word	0x00000c80


	//   ....[1]....
        /*0094*/ 	.word	0x00000cb0


	//   ....[2]....
        /*0098*/ 	.word	0x00000cd0


	//   ....[3]....
        /*009c*/ 	.word	0x00000cf0


	//   ....[4]....
        /*00a0*/ 	.word	0x00000d10


	//----- nvinfo : EIATTR_VRC_CTA_INIT_COUNT
	.align		4
.L_7575:
        /*00a4*/ 	.byte	0x02, 0x4a
	.zero		1
	.zero		1


	//----- nvinfo : EIATTR_EXIT_INSTR_OFFSETS
	.align		4
        /*00a8*/ 	.byte	0x04, 0x1c
        /*00aa*/ 	.short	(.L_7577 - .L_7576)


	//   ....[0]....
.L_7576:
        /*00ac*/ 	.word	0x000000a0


	//   ....[1]....
        /*00b0*/ 	.word	0x00000d20


	//   ....[2]....
        /*00b4*/ 	.word	0x00000d90


	//----- nvinfo : EIATTR_CRS_STACK_SIZE
	.align		4
.L_7577:
        /*00b8*/ 	.byte	0x04, 0x1e
        /*00ba*/ 	.short	(.L_7579 - .L_7578)
.L_7578:
        /*00bc*/ 	.word	0x00000000


	//----- nvinfo : EIATTR_CBANK_PARAM_SIZE
	.align		4
.L_7579:
        /*00c0*/ 	.byte	0x03, 0x19
        /*00c2*/ 	.short	0x0024


	//----- nvinfo : EIATTR_PARAM_CBANK
	.align		4
        /*00c4*/ 	.byte	0x04, 0x0a
        /*00c6*/ 	.short	(.L_7581 - .L_7580)
	.align		4
.L_7580:
        /*00c8*/ 	.word	index@(.nv.constant0._Z13mul_mat_vec_qIN3c104HalfELi256ELi8E11block_iq2_sLi1EXadL_ZN45_INTERNAL_8d5cb472_14_gguf_kernel_cu_cd24131918vec_dot_iq2_s_q8_1EPKvPK10block_q8_1RKiEEEvS5_S5_PT_iii)
        /*00cc*/ 	.short	0x0380
        /*00ce*/ 	.short	0x0024


	//----- nvinfo : EIATTR_SW_WAR
	.align		4
.L_7581:
        /*00d0*/ 	.byte	0x04, 0x36
        /*00d2*/ 	.short	(.L_7583 - .L_7582)
.L_7582:
        /*00d4*/ 	.word	0x00000008
.L_7583:


//--------------------- .nv.info._Z13mul_mat_vec_qIN3c104HalfELi256ELi8E11block_iq3_sLi1EXadL_ZN45_INTERNAL_8d5cb472_14_gguf_kernel_cu_cd24131918vec_dot_iq3_s_q8_1EPKvPK10block_q8_1RKiEEEvS5_S5_PT_iii --------------------------
	.section	.nv.info._Z13mul_mat_vec_qIN3c104HalfELi256ELi8E11block_iq3_sLi1EXadL_ZN45_INTERNAL_8d5cb472_14_gguf_kernel_cu_cd24131918vec_dot_iq3_s_q8_1EPKvPK10block_q8_1RKiEEEvS5_S5_PT_iii,"",@"SHT_CUDA_INFO"
	.sectionflags	@""
	.align	4


	//----- nvinfo : EIATTR_CUDA_API_VERSION
	.align		4
        /*0000*/ 	.byte	0x04, 0x37
        /*0002*/ 	.short	(.L_7585 - .L_7584)
.L_7584:
        /*0004*/ 	.word	0x00000082


	//----- nvinfo : EIATTR_KPARAM_INFO
	.align		4
.L_7585:
        /*0008*/ 	.byte	0x04, 0x17
        /*000a*/ 	.short	(.L_7587 - .L_7586)
.L_7586:
        /*000c*/ 	.word	0x00000000
        /*0010*/ 	.short	0x0005
        /*0012*/ 	.short	0x0020
        /*0014*/ 	.byte	0x00, 0xf0, 0x11, 0x00


	//----- nvinfo : EIATTR_KPARAM_INFO
	.align		4
.L_7587:
        /*0018*/ 	.byte	0x04, 0x17
        /*001a*/ 	.short	(.L_7589 - .L_7588)
.L_7588:
        /*001c*/ 	.word	0x00000000
        /*0020*/ 	.short	0x0004
        /*0022*/ 	.short	0x001c
        /*0024*/ 	.byte	0x00, 0xf0, 0x11, 0x00


	//----- nvinfo : EIATTR_KPARAM_INFO
	.align		4
.L_7589:
        /*0028*/ 	.byte	0x04, 0x17
        /*002a*/ 	.short	(.L_7591 - .L_7590)
.L_7590:
        /*002c*/ 	.word	0x00000000
        /*0030*/ 	.short	0x0003
        /*0032*/ 	.short	0x0018
        /*0034*/ 	.byte	0x00, 0xf0, 0x11, 0x00


	//----- nvinfo : EIATTR_KPARAM_INFO
	.align		4
.L_7591:
        /*0038*/ 	.byte	0x04, 0x17
        /*003a*/ 	.short	(.L_7593 - .L_7592)
.L_7592:
        /*003c*/ 	.word	0x00000000
        /*0040*/ 	.short	0x0002
        /*0042*/ 	.short	0x0010
        /*0044*/ 	.byte	0x00, 0xf5, 0x21, 0x00


	//----- nvinfo : EIATTR_KPARAM_INFO
	.align		4
.L_7593:
        /*0048*/ 	.byte	0x04, 0x17
        /*004a*/ 	.short	(.L_7595 - .L_7594)
.L_7594:
        /*004c*/ 	.word	0x00000000
        /*0050*/ 	.short	0x0001
        /*0052*/ 	.short	0x0008
        /*0054*/ 	.byte	0x00, 0xf5, 0x21, 0x00


	//----- nvinfo : EIATTR_KPARAM_INFO
	.align		4
.L_7595:
        /*0058*/ 	.byte	0x04, 0x17
        /*005a*/ 	.short	(.L_7597 - .L_7596)
.L_7596:
        /*005c*/ 	.word	0x00000000
        /*0060*/ 	.short	0x0000
        /*0062*/ 	.short	0x0000
        /*0064*/ 	.byte	0x00, 0xf5, 0x21, 0x00


	//----- nvinfo : EIATTR_SPARSE_MMA_MASK
	.align		4
.L_7597:
        /*0068*/ 	.byte	0x03, 0x50
        /*006a*/ 	.short	0x0000


	//----- nvinfo : EIATTR_MAXREG_COUNT
	.align		4
        /*006c*/ 	.byte	0x03, 0x1b
        /*006e*/ 	.short	0x00ff


	//----- nvinfo : EIATTR_MERCURY_ISA_VERSION
	.align		4
        /*0070*/ 	.byte	0x03, 0x5f
        /*0072*/ 	.short	0x0101


	//----- nvinfo : EIATTR_COOP_GROUP_MASK_REGIDS
	.align		4
        /*0074*/ 	.byte	0x04, 0x29
        /*0076*/ 	.short	(.L_7599 - .L_7598)


	//   ....[0]....
.L_7598:
        /*0078*/ 	.word	0xffffffff


	//   ....[1]....
        /*007c*/ 	.word	0xffffffff


	//   ....[2]....
        /*0080*/ 	.word	0xffffffff


	//   ....[3]....
        /*0084*/ 	.word	0xffffffff


	//   ....[4]....
        /*0088*/ 	.word	0xffffffff


	//----- nvinfo : EIATTR_COOP_GROUP_INSTR_OFFSETS
	.align		4
.L_7599:
        /*008c*/ 	.byte	0x04, 0x28
        /*008e*/ 	.short	(.L_7601 - .L_7600)


	//   ....[0]....
.L_7600:
        /*0090*/ 	.word	0x00000df0


	//   ....[1]....
        /*0094*/ 	.word	0x00000e20


	//   ....[2]....
        /*0098*/ 	.word	0x00000e40


	//   ....[3]....
        /*009c*/ 	.word	0x00000e60


	//   ....[4]....
        /*00a0*/ 	.word	0x00000e80


	//----- nvinfo : EIATTR_VRC_CTA_INIT_COUNT
	.align		4
.L_7601:
        /*00a4*/ 	.byte	0x02, 0x4a
	.zero		1
	.zero		1


	//----- nvinfo : EIATTR_EXIT_INSTR_OFFSETS
	.align		4
        /*00a8*/ 	.byte	0x04, 0x1c
        /*00aa*/ 	.short	(.L_7603 - .L_7602)


	//   ....[0]....
.L_7602:
        /*00ac*/ 	.word	0x000000a0


	//   ....[1]....
        /*00b0*/ 	.word	0x00000e90


	//   ....[2]....
        /*00b4*/ 	.word	0x00000f10


	//----- nvinfo : EIATTR_CRS_STACK_SIZE
	.align		4
.L_7603:
        /*00b8*/ 	.byte	0x04, 0x1e
        /*00ba*/ 	.short	(.L_7605 - .L_7604)
.L_7604:
        /*00bc*/ 	.word	0x00000000


	//----- nvinfo : EIATTR_CBANK_PARAM_SIZE
	.align		4
.L_7605:
        /*00c0*/ 	.byte	0x03, 0x19
        /*00c2*/ 	.short	0x0024


	//----- nvinfo : EIATTR_PARAM_CBANK
	.align		4
        /*00c4*/ 	.byte	0x04, 0x0a
        /*00c6*/ 	.short	(.L_7607 - .L_7606)
	.align		4
.L_7606:
        /*00c8*/ 	.word	index@(.nv.constant0._Z13mul_mat_vec_qIN3c104HalfELi256ELi8E11block_iq3_sLi1EXadL_ZN45_INTERNAL_8d5cb472_14_gguf_kernel_cu_cd24131918vec_dot_iq3_s_q8_1EPKvPK10block_q8_1RKiEEEvS5_S5_PT_iii)
        /*00cc*/ 	.short	0x0380
        /*00ce*/ 	.short	0x0024


	//----- nvinfo : EIATTR_SW_WAR
	.align		4
.L_7607:
        /*00d0*/ 	.byte	0x04, 0x36
        /*00d2*/ 	.short	(.L_7609 - .L_7608)
.L_7608:
        /*00d4*/ 	.word	0x00000008
.L_7609:


//--------------------- .nv.info._Z13mul_mat_vec_qIN3c104HalfELi32ELi4E12block_iq4_nlLi2EXadL_ZN45_INTERNAL_8d5cb472_14_gguf_kernel_cu_cd24131919vec_dot_iq4_nl_q8_1EPKvPK10block_q8_1RKiEEEvS5_S5_PT_iii --------------------------
	.section	.nv.info._Z13mul_mat_vec_qIN3c104HalfELi32ELi4E12block_iq4_nlLi2EXadL_ZN45_INTERNAL_8d5cb472_14_gguf_kernel_cu_cd24131919vec_dot_iq4_nl_q8_1EPKvPK10block_q8_1RKiEEEvS5_S5_PT_iii,"",@"SHT_CUDA_INFO"
	.sectionflags	@""
	.align	4


	//----- nvinfo : EIATTR_CUDA_API_VERSION
	.align		4
        /*0000*/ 	.byte	0x04, 0x37
        /*0002*/ 	.short	(.L_7611 - .L_7610)
.L_7610:
        /*0004*/ 	.word	0x00000082


	//----- nvinfo : EIATTR_KPARAM_INFO
	.align		4
.L_7611:
        /*0008*/ 	.byte	0x04, 0x17
        /*000a*/ 	.short	(.L_7613 - .L_7612)
.L_7612:
        /*000c*/ 	.word	0x00000000
        /*0010*/ 	.short	0x0005
        /*0012*/ 	.short	0x0020
        /*0014*/ 	.byte	0x00, 0xf0, 0x11, 0x00


	//----- nvinfo : EIATTR_KPARAM_INFO
	.align		4
.L_7613:
        /*0018*/ 	.byte	0x04, 0x17
        /*001a*/ 	.short	(.L_7615 - .L_7614)
.L_7614:
        /*001c*/ 	.word	0x00000000
        /*0020*/ 	.short	0x0004
        /*0022*/ 	.short	0x001c
        /*0024*/ 	.byte	0x00, 0xf0, 0x11, 0x00


	//----- nvinfo : EIATTR_KPARAM_INFO
	.align		4
.L_7615:
        /*0028*/ 	.byte	0x04, 0x17
        /*002a*/ 	.short	(.L_7617 - .L_7616)
.L_7616:
        /*002c*/ 	.word	0x00000000
        /*0030*/ 	.short	0x0003
        /*0032*/ 	.short	0x0018
        /*0034*/ 	.byte	0x00, 0xf0, 0x11, 0x00


	//----- nvinfo : EIATTR_KPARAM_INFO
	.align		4
.L_7617:
        /*0038*/ 	.byte	0x04, 0x17
        /*003a*/ 	.short	(.L_7619 - .L_7618)
.L_7618:
        /*003c*/ 	.word	0x00000000
        /*0040*/ 	.short	0x0002
        /*0042*/ 	.short	0x0010
        /*0044*/ 	.byte	0x00, 0xf5, 0x21, 0x00


	//----- nvinfo : EIATTR_KPARAM_INFO
	.align		4
.L_7619:
        /*0048*/ 	.byte	0x04, 0x17
        /*004a*/ 	.short	(.L_7621 - .L_7620)
.L_7620:
        /*004c*/ 	.word	0x00000000
        /*0050*/ 	.short	0x0001
        /*0052*/ 	.short	0x0008
        /*0054*/ 	.byte	0x00, 0xf5, 0x21, 0x00


	//----- nvinfo : EIATTR_KPARAM_INFO
	.align		4
.L_7621:
        /*0058*/ 	.byte	0x04, 0x17
        /*005a*/ 	.short	(.L_7623 - .L_7622)
.L_7622:
        /*005c*/ 	.word	0x00000000
        /*0060*/ 	.short	0x0000
        /*0062*/ 	.short	0x0000
        /*0064*/ 	.byte	0x00, 0xf5, 0x21, 0x00


	//----- nvinfo : EIATTR_SPARSE_MMA_MASK
	.align		4
.L_7623:
        /*0068*/ 	.byte	0x03, 0x50
        /*006a*/ 	.short	0x0000


	//----- nvinfo : EIATTR_MAXREG_COUNT
	.align		4
        /*006c*/ 	.byte	0x03, 0x1b
        /*006e*/ 	.short	0x00ff


	//----- nvinfo : EIATTR_MERCURY_ISA_VERSION
	.align		4
        /*0070*/ 	.byte	0x03, 0x5f
        /*0072*/ 	.short	0x0101


	//----- nvinfo : EIATTR_COOP_GROUP_MASK_REGIDS
	.align		4
        /*0074*/ 	.byte	0x04, 0x29
        /*0076*/ 	.short	(.L_7625 - .L_7624)


	//   ....[0]....
.L_7624:
        /*0078*/ 	.word	0xffffffff


	//   ....[1]....
        /*007c*/ 	.word	0xffffffff


	//   ....[2]....
        /*0080*/ 	.word	0xffffffff


	//   ....[3]....
        /*0084*/ 	.word	0xffffffff


	//   ....[4]....
        /*0088*/ 	.word	0xffffffff


	//----- nvinfo : EIATTR_COOP_GROUP_INSTR_OFFSETS
	.align		4
.L_7625:
        /*008c*/ 	.byte	0x04, 0x28
        /*008e*/ 	.short	(.L_7627 - .L_7626)


	//   ....[0]....
.L_7626:
        /*0090*/ 	.word	0x00000980


	//   ....[1]....
        /*0094*/ 	.word	0x000009b0


	//   ....[2]....
        /*0098*/ 	.word	0x000009d0


	//   ....[3]....
        /*009c*/ 	.word	0x000009f0


	//   ....[4]....
        /*00a0*/ 	.word	0x00000a10


	//----- nvinfo : EIATTR_VRC_CTA_INIT_COUNT
	.align		4
.L_7627:
        /*00a4*/ 	.byte	0x02, 0x4a
	.zero		1
	.zero		1


	//----- nvinfo : EIATTR_EXIT_INSTR_OFFSETS
	.align		4
        /*00a8*/ 	.byte	0x04, 0x1c
        /*00aa*/ 	.short	(.L_7629 - .L_7628)


	//   ....[0]....
.L_7628:
        /*00ac*/ 	.word	0x000000a0


	//   ....[1]....
        /*00b0*/ 	.word	0x00000a20


	//   ....[2]....
        /*00b4*/ 	.word	0x00000a90


	//----- nvinfo : EIATTR_CRS_STACK_SIZE
	.align		4
.L_7629:
        /*00b8*/ 	.byte	0x04, 0x1e
        /*00ba*/ 	.short	(.L_7631 - .L_7630)
.L_7630:
        /*00bc*/ 	.word	0x00000000


	//----- nvinfo : EIATTR_CBANK_PARAM_SIZE
	.align		4
.L_7631:
        /*00c0*/ 	.byte	0x03, 0x19
        /*00c2*/ 	.short	0x0024


	//----- nvinfo : EIATTR_PARAM_CBANK
	.align		4
        /*00c4*/ 	.byte	0x04, 0x0a
        /*00c6*/ 	.short	(.L_7633 - .L_7632)
	.align		4
.L_7632:
        /*00c8*/ 	.word	index@(.nv.constant0._Z13mul_mat_vec_qIN3c104HalfELi32ELi4E12block_iq4_nlLi2EXadL_ZN45_INTERNAL_8d5cb472_14_gguf_kernel_cu_cd24131919vec_dot_iq4_nl_q8_1EPKvPK10block_q8_1RKiEEEvS5_S5_PT_iii)
        /*00cc*/ 	.short	0x0380
        /*00ce*/ 	.short	0x0024


	//----- nvinfo : EIATTR_SW_WAR
	.align		4
.L_7633:
        /*00d0*/ 	.byte	0x04, 0x36
        /*00d2*/ 	.short	(.L_7635 - .L_7634)
.L_7634:
        /*00d4*/ 	.word	0x00000008
.L_7635:


//--------------------- .nv.info._Z13mul_mat_vec_qIN3c104HalfELi256ELi8E11block_iq1_sLi1EXadL_ZN45_INTERNAL_8d5cb472_14_gguf_kernel_cu_cd24131918vec_dot_iq1_s_q8_1EPKvPK10block_q8_1RKiEEEvS5_S5_PT_iii --------------------------
	.section	.nv.info._Z13mul_mat_vec_qIN3c104HalfELi256ELi8E11block_iq1_sLi1EXadL_ZN45_INTERNAL_8d5cb472_14_gguf_kernel_cu_cd24131918vec_dot_iq1_s_q8_1EPKvPK10block_q8_1RKiEEEvS5_S5_PT_iii,"",@"SHT_CUDA_INFO"
	.sectionflags	@""
	.align	4


	//----- nvinfo : EIATTR_CUDA_API_VERSION
	.align		4
        /*0000*/ 	.byte	0x04, 0x37
        /*0002*/ 	.short	(.L_7637 - .L_7636)
.L_7636:
        /*0004*/ 	.word	0x00000082


	//----- nvinfo : EIATTR_KPARAM_INFO
	.align		4
.L_7637:
        /*0008*/ 	.byte	0x04, 0x17
        /*000a*/ 	.short	(.L_7639 - .L_7638)
.L_7638:
        /*000c*/ 	.word	0x00000000
        /*0010*/ 	.short	0x0005
        /*0012*/ 	.short	0x0020
        /*0014*/ 	.byte	0x00, 0xf0, 0x11, 0x00


	//----- nvinfo : EIATTR_KPARAM_INFO
	.align		4
.L_7639:
        /*0018*/ 	.byte	0x04, 0x17
        /*001a*/ 	.short	(.L_7641 - .L_7640)
.L_7640:
        /*001c*/ 	.word	0x00000000
        /*0020*/ 	.short	0x0004
        /*0022*/ 	.short	0x001c
        /*0024*/ 	.byte	0x00, 0xf0, 0x11, 0x00


	//----- nvinfo : EIATTR_KPARAM_INFO
	.align		4
.L_7641:
        /*0028*/ 	.byte	0x04, 0x17
        /*002a*/ 	.short	(.L_7643 - .L_7642)
.L_7642:
        /*002c*/ 	.word	0x00000000
        /*0030*/ 	.short	0x0003
        /*0032*/ 	.short	0x0018
        /*0034*/ 	.byte	0x00, 0xf0, 0x11, 0x00


	//----- nvinfo : EIATTR_KPARAM_INFO
	.align		4
.L_7643:
        /*0038*/ 	.byte	0x04, 0x17
        /*003a*/ 	.short	(.L_7645 - .L_7644)
.L_7644:
        /*003c*/ 	.word	0x00000000
        /*0040*/ 	.short	0x0002
        /*0042*/ 	.short	0x0010
        /*0044*/ 	.byte	0x00, 0xf5, 0x21, 0x00


	//----- nvinfo : EIATTR_KPARAM_INFO
	.align		4
.L_7645:
        /*0048*/ 	.byte	0x04, 0x17
        /*004a*/ 	.short	(.L_7647 - .L_7646)
.L_7646:
        /*004c*/ 	.word	0x00000000
        /*0050*/ 	.short	0x0001
        /*0052*/ 	.short	0x0008
        /*0054*/ 	.byte	0x00, 0xf5, 0x21, 0x00


	//----- nvinfo : EIATTR_KPARAM_INFO
	.align		4
.L_7647:
        /*0058*/ 	.byte	0x04, 0x17
        /*005a*/ 	.short	(.L_7649 - .L_7648)
.L_7648:
        /*005c*/ 	.word	0x00000000
        /*0060*/ 	.short	0x0000
        /*0062*/ 	.short	0x0000
        /*0064*/ 	.byte	0x00, 0xf5, 0x21, 0x00


	//----- nvinfo : EIATTR_SPARSE_MMA_MASK
	.align		4
.L_7649:
        /*0068*/ 	.byte	0x03, 0x50
        /*006a*/ 	.short	0x0000


	//----- nvinfo : EIATTR_MAXREG_COUNT
	.align		4
        /*006c*/ 	.byte	0x03, 0x1b
        /*006e*/ 	.short	0x00ff


	//----- nvinfo : EIATTR_MERCURY_ISA_VERSION
	.align		4
        /*0070*/ 	.byte	0x03, 0x5f
        /*0072*/ 	.short	0x0101


	//----- nvinfo : EIATTR_COOP_GROUP_MASK_REGIDS
	.align		4
        /*0074*/ 	.byte	0x04, 0x29
        /*0076*/ 	.short	(.L_7651 - .L_7650)


	//   ....[0]....
.L_7650:
        /*0078*/ 	.word	0xffffffff


	//   ....[1]....
        /*007c*/ 	.word	0xffffffff


	//   ....[2]....
        /*0080*/ 	.word	0xffffffff


	//   ....[3]....
        /*0084*/ 	.word	0xffffffff


	//   ....[4]....
        /*0088*/ 	.word	0xffffffff


	//----- nvinfo : EIATTR_COOP_GROUP_INSTR_OFFSETS
	.align		4
.L_7651:
        /*008c*/ 	.byte	0x04, 0x28
        /*008e*/ 	.short	(.L_7653 - .L_7652)


	//   ....[0]....
.L_7652:
        /*0090*/ 	.word	0x000011a0


	//   ....[1]....
        /*0094*/ 	.word	0x000011d0


	//   ....[2]....
        /*0098*/ 	.word	0x000011f0


	//   ....[3]....
        /*009c*/ 	.word	0x00001210


	//   ....[4]....
        /*00a0*/ 	.word	0x00001230


	//----- nvinfo : EIATTR_VRC_CTA_INIT_COUNT
	.align		4
.L_7653:
        /*00a4*/ 	.byte	0x02, 0x4a
	.zero		1
	.zero		1


	//----- nvinfo : EIATTR_EXIT_INSTR_OFFSETS
	.align		4
        /*00a8*/ 	.byte	0x04, 0x1c
        /*00aa*/ 	.short	(.L_7655 - .L_7654)


	//   ....[0]....
.L_7654:
        /*00ac*/ 	.word	0x000000a0


	//   ....[1]....
        /*00b0*/ 	.word	0x00001240


	//   ....[2]....
        /*00b4*/ 	.word	0x000012b0


	//----- nvinfo : EIATTR_CRS_STACK_SIZE
	.align		4
.L_7655:
        /*00b8*/ 	.byte	0x04, 0x1e
        /*00ba*/ 	.short	(.L_7657 - .L_7656)
.L_7656:
        /*00bc*/ 	.word	0x00000000


	//----- nvinfo : EIATTR_CBANK_PARAM_SIZE
	.align		4
.L_7657:
        /*00c0*/ 	.byte	0x03, 0x19
        /*00c2*/ 	.short	0x0024


	//----- nvinfo : EIATTR_PARAM_CBANK
	.align		4
        /*00c4*/ 	.byte	0x04, 0x0a
        /*00c6*/ 	.short	(.L_7659 - .L_7658)
	.align		4
.L_7658:
        /*00c8*/ 	.word	index@(.nv.constant0._Z13mul_mat_vec_qIN3c104HalfELi256ELi8E11block_iq1_sLi1EXadL_ZN45_INTERNAL_8d5cb472_14_gguf_kernel_cu_cd24131918vec_dot_iq1_s_q8_1EPKvPK10block_q8_1RKiEEEvS5_S5_PT_iii)
        /*00cc*/ 	.short	0x0380
        /*00ce*/ 	.short	0x0024


	//----- nvinfo : EIATTR_SW_WAR
	.align		4
.L_7659:
        /*00d0*/ 	.byte	0x04, 0x36
        /*00d2*/ 	.short	(.L_7661 - .L_7660)
.L_7660:
        /*00d4*/ 	.word	0x00000008
.L_7661:


//--------------------- .nv.info._Z13mul_mat_vec_qIN3c104HalfELi256ELi8E13block_iq3_xxsLi1EXadL_ZN45_INTERNAL_8d5cb472_14_gguf_kernel_cu_cd24131920vec_dot_iq3_xxs_q8_1EPKvPK10block_q8_1RKiEEEvS5_S5_PT_iii --------------------------
	.section	.nv.info._Z13mul_mat_vec_qIN3c104HalfELi256ELi8E13block_iq3_xxsLi1EXadL_ZN45_INTERNAL_8d5cb472_14_gguf_kernel_cu_cd24131920vec_dot_iq3_xxs_q8_1EPKvPK10block_q8_1RKiEEEvS5_S5_PT_iii,"",@"SHT_CUDA_INFO"
	.sectionflags	@""
	.align	4


	//----- nvinfo : EIATTR_CUDA_API_VERSION
	.align		4
        /*0000*/ 	.byte	0x04, 0x37
        /*0002*/ 	.short	(.L_7663 - .L_7662)
.L_7662:
        /*0004*/ 	.word	0x00000082


	//----- nvinfo : EIATTR_KPARAM_INFO
	.align		4
.L_7663:
        /*0008*/ 	.byte	0x04, 0x17
        /*000a*/ 	.short	(.L_7665 - .L_7664)
.L_7664:
        /*000c*/ 	.word	0x00000000
        /*0010*/ 	.short	0x0005
        /*0012*/ 	.short	0x0020
        /*0014*/ 	.byte	0x00, 0xf0, 0x11, 0x00


	//----- nvinfo : EIATTR_KPARAM_INFO
	.align		4
.L_7665:
        /*0018*/ 	.byte	0x04, 0x17
        /*001a*/ 	.short	(.L_7667 - .L_7666)
.L_7666:
        /*001c*/ 	.word	0x00000000
        /*0020*/ 	.short	0x0004
        /*0022*/ 	.short	0x001c
        /*0024*/ 	.byte	0x00, 0xf0, 0x11, 0x00


	//----- nvinfo : EIATTR_KPARAM_INFO
	.align		4
.L_7667:
        /*0028*/ 	.byte	0x04, 0x17
        /*002a*/ 	.short	(.L_7669 - .L_7668)
.L_7668:
        /*002c*/ 	.word	0x00000000
        /*0030*/ 	.short	0x0003
        /*0032*/ 	.short	0x0018
        /*0034*/ 	.byte	0x00, 0xf0, 0x11, 0x00


	//----- nvinfo : EIATTR_KPARAM_INFO
	.align		4
.L_7669:
        /*0038*/ 	.byte	0x04, 0x17
        /*003a*/ 	.short	(.L_7671 - .L_7670)
.L_7670:
        /*003c*/ 	.word	0x00000000
        /*0040*/ 	.short	0x0002
        /*0042*/ 	.short	0x0010
        /*0044*/ 	.byte	0x00, 0xf5, 0x21, 0x00


	//----- nvinfo : EIATTR_KPARAM_INFO
	.align		4
.L_7671:
        /*0048*/ 	.byte	0x04, 0x17
        /*004a*/ 	.short	(.L_7673 - .L_7672)
.L_7672:
        /*004c*/ 	.word	0x00000000
        /*0050*/ 	.short	0x0001
        /*0052*/ 	.short	0x0008
        /*0054*/ 	.byte	0x00, 0xf5, 0x21, 0x00


	//----- nvinfo : EIATTR_KPARAM_INFO
	.align		4
.L_7673:
        /*0058*/ 	.byte	0x04, 0x17
        /*005a*/ 	.short	(.L_7675 - .L_7674)
.L_7674:
        /*005c*/ 	.word	0x00000000
        /*0060*/ 	.short	0x0000
        /*0062*/ 	.short	0x0000
        /*0064*/ 	.byte	0x00, 0xf5, 0x21, 0x00


	//----- nvinfo : EIATTR_SPARSE_MMA_MASK
	.align		4
.L_7675:
        /*0068*/ 	.byte	0x03, 0x50
        /*006a*/ 	.short	0x0000


	//----- nvinfo : EIATTR_MAXREG_COUNT
	.align		4
        /*006c*/ 	.byte	0x03, 0x1b
        /*006e*/ 	.short	0x00ff


	//----- nvinfo : EIATTR_MERCURY_ISA_VERSION
	.align		4
        /*0070*/ 	.byte	0x03, 0x5f
        /*0072*/ 	.short	0x0101


	//----- nvinfo : EIATTR_COOP_GROUP_MASK_REGIDS
	.align		4
        /*0074*/ 	.byte	0x04, 0x29
        /*0076*/ 	.short	(.L_7677 - .L_7676)


	//   ....[0]....
.L_7676:
        /*0078*/ 	.word	0xffffffff


	//   ....[1]....
        /*007c*/ 	.word	0xffffffff


	//   ....[2]....
        /*0080*/ 	.word	0xffffffff


	//   ....[3]....
        /*0084*/ 	.word	0xffffffff


	//   ....[4]....
        /*0088*/ 	.word	0xffffffff


	//----- nvinfo : EIATTR_COOP_GROUP_INSTR_OFFSETS
	.align		4
.L_7677:
        /*008c*/ 	.byte	0x04, 0x28
        /*008e*/ 	.short	(.L_7679 - .L_7678)


	//   ....[0]....
.L_7678:
        /*0090*/ 	.word	0x00000a10


	//   ....[1]....
        /*0094*/ 	.word	0x00000a40


	//   ....[2]....
        /*0098*/ 	.word	0x00000a60


	//   ....[3]....
        /*009c*/ 	.word	0x00000a80


	//   ....[4]....
        /*00a0*/ 	.word	0x00000aa0


	//----- nvinfo : EIATTR_VRC_CTA_INIT_COUNT
	.align		4
.L_7679:
        /*00a4*/ 	.byte	0x02, 0x4a
	.zero		1
	.zero		1


	//----- nvinfo : EIATTR_EXIT_INSTR_OFFSETS
	.align		4
        /*00a8*/ 	.byte	0x04, 0x1c
        /*00aa*/ 	.short	(.L_7681 - .L_7680)


	//   ....[0]....
.L_7680:
        /*00ac*/ 	.word	0x000000a0


	//   ....[1]....
        /*00b0*/ 	.word	0x00000ab0


	//   ....[2]....
        /*00b4*/ 	.word	0x00000b20


	//----- nvinfo : EIATTR_CRS_STACK_SIZE
	.align		4
.L_7681:
        /*00b8*/ 	.byte	0x04, 0x1e
        /*00ba*/ 	.short	(.L_7683 - .L_7682)
.L_7682:
        /*00bc*/ 	.word	0x00000000


	//----- nvinfo : EIATTR_CBANK_PARAM_SIZE
	.align		4
.L_7683:
        /*00c0*/ 	.byte	0x03, 0x19
        /*00c2*/ 	.short	0x0024


	//----- nvinfo : EIATTR_PARAM_CBANK
	.align		4
        /*00c4*/ 	.byte	0x04, 0x0a
        /*00c6*/ 	.short	(.L_7685 - .L_7684)
	.align		4
.L_7684:
        /*00c8*/ 	.word	index@(.nv.constant0._Z13mul_mat_vec_qIN3c104HalfELi256ELi8E13block_iq3_xxsLi1EXadL_ZN45_INTERNAL_8d5cb472_14_gguf_kernel_cu_cd24131920vec_dot_iq3_xxs_q8_1EPKvPK10block_q8_1RKiEEEvS5_S5_PT_iii)
        /*00cc*/ 	.short	0x0380
        /*00ce*/ 	.short	0x0024


	//----- nvinfo : EIATTR_SW_WAR
	.align		4
.L_7685:
        /*00d0*/ 	.byte	0x04, 0x36
        /*00d2*/ 	.short	(.L_7687 - .L_7686)
.L_7686:
        /*00d4*/ 	.word	0x00000008
.L_7687:


//--------------------- .nv.info._Z13mul_mat_vec_qIN3c104HalfELi256ELi8E12block_iq2_xsLi1EXadL_ZN45_INTERNAL_8d5cb472_14_gguf_kernel_cu_cd24131919vec_dot_iq2_xs_q8_1EPKvPK10block_q8_1RKiEEEvS5_S5_PT_iii --------------------------
	.section	.nv.info._Z13mul_mat_vec_qIN3c104HalfELi256ELi8E12block_iq2_xsLi1EXadL_ZN45_INTERNAL_8d5cb472_14_gguf_kernel_cu_cd24131919vec_dot_iq2_xs_q8_1EPKvPK10block_q8_1RKiEEEvS5_S5_PT_iii,"",@"SHT_CUDA_INFO"
	.sectionflags	@""
	.align	4


	//----- nvinfo : EIATTR_CUDA_API_VERSION
	.align		4
        /*0000*/ 	.byte	0x04, 0x37
        /*0002*/ 	.short	(.L_7689 - .L_7688)
.L_7688:
        /*0004*/ 	.word	0x00000082


	//----- nvinfo : EIATTR_KPARAM_INFO
	.align		4
.L_7689:
        /*0008*/ 	.byte	0x04, 0x17
        /*000a*/ 	.short	(.L_7691 - .L_7690)
.L_7690:
        /*000c*/ 	.word	0x00000000
        /*0010*/ 	.short	0x0005
        /*0012*/ 	.short	0x0020
        /*0014*/ 	.byte	0x00, 0xf0, 0x11, 0x00


	//----- nvinfo : EIATTR_KPARAM_INFO
	.align		4
.L_7691:
        /*0018*/ 	.byte	0x04, 0x17
        /*001a*/ 	.short	(.L_7693 - .L_7692)
.L_7692:
        /*001c*/ 	.word	0x00000000
        /*0020*/ 	.short	0x0004
        /*0022*/ 	.short	0x001c
        /*0024*/ 	.byte	0x00, 0xf0, 0x11, 0x00


	//----- nvinfo : EIATTR_KPARAM_INFO
	.align		4
.L_7693:
        /*0028*/ 	.byte	0x04, 0x17
        /*002a*/ 	.short	(.L_7695 - .L_7694)
.L_7694:
        /*002c*/ 	.word	0x00000000
        /*0030*/ 	.short	0x0003
        /*0032*/ 	.short	0x0018
        /*0034*/ 	.byte	0x00, 0xf0, 0x11, 0x00


	//----- nvinfo : EIATTR_KPARAM_INFO
	.align		4
.L_7695:
        /*0038*/ 	.byte	0x04, 0x17
        /*003a*/ 	.short	(.L_7697 - .L_7696)
.L_7696:
        /*003c*/ 	.word	0x00000000
        /*0040*/ 	.short	0x0002
        /*0042*/ 	.short	0x0010
        /*0044*/ 	.byte	0x00, 0xf5, 0x21, 0x00


	//----- nvinfo : EIATTR_KPARAM_INFO
	.align		4
.L_7697:
        /*0048*/ 	.byte	0x04, 0x17
        /*004a*/ 	.short	(.L_7699 - .L_7698)
.L_7698:
        /*004c*/ 	.word	0x00000000
        /*0050*/ 	.short	0x0001
        /*0052*/ 	.short	0x0008
        /*0054*/ 	.byte	0x00, 0xf5, 0x21, 0x00


	//----- nvinfo : EIATTR_KPARAM_INFO
	.align		4
.L_7699:
        /*0058*/ 	.byte	0x04, 0x17
        /*005a*/ 	.short	(.L_7701 - .L_7700)
.L_7700:
        /*005c*/ 	.word	0x00000000
        /*0060*/ 	.short	0x0000
        /*0062*/ 	.short	0x0000
        /*0064*/ 	.byte	0x00, 0xf5, 0x21, 0x00


	//----- nvinfo : EIATTR_SPARSE_MMA_MASK
	.align		4
.L_7701:
        /*0068*/ 	.byte	0x03, 0x50
        /*006a*/ 	.short	0x0000


	//----- nvinfo : EIATTR_MAXREG_COUNT
	.align		4
        /*006c*/ 	.byte	0x03, 0x1b
        /*006e*/ 	.short	0x00ff


	//----- nvinfo : EIATTR_MERCURY_ISA_VERSION
	.align		4
        /*0070*/ 	.byte	0x03, 0x5f
        /*0072*/ 	.short	0x0101


	//----- nvinfo : EIATTR_COOP_GROUP_MASK_REGIDS
	.align		4
        /*0074*/ 	.byte	0x04, 0x29
        /*0076*/ 	.short	(.L_7703 - .L_7702)


	//   ....[0]....
.L_7702:
        /*0078*/ 	.word	0xffffffff


	//   ....[1]....
        /*007c*/ 	.word	0xffffffff


	//   ....[2]....
        /*0080*/ 	.word	0xffffffff


	//   ....[3]....
        /*0084*/ 	.word	0xffffffff


	//   ....[4]....
        /*0088*/ 	.word	0xffffffff


	//----- nvinfo : EIATTR_COOP_GROUP_INSTR_OFFSETS
	.align		4
.L_7703:
        /*008c*/ 	.byte	0x04, 0x28
        /*008e*/ 	.short	(.L_7705 - .L_7704)


	//   ....[0]....
.L_7704:
        /*0090*/ 	.word	0x000014f0


	//   ....[1]....
        /*0094*/ 	.word	0x00001520


	//   ....[2]....
        /*0098*/ 	.word	0x00001540


	//   ....[3]....
        /*009c*/ 	.word	0x00001560


	//   ....[4]....
        /*00a0*/ 	.word	0x00001580


	//----- nvinfo : EIATTR_VRC_CTA_INIT_COUNT
	.align		4
.L_7705:
        /*00a4*/ 	.byte	0x02, 0x4a
	.zero		1
	.zero		1


	//----- nvinfo : EIATTR_EXIT_INSTR_OFFSETS
	.align		4
        /*00a8*/ 	.byte	0x04, 0x1c
        /*00aa*/ 	.short	(.L_7707 - .L_7706)


	//   ....[0]....
.L_7706:
        /*00ac*/ 	.word	0x000000a0


	//   ....[1]....
        /*00b0*/ 	.word	0x00001590


	//   ....[2]....
        /*00b4*/ 	.word	0x00001600


	//----- nvinfo : EIATTR_CRS_STACK_SIZE
	.align		4
.L_7707:
        /*00b8*/ 	.byte	0x04, 0x1e
        /*00ba*/ 	.short	(.L_7709 - .L_7708)
.L_7708:
        /*00bc*/ 	.word	0x00000000


	//----- nvinfo : EIATTR_CBANK_PARAM_SIZE
	.align		4
.L_7709:
        /*00c0*/ 	.byte	0x03, 0x19
        /*00c2*/ 	.short	0x0024


	//----- nvinfo : EIATTR_PARAM_CBANK
	.align		4
        /*00c4*/ 	.byte	0x04, 0x0a
        /*00c6*/ 	.short	(.L_7711 - .L_7710)
	.align		4
.L_7710:
        /*00c8*/ 	.word	index@(.nv.constant0._Z13mul_mat_vec_qIN3c104HalfELi256ELi8E12block_iq2_xsLi1EXadL_ZN45_INTERNAL_8d5cb472_14_gguf_kernel_cu_cd24131919vec_dot_iq2_xs_q8_1EPKvPK10block_q8_1RKiEEEvS5_S5_PT_iii)
        /*00cc*/ 	.short	0x0380
        /*00ce*/ 	.short	0x0024


	//----- nvinfo : EIATTR_SW_WAR
	.align		4
.L_7711:
        /*00d0*/ 	.byte	0x04, 0x36
        /*00d2*/ 	.short	(.L_7713 - .L_7712)
.L_7712:
        /*00d4*/ 	.word	0x00000008
.L_7713:


//--------------------- .nv.info._Z13mul_mat_vec_qIN3c104HalfELi256ELi8E13block_iq2_xxsLi1EXadL_ZN45_INTERNAL_8d5cb472_14_gguf_kernel_cu_cd24131920vec_dot_iq2_xxs_q8_1EPKvPK10block_q8_1RKiEEEvS5_S5_PT_iii --------------------------
	.section	.nv.info._Z13mul_mat_vec_qIN3c104HalfELi256ELi8E13block_iq2_xxsLi1EXadL_ZN45_INTERNAL_8d5cb472_14_gguf_kernel_cu_cd24131920vec_dot_iq2_xxs_q8_1EPKvPK10block_q8_1RKiEEEvS5_S5_PT_iii,"",@"SHT_CUDA_INFO"
	.sectionflags	@""
	.align	4


	//----- nvinfo : EIATTR_CUDA_API_VERSION
	.align		4
        /*0000*/ 	.byte	0x04, 0x37
        /*0002*/ 	.short	(.L_7715 - .L_7714)
.L_7714:
        /*0004*/ 	.word	0x00000082


	//----- nvinfo : EIATTR_KPARAM_INFO
	.align		4
.L_7715:
        /*0008*/ 	.byte	0x04, 0x17
        /*000a*/ 	.short	(.L_7717 - .L_7716)
.L_7716:
        /*000c*/ 	.word	0x00000000
        /*0010*/ 	.short	0x0005
        /*0012*/ 	.short	0x0020
        /*0014*/ 	.byte	0x00, 0xf0, 0x11, 0x00


	//----- nvinfo : EIATTR_KPARAM_INFO
	.align		4
.L_7717:
        /*0018*/ 	.byte	0x04, 0x17
        /*001a*/ 	.short	(.L_7719 - .L_7718)
.L_7718:
        /*001c*/ 	.word	0x00000000
        /*0020*/ 	.short	0x0004
        /*0022*/ 	.short	0x001c
        /*0024*/ 	.byte	0x00, 0xf0, 0x11, 0x00


	//----- nvinfo : EIATTR_KPARAM_INFO
	.align		4
.L_7719:
        /*0028*/ 	.byte	0x04, 0x17
        /*002a*/ 	.short	(.L_7721 - .L_7720)
.L_7720:
        /*002c*/ 	.word	0x00000000
        /*0030*/ 	.short	0x0003
        /*0032*/ 	.short	0x0018
        /*0034*/ 	.byte	0x00, 0xf0, 0x11, 0x00


	//----- nvinfo : EIATTR_KPARAM_INFO
	.align		4
.L_7721:
        /*0038*/ 	.byte	0x04, 0x17
        /*003a*/ 	.short	(.L_7723 - .L_7722)
.L_7722:
        /*003c*/ 	.word	0x00000000
        /*0040*/ 	.short	0x0002
        /*0042*/ 	.short	0x0010
        /*0044*/ 	.byte	0x00, 0xf5, 0x21, 0x00


	//----- nvinfo : EIATTR_KPARAM_INFO
	.align		4
.L_7723:
        /*0048*/ 	.byte	0x04, 0x17
        /*004a*/ 	.short	(.L_7725 - .L_7724)
.L_7724:
        /*004c*/ 	.word	0x00000000
        /*0050*/ 	.short	0x0001
        /*0052*/ 	.short	0x0008
        /*0054*/ 	.byte	0x00, 0xf5, 0x21, 0x00


	//----- nvinfo : EIATTR_KPARAM_INFO
	.align		4
.L_7725:
        /*0058*/ 	.byte	0x04, 0x17
        /*005a*/ 	.short	(.L_7727 - .L_7726)
.L_7726:
        /*005c*/ 	.word	0x00000000
        /*0060*/ 	.short	0x0000
        /*0062*/ 	.short	0x0000
        /*0064*/ 	.byte	0x00, 0xf5, 0x21, 0x00


	//----- nvinfo : EIATTR_SPARSE_MMA_MASK
	.align		4
.L_7727:
        /*0068*/ 	.byte	0x03, 0x50
        /*006a*/ 	.short	0x0000


	//----- nvinfo : EIATTR_MAXREG_COUNT
	.align		4
        /*006c*/ 	.byte	0x03, 0x1b
        /*006e*/ 	.short	0x00ff


	//----- nvinfo : EIATTR_MERCURY_ISA_VERSION
	.align		4
        /*0070*/ 	.byte	0x03, 0x5f
        /*0072*/ 	.short	0x0101


	//----- nvinfo : EIATTR_COOP_GROUP_MASK_REGIDS
	.align		4
        /*0074*/ 	.byte	0x04, 0x29
        /*0076*/ 	.short	(.L_7729 - .L_7728)


	//   ....[0]....
.L_7728:
        /*0078*/ 	.word	0xffffffff


	//   ....[1]....
        /*007c*/ 	.word	0xffffffff


	//   ....[2]....
        /*0080*/ 	.word	0xffffffff


	//   ....[3]....
        /*0084*/ 	.word	0xffffffff


	//   ....[4]....
        /*0088*/ 	.word	0xffffffff


	//----- nvinfo : EIATTR_COOP_GROUP_INSTR_OFFSETS
	.align		4
.L_7729:
        /*008c*/ 	.byte	0x04, 0x28
        /*008e*/ 	.short	(.L_7731 - .L_7730)


	//   ....[0]....
.L_7730:
        /*0090*/ 	.word	0x00001400


	//   ....[1]....
        /*0094*/ 	.word	0x00001430


	//   ....[2]....
        /*0098*/ 	.word	0x00001460


	//   ....[3]....
        /*009c*/ 	.word	0x00001480


	//   ....[4]....
        /*00a0*/ 	.word	0x000014a0


	//----- nvinfo : EIATTR_VRC_CTA_INIT_COUNT
	.align		4
.L_7731:
        /*00a4*/ 	.byte	0x02, 0x4a
	.zero		1
	.zero		1


	//----- nvinfo : EIATTR_EXIT_INSTR_OFFSETS
	.align		4
        /*00a8*/ 	.byte	0x04, 0x1c
        /*00aa*/ 	.short	(.L_7733 - .L_7732)


	//   ....[0]....
.L_7732:
        /*00ac*/ 	.word	0x000000a0


	//   ....[1]....
        /*00b0*/ 	.word	0x000014b0


	//   ....[2]....
        /*00b4*/ 	.word	0x00001530


	//----- nvinfo : EIATTR_CRS_STACK_SIZE
	.align		4
.L_7733:
        /*00b8*/ 	.byte	0x04, 0x1e
        /*00ba*/ 	.short	(.L_7735 - .L_7734)
.L_7734:
        /*00bc*/ 	.word	0x00000000


	//----- nvinfo : EIATTR_CBANK_PARAM_SIZE
	.align		4
.L_7735:
        /*00c0*/ 	.byte	0x03, 0x19
        /*00c2*/ 	.short	0x0024


	//----- nvinfo : EIATTR_PARAM_CBANK
	.align		4
        /*00c4*/ 	.byte	0x04, 0x0a
        /*00c6*/ 	.short	(.L_7737 - .L_7736)
	.align		4
.L_7736:
        /*00c8*/ 	.word	index@(.nv.constant0._Z13mul_mat_vec_qIN3c104HalfELi256ELi8E13block_iq2_xxsLi1EXadL_ZN45_INTERNAL_8d5cb472_14_gguf_kernel_cu_cd24131920vec_dot_iq2_xxs_q8_1EPKvPK10block_q8_1RKiEEEvS5_S5_PT_iii)
        /*00cc*/ 	.short	0x0380
        /*00ce*/ 	.short	0x0024


	//----- nvinfo : EIATTR_SW_WAR
	.align		4
.L_7737:
        /*00d0*/ 	.byte	0x04, 0x36
        /*00d2*/ 	.short	(.L_7739 - .L_7738)
.L_7738:
        /*00d4*/ 	.word	0x00000008
.L_7739:


//--------------------- .nv.info._Z13mul_mat_vec_qIN3c104HalfELi256ELi32E10block_q6_KLi1EXadL_ZN45_INTERNAL_8d5cb472_14_gguf_kernel_cu_cd24131917vec_dot_q6_K_q8_1EPKvPK10block_q8_1RKiEEEvS5_S5_PT_iii --------------------------
	.section	.nv.info._Z13mul_mat_vec_qIN3c104HalfELi256ELi32E10block_q6_KLi1EXadL_ZN45_INTERNAL_8d5cb472_14_gguf_kernel_cu_cd24131917vec_dot_q6_K_q8_1EPKvPK10block_q8_1RKiEEEvS5_S5_PT_iii,"",@"SHT_CUDA_INFO"
	.sectionflags	@""
	.align	4


	//----- nvinfo : EIATTR_CUDA_API_VERSION
	.align		4
        /*0000*/ 	.byte	0x04, 0x37
        /*0002*/ 	.short	(.L_7741 - .L_7740)
.L_7740:
        /*0004*/ 	.word	0x00000082


	//----- nvinfo : EIATTR_KPARAM_INFO
	.align		4
.L_7741:
        /*0008*/ 	.byte	0x04, 0x17
        /*000a*/ 	.short	(.L_7743 - .L_7742)
.L_7742:
        /*000c*/ 	.word	0x00000000
        /*0010*/ 	.short	0x0005
        /*0012*/ 	.short	0x0020
        /*0014*/ 	.byte	0x00, 0xf0, 0x11, 0x00


	//----- nvinfo : EIATTR_KPARAM_INFO
	.align		4
.L_7743:
        /*0018*/ 	.byte	0x04, 0x17
        /*001a*/ 	.short	(.L_7745 - .L_7744)
.L_7744:
        /*001c*/ 	.word	0x00000000
        /*0020*/ 	.short	0x0004
        /*0022*/ 	.short	0x001c
        /*0024*/ 	.byte	0x00, 0xf0, 0x11, 0x00


	//----- nvinfo : EIATTR_KPARAM_INFO
	.align		4
.L_7745:
        /*0028*/ 	.byte	0x04, 0x17
        /*002a*/ 	.short	(.L_7747 - .L_7746)
.L_7746:
        /*002c*/ 	.word	0x00000000
        /*0030*/ 	.short	0x0003
        /*0032*/ 	.short	0x0018
        /*0034*/ 	.byte	0x00, 0xf0, 0x11, 0x00


	//----- nvinfo : EIATTR_KPARAM_INFO
	.align		4
.L_7747:
        /*0038*/ 	.byte	0x04, 0x17
        /*003a*/ 	.short	(.L_7749 - .L_7748)
.L_7748:
        /*003c*/ 	.word	0x00000000
        /*0040*/ 	.short	0x0002
        /*0042*/ 	.short	0x0010
        /*0044*/ 	.byte	0x00, 0xf5, 0x21, 0x00


	//----- nvinfo : EIATTR_KPARAM_INFO
	.align		4
.L_7749:
        /*0048*/ 	.byte	0x04, 0x17
        /*004a*/ 	.short	(.L_7751 - .L_7750)
.L_7750:
        /*004c*/ 	.word	0x00000000
        /*0050*/ 	.short	0x0001
        /*0052*/ 	.short	0x0008
        /*0054*/ 	.byte	0x00, 0xf5, 0x21, 0x00


	//----- nvinfo : EIATTR_KPARAM_INFO
	.align		4
.L_7751:
        /*0058*/ 	.byte	0x04, 0x17
        /*005a*/ 	.short	(.L_7753 - .L_7752)
.L_7752:
        /*005c*/ 	.word	0x00000000
        /*0060*/ 	.short	0x0000
        /*0062*/ 	.short	0x0000
        /*0064*/ 	.byte	0x00, 0xf5, 0x21, 0x00


	//----- nvinfo : EIATTR_SPARSE_MMA_MASK
	.align		4
.L_7753:
        /*0068*/ 	.byte	0x03, 0x50
        /*006a*/ 	.short	0x0000


	//----- nvinfo : EIATTR_MAXREG_COUNT
	.align		4
        /*006c*/ 	.byte	0x03, 0x1b
        /*006e*/ 	.short	0x00ff


	//----- nvinfo : EIATTR_MERCURY_ISA_VERSION
	.align		4
        /*0070*/ 	.byte	0x03, 0x5f
        /*0072*/ 	.short	0x0101


	//----- nvinfo : EIATTR_COOP_GROUP_MASK_REGIDS
	.align		4
        /*0074*/ 	.byte	0x04, 0x29
        /*0076*/ 	.short	(.L_7755 - .L_7754)


	//   ....[0]....
.L_7754:
        /*0078*/ 	.word	0xffffffff


	//   ....[1]....
        /*007c*/ 	.word	0xffffffff


	//   ....[2]....
        /*0080*/ 	.word	0xffffffff


	//   ....[3]....
        /*0084*/ 	.word	0xffffffff


	//   ....[4]....
        /*0088*/ 	.word	0xffffffff


	//----- nvinfo : EIATTR_COOP_GROUP_INSTR_OFFSETS
	.align		4
.L_7755:
        /*008c*/ 	.byte	0x04, 0x28
        /*008e*/ 	.short	(.L_7757 - .L_7756)


	//   ....[0]....
.L_7756:
        /*0090*/ 	.word	0x00000f50


	//   ....[1]....
        /*0094*/ 	.word	0x00000f80


	//   ....[2]....
        /*0098*/ 	.word	0x00000fb0


	//   ....[3]....
        /*009c*/ 	.word	0x00000fd0


	//   ....[4]....
        /*00a0*/ 	.word	0x00000ff0


	//----- nvinfo : EIATTR_VRC_CTA_INIT_COUNT
	.align		4
.L_7757:
        /*00a4*/ 	.byte	0x02, 0x4a
	.zero		1
	.zero		1


	//----- nvinfo : EIATTR_EXIT_INSTR_OFFSETS
	.align		4
        /*00a8*/ 	.byte	0x04, 0x1c
        /*00aa*/ 	.short	(.L_7759 - .L_7758)


	//   ....[0]....
.L_7758:
        /*00ac*/ 	.word	0x000000a0


	//   ....[1]....
        /*00b0*/ 	.word	0x00001000


	//   ....[2]....
        /*00b4*/ 	.word	0x00001080


	//----- nvinfo : EIATTR_CRS_STACK_SIZE
	.align		4
.L_7759:
        /*00b8*/ 	.byte	0x04, 0x1e
        /*00ba*/ 	.short	(.L_7761 - .L_7760)
.L_7760:
        /*00bc*/ 	.word	0x00000000


	//----- nvinfo : EIATTR_CBANK_PARAM_SIZE
	.align		4
.L_7761:
        /*00c0*/ 	.byte	0x03, 0x19
        /*00c2*/ 	.short	0x0024


	//----- nvinfo : EIATTR_PARAM_CBANK
	.align		4
        /*00c4*/ 	.byte	0x04, 0x0a
        /*00c6*/ 	.short	(.L_7763 - .L_7762)
	.align		4
.L_7762:
        /*00c8*/ 	.word	index@(.nv.constant0._Z13mul_mat_vec_qIN3c104HalfELi256ELi32E10block_q6_KLi1EXadL_ZN45_INTERNAL_8d5cb472_14_gguf_kernel_cu_cd24131917vec_dot_q6_K_q8_1EPKvPK10block_q8_1RKiEEEvS5_S5_PT_iii)
        /*00cc*/ 	.short	0x0380
        /*00ce*/ 	.short	0x0024


	//----- nvinfo : EIATTR_SW_WAR
	.align		4
.L_7763:
        /*00d0*/ 	.byte	0x04, 0x36
        /*00d2*/ 	.short	(.L_7765 - .L_7764)
.L_7764:
        /*00d4*/ 	.word	0x00000008
.L_7765:


//--------------------- .nv.info._Z13mul_mat_vec_qIN3c104HalfELi256ELi32E10block_q5_KLi2EXadL_ZN45_INTERNAL_8d5cb472_14_gguf_kernel_cu_cd24131917vec_dot_q5_K_q8_1EPKvPK10block_q8_1RKiEEEvS5_S5_PT_iii --------------------------
	.section	.nv.info._Z13mul_mat_vec_qIN3c104HalfELi256ELi32E10block_q5_KLi2EXadL_ZN45_INTERNAL_8d5cb472_14_gguf_kernel_cu_cd24131917vec_dot_q5_K_q8_1EPKvPK10block_q8_1RKiEEEvS5_S5_PT_iii,"",@"SHT_CUDA_INFO"
	.sectionflags	@""
	.align	4


	//----- nvinfo : EIATTR_CUDA_API_VERSION
	.align		4
        /*0000*/ 	.byte	0x04, 0x37
        /*0002*/ 	.short	(.L_7767 - .L_7766)
.L_7766:
        /*0004*/ 	.word	0x00000082


	//----- nvinfo : EIATTR_KPARAM_INFO
	.align		4
.L_7767:
        /*0008*/ 	.byte	0x04, 0x17
        /*000a*/ 	.short	(.L_7769 - .L_7768)
.L_7768:
        /*000c*/ 	.word	0x00000000
        /*0010*/ 	.short	0x0005
        /*0012*/ 	.short	0x0020
        /*0014*/ 	.byte	0x00, 0xf0, 0x11, 0x00


	//----- nvinfo : EIATTR_KPARAM_INFO
	.align		4
.L_7769:
        /*0018*/ 	.byte	0x04, 0x17
        /*001a*/ 	.short	(.L_7771 - .L_7770)
.L_7770:
        /*001c*/ 	.word	0x00000000
        /*0020*/ 	.short	0x0004
        /*0022*/ 	.short	0x001c
        /*0024*/ 	.byte	0x00, 0xf0, 0x11, 0x00


	//----- nvinfo : EIATTR_KPARAM_INFO
	.align		4
.L_7771:
        /*0028*/ 	.byte	0x04, 0x17
        /*002a*/ 	.short	(.L_7773 - .L_7772)
.L_7772:
        /*002c*/ 	.word	0x00000000
        /*0030*/ 	.short	0x0003
        /*0032*/ 	.short	0x0018
        /*0034*/ 	.byte	0x00, 0xf0, 0x11, 0x00


	//----- nvinfo : EIATTR_KPARAM_INFO
	.align		4
.L_7773:
        /*0038*/ 	.byte	0x04, 0x17
        /*003a*/ 	.short	(.L_7775 - .L_7774)
.L_7774:
        /*003c*/ 	.word	0x00000000
        /*0040*/ 	.short	0x0002
        /*0042*/ 	.short	0x0010
        /*0044*/ 	.byte	0x00, 0xf5, 0x21, 0x00


	//----- nvinfo : EIATTR_KPARAM_INFO
	.align		4
.L_7775:
        /*0048*/ 	.byte	0x04, 0x17
        /*004a*/ 	.short	(.L_7777 - .L_7776)
.L_7776:
        /*004c*/ 	.word	0x00000000
        /*0050*/ 	.short	0x0001
        /*0052*/ 	.short	0x0008
        /*0054*/ 	.byte	0x00, 0xf5, 0x21, 0x00


	//----- nvinfo : EIATTR_KPARAM_INFO
	.align		4
.L_7777:
        /*0058*/ 	.byte	0x04, 0x17
        /*005a*/ 	.short	(.L_7779 - .L_7778)
.L_7778:
        /*005c*/ 	.word	0x00000000
        /*0060*/ 	.short	0x0000
        /*0062*/ 	.short	0x0000
        /*0064*/ 	.byte	0x00, 0xf5, 0x21, 0x00


	//----- nvinfo : EIATTR_SPARSE_MMA_MASK
	.align		4
.L_7779:
        /*0068*/ 	.byte	0x03, 0x50
        /*006a*/ 	.short	0x0000


	//----- nvinfo : EIATTR_MAXREG_COUNT
	.align		4
        /*006c*/ 	.byte	0x03, 0x1b
        /*006e*/ 	.short	0x00ff


	//----- nvinfo : EIATTR_MERCURY_ISA_VERSION
	.align		4
        /*0070*/ 	.byte	0x03, 0x5f
        /*0072*/ 	.short	0x0101


	//----- nvinfo : EIATTR_COOP_GROUP_MASK_REGIDS
	.align		4
        /*0074*/ 	.byte	0x04, 0x29
        /*0076*/ 	.short	(.L_7781 - .L_7780)


	//   ....[0]....
.L_7780:
        /*0078*/ 	.word	0xffffffff


	//   ....[1]....
        /*007c*/ 	.word	0xffffffff


	//   ....[2]....
        /*0080*/ 	.word	0xffffffff


	//   ....[3]....
        /*0084*/ 	.word	0xffffffff


	//   ....[4]....
        /*0088*/ 	.word	0xffffffff


	//----- nvinfo : EIATTR_COOP_GROUP_INSTR_OFFSETS
	.align		4
.L_7781:
        /*008c*/ 	.byte	0x04, 0x28
        /*008e*/ 	.short	(.L_7783 - .L_7782)


	//   ....[0]....
.L_7782:
        /*0090*/ 	.word	0x00000870


	//   ....[1]....
        /*0094*/ 	.word	0x000008a0


	//   ....[2]....
        /*0098*/ 	.word	0x000008c0


	//   ....[3]....
        /*009c*/ 	.word	0x000008e0


	//   ....[4]....
        /*00a0*/ 	.word	0x00000900


	//----- nvinfo : EIATTR_VRC_CTA_INIT_COUNT
	.align		4
.L_7783:
        /*00a4*/ 	.byte	0x02, 0x4a
	.zero		1
	.zero		1


	//----- nvinfo : EIATTR_EXIT_INSTR_OFFSETS
	.align		4
        /*00a8*/ 	.byte	0x04, 0x1c
        /*00aa*/ 	.short	(.L_7785 - .L_7784)


	//   ....[0]....
.L_7784:
        /*00ac*/ 	.word	0x000000a0


	//   ....[1]....
        /*00b0*/ 	.word	0x00000910


	//   ....[2]....
        /*00b4*/ 	.word	0x00000990


	//----- nvinfo : EIATTR_CRS_STACK_SIZE
	.align		4
.L_7785:
        /*00b8*/ 	.byte	0x04, 0x1e
        /*00ba*/ 	.short	(.L_7787 - .L_7786)
.L_7786:
        /*00bc*/ 	.word	0x00000000


	//----- nvinfo : EIATTR_CBANK_PARAM_SIZE
	.align		4
.L_7787:
        /*00c0*/ 	.byte	0x03, 0x19
        /*00c2*/ 	.short	0x0024


	//----- nvinfo : EIATTR_PARAM_CBANK
	.align		4
        /*00c4*/ 	.byte	0x04, 0x0a
        /*00c6*/ 	.short	(.L_7789 - .L_7788)
	.align		4
.L_7788:
        /*00c8*/ 	.word	index@(.nv.constant0._Z13mul_mat_vec_qIN3c104HalfELi256ELi32E10block_q5_KLi2EXadL_ZN45_INTERNAL_8d5cb472_14_gguf_kernel_cu_cd24131917vec_dot_q5_K_q8_1EPKvPK10block_q8_1RKiEEEvS5_S5_PT_iii)
        /*00cc*/ 	.short	0x0380
        /*00ce*/ 	.short	0x0024


	//----- nvinfo : EIATTR_SW_WAR
	.align		4
.L_7789:
        /*00d0*/ 	.byte	0x04, 0x36
        /*00d2*/ 	.short	(.L_7791 - .L_7790)
.L_7790:
        /*00d4*/ 	.word	0x00000008
.L_7791:


//--------------------- .nv.info._Z13mul_mat_vec_qIN3c104HalfELi256ELi32E10block_q4_KLi2EXadL_ZN45_INTERNAL_8d5cb472_14_gguf_kernel_cu_cd24131917vec_dot_q4_K_q8_1EPKvPK10block_q8_1RKiEEEvS5_S5_PT_iii --------------------------
	.section	.nv.info._Z13mul_mat_vec_qIN3c104HalfELi256ELi32E10block_q4_KLi2EXadL_ZN45_INTERNAL_8d5cb472_14_gguf_kernel_cu_cd24131917vec_dot_q4_K_q8_1EPKvPK10block_q8_1RKiEEEvS5_S5_PT_iii,"",@"SHT_CUDA_INFO"
	.sectionflags	@""
	.align	4


	//----- nvinfo : EIATTR_CUDA_API_VERSION
	.align		4
        /*0000*/ 	.byte	0x04, 0x37
        /*0002*/ 	.short	(.L_7793 - .L_7792)
.L_7792:
        /*0004*/ 	.word	0x00000082


	//----- nvinfo : EIATTR_KPARAM_INFO
	.align		4
.L_7793:
        /*0008*/ 	.byte	0x04, 0x17
        /*000a*/ 	.short	(.L_7795 - .L_7794)
.L_7794:
        /*000c*/ 	.word	0x00000000
        /*0010*/ 	.short	0x0005
        /*0012*/ 	.short	0x0020
        /*0014*/ 	.byte	0x00, 0xf0, 0x11, 0x00


	//----- nvinfo : EIATTR_KPARAM_INFO
	.align		4
.L_7795:
        /*0018*/ 	.byte	0x04, 0x17
        /*001a*/ 	.short	(.L_7797 - .L_7796)
.L_7796:
        /*001c*/ 	.word	0x00000000
        /*0020*/ 	.short	0x0004
        /*0022*/ 	.short	0x001c
        /*0024*/ 	.byte	0x00, 0xf0, 0x11, 0x00


	//----- nvinfo : EIATTR_KPARAM_INFO
	.align		4
.L_7797:
        /*0028*/ 	.byte	0x04, 0x17
        /*002a*/ 	.short	(.L_7799 - .L_7798)
.L_7798:
        /*002c*/ 	.word	0x00000000
        /*0030*/ 	.short	0x0003
        /*0032*/ 	.short	0x0018
        /*0034*/ 	.byte	0x00, 0xf0, 0x11, 0x00


	//----- nvinfo : EIATTR_KPARAM_INFO
	.align		4
.L_7799:
        /*0038*/ 	.byte	0x04, 0x17
        /*003a*/ 	.short	(.L_7801 - .L_7800)
.L_7800:
        /*003c*/ 	.word	0x00000000
        /*0040*/ 	.short	0x0002
        /*0042*/ 	.short	0x0010
        /*0044*/ 	.byte	0x00, 0xf5, 0x21, 0x00


	//----- nvinfo : EIATTR_KPARAM_INFO
	.align		4
.L_7801:
        /*0048*/ 	.byte	0x04, 0x17
        /*004a*/ 	.short	(.L_7803 - .L_7802)
.L_7802:
        /*004c*/ 	.word	0x00000000
        /*0050*/ 	.short	0x0001
        /*0052*/ 	.short	0x0008
        /*0054*/ 	.byte	0x00, 0xf5, 0x21, 0x00


	//----- nvinfo : EIATTR_KPARAM_INFO
	.align		4
.L_7803:
        /*0058*/ 	.byte	0x04, 0x17
        /*005a*/ 	.short	(.L_7805 - .L_7804)
.L_7804:
        /*005c*/ 	.word	0x00000000
        /*0060*/ 	.short	0x0000
        /*0062*/ 	.short	0x0000
        /*0064*/ 	.byte	0x00, 0xf5, 0x21, 0x00


	//----- nvinfo : EIATTR_SPARSE_MMA_MASK
	.align		4
.L_7805:
        /*0068*/ 	.byte	0x03, 0x50
        /*006a*/ 	.short	0x0000


	//----- nvinfo : EIATTR_MAXREG_COUNT
	.align		4
        /*006c*/ 	.byte	0x03, 0x1b
        /*006e*/ 	.short	0x00ff


	//----- nvinfo : EIATTR_MERCURY_ISA_VERSION
	.align		4
        /*0070*/ 	.byte	0x03, 0x5f
        /*0072*/ 	.short	0x0101


	//----- nvinfo : EIATTR_COOP_GROUP_MASK_REGIDS
	.align		4
        /*0074*/ 	.byte	0x04, 0x29
        /*0076*/ 	.short	(.L_7807 - .L_7806)


	//   ....[0]....
.L_7806:
        /*0078*/ 	.word	0xffffffff


	//   ....[1]....
        /*007c*/ 	.word	0xffffffff


	//   ....[2]....
        /*0080*/ 	.word	0xffffffff


	//   ....[3]....
        /*0084*/ 	.word	0xffffffff


	//   ....[4]....
        /*0088*/ 	.word	0xffffffff


	//----- nvinfo : EIATTR_COOP_GROUP_INSTR_OFFSETS
	.align		4
.L_7807:
        /*008c*/ 	.byte	0x04, 0x28
        /*008e*/ 	.short	(.L_7809 - .L_7808)


	//   ....[0]....
.L_7808:
        /*0090*/ 	.word	0x00001220


	//   ....[1]....
        /*0094*/ 	.word	0x00001250


	//   ....[2]....
        /*0098*/ 	.word	0x00001270


	//   ....[3]....
        /*009c*/ 	.word	0x00001290


	//   ....[4]....
        /*00a0*/ 	.word	0x000012b0


	//----- nvinfo : EIATTR_VRC_CTA_INIT_COUNT
	.align		4
.L_7809:
        /*00a4*/ 	.byte	0x02, 0x4a
	.zero		1
	.zero		1


	//----- nvinfo : EIATTR_EXIT_INSTR_OFFSETS
	.align		4
        /*00a8*/ 	.byte	0x04, 0x1c
        /*00aa*/ 	.short	(.L_7811 - .L_7810)


	//   ....[0]....
.L_7810:
        /*00ac*/ 	.word	0x000000a0


	//   ....[1]....
        /*00b0*/ 	.word	0x000012c0


	//   ....[2]....
        /*00b4*/ 	.word	0x00001340


	//----- nvinfo : EIATTR_CRS_STACK_SIZE
	.align		4
.L_7811:
        /*00b8*/ 	.byte	0x04, 0x1e
        /*00ba*/ 	.short	(.L_7813 - .L_7812)
.L_7812:
        /*00bc*/ 	.word	0x00000000


	//----- nvinfo : EIATTR_CBANK_PARAM_SIZE
	.align		4
.L_7813:
        /*00c0*/ 	.byte	0x03, 0x19
        /*00c2*/ 	.short	0x0024


	//----- nvinfo : EIATTR_PARAM_CBANK
	.align		4
        /*00c4*/ 	.byte	0x04, 0x0a
        /*00c6*/ 	.short	(.L_7815 - .L_7814)
	.align		4
.L_7814:
        /*00c8*/ 	.word	index@(.nv.constant0._Z13mul_mat_vec_qIN3c104HalfELi256ELi32E10block_q4_KLi2EXadL_ZN45_INTERNAL_8d5cb472_14_gguf_kernel_cu_cd24131917vec_dot_q4_K_q8_1EPKvPK10block_q8_1RKiEEEvS5_S5_PT_iii)
        /*00cc*/ 	.short	0x0380
        /*00ce*/ 	.short	0x0024


	//----- nvinfo : EIATTR_SW_WAR
	.align		4
.L_7815:
        /*00d0*/ 	.byte	0x04, 0x36
        /*00d2*/ 	.short	(.L_7817 - .L_7816)
.L_7816:
        /*00d4*/ 	.word	0x00000008
.L_7817:


//--------------------- .nv.info._Z13mul_mat_vec_qIN3c104HalfELi256ELi16E10block_q3_KLi1EXadL_ZN45_INTERNAL_8d5cb472_14_gguf_kernel_cu_cd24131917vec_dot_q3_K_q8_1EPKvPK10block_q8_1RKiEEEvS5_S5_PT_iii --------------------------
	.section	.nv.info._Z13mul_mat_vec_qIN3c104HalfELi256ELi16E10block_q3_KLi1EXadL_ZN45_INTERNAL_8d5cb472_14_gguf_kernel_cu_cd24131917vec_dot_q3_K_q8_1EPKvPK10block_q8_1RKiEEEvS5_S5_PT_iii,"",@"SHT_CUDA_INFO"
	.sectionflags	@""
	.align	4


	//----- nvinfo : EIATTR_CUDA_API_VERSION
	.align		4
        /*0000*/ 	.byte	0x04, 0x37
        /*0002*/ 	.short	(.L_7819 - .L_7818)
.L_7818:
        /*0004*/ 	.word	0x00000082


	//----- nvinfo : EIATTR_KPARAM_INFO
	.align		4
.L_7819:
        /*0008*/ 	.byte	0x04, 0x17
        /*000a*/ 	.short	(.L_7821 - .L_7820)
.L_7820:
        /*000c*/ 	.word	0x00000000
        /*0010*/ 	.short	0x0005
        /*0012*/ 	.short	0x0020
        /*0014*/ 	.byte	0x00, 0xf0, 0x11, 0x00


	//----- nvinfo : EIATTR_KPARAM_INFO
	.align		4
.L_7821:
        /*0018*/ 	.byte	0x04, 0x17
        /*001a*/ 	.short	(.L_7823 - .L_7822)
.L_7822:
        /*001c*/ 	.word	0x00000000
        /*0020*/ 	.short	0x0004
        /*0022*/ 	.short	0x001c
        /*0024*/ 	.byte	0x00, 0xf0, 0x11, 0x00


	//----- nvinfo : EIATTR_KPARAM_INFO
	.align		4
.L_7823:
        /*0028*/ 	.byte	0x04, 0x17
        /*002a*/ 	.short	(.L_7825 - .L_7824)
.L_7824:
        /*002c*/ 	.word	0x00000000
        /*0030*/ 	.short	0x0003
        /*0032*/ 	.short	0x0018
        /*0034*/ 	.byte	0x00, 0xf0, 0x11, 0x00


	//----- nvinfo : EIATTR_KPARAM_INFO
	.align		4
.L_7825:
        /*0038*/ 	.byte	0x04, 0x17
        /*003a*/ 	.short	(.L_7827 - .L_7826)
.L_7826:
        /*003c*/ 	.word	0x00000000
        /*0040*/ 	.short	0x0002
        /*0042*/ 	.short	0x0010
        /*0044*/ 	.byte	0x00, 0xf5, 0x21, 0x00


	//----- nvinfo : EIATTR_KPARAM_INFO
	.align		4
.L_7827:
        /*0048*/ 	.byte	0x04, 0x17
        /*004a*/ 	.short	(.L_7829 - .L_7828)
.L_7828:
        /*004c*/ 	.word	0x00000000
        /*0050*/ 	.short	0x0001
        /*0052*/ 	.short	0x0008
        /*0054*/ 	.byte	0x00, 0xf5, 0x21, 0x00


	//----- nvinfo : EIATTR_KPARAM_INFO
	.align		4
.L_7829:
        /*0058*/ 	.byte	0x04, 0x17
        /*005a*/ 	.short	(.L_7831 - .L_7830)
.L_7830:
        /*005c*/ 	.word	0x00000000
        /*0060*/ 	.short	0x0000
        /*0062*/ 	.short	0x0000
        /*0064*/ 	.byte	0x00, 0xf5, 0x21, 0x00


	//----- nvinfo : EIATTR_SPARSE_MMA_MASK
	.align		4
.L_7831:
        /*0068*/ 	.byte	0x03, 0x50
        /*006a*/ 	.short	0x0000


	//----- nvinfo : EIATTR_MAXREG_COUNT
	.align		4
        /*006c*/ 	.byte	0x03, 0x1b
        /*006e*/ 	.short	0x00ff


	//----- nvinfo : EIATTR_MERCURY_ISA_VERSION
	.align		4
        /*0070*/ 	.byte	0x03, 0x5f
        /*0072*/ 	.short	0x0101


	//----- nvinfo : EIATTR_COOP_GROUP_MASK_REGIDS
	.align		4
        /*0074*/ 	.byte	0x04, 0x29
        /*0076*/ 	.short	(.L_7833 - .L_7832)


	//   ....[0]....
.L_7832:
        /*0078*/ 	.word	0xffffffff


	//   ....[1]....
        /*007c*/ 	.word	0xffffffff


	//   ....[2]....
        /*0080*/ 	.word	0xffffffff


	//   ....[3]....
        /*0084*/ 	.word	0xffffffff


	//   ....[4]....
        /*0088*/ 	.word	0xffffffff


	//----- nvinfo : EIATTR_COOP_GROUP_INSTR_OFFSETS
	.align		4
.L_7833:
        /*008c*/ 	.byte	0x04, 0x28
        /*008e*/ 	.short	(.L_7835 - .L_7834)


	//   ....[0]....
.L_7834:
        /*0090*/ 	.word	0x00000b40


	//   ....[1]....
        /*0094*/ 	.word	0x00000b70


	//   ....[2]....
        /*0098*/ 	.word	0x00000b90


	//   ....[3]....
        /*009c*/ 	.word	0x00000bb0


	//   ....[4]....
        /*00a0*/ 	.word	0x00000bd0


	//----- nvinfo : EIATTR_VRC_CTA_INIT_COUNT
	.align		4
.L_7835:
        /*00a4*/ 	.byte	0x02, 0x4a
	.zero		1
	.zero		1


	//----- nvinfo : EIATTR_EXIT_INSTR_OFFSETS
	.align		4
        /*00a8*/ 	.byte	0x04, 0x1c
        /*00aa*/ 	.short	(.L_7837 - .L_7836)


	//   ....[0]....
.L_7836:
        /*00ac*/ 	.word	0x000000a0


	//   ....[1]....
        /*00b0*/ 	.word	0x00000be0


	//   ....[2]....
        /*00b4*/ 	.word	0x00000c60


	//----- nvinfo : EIATTR_CRS_STACK_SIZE
	.align		4
.L_7837:
        /*00b8*/ 	.byte	0x04, 0x1e
        /*00ba*/ 	.short	(.L_7839 - .L_7838)
.L_7838:
        /*00bc*/ 	.word	0x00000000


	//----- nvinfo : EIATTR_CBANK_PARAM_SIZE
	.align		4
.L_7839:
        /*00c0*/ 	.byte	0x03, 0x19
        /*00c2*/ 	.short	0x0024


	//----- nvinfo : EIATTR_PARAM_CBANK
	.align		4
        /*00c4*/ 	.byte	0x04, 0x0a
        /*00c6*/ 	.short	(.L_7841 - .L_7840)
	.align		4
.L_7840:
        /*00c8*/ 	.word	index@(.nv.constant0._Z13mul_mat_vec_qIN3c104HalfELi256ELi16E10block_q3_KLi1EXadL_ZN45_INTERNAL_8d5cb472_14_gguf_kernel_cu_cd24131917vec_dot_q3_K_q8_1EPKvPK10block_q8_1RKiEEEvS5_S5_PT_iii)
        /*00cc*/ 	.short	0x0380
        /*00ce*/ 	.short	0x0024


	//----- nvinfo : EIATTR_SW_WAR
	.align		4
.L_7841:
        /*00d0*/ 	.byte	0x04, 0x36
        /*00d2*/ 	.short	(.L_7843 - .L_7842)
.L_7842:
        /*00d4*/ 	.word	0x00000008
.L_7843:


//--------------------- .nv.info._Z13mul_mat_vec_qIN3c104HalfELi256ELi16E10block_q2_KLi1EXadL_ZN45_INTERNAL_8d5cb472_14_gguf_kernel_cu_cd24131917vec_dot_q2_K_q8_1EPKvPK10block_q8_1RKiEEEvS5_S5_PT_iii --------------------------
	.section	.nv.info._Z13mul_mat_vec_qIN3c104HalfELi256ELi16E10block_q2_KLi1EXadL_ZN45_INTERNAL_8d5cb472_14_gguf_kernel_cu_cd24131917vec_dot_q2_K_q8_1EPKvPK10block_q8_1RKiEEEvS5_S5_PT_iii,"",@"SHT_CUDA_INFO"
	.sectionflags	@""
	.align	4


	//----- nvinfo : EIATTR_CUDA_API_VERSION
	.align		4
        /*0000*/ 	.byte	0x04, 0x37
        /*0002*/ 	.short	(.L_7845 - .L_7844)
.L_7844:
        /*0004*/ 	.word	0x00000082


	//----- nvinfo : EIATTR_KPARAM_INFO
	.align		4
.L_7845:
        /*0008*/ 	.byte	0x04, 0x17
        /*000a*/ 	.short	(.L_7847 - .L_7846)
.L_7846:
        /*000c*/ 	.word	0x00000000
        /*0010*/ 	.short	0x0005
        /*0012*/ 	.short	0x0020
        /*0014*/ 	.byte	0x00, 0xf0, 0x11, 0x00


	//----- nvinfo : EIATTR_KPARAM_INFO
	.align		4
.L_7847:
        /*0018*/ 	.byte	0x04, 0x17
        /*001a*/ 	.short	(.L_7849 - .L_7848)
.L_7848:
        /*001c*/ 	.word	0x00000000
        /*0020*/ 	.short	0x0004
        /*0022*/ 	.short	0x001c
        /*0024*/ 	.byte	0x00, 0xf0, 0x11, 0x00


	//----- nvinfo : EIATTR_KPARAM_INFO
	.align		4
.L_7849:
        /*0028*/ 	.byte	0x04, 0x17
        /*002a*/ 	.short	(.L_7851 - .L_7850)
.L_7850:
        /*002c*/ 	.word	0x00000000
        /*0030*/ 	.short	0x0003
        /*0032*/ 	.short	0x0018
        /*0034*/ 	.byte	0x00, 0xf0, 0x11, 0x00


	//----- nvinfo : EIATTR_KPARAM_INFO
	.align		4
.L_7851:
        /*0038*/ 	.byte	0x04, 0x17
        /*003a*/ 	.short	(.L_7853 - .L_7852)
.L_7852:
        /*003c*/ 	.word	0x00000000
        /*0040*/ 	.short	0x0002
        /*0042*/ 	.short	0x0010
        /*0044*/ 	.byte	0x00, 0xf5, 0x21, 0x00


	//----- nvinfo : EIATTR_KPARAM_INFO
	.align		4
.L_7853:
        /*0048*/ 	.byte	0x04, 0x17
        /*004a*/ 	.short	(.L_7855 - .L_7854)
.L_7854:
        /*004c*/ 	.word	0x00000000
        /*0050*/ 	.short	0x0001
        /*0052*/ 	.short	0x0008
        /*0054*/ 	.byte	0x00, 0xf5, 0x21, 0x00


	//----- nvinfo : EIATTR_KPARAM_INFO
	.align		4
.L_7855:
        /*0058*/ 	.byte	0x04, 0x17
        /*005a*/ 	.short	(.L_7857 - .L_7856)
.L_7856:
        /*005c*/ 	.word	0x00000000
        /*0060*/ 	.short	0x0000
        /*0062*/ 	.short	0x0000
        /*0064*/ 	.byte	0x00, 0xf5, 0x21, 0x00


	//----- nvinfo : EIATTR_SPARSE_MMA_MASK
	.align		4
.L_7857:
        /*0068*/ 	.byte	0x03, 0x50
        /*006a*/ 	.short	0x0000


	//----- nvinfo : EIATTR_MAXREG_COUNT
	.align		4
        /*006c*/ 	.byte	0x03, 0x1b
        /*006e*/ 	.short	0x00ff


	//----- nvinfo : EIATTR_MERCURY_ISA_VERSION
	.align		4
        /*0070*/ 	.byte	0x03, 0x5f
        /*0072*/ 	.short	0x0101


	//----- nvinfo : EIATTR_COOP_GROUP_MASK_REGIDS
	.align		4
        /*0074*/ 	.byte	0x04, 0x29
        /*0076*/ 	.short	(.L_7859 - .L_7858)


	//   ....[0]....
.L_7858:
        /*0078*/ 	.word	0xffffffff


	//   ....[1]....
        /*007c*/ 	.word	0xffffffff


	//   ....[2]....
        /*0080*/ 	.word	0xffffffff


	//   ....[3]....
        /*0084*/ 	.word	0xffffffff


	//   ....[4]....
        /*0088*/ 	.word	0xffffffff


	//----- nvinfo : EIATTR_COOP_GROUP_INSTR_OFFSETS
	.align		4
.L_7859:
        /*008c*/ 	.byte	0x04, 0x28
        /*008e*/ 	.short	(.L_7861 - .L_7860)


	//   ....[0]....
.L_7860:
        /*0090*/ 	.word	0x00000820


	//   ....[1]....
        /*0094*/ 	.word	0x00000850


	//   ....[2]....
        /*0098*/ 	.word	0x00000870


	//   ....[3]....
        /*009c*/ 	.word	0x00000890


	//   ....[4]....
        /*00a0*/ 	.word	0x000008b0


	//----- nvinfo : EIATTR_VRC_CTA_INIT_COUNT
	.align		4
.L_7861:
        /*00a4*/ 	.byte	0x02, 0x4a
	.zero		1
	.zero		1


	//----- nvinfo : EIATTR_EXIT_INSTR_OFFSETS
	.align		4
        /*00a8*/ 	.byte	0x04, 0x1c
        /*00aa*/ 	.short	(.L_7863 - .L_7862)


	//   ....[0]....
.L_7862:
        /*00ac*/ 	.word	0x000000a0


	//   ....[1]....
        /*00b0*/ 	.word	0x000008c0


	//   ....[2]....
        /*00b4*/ 	.word	0x00000930


	//----- nvinfo : EIATTR_CRS_STACK_SIZE
	.align		4
.L_7863:
        /*00b8*/ 	.byte	0x04, 0x1e
        /*00ba*/ 	.short	(.L_7865 - .L_7864)
.L_7864:
        /*00bc*/ 	.word	0x00000000


	//----- nvinfo : EIATTR_CBANK_PARAM_SIZE
	.align		4
.L_7865:
        /*00c0*/ 	.byte	0x03, 0x19
        /*00c2*/ 	.short	0x0024


	//----- nvinfo : EIATTR_PARAM_CBANK
	.align		4
        /*00c4*/ 	.byte	0x04, 0x0a
        /*00c6*/ 	.short	(.L_7867 - .L_7866)
	.align		4
.L_7866:
        /*00c8*/ 	.word	index@(.nv.constant0._Z13mul_mat_vec_qIN3c104HalfELi256ELi16E10block_q2_KLi1EXadL_ZN45_INTERNAL_8d5cb472_14_gguf_kernel_cu_cd24131917vec_dot_q2_K_q8_1EPKvPK10block_q8_1RKiEEEvS5_S5_PT_iii)
        /*00cc*/ 	.short	0x0380
        /*00ce*/ 	.short	0x0024


	//----- nvinfo : EIATTR_SW_WAR
	.align		4
.L_7867:
        /*00d0*/ 	.byte	0x04, 0x36
        /*00d2*/ 	.short	(.L_7869 - .L_7868)
.L_7868:
        /*00d4*/ 	.word	0x00000008
.L_7869:


//--------------------- .nv.info._Z13mul_mat_vec_qIN3c104HalfELi32ELi8E10block_q8_0Li2EXadL_ZN45_INTERNAL_8d5cb472_14_gguf_kernel_cu_cd24131917vec_dot_q8_0_q8_1EPKvPK10block_q8_1RKiEEEvS5_S5_PT_iii --------------------------
	.section	.nv.info._Z13mul_mat_vec_qIN3c104HalfELi32ELi8E10block_q8_0Li2EXadL_ZN45_INTERNAL_8d5cb472_14_gguf_kernel_cu_cd24131917vec_dot_q8_0_q8_1EPKvPK10block_q8_1RKiEEEvS5_S5_PT_iii,"",@"SHT_CUDA_INFO"
	.sectionflags	@""
	.align	4


	//----- nvinfo : EIATTR_CUDA_API_VERSION
	.align		4
        /*0000*/ 	.byte	0x04, 0x37
        /*0002*/ 	.short	(.L_7871 - .L_7870)
.L_7870:
        /*0004*/ 	.word	0x00000082


	//----- nvinfo : EIATTR_KPARAM_INFO
	.align		4
.L_7871:
        /*0008*/ 	.byte	0x04, 0x17
        /*000a*/ 	.short	(.L_7873 - .L_7872)
.L_7872:
        /*000c*/ 	.word	0x00000000
        /*0010*/ 	.short	0x0005
        /*0012*/ 	.short	0x0020
        /*0014*/ 	.byte	0x00, 0xf0, 0x11, 0x00


	//----- nvinfo : EIATTR_KPARAM_INFO
	.align		4
.L_7873:
        /*0018*/ 	.byte	0x04, 0x17
        /*001a*/ 	.short	(.L_7875 - .L_7874)
.L_7874:
        /*001c*/ 	.word	0x00000000
        /*0020*/ 	.short	0x0004
        /*0022*/ 	.short	0x001c
        /*0024*/ 	.byte	0x00, 0xf0, 0x11, 0x00


	//----- nvinfo : EIATTR_KPARAM_INFO
	.align		4
.L_7875:
        /*0028*/ 	.byte	0x04, 0x17
        /*002a*/ 	.short	(.L_7877 - .L_7876)
.L_7876:
        /*002c*/ 	.word	0x00000000
        /*0030*/ 	.short	0x0003
        /*0032*/ 	.short	0x0018
        /*0034*/ 	.byte	0x00, 0xf0, 0x11, 0x00


	//----- nvinfo : EIATTR_KPARAM_INFO
	.align		4
.L_7877:
        /*0038*/ 	.byte	0x04, 0x17
        /*003a*/ 	.short	(.L_7879 - .L_7878)
.L_7878:
        /*003c*/ 	.word	0x00000000
        /*0040*/ 	.short	0x0002
        /*0042*/ 	.short	0x0010
        /*0044*/ 	.byte	0x00, 0xf5, 0x21, 0x00


	//----- nvinfo : EIATTR_KPARAM_INFO
	.align		4
.L_7879:
        /*0048*/ 	.byte	0x04, 0x17
        /*004a*/ 	.short	(.L_7881 - .L_7880)
.L_7880:
        /*004c*/ 	.word	0x00000000
        /*0050*/ 	.short	0x0001
        /*0052*/ 	.short	0x0008
        /*0054*/ 	.byte	0x00, 0xf5, 0x21, 0x00


	//----- nvinfo : EIATTR_KPARAM_INFO
	.align		4
.L_7881:
        /*0058*/ 	.byte	0x04, 0x17
        /*005a*/ 	.short	(.L_7883 - .L_7882)
.L_7882:
        /*005c*/ 	.word	0x00000000
        /*0060*/ 	.short	0x0000
        /*0062*/ 	.short	0x0000
        /*0064*/ 	.byte	0x00, 0xf5, 0x21, 0x00


	//----- nvinfo : EIATTR_SPARSE_MMA_MASK
	.align		4
.L_7883:
        /*0068*/ 	.byte	0x03, 0x50
        /*006a*/ 	.short	0x0000


	//----- nvinfo : EIATTR_MAXREG_COUNT
	.align		4
        /*006c*/ 	.byte	0x03, 0x1b
        /*006e*/ 	.short	0x00ff


	//----- nvinfo : EIATTR_MERCURY_ISA_VERSION
	.align		4
        /*0070*/ 	.byte	0x03, 0x5f
        /*0072*/ 	.short	0x0101


	//----- nvinfo : EIATTR_COOP_GROUP_MASK_REGIDS
	.align		4
        /*0074*/ 	.byte	0x04, 0x29
        /*0076*/ 	.short	(.L_7885 - .L_7884)


	//   ....[0]....
.L_7884:
        /*0078*/ 	.word	0xffffffff


	//   ....[1]....
        /*007c*/ 	.word	0xffffffff


	//   ....[2]....
        /*0080*/ 	.word	0xffffffff


	//   ....[3]....
        /*0084*/ 	.word	0xffffffff


	//   ....[4]....
        /*0088*/ 	.word	0xffffffff


	//----- nvinfo : EIATTR_COOP_GROUP_INSTR_OFFSETS
	.align		4
.L_7885:
        /*008c*/ 	.byte	0x04, 0x28
        /*008e*/ 	.short	(.L_7887 - .L_7886)


	//   ....[0]....
.L_7886:
        /*0090*/ 	.word	0x00000a30


	//   ....[1]....
        /*0094*/ 	.word	0x00000a60


	//   ....[2]....
        /*0098*/ 	.word	0x00000a80


	//   ....[3]....
        /*009c*/ 	.word	0x00000aa0


	//   ....[4]....
        /*00a0*/ 	.word	0x00000ac0


	//----- nvinfo : EIATTR_VRC_CTA_INIT_COUNT
	.align		4
.L_7887:
        /*00a4*/ 	.byte	0x02, 0x4a
	.zero		1
	.zero		1


	//----- nvinfo : EIATTR_EXIT_INSTR_OFFSETS
	.align		4
        /*00a8*/ 	.byte	0x04, 0x1c
        /*00aa*/ 	.short	(.L_7889 - .L_7888)


	//   ....[0]....
.L_7888:
        /*00ac*/ 	.word	0x000000a0


	//   ....[1]....
        /*00b0*/ 	.word	0x00000ad0


	//   ....[2]....
        /*00b4*/ 	.word	0x00000b40


	//----- nvinfo : EIATTR_CRS_STACK_SIZE
	.align		4
.L_7889:
        /*00b8*/ 	.byte	0x04, 0x1e
        /*00ba*/ 	.short	(.L_7891 - .L_7890)
.L_7890:
        /*00bc*/ 	.word	0x00000000


	//----- nvinfo : EIATTR_CBANK_PARAM_SIZE
	.align		4
.L_7891:
        /*00c0*/ 	.byte	0x03, 0x19
        /*00c2*/ 	.short	0x0024


	//----- nvinfo : EIATTR_PARAM_CBANK
	.align		4
        /*00c4*/ 	.byte	0x04, 0x0a
        /*00c6*/ 	.short	(.L_7893 - .L_7892)
	.align		4
.L_7892:
        /*00c8*/ 	.word	index@(.nv.constant0._Z13mul_mat_vec_qIN3c104HalfELi32ELi8E10block_q8_0Li2EXadL_ZN45_INTERNAL_8d5cb472_14_gguf_kernel_cu_cd24131917vec_dot_q8_0_q8_1EPKvPK10block_q8_1RKiEEEvS5_S5_PT_iii)
        /*00cc*/ 	.short	0x0380
        /*00ce*/ 	.short	0x0024


	//----- nvinfo : EIATTR_SW_WAR
	.align		4
.L_7893:
        /*00d0*/ 	.byte	0x04, 0x36
        /*00d2*/ 	.short	(.L_7895 - .L_7894)
.L_7894:
        /*00d4*/ 	.word	0x00000008
.L_7895:


//--------------------- .nv.info._Z13mul_mat_vec_qIN3c104HalfELi32ELi4E10block_q5_1Li2EXadL_ZN45_INTERNAL_8d5cb472_14_gguf_kernel_cu_cd24131917vec_dot_q5_1_q8_1EPKvPK10block_q8_1RKiEEEvS5_S5_PT_iii --------------------------
	.section	.nv.info._Z13mul_mat_vec_qIN3c104HalfELi32ELi4E10block_q5_1Li2EXadL_ZN45_INTERNAL_8d5cb472_14_gguf_kernel_cu_cd24131917vec_dot_q5_1_q8_1EPKvPK10block_q8_1RKiEEEvS5_S5_PT_iii,"",@"SHT_CUDA_INFO"
	.sectionflags	@""
	.align	4


	//----- nvinfo : EIATTR_CUDA_API_VERSION
	.align		4
        /*0000*/ 	.byte	0x04, 0x37
        /*0002*/ 	.short	(.L_7897 - .L_7896)
.L_7896:
        /*0004*/ 	.word	0x00000082


	//----- nvinfo : EIATTR_KPARAM_INFO
	.align		4
.L_7897:
        /*0008*/ 	.byte	0x04, 0x17
        /*000a*/ 	.short	(.L_7899 - .L_7898)
.L_7898:
        /*000c*/ 	.word	0x00000000
        /*0010*/ 	.short	0x0005
        /*0012*/ 	.short	0x0020
        /*0014*/ 	.byte	0x00, 0xf0, 0x11, 0x00


	//----- nvinfo : EIATTR_KPARAM_INFO
	.align		4
.L_7899:
        /*0018*/ 	.byte	0x04, 0x17
        /*001a*/ 	.short	(.L_7901 - .L_7900)
.L_7900:
        /*001c*/ 	.word	0x00000000
        /*0020*/ 	.short	0x0004
        /*0022*/ 	.short	0x001c
        /*0024*/ 	.byte	0x00, 0xf0, 0x11, 0x00


	//----- nvinfo : EIATTR_KPARAM_INFO
	.align		4
.L_7901:
        /*0028*/ 	.byte	0x04, 0x17
        /*002a*/ 	.short	(.L_7903 - .L_7902)
.L_7902:
        /*002c*/ 	.word	0x00000000
        /*0030*/ 	.short	0x0003
        /*0032*/ 	.short	0x0018
        /*0034*/ 	.byte	0x00, 0xf0, 0x11, 0x00


	//----- nvinfo : EIATTR_KPARAM_INFO
	.align		4
.L_7903:
        /*0038*/ 	.byte	0x04, 0x17
        /*003a*/ 	.short	(.L_7905 - .L_7904)
.L_7904:
        /*003c*/ 	.word	0x00000000
        /*0040*/ 	.short	0x0002
        /*0042*/ 	.short	0x0010
        /*0044*/ 	.byte	0x00, 0xf5, 0x21, 0x00


	//----- nvinfo : EIATTR_KPARAM_INFO
	.align		4
.L_7905:
        /*0048*/ 	.byte	0x04, 0x17
        /*004a*/ 	.short	(.L_7907 - .L_7906)
.L_7906:
        /*004c*/ 	.word	0x00000000
        /*0050*/ 	.short	0x0001
        /*0052*/ 	.short	0x0008
        /*0054*/ 	.byte	0x00, 0xf5, 0x21, 0x00


	//----- nvinfo : EIATTR_KPARAM_INFO
	.align		4
.L_7907:
        /*0058*/ 	.byte	0x04, 0x17
        /*005a*/ 	.short	(.L_7909 - .L_7908)
.L_7908:
        /*005c*/ 	.word	0x00000000
        /*0060*/ 	.short	0x0000
        /*0062*/ 	.short	0x0000
        /*0064*/ 	.byte	0x00, 0xf5, 0x21, 0x00


	//----- nvinfo : EIATTR_SPARSE_MMA_MASK
	.align		4
.L_7909:
        /*0068*/ 	.byte	0x03, 0x50
        /*006a*/ 	.short	0x0000


	//----- nvinfo : EIATTR_MAXREG_COUNT
	.align		4
        /*006c*/ 	.byte	0x03, 0x1b
        /*006e*/ 	.short	0x00ff


	//----- nvinfo : EIATTR_MERCURY_ISA_VERSION
	.align		4
        /*0070*/ 	.byte	0x03, 0x5f
        /*0072*/ 	.short	0x0101


	//----- nvinfo : EIATTR_COOP_GROUP_MASK_REGIDS
	.align		4
        /*0074*/ 	.byte	0x04, 0x29
        /*0076*/ 	.short	(.L_7911 - .L_7910)


	//   ....[0]....
.L_7910:
        /*0078*/ 	.word	0xffffffff


	//   ....[1]....
        /*007c*/ 	.word	0xffffffff


	//   ....[2]....
        /*0080*/ 	.word	0xffffffff


	//   ....[3]....
        /*0084*/ 	.word	0xffffffff


	//   ....[4]....
        /*0088*/ 	.word	0xffffffff


	//----- nvinfo : EIATTR_COOP_GROUP_INSTR_OFFSETS
	.align		4
.L_7911:
        /*008c*/ 	.byte	0x04, 0x28
        /*008e*/ 	.short	(.L_7913 - .L_7912)


	//   ....[0]....
.L_7912:
        /*0090*/ 	.word	0x000006b0


	//   ....[1]....
        /*0094*/ 	.word	0x000006e0


	//   ....[2]....
        /*0098*/ 	.word	0x00000700


	//   ....[3]....
        /*009c*/ 	.word	0x00000720


	//   ....[4]....
        /*00a0*/ 	.word	0x00000740


	//----- nvinfo : EIATTR_VRC_CTA_INIT_COUNT
	.align		4
.L_7913:
        /*00a4*/ 	.byte	0x02, 0x4a
	.zero		1
	.zero		1


	//----- nvinfo : EIATTR_EXIT_INSTR_OFFSETS
	.align		4
        /*00a8*/ 	.byte	0x04, 0x1c
        /*00aa*/ 	.short	(.L_7915 - .L_7914)


	//   ....[0]....
.L_7914:
        /*00ac*/ 	.word	0x000000a0


	//   ....[1]....
        /*00b0*/ 	.word	0x00000750


	//   ....[2]....
        /*00b4*/ 	.word	0x000007c0


	//----- nvinfo : EIATTR_CRS_STACK_SIZE
	.align		4
.L_7915:
        /*00b8*/ 	.byte	0x04, 0x1e
        /*00ba*/ 	.short	(.L_7917 - .L_7916)
.L_7916:
        /*00bc*/ 	.word	0x00000000


	//----- nvinfo : EIATTR_CBANK_PARAM_SIZE
	.align		4
.L_7917:
        /*00c0*/ 	.byte	0x03, 0x19
        /*00c2*/ 	.short	0x0024


	//----- nvinfo : EIATTR_PARAM_CBANK
	.align		4
        /*00c4*/ 	.byte	0x04, 0x0a
        /*00c6*/ 	.short	(.L_7919 - .L_7918)
	.align		4
.L_7918:
        /*00c8*/ 	.word	index@(.nv.constant0._Z13mul_mat_vec_qIN3c104HalfELi32ELi4E10block_q5_1Li2EXadL_ZN45_INTERNAL_8d5cb472_14_gguf_kernel_cu_cd24131917vec_dot_q5_1_q8_1EPKvPK10block_q8_1RKiEEEvS5_S5_PT_iii)
        /*00cc*/ 	.short	0x0380
        /*00ce*/ 	.short	0x0024


	//----- nvinfo : EIATTR_SW_WAR
	.align		4
.L_7919:
        /*00d0*/ 	.byte	0x04, 0x36
        /*00d2*/ 	.short	(.L_7921 - .L_7920)
.L_7920:
        /*00d4*/ 	.word	0x00000008
.L_7921:


//--------------------- .nv.info._Z13mul_mat_vec_qIN3c104HalfELi32ELi4E10block_q5_0Li2EXadL_ZN45_INTERNAL_8d5cb472_14_gguf_kernel_cu_cd24131917vec_dot_q5_0_q8_1EPKvPK10block_q8_1RKiEEEvS5_S5_PT_iii --------------------------
	.section	.nv.info._Z13mul_mat_vec_qIN3c104HalfELi32ELi4E10block_q5_0Li2EXadL_ZN45_INTERNAL_8d5cb472_14_gguf_kernel_cu_cd24131917vec_dot_q5_0_q8_1EPKvPK10block_q8_1RKiEEEvS5_S5_PT_iii,"",@"SHT_CUDA_INFO"
	.sectionflags	@""
	.align	4


	//----- nvinfo : EIATTR_CUDA_API_VERSION
	.align		4
        /*0000*/ 	.byte	0x04, 0x37
        /*0002*/ 	.short	(.L_7923 - .L_7922)
.L_7922:
        /*0004*/ 	.word	0x00000082


	//----- nvinfo : EIATTR_KPARAM_INFO
	.align		4
.L_7923:
        /*0008*/ 	.byte	0x04, 0x17
        /*000a*/ 	.short	(.L_7925 - .L_7924)
.L_7924:
        /*000c*/ 	.word	0x00000000
        /*0010*/ 	.short	0x0005
        /*0012*/ 	.short	0x0020
        /*0014*/ 	.byte	0x00, 0xf0, 0x11, 0x00


	//----- nvinfo : EIATTR_KPARAM_INFO
	.align		4
.L_7925:
        /*0018*/ 	.byte	0x04, 0x17
        /*001a*/ 	.short	(.L_7927 - .L_7926)
.L_7926:
        /*001c*/ 	.word	0x00000000
        /*0020*/ 	.short	0x0004
        /*0022*/ 	.short	0x001c
        /*0024*/ 	.byte	0x00, 0xf0, 0x11, 0x00


	//----- nvinfo : EIATTR_KPARAM_INFO
	.align		4
.L_7927:
        /*0028*/ 	.byte	0x04, 0x17
        /*002a*/ 	.short	(.L_7929 - .L_7928)
.L_7928:
        /*002c*/ 	.word	0x00000000
        /*0030*/ 	.short	0x0003
        /*0032*/ 	.short	0x0018
        /*0034*/ 	.byte	0x00, 0xf0, 0x11, 0x00


	//----- nvinfo : EIATTR_KPARAM_INFO
	.align		4
.L_7929:
        /*0038*/ 	.byte	0x04, 0x17
        /*003a*/ 	.short	(.L_7931 - .L_7930)
.L_7930:
        /*003c*/ 	.word	0x00000000
        /*0040*/ 	.short	0x0002
        /*0042*/ 	.short	0x0010
        /*0044*/ 	.byte	0x00, 0xf5, 0x21, 0x00


	//----- nvinfo : EIATTR_KPARAM_INFO
	.align		4
.L_7931:
        /*0048*/ 	.byte	0x04, 0x17
        /*004a*/ 	.short	(.L_7933 - .L_7932)
.L_7932:
        /*004c*/ 	.word	0x00000000
        /*0050*/ 	.short	0x0001
        /*0052*/ 	.short	0x0008
        /*0054*/ 	.byte	0x00, 0xf5, 0x21, 0x00


	//----- nvinfo : EIATTR_KPARAM_INFO
	.align		4
.L_7933:
        /*0058*/ 	.byte	0x04, 0x17
        /*005a*/ 	.short	(.L_7935 - .L_7934)
.L_7934:
        /*005c*/ 	.word	0x00000000
        /*0060*/ 	.short	0x0000
        /*0062*/ 	.short	0x0000
        /*0064*/ 	.byte	0x00, 0xf5, 0x21, 0x00


	//----- nvinfo : EIATTR_SPARSE_MMA_MASK
	.align		4
.L_7935:
        /*0068*/ 	.byte	0x03, 0x50
        /*006a*/ 	.short	0x0000


	//----- nvinfo : EIATTR_MAXREG_COUNT
	.align		4
        /*006c*/ 	.byte	0x03, 0x1b
        /*006e*/ 	.short	0x00ff


	//----- nvinfo : EIATTR_MERCURY_ISA_VERSION
	.align		4
        /*0070*/ 	.byte	0x03, 0x5f
        /*0072*/ 	.short	0x0101


	//----- nvinfo : EIATTR_COOP_GROUP_MASK_REGIDS
	.align		4
        /*0074*/ 	.byte	0x04, 0x29
        /*0076*/ 	.short	(.L_7937 - .L_7936)


	//   ....[0]....
.L_7936:
        /*0078*/ 	.word	0xffffffff


	//   ....[1]....
        /*007c*/ 	.word	0xffffffff


	//   ....[2]....
        /*0080*/ 	.word	0xffffffff


	//   ....[3]....
        /*0084*/ 	.word	0xffffffff


	//   ....[4]....
        /*0088*/ 	.word	0xffffffff


	//----- nvinfo : EIATTR_COOP_GROUP_INSTR_OFFSETS
	.align		4
.L_7937:
        /*008c*/ 	.byte	0x04, 0x28
        /*008e*/ 	.short	(.L_7939 - .L_7938)


	//   ....[0]....
.L_7938:
        /*0090*/ 	.word	0x00000720


	//   ....[1]....
        /*0094*/ 	.word	0x00000750


	//   ....[2]....
        /*0098*/ 	.word	0x00000770


	//   ....[3]....
        /*009c*/ 	.word	0x00000790


	//   ....[4]....
        /*00a0*/ 	.word	0x000007b0


	//----- nvinfo : EIATTR_VRC_CTA_INIT_COUNT
	.align		4
.L_7939:
        /*00a4*/ 	.byte	0x02, 0x4a
	.zero		1
	.zero		1


	//----- nvinfo : EIATTR_EXIT_INSTR_OFFSETS
	.align		4
        /*00a8*/ 	.byte	0x04, 0x1c
        /*00aa*/ 	.short	(.L_7941 - .L_7940)


	//   ....[0]....
.L_7940:
        /*00ac*/ 	.word	0x000000a0


	//   ....[1]....
        /*00b0*/ 	.word	0x000007c0


	//   ....[2]....
        /*00b4*/ 	.word	0x00000830


	//----- nvinfo : EIATTR_CRS_STACK_SIZE
	.align		4
.L_7941:
        /*00b8*/ 	.byte	0x04, 0x1e
        /*00ba*/ 	.short	(.L_7943 - .L_7942)
.L_7942:
        /*00bc*/ 	.word	0x00000000


	//----- nvinfo : EIATTR_CBANK_PARAM_SIZE
	.align		4
.L_7943:
        /*00c0*/ 	.byte	0x03, 0x19
        /*00c2*/ 	.short	0x0024


	//----- nvinfo : EIATTR_PARAM_CBANK
	.align		4
        /*00c4*/ 	.byte	0x04, 0x0a
        /*00c6*/ 	.short	(.L_7945 - .L_7944)
	.align		4
.L_7944:
        /*00c8*/ 	.word	index@(.nv.constant0._Z13mul_mat_vec_qIN3c104HalfELi32ELi4E10block_q5_0Li2EXadL_ZN45_INTERNAL_8d5cb472_14_gguf_kernel_cu_cd24131917vec_dot_q5_0_q8_1EPKvPK10block_q8_1RKiEEEvS5_S5_PT_iii)
        /*00cc*/ 	.short	0x0380
        /*00ce*/ 	.short	0x0024


	//----- nvinfo : EIATTR_SW_WAR
	.align		4
.L_7945:
        /*00d0*/ 	.byte	0x04, 0x36
        /*00d2*/ 	.short	(.L_7947 - .L_7946)
.L_7946:
        /*00d4*/ 	.word	0x00000008
.L_7947:


//--------------------- .nv.info._Z13mul_mat_vec_qIN3c104HalfELi32ELi4E10block_q4_1Li2EXadL_ZN45_INTERNAL_8d5cb472_14_gguf_kernel_cu_cd24131917vec_dot_q4_1_q8_1EPKvPK10block_q8_1RKiEEEvS5_S5_PT_iii --------------------------
	.section	.nv.info._Z13mul_mat_vec_qIN3c104HalfELi32ELi4E10block_q4_1Li2EXadL_ZN45_INTERNAL_8d5cb472_14_gguf_kernel_cu_cd24131917vec_dot_q4_1_q8_1EPKvPK10block_q8_1RKiEEEvS5_S5_PT_iii,"",@"SHT_CUDA_INFO"
	.sectionflags	@""
	.align	4


	//----- nvinfo : EIATTR_CUDA_API_VERSION
	.align		4
        /*0000*/ 	.byte	0x04, 0x37
        /*0002*/ 	.short	(.L_7949 - .L_7948)
.L_7948:
        /*0004*/ 	.word	0x00000082


	//----- nvinfo : EIATTR_KPARAM_INFO
	.align		4
.L_7949:
        /*0008*/ 	.byte	0x04, 0x17
        /*000a*/ 	.short	(.L_7951 - .L_7950)
.L_7950:
        /*000c*/ 	.word	0x00000000
        /*0010*/ 	.short	0x0005
        /*0012*/ 	.short	0x0020
        /*0014*/ 	.byte	0x00, 0xf0, 0x11, 0x00


	//----- nvinfo : EIATTR_KPARAM_INFO
	.align		4
.L_7951:
        /*0018*/ 	.byte	0x04, 0x17
        /*001a*/ 	.short	(.L_7953 - .L_7952)
.L_7952:
        /*001c*/ 	.word	0x00000000
        /*0020*/ 	.short	0x0004
        /*0022*/ 	.short	0x001c
        /*0024*/ 	.byte	0x00, 0xf0, 0x11, 0x00


	//----- nvinfo : EIATTR_KPARAM_INFO
	.align		4
.L_7953:
        /*0028*/ 	.byte	0x04, 0x17
        /*002a*/ 	.short	(.L_7955 - .L_7954)
.L_7954:
        /*002c*/ 	.word	0x00000000
        /*0030*/ 	.short	0x0003
        /*0032*/ 	.short	0x0018
        /*0034*/ 	.byte	0x00, 0xf0, 0x11, 0x00


	//----- nvinfo : EIATTR_KPARAM_INFO
	.align		4
.L_7955:
        /*0038*/ 	.byte	0x04, 0x17
        /*003a*/ 	.short	(.L_7957 - .L_7956)
.L_7956:
        /*003c*/ 	.word	0x00000000
        /*0040*/ 	.short	0x0002
        /*0042*/ 	.short	0x0010
        /*0044*/ 	.byte	0x00, 0xf5, 0x21, 0x00


	//----- nvinfo : EIATTR_KPARAM_INFO
	.align		4
.L_7957:
        /*0048*/ 	.byte	0x04, 0x17
        /*004a*/ 	.short	(.L_7959 - .L_7958)
.L_7958:
        /*004c*/ 	.word	0x00000000
        /*0050*/ 	.short	0x0001
        /*0052*/ 	.short	0x0008
        /*0054*/ 	.byte	0x00, 0xf5, 0x21, 0x00


	//----- nvinfo : EIATTR_KPARAM_INFO
	.align		4
.L_7959:
        /*0058*/ 	.byte	0x04, 0x17
        /*005a*/ 	.short	(.L_7961 - .L_7960)
.L_7960:
        /*005c*/ 	.word	0x00000000
        /*0060*/ 	.short	0x0000
        /*0062*/ 	.short	0x0000
        /*0064*/ 	.byte	0x00, 0xf5, 0x21, 0x00


	//----- nvinfo : EIATTR_SPARSE_MMA_MASK
	.align		4
.L_7961:
        /*0068*/ 	.byte	0x03, 0x50
        /*006a*/ 	.short	0x0000


	//----- nvinfo : EIATTR_MAXREG_COUNT
	.align		4
        /*006c*/ 	.byte	0x03, 0x1b
        /*006e*/ 	.short	0x00ff


	//----- nvinfo : EIATTR_MERCURY_ISA_VERSION
	.align		4
        /*0070*/ 	.byte	0x03, 0x5f
        /*0072*/ 	.short	0x0101


	//----- nvinfo : EIATTR_COOP_GROUP_MASK_REGIDS
	.align		4
        /*0074*/ 	.byte	0x04, 0x29
        /*0076*/ 	.short	(.L_7963 - .L_7962)


	//   ....[0]....
.L_7962:
        /*0078*/ 	.word	0xffffffff


	//   ....[1]....
        /*007c*/ 	.word	0xffffffff


	//   ....[2]....
        /*0080*/ 	.word	0xffffffff


	//   ....[3]....
        /*0084*/ 	.word	0xffffffff


	//   ....[4]....
        /*0088*/ 	.word	0xffffffff


	//----- nvinfo : EIATTR_COOP_GROUP_INSTR_OFFSETS
	.align		4
.L_7963:
        /*008c*/ 	.byte	0x04, 0x28
        /*008e*/ 	.short	(.L_7965 - .L_7964)


	//   ....[0]....
.L_7964:
        /*0090*/ 	.word	0x00000cb0


	//   ....[1]....
        /*0094*/ 	.word	0x00000ce0


	//   ....[2]....
        /*0098*/ 	.word	0x00000d00


	//   ....[3]....
        /*009c*/ 	.word	0x00000d20


	//   ....[4]....
        /*00a0*/ 	.word	0x00000d40


	//----- nvinfo : EIATTR_VRC_CTA_INIT_COUNT
	.align		4
.L_7965:
        /*00a4*/ 	.byte	0x02, 0x4a
	.zero		1
	.zero		1


	//----- nvinfo : EIATTR_EXIT_INSTR_OFFSETS
	.align		4
        /*00a8*/ 	.byte	0x04, 0x1c
        /*00aa*/ 	.short	(.L_7967 - .L_7966)


	//   ....[0]....
.L_7966:
        /*00ac*/ 	.word	0x000000a0


	//   ....[1]....
        /*00b0*/ 	.word	0x00000d50


	//   ....[2]....
        /*00b4*/ 	.word	0x00000dc0


	//----- nvinfo : EIATTR_CRS_STACK_SIZE
	.align		4
.L_7967:
        /*00b8*/ 	.byte	0x04, 0x1e
        /*00ba*/ 	.short	(.L_7969 - .L_7968)
.L_7968:
        /*00bc*/ 	.word	0x00000000


	//----- nvinfo : EIATTR_CBANK_PARAM_SIZE
	.align		4
.L_7969:
        /*00c0*/ 	.byte	0x03, 0x19
        /*00c2*/ 	.short	0x0024


	//----- nvinfo : EIATTR_PARAM_CBANK
	.align		4
        /*00c4*/ 	.byte	0x04, 0x0a
        /*00c6*/ 	.short	(.L_7971 - .L_7970)
	.align		4
.L_7970:
        /*00c8*/ 	.word	index@(.nv.constant0._Z13mul_mat_vec_qIN3c104HalfELi32ELi4E10block_q4_1Li2EXadL_ZN45_INTERNAL_8d5cb472_14_gguf_kernel_cu_cd24131917vec_dot_q4_1_q8_1EPKvPK10block_q8_1RKiEEEvS5_S5_PT_iii)
        /*00cc*/ 	.short	0x0380
        /*00ce*/ 	.short	0x0024


	//----- nvinfo : EIATTR_SW_WAR
	.align		4
.L_7971:
        /*00d0*/ 	.byte	0x04, 0x36
        /*00d2*/ 	.short	(.L_7973 - .L_7972)
.L_7972:
        /*00d4*/ 	.word	0x00000008
.L_7973:


//--------------------- .nv.info._Z13mul_mat_vec_qIN3c104HalfELi32ELi4E10block_q4_0Li2EXadL_ZN45_INTERNAL_8d5cb472_14_gguf_kernel_cu_cd24131917vec_dot_q4_0_q8_1EPKvPK10block_q8_1RKiEEEvS5_S5_PT_iii --------------------------
	.section	.nv.info._Z13mul_mat_vec_qIN3c104HalfELi32ELi4E10block_q4_0Li2EXadL_ZN45_INTERNAL_8d5cb472_14_gguf_kernel_cu_cd24131917vec_dot_q4_0_q8_1EPKvPK10block_q8_1RKiEEEvS5_S5_PT_iii,"",@"SHT_CUDA_INFO"
	.sectionflags	@""
	.align	4


	//----- nvinfo : EIATTR_CUDA_API_VERSION
	.align		4
        /*0000*/ 	.byte	0x04, 0x37
        /*0002*/ 	.short	(.L_7975 - .L_7974)
.L_7974:
        /*0004*/ 	.word	0x00000082


	//----- nvinfo : EIATTR_KPARAM_INFO
	.align		4
.L_7975:
        /*0008*/ 	.byte	0x04, 0x17
        /*000a*/ 	.short	(.L_7977 - .L_7976)
.L_7976:
        /*000c*/ 	.word	0x00000000
        /*0010*/ 	.short	0x0005
        /*0012*/ 	.short	0x0020
        /*0014*/ 	.byte	0x00, 0xf0, 0x11, 0x00


	//----- nvinfo : EIATTR_KPARAM_INFO
	.align		4
.L_7977:
        /*0018*/ 	.byte	0x04, 0x17
        /*001a*/ 	.short	(.L_7979 - .L_7978)
.L_7978:
        /*001c*/ 	.word	0x00000000
        /*0020*/ 	.short	0x0004
        /*0022*/ 	.short	0x001c
        /*0024*/ 	.byte	0x00, 0xf0, 0x11, 0x00


	//----- nvinfo : EIATTR_KPARAM_INFO
	.align		4
.L_7979:
        /*0028*/ 	.byte	0x04, 0x17
        /*002a*/ 	.short	(.L_7981 - .L_7980)
.L_7980:
        /*002c*/ 	.word	0x00000000
        /*0030*/ 	.short	0x0003
        /*0032*/ 	.short	0x0018
        /*0034*/ 	.byte	0x00, 0xf0, 0x11, 0x00


	//----- nvinfo : EIATTR_KPARAM_INFO
	.align		4
.L_7981:
        /*0038*/ 	.byte	0x04, 0x17
        /*003a*/ 	.short	(.L_7983 - .L_7982)
.L_7982:
        /*003c*/ 	.word	0x00000000
        /*0040*/ 	.short	0x0002
        /*0042*/ 	.short	0x0010
        /*0044*/ 	.byte	0x00, 0xf5, 0x21, 0x00


	//----- nvinfo : EIATTR_KPARAM_INFO
	.align		4
.L_7983:
        /*0048*/ 	.byte	0x04, 0x17
        /*004a*/ 	.short	(.L_7985 - .L_7984)
.L_7984:
        /*004c*/ 	.word	0x00000000
        /*0050*/ 	.short	0x0001
        /*0052*/ 	.short	0x0008
        /*0054*/ 	.byte	0x00, 0xf5, 0x21, 0x00


	//----- nvinfo : EIATTR_KPARAM_INFO
	.align		4
.L_7985:
        /*0058*/ 	.byte	0x04, 0x17
        /*005a*/ 	.short	(.L_7987 - .L_7986)
.L_7986:
        /*005c*/ 	.word	0x00000000
        /*0060*/ 	.short	0x0000
        /*0062*/ 	.short	0x0000
        /*0064*/ 	.byte	0x00, 0xf5, 0x21, 0x00


	//----- nvinfo : EIATTR_SPARSE_MMA_MASK
	.align		4
.L_7987:
        /*0068*/ 	.byte	0x03, 0x50
        /*006a*/ 	.short	0x0000


	//----- nvinfo : EIATTR_MAXREG_COUNT
	.align		4
        /*006c*/ 	.byte	0x03, 0x1b
        /*006e*/ 	.short	0x00ff


	//----- nvinfo : EIATTR_MERCURY_ISA_VERSION
	.align		4
        /*0070*/ 	.byte	0x03, 0x5f
        /*0072*/ 	.short	0x0101


	//----- nvinfo : EIATTR_COOP_GROUP_MASK_REGIDS
	.align		4
        /*0074*/ 	.byte	0x04, 0x29
        /*0076*/ 	.short	(.L_7989 - .L_7988)


	//   ....[0]....
.L_7988:
        /*0078*/ 	.word	0xffffffff


	//   ....[1]....
        /*007c*/ 	.word	0xffffffff


	//   ....[2]....
        /*0080*/ 	.word	0xffffffff


	//   ....[3]....
        /*0084*/ 	.word	0xffffffff


	//   ....[4]....
        /*0088*/ 	.word	0xffffffff


	//----- nvinfo : EIATTR_COOP_GROUP_INSTR_OFFSETS
	.align		4
.L_7989:
        /*008c*/ 	.byte	0x04, 0x28
        /*008e*/ 	.short	(.L_7991 - .L_7990)


	//   ....[0]....
.L_7990:
        /*0090*/ 	.word	0x000009b0


	//   ....[1]....
        /*0094*/ 	.word	0x000009e0


	//   ....[2]....
        /*0098*/ 	.word	0x00000a00


	//   ....[3]....
        /*009c*/ 	.word	0x00000a20


	//   ....[4]....
        /*00a0*/ 	.word	0x00000a40


	//----- nvinfo : EIATTR_VRC_CTA_INIT_COUNT
	.align		4
.L_7991:
        /*00a4*/ 	.byte	0x02, 0x4a
	.zero		1
	.zero		1


	//----- nvinfo : EIATTR_EXIT_INSTR_OFFSETS
	.align		4
        /*00a8*/ 	.byte	0x04, 0x1c
        /*00aa*/ 	.short	(.L_7993 - .L_7992)


	//   ....[0]....
.L_7992:
        /*00ac*/ 	.word	0x000000a0


	//   ....[1]....
        /*00b0*/ 	.word	0x00000a50


	//   ....[2]....
        /*00b4*/ 	.word	0x00000ac0


	//----- nvinfo : EIATTR_CRS_STACK_SIZE
	.align		4
.L_7993:
        /*00b8*/ 	.byte	0x04, 0x1e
        /*00ba*/ 	.short	(.L_7995 - .L_7994)
.L_7994:
        /*00bc*/ 	.word	0x00000000


	//----- nvinfo : EIATTR_CBANK_PARAM_SIZE
	.align		4
.L_7995:
        /*00c0*/ 	.byte	0x03, 0x19
        /*00c2*/ 	.short	0x0024


	//----- nvinfo : EIATTR_PARAM_CBANK
	.align		4
        /*00c4*/ 	.byte	0x04, 0x0a
        /*00c6*/ 	.short	(.L_7997 - .L_7996)
	.align		4
.L_7996:
        /*00c8*/ 	.word	index@(.nv.constant0._Z13mul_mat_vec_qIN3c104HalfELi32ELi4E10block_q4_0Li2EXadL_ZN45_INTERNAL_8d5cb472_14_gguf_kernel_cu_cd24131917vec_dot_q4_0_q8_1EPKvPK10block_q8_1RKiEEEvS5_S5_PT_iii)
        /*00cc*/ 	.short	0x0380
        /*00ce*/ 	.short	0x0024


	//----- nvinfo : EIATTR_SW_WAR
	.align		4
.L_7997:
        /*00d0*/ 	.byte	0x04, 0x36
        /*00d2*/ 	.short	(.L_7999 - .L_7998)
.L_7998:
        /*00d4*/ 	.word	0x00000008
.L_7999:


//--------------------- .nv.info._Z13quantize_q8_1IN3c104HalfEEvPKT_Pvii --------------------------
	.section	.nv.info._Z13quantize_q8_1IN3c104HalfEEvPKT_Pvii,"",@"SHT_CUDA_INFO"
	.sectionflags	@""
	.align	4


	//----- nvinfo : EIATTR_CUDA_API_VERSION
	.align		4
        /*0000*/ 	.byte	0x04, 0x37
        /*0002*/ 	.short	(.L_8001 - .L_8000)
.L_8000:
        /*0004*/ 	.word	0x00000082


	//----- nvinfo : EIATTR_KPARAM_INFO
	.align		4
.L_8001:
        /*0008*/ 	.byte	0x04, 0x17
        /*000a*/ 	.short	(.L_8003 - .L_8002)
.L_8002:
        /*000c*/ 	.word	0x00000000
        /*0010*/ 	.short	0x0003
        /*0012*/ 	.short	0x0014
        /*0014*/ 	.byte	0x00, 0xf0, 0x11, 0x00


	//----- nvinfo : EIATTR_KPARAM_INFO
	.align		4
.L_8003:
        /*0018*/ 	.byte	0x04, 0x17
        /*001a*/ 	.short	(.L_8005 - .L_8004)
.L_8004:
        /*001c*/ 	.word	0x00000000
        /*0020*/ 	.short	0x0002
        /*0022*/ 	.short	0x0010
        /*0024*/ 	.byte	0x00, 0xf0, 0x11, 0x00


	//----- nvinfo : EIATTR_KPARAM_INFO
	.align		4
.L_8005:
        /*0028*/ 	.byte	0x04, 0x17
        /*002a*/ 	.short	(.L_8007 - .L_8006)
.L_8006:
        /*002c*/ 	.word	0x00000000
        /*0030*/ 	.short	0x0001
        /*0032*/ 	.short	0x0008
        /*0034*/ 	.byte	0x00, 0xf5, 0x21, 0x00


	//----- nvinfo : EIATTR_KPARAM_INFO
	.align		4
.L_8007:
        /*0038*/ 	.byte	0x04, 0x17
        /*003a*/ 	.short	(.L_8009 - .L_8008)
.L_8008:
        /*003c*/ 	.word	0x00000000
        /*0040*/ 	.short	0x0000
        /*0042*/ 	.short	0x0000
        /*0044*/ 	.byte	0x00, 0xf5, 0x21, 0x00


	//----- nvinfo : EIATTR_SPARSE_MMA_MASK
	.align		4
.L_8009:
        /*0048*/ 	.byte	0x03, 0x50
        /*004a*/ 	.short	0x0000


	//----- nvinfo : EIATTR_MAXREG_COUNT
	.align		4
        /*004c*/ 	.byte	0x03, 0x1b
        /*004e*/ 	.short	0x00ff


	//----- nvinfo : EIATTR_MERCURY_ISA_VERSION
	.align		4
        /*0050*/ 	.byte	0x03, 0x5f
        /*0052*/ 	.short	0x0101


	//----- nvinfo : EIATTR_COOP_GROUP_MASK_REGIDS
	.align		4
        /*0054*/ 	.byte	0x04, 0x29
        /*0056*/ 	.short	(.L_8011 - .L_8010)


	//   ....[0]....
.L_8010:
        /*0058*/ 	.word	0xffffffff


	//   ....[1]....
        /*005c*/ 	.word	0xffffffff


	//   ....[2]....
        /*0060*/ 	.word	0xffffffff


	//   ....[3]....
        /*0064*/ 	.word	0xffffffff


	//   ....[4]....
        /*0068*/ 	.word	0xffffffff


	//   ....[5]....
        /*006c*/ 	.word	0xffffffff


	//   ....[6]....
        /*0070*/ 	.word	0xffffffff


	//   ....[7]....
        /*0074*/ 	.word	0xffffffff


	//   ....[8]....
        /*0078*/ 	.word	0xffffffff


	//   ....[9]....
        /*007c*/ 	.word	0xffffffff


	//----- nvinfo : EIATTR_COOP_GROUP_INSTR_OFFSETS
	.align		4
.L_8011:
        /*0080*/ 	.byte	0x04, 0x28
        /*0082*/ 	.short	(.L_8013 - .L_8012)


	//   ....[0]....
.L_8012:
        /*0084*/ 	.word	0x00000170


	//   ....[1]....
        /*0088*/ 	.word	0x00000180


	//   ....[2]....
        /*008c*/ 	.word	0x000001b0


	//   ....[3]....
        /*0090*/ 	.word	0x000001c0


	//   ....[4]....
        /*0094*/ 	.word	0x000001e0


	//   ....[5]....
        /*0098*/ 	.word	0x00000200


	//   ....[6]....
        /*009c*/ 	.word	0x00000240


	//   ....[7]....
        /*00a0*/ 	.word	0x00000260


	//   ....[8]....
        /*00a4*/ 	.word	0x000002c0


	//   ....[9]....
        /*00a8*/ 	.word	0x00000340


	//----- nvinfo : EIATTR_VRC_CTA_INIT_COUNT
	.align		4
.L_8013:
        /*00ac*/ 	.byte	0x02, 0x4a
	.zero		1
	.zero		1


	//----- nvinfo : EIATTR_EXIT_INSTR_OFFSETS
	.align		4
        /*00b0*/ 	.byte	0x04, 0x1c
        /*00b2*/ 	.short	(.L_8015 - .L_8014)


	//   ....[0]....
.L_8014:
        /*00b4*/ 	.word	0x00000070


	//   ....[1]....
        /*00b8*/ 	.word	0x00000400


	//   ....[2]....
        /*00bc*/ 	.word	0x00000430


	//----- nvinfo : EIATTR_CBANK_PARAM_SIZE
	.align		4
.L_8015:
        /*00c0*/ 	.byte	0x03, 0x19
        /*00c2*/ 	.short	0x0018


	//----- nvinfo : EIATTR_PARAM_CBANK
	.align		4
        /*00c4*/ 	.byte	0x04, 0x0a
        /*00c6*/ 	.short	(.L_8017 - .L_8016)
	.align		4
.L_8016:
        /*00c8*/ 	.word	index@(.nv.constant0._Z13quantize_q8_1IN3c104HalfEEvPKT_Pvii)
        /*00cc*/ 	.short	0x0380
        /*00ce*/ 	.short	0x0018


	//----- nvinfo : EIATTR_SW_WAR
	.align		4
.L_8017:
        /*00d0*/ 	.byte	0x04, 0x36
        /*00d2*/ 	.short	(.L_8019 - .L_8018)
.L_8018:
        /*00d4*/ 	.word	0x00000008
.L_8019:


//--------------------- .nv.info._Z13mul_mat_vec_qIfLi256ELi8E11block_iq1_mLi1EXadL_ZN45_INTERNAL_8d5cb472_14_gguf_kernel_cu_cd24131918vec_dot_iq1_m_q8_1EPKvPK10block_q8_1RKiEEEvS3_S3_PT_iii --------------------------
	.section	.nv.info._Z13mul_mat_vec_qIfLi256ELi8E11block_iq1_mLi1EXadL_ZN45_INTERNAL_8d5cb472_14_gguf_kernel_cu_cd24131918vec_dot_iq1_m_q8_1EPKvPK10block_q8_1RKiEEEvS3_S3_PT_iii,"",@"SHT_CUDA_INFO"
	.sectionflags	@""
	.align	4


	//----- nvinfo : EIATTR_CUDA_API_VERSION
	.align		4
        /*0000*/ 	.byte	0x04, 0x37
        /*0002*/ 	.short	(.L_8021 - .L_8020)
.L_8020:
        /*0004*/ 	.word	0x00000082


	//----- nvinfo : EIATTR_KPARAM_INFO
	.align		4
.L_8021:
        /*0008*/ 	.byte	0x04, 0x17
        /*000a*/ 	.short	(.L_8023 - .L_8022)
.L_8022:
        /*000c*/ 	.word	0x00000000
        /*0010*/ 	.short	0x0005
        /*0012*/ 	.short	0x0020
        /*0014*/ 	.byte	0x00, 0xf0, 0x11, 0x00


	//----- nvinfo : EIATTR_KPARAM_INFO
	.align		4
.L_8023:
        /*0018*/ 	.byte	0x04, 0x17
        /*001a*/ 	.short	(.L_8025 - .L_8024)
.L_8024:
        /*001c*/ 	.word	0x00000000
        /*0020*/ 	.short	0x0004
        /*0022*/ 	.short	0x001c
        /*0024*/ 	.byte	0x00, 0xf0, 0x11, 0x00


	//----- nvinfo : EIATTR_KPARAM_INFO
	.align		4
.L_8025:
        /*0028*/ 	.byte	0x04, 0x17
        /*002a*/ 	.short	(.L_8027 - .L_8026)
.L_8026:
        /*002c*/ 	.word	0x00000000
        /*0030*/ 	.short	0x0003
        /*0032*/ 	.short	0x0018
        /*0034*/ 	.byte	0x00, 0xf0, 0x11, 0x00


	//----- nvinfo : EIATTR_KPARAM_INFO
	.align		4
.L_8027:
        /*0038*/ 	.byte	0x04, 0x17
        /*003a*/ 	.short	(.L_8029 - .L_8028)
.L_8028:
        /*003c*/ 	.word	0x00000000
        /*0040*/ 	.short	0x0002
        /*0042*/ 	.short	0x0010
        /*0044*/ 	.byte	0x00, 0xf5, 0x21, 0x00


	//----- nvinfo : EIATTR_KPARAM_INFO
	.align		4
.L_8029:
        /*0048*/ 	.byte	0x04, 0x17
        /*004a*/ 	.short	(.L_8031 - .L_8030)
.L_8030:
        /*004c*/ 	.word	0x00000000
        /*0050*/ 	.short	0x0001
        /*0052*/ 	.short	0x0008
        /*0054*/ 	.byte	0x00, 0xf5, 0x21, 0x00


	//----- nvinfo : EIATTR_KPARAM_INFO
	.align		4
.L_8031:
        /*0058*/ 	.byte	0x04, 0x17
        /*005a*/ 	.short	(.L_8033 - .L_8032)
.L_8032:
        /*005c*/ 	.word	0x00000000
        /*0060*/ 	.short	0x0000
        /*0062*/ 	.short	0x0000
        /*0064*/ 	.byte	0x00, 0xf5, 0x21, 0x00


	//----- nvinfo : EIATTR_SPARSE_MMA_MASK
	.align		4
.L_8033:
        /*0068*/ 	.byte	0x03, 0x50
        /*006a*/ 	.short	0x0000


	//----- nvinfo : EIATTR_MAXREG_COUNT
	.align		4
        /*006c*/ 	.byte	0x03, 0x1b
        /*006e*/ 	.short	0x00ff


	//----- nvinfo : EIATTR_MERCURY_ISA_VERSION
	.align		4
        /*0070*/ 	.byte	0x03, 0x5f
        /*0072*/ 	.short	0x0101


	//----- nvinfo : EIATTR_COOP_GROUP_MASK_REGIDS
	.align		4
        /*0074*/ 	.byte	0x04, 0x29
        /*0076*/ 	.short	(.L_8035 - .L_8034)


	//   ....[0]....
.L_8034:
        /*0078*/ 	.word	0xffffffff


	//   ....[1]....
        /*007c*/ 	.word	0xffffffff


	//   ....[2]....
        /*0080*/ 	.word	0xffffffff


	//   ....[3]....
        /*0084*/ 	.word	0xffffffff


	//   ....[4]....
        /*0088*/ 	.word	0xffffffff


	//----- nvinfo : EIATTR_COOP_GROUP_INSTR_OFFSETS
	.align		4
.L_8035:
        /*008c*/ 	.byte	0x04, 0x28
        /*008e*/ 	.short	(.L_8037 - .L_8036)


	//   ....[0]....
.L_8036:
        /*0090*/ 	.word	0x00000b00


	//   ....[1]....
        /*0094*/ 	.word	0x00000b30


	//   ....[2]....
        /*0098*/ 	.word	0x00000b50


	//   ....[3]....
        /*009c*/ 	.word	0x00000b70


	//   ....[4]....
        /*00a0*/ 	.word	0x00000b90


	//----- nvinfo : EIATTR_VRC_CTA_INIT_COUNT
	.align		4
.L_8037:
        /*00a4*/ 	.byte	0x02, 0x4a
	.zero		1
	.zero		1


	//----- nvinfo : EIATTR_EXIT_INSTR_OFFSETS
	.align		4
        /*00a8*/ 	.byte	0x04, 0x1c
        /*00aa*/ 	.short	(.L_8039 - .L_8038)


	//   ....[0]....
.L_8038:
        /*00ac*/ 	.word	0x000000a0


	//   ....[1]....
        /*00b0*/ 	.word	0x00000ba0


	//   ....[2]....
        /*00b4*/ 	.word	0x00000c00


	//----- nvinfo : EIATTR_CRS_STACK_SIZE
	.align		4
.L_8039:
        /*00b8*/ 	.byte	0x04, 0x1e
        /*00ba*/ 	.short	(.L_8041 - .L_8040)
.L_8040:
        /*00bc*/ 	.word	0x00000000


	//----- nvinfo : EIATTR_CBANK_PARAM_SIZE
	.align		4
.L_8041:
        /*00c0*/ 	.byte	0x03, 0x19
        /*00c2*/ 	.short	0x0024


	//----- nvinfo : EIATTR_PARAM_CBANK
	.align		4
        /*00c4*/ 	.byte	0x04, 0x0a
        /*00c6*/ 	.short	(.L_8043 - .L_8042)
	.align		4
.L_8042:
        /*00c8*/ 	.word	index@(.nv.constant0._Z13mul_mat_vec_qIfLi256ELi8E11block_iq1_mLi1EXadL_ZN45_INTERNAL_8d5cb472_14_gguf_kernel_cu_cd24131918vec_dot_iq1_m_q8_1EPKvPK10block_q8_1RKiEEEvS3_S3_PT_iii)
        /*00cc*/ 	.short	0x0380
        /*00ce*/ 	.short	0x0024


	//----- nvinfo : EIATTR_SW_WAR
	.align		4
.L_8043:
        /*00d0*/ 	.byte	0x04, 0x36
        /*00d2*/ 	.short	(.L_8045 - .L_8044)
.L_8044:
        /*00d4*/ 	.word	0x00000008
.L_8045:


//--------------------- .nv.info._Z13mul_mat_vec_qIfLi256ELi8E12block_iq4_xsLi1EXadL_ZN45_INTERNAL_8d5cb472_14_gguf_kernel_cu_cd24131919vec_dot_iq4_xs_q8_1EPKvPK10block_q8_1RKiEEEvS3_S3_PT_iii --------------------------
	.section	.nv.info._Z13mul_mat_vec_qIfLi256ELi8E12block_iq4_xsLi1EXadL_ZN45_INTERNAL_8d5cb472_14_gguf_kernel_cu_cd24131919vec_dot_iq4_xs_q8_1EPKvPK10block_q8_1RKiEEEvS3_S3_PT_iii,"",@"SHT_CUDA_INFO"
	.sectionflags	@""
	.align	4


	//----- nvinfo : EIATTR_CUDA_API_VERSION
	.align		4
        /*0000*/ 	.byte	0x04, 0x37
        /*0002*/ 	.short	(.L_8047 - .L_8046)
.L_8046:
        /*0004*/ 	.word	0x00000082


	//----- nvinfo : EIATTR_KPARAM_INFO
	.align		4
.L_8047:
        /*0008*/ 	.byte	0x04, 0x17
        /*000a*/ 	.short	(.L_8049 - .L_8048)
.L_8048:
        /*000c*/ 	.word	0x00000000
        /*0010*/ 	.short	0x0005
        /*0012*/ 	.short	0x0020
        /*0014*/ 	.byte	0x00, 0xf0, 0x11, 0x00


	//----- nvinfo : EIATTR_KPARAM_INFO
	.align		4
.L_8049:
        /*0018*/ 	.byte	0x04, 0x17
        /*001a*/ 	.short	(.L_8051 - .L_8050)
.L_8050:
        /*001c*/ 	.word	0x00000000
        /*0020*/ 	.short	0x0004
        /*0022*/ 	.short	0x001c
        /*0024*/ 	.byte	0x00, 0xf0, 0x11, 0x00


	//----- nvinfo : EIATTR_KPARAM_INFO
	.align		4
.L_8051:
        /*0028*/ 	.byte	0x04, 0x17
        /*002a*/ 	.short	(.L_8053 - .L_8052)
.L_8052:
        /*002c*/ 	.word	0x00000000
        /*0030*/ 	.short	0x0003
        /*0032*/ 	.short	0x0018
        /*0034*/ 	.byte	0x00, 0xf0, 0x11, 0x00


	//----- nvinfo : EIATTR_KPARAM_INFO
	.align		4
.L_8053:
        /*0038*/ 	.byte	0x04, 0x17
        /*003a*/ 	.short	(.L_8055 - .L_8054)
.L_8054:
        /*003c*/ 	.word	0x00000000
        /*0040*/ 	.short	0x0002
        /*0042*/ 	.short	0x0010
        /*0044*/ 	.byte	0x00, 0xf5, 0x21, 0x00


	//----- nvinfo : EIATTR_KPARAM_INFO
	.align		4
.L_8055:
        /*0048*/ 	.byte	0x04, 0x17
        /*004a*/ 	.short	(.L_8057 - .L_8056)
.L_8056:
        /*004c*/ 	.word	0x00000000
        /*0050*/ 	.short	0x0001
        /*0052*/ 	.short	0x0008
        /*0054*/ 	.byte	0x00, 0xf5, 0x21, 0x00


	//----- nvinfo : EIATTR_KPARAM_INFO
	.align		4
.L_8057:
        /*0058*/ 	.byte	0x04, 0x17
        /*005a*/ 	.short	(.L_8059 - .L_8058)
.L_8058:
        /*005c*/ 	.word	0x00000000
        /*0060*/ 	.short	0x0000
        /*0062*/ 	.short	0x0000
        /*0064*/ 	.byte	0x00, 0xf5, 0x21, 0x00


	//----- nvinfo : EIATTR_SPARSE_MMA_MASK
	.align		4
.L_8059:
        /*0068*/ 	.byte	0x03, 0x50
        /*006a*/ 	.short	0x0000


	//----- nvinfo : EIATTR_MAXREG_COUNT
	.align		4
        /*006c*/ 	.byte	0x03, 0x1b
        /*006e*/ 	.short	0x00ff


	//----- nvinfo : EIATTR_MERCURY_ISA_VERSION
	.align		4
        /*0070*/ 	.byte	0x03, 0x5f
        /*0072*/ 	.short	0x0101


	//----- nvinfo : EIATTR_COOP_GROUP_MASK_REGIDS
	.align		4
        /*0074*/ 	.byte	0x04, 0x29
        /*0076*/ 	.short	(.L_8061 - .L_8060)


	//   ....[0]....
.L_8060:
        /*0078*/ 	.word	0xffffffff


	//   ....[1]....
        /*007c*/ 	.word	0xffffffff


	//   ....[2]....
        /*0080*/ 	.word	0xffffffff


	//   ....[3]....
        /*0084*/ 	.word	0xffffffff


	//   ....[4]....
        /*0088*/ 	.word	0xffffffff


	//----- nvinfo : EIATTR_COOP_GROUP_INSTR_OFFSETS
	.align		4
.L_8061:
        /*008c*/ 	.byte	0x04, 0x28
        /*008e*/ 	.short	(.L_8063 - .L_8062)


	//   ....[0]....
.L_8062:
        /*0090*/ 	.word	0x000010a0


	//   ....[1]....
        /*0094*/ 	.word	0x000010d0


	//   ....[2]....
        /*0098*/ 	.word	0x000010f0


	//   ....[3]....
        /*009c*/ 	.word	0x00001110


	//   ....[4]....
        /*00a0*/ 	.word	0x00001130


	//----- nvinfo : EIATTR_VRC_CTA_INIT_COUNT
	.align		4
.L_8063:
        /*00a4*/ 	.byte	0x02, 0x4a
	.zero		1
	.zero		1


	//----- nvinfo : EIATTR_EXIT_INSTR_OFFSETS
	.align		4
        /*00a8*/ 	.byte	0x04, 0x1c
        /*00aa*/ 	.short	(.L_8065 - .L_8064)


	//   ....[0]....
.L_8064:
        /*00ac*/ 	.word	0x000000a0


	//   ....[1]....
        /*00b0*/ 	.word	0x00001140


	//   ....[2]....
        /*00b4*/ 	.word	0x000011a0


	//----- nvinfo : EIATTR_CRS_STACK_SIZE
	.align		4
.L_8065:
        /*00b8*/ 	.byte	0x04, 0x1e
        /*00ba*/ 	.short	(.L_8067 - .L_8066)
.L_8066:
        /*00bc*/ 	.word	0x00000000


	//----- nvinfo : EIATTR_CBANK_PARAM_SIZE
	.align		4
.L_8067:
        /*00c0*/ 	.byte	0x03, 0x19
        /*00c2*/ 	.short	0x0024


	//----- nvinfo : EIATTR_PARAM_CBANK
	.align		4
        /*00c4*/ 	.byte	0x04, 0x0a
        /*00c6*/ 	.short	(.L_8069 - .L_8068)
	.align		4
.L_8068:
        /*00c8*/ 	.word	index@(.nv.constant0._Z13mul_mat_vec_qIfLi256ELi8E12block_iq4_xsLi1EXadL_ZN45_INTERNAL_8d5cb472_14_gguf_kernel_cu_cd24131919vec_dot_iq4_xs_q8_1EPKvPK10block_q8_1RKiEEEvS3_S3_PT_iii)
        /*00cc*/ 	.short	0x0380
        /*00ce*/ 	.short	0x0024


	//----- nvinfo : EIATTR_SW_WAR
	.align		4
.L_8069:
        /*00d0*/ 	.byte	0x04, 0x36
        /*00d2*/ 	.short	(.L_8071 - .L_8070)
.L_8070:
        /*00d4*/ 	.word	0x00000008
.L_8071:


//--------------------- .nv.info._Z13mul_mat_vec_qIfLi256ELi8E11block_iq2_sLi1EXadL_ZN45_INTERNAL_8d5cb472_14_gguf_kernel_cu_cd24131918vec_dot_iq2_s_q8_1EPKvPK10block_q8_1RKiEEEvS3_S3_PT_iii --------------------------
	.section	.nv.info._Z13mul_mat_vec_qIfLi256ELi8E11block_iq2_sLi1EXadL_ZN45_INTERNAL_8d5cb472_14_gguf_kernel_cu_cd24131918vec_dot_iq2_s_q8_1EPKvPK10block_q8_1RKiEEEvS3_S3_PT_iii,"",@"SHT_CUDA_INFO"
	.sectionflags	@""
	.align	4


	//----- nvinfo : EIATTR_CUDA_API_VERSION
	.align		4
        /*0000*/ 	.byte	0x04, 0x37
        /*0002*/ 	.short	(.L_8073 - .L_8072)
.L_8072:
        /*0004*/ 	.word	0x00000082


	//----- nvinfo : EIATTR_KPARAM_INFO
	.align		4
.L_8073:
        /*0008*/ 	.byte	0x04, 0x17
        /*000a*/ 	.short	(.L_8075 - .L_8074)
.L_8074:
        /*000c*/ 	.word	0x00000000
        /*0010*/ 	.short	0x0005
        /*0012*/ 	.short	0x0020
        /*0014*/ 	.byte	0x00, 0xf0, 0x11, 0x00


	//----- nvinfo : EIATTR_KPARAM_INFO
	.align		4
.L_8075:
        /*0018*/ 	.byte	0x04, 0x17
        /*001a*/ 	.short	(.L_8077 - .L_8076)
.L_8076:
        /*001c*/ 	.word	0x00000000
        /*0020*/ 	.short	0x0004
        /*0022*/ 	.short	0x001c
        /*0024*/ 	.byte	0x00, 0xf0, 0x11, 0x00


	//----- nvinfo : EIATTR_KPARAM_INFO
	.align		4
.L_8077:
        /*0028*/ 	.byte	0x04, 0x17
        /*002a*/ 	.short	(.L_8079 - .L_8078)
.L_8078:
        /*002c*/ 	.word	0x00000000
        /*0030*/ 	.short	0x0003
        /*0032*/ 	.short	0x0018
        /*0034*/ 	.byte	0x00, 0xf0, 0x11, 0x00


	//----- nvinfo : EIATTR_KPARAM_INFO
	.align		4
.L_8079:
        /*0038*/ 	.byte	0x04, 0x17
        /*003a*/ 	.short	(.L_8081 - .L_8080)
.L_8080:
        /*003c*/ 	.word	0x00000000
        /*0040*/ 	.short	0x0002
        /*0042*/ 	.short	0x0010
        /*0044*/ 	.byte	0x00, 0xf5, 0x21, 0x00


	//----- nvinfo : EIATTR_KPARAM_INFO
	.align		4
.L_8081:
        /*0048*/ 	.byte	0x04, 0x17
        /*004a*/ 	.short	(.L_8083 - .L_8082)
.L_8082:
        /*004c*/ 	.word	0x00000000
        /*0050*/ 	.short	0x0001
        /*0052*/ 	.short	0x0008
        /*0054*/ 	.byte	0x00, 0xf5, 0x21, 0x00


	//----- nvinfo : EIATTR_KPARAM_INFO
	.align		4
.L_8083:
        /*0058*/ 	.byte	0x04, 0x17
        /*005a*/ 	.short	(.L_8085 - .L_8084)
.L_8084:
        /*005c*/ 	.word	0x00000000
        /*0060*/ 	.short	0x0000
        /*0062*/ 	.short	0x0000
        /*0064*/ 	.byte	0x00, 0xf5, 0x21, 0x00


	//----- nvinfo : EIATTR_SPARSE_MMA_MASK
	.align		4
.L_8085:
        /*0068*/ 	.byte	0x03, 0x50
        /*006a*/ 	.short	0x0000


	//----- nvinfo : EIATTR_MAXREG_COUNT
	.align		4
        /*006c*/ 	.byte	0x03, 0x1b
        /*006e*/ 	.short	0x00ff


	//----- nvinfo : EIATTR_MERCURY_ISA_VERSION
	.align		4
        /*0070*/ 	.byte	0x03, 0x5f
        /*0072*/ 	.short	0x0101


	//----- nvinfo : EIATTR_COOP_GROUP_MASK_REGIDS
	.align		4
        /*0074*/ 	.byte	0x04, 0x29
        /*0076*/ 	.short	(.L_8087 - .L_8086)


	//   ....[0]....
.L_8086:
        /*0078*/ 	.word	0xffffffff


	//   ....[1]....
        /*007c*/ 	.word	0xffffffff


	//   ....[2]....
        /*0080*/ 	.word	0xffffffff


	//   ....[3]....
        /*0084*/ 	.word	0xffffffff


	//   ....[4]....
        /*0088*/ 	.word	0xffffffff


	//----- nvinfo : EIATTR_COOP_GROUP_INSTR_OFFSETS
	.align		4
.L_8087:
        /*008c*/ 	.byte	0x04, 0x28
        /*008e*/ 	.short	(.L_8089 - .L_8088)


	//   ....[0]....
.L_8088:
        /*0090*/ 	.word	0x00000c80


	//   ....[1]....
        /*0094*/ 	.word	0x00000cb0


	//   ....[2]....
        /*0098*/ 	.word	0x00000cd0


	//   ....[3]....
        /*009c*/ 	.word	0x00000cf0


	//   ....[4]....
        /*00a0*/ 	.word	0x00000d10


	//----- nvinfo : EIATTR_VRC_CTA_INIT_COUNT
	.align		4
.L_8089:
        /*00a4*/ 	.byte	0x02, 0x4a
	.zero		1
	.zero		1


	//----- nvinfo : EIATTR_EXIT_INSTR_OFFSETS
	.align		4
        /*00a8*/ 	.byte	0x04, 0x1c
        /*00aa*/ 	.short	(.L_8091 - .L_8090)


	//   ....[0]....
.L_8090:
        /*00ac*/ 	.word	0x000000a0


	//   ....[1]....
        /*00b0*/ 	.word	0x00000d20


	//   ....[2]....
        /*00b4*/ 	.word	0x00000d80


	//----- nvinfo : EIATTR_CRS_STACK_SIZE
	.align		4
.L_8091:
        /*00b8*/ 	.byte	0x04, 0x1e
        /*00ba*/ 	.short	(.L_8093 - .L_8092)
.L_8092:
        /*00bc*/ 	.word	0x00000000


	//----- nvinfo : EIATTR_CBANK_PARAM_SIZE
	.align		4
.L_8093:
        /*00c0*/ 	.byte	0x03, 0x19
        /*00c2*/ 	.short	0x0024


	//----- nvinfo : EIATTR_PARAM_CBANK
	.align		4
        /*00c4*/ 	.byte	0x04, 0x0a
        /*00c6*/ 	.short	(.L_8095 - .L_8094)
	.align		4
.L_8094:
        /*00c8*/ 	.word	index@(.nv.constant0._Z13mul_mat_vec_qIfLi256ELi8E11block_iq2_sLi1EXadL_ZN45_INTERNAL_8d5cb472_14_gguf_kernel_cu_cd24131918vec_dot_iq2_s_q8_1EPKvPK10block_q8_1RKiEEEvS3_S3_PT_iii)
        /*00cc*/ 	.short	0x0380
        /*00ce*/ 	.short	0x0024


	//----- nvinfo : EIATTR_SW_WAR
	.align		4
.L_8095:
        /*00d0*/ 	.byte	0x04, 0x36
        /*00d2*/ 	.short	(.L_8097 - .L_8096)
.L_8096:
        /*00d4*/ 	.word	0x00000008
.L_8097:


//--------------------- .nv.info._Z13mul_mat_vec_qIfLi256ELi8E11block_iq3_sLi1EXadL_ZN45_INTERNAL_8d5cb472_14_gguf_kernel_cu_cd24131918vec_dot_iq3_s_q8_1EPKvPK10block_q8_1RKiEEEvS3_S3_PT_iii --------------------------
	.section	.nv.info._Z13mul_mat_vec_qIfLi256ELi8E11block_iq3_sLi1EXadL_ZN45_INTERNAL_8d5cb472_14_gguf_kernel_cu_cd24131918vec_dot_iq3_s_q8_1EPKvPK10block_q8_1RKiEEEvS3_S3_PT_iii,"",@"SHT_CUDA_INFO"
	.sectionflags	@""
	.align	4


	//----- nvinfo : EIATTR_CUDA_API_VERSION
	.align		4
        /*0000*/ 	.byte	0x04, 0x37
        /*0002*/ 	.short	(.L_8099 - .L_8098)
.L_8098:
        /*0004*/ 	.word	0x00000082


	//----- nvinfo : EIATTR_KPARAM_INFO
	.align		4
.L_8099:
        /*0008*/ 	.byte	0x04, 0x17
        /*000a*/ 	.short	(.L_8101 - .L_8100)
.L_8100:
        /*000c*/ 	.word	0x00000000
        /*0010*/ 	.short	0x0005
        /*0012*/ 	.short	0x0020
        /*0014*/ 	.byte	0x00, 0xf0, 0x11, 0x00


	//----- nvinfo : EIATTR_KPARAM_INFO
	.align		4
.L_8101:
        /*0018*/ 	.byte	0x04, 0x17
        /*001a*/ 	.short	(.L_8103 - .L_8102)
.L_8102:
        /*001c*/ 	.word	0x00000000
        /*0020*/ 	.short	0x0004
        /*0022*/ 	.short	0x001c
        /*0024*/ 	.byte	0x00, 0xf0, 0x11, 0x00


	//----- nvinfo : EIATTR_KPARAM_INFO
	.align		4
.L_8103:
        /*0028*/ 	.byte	0x04, 0x17
        /*002a*/ 	.short	(.L_8105 - .L_8104)
.L_8104:
        /*002c*/ 	.word	0x00000000
        /*0030*/ 	.short	0x0003
        /*0032*/ 	.short	0x0018
        /*0034*/ 	.byte	0x00, 0xf0, 0x11, 0x00


	//----- nvinfo : EIATTR_KPARAM_INFO
	.align		4
.L_8105:
        /*0038*/ 	.byte	0x04, 0x17
        /*003a*/ 	.short	(.L_8107 - .L_8106)
.L_8106:
        /*003c*/ 	.word	0x00000000
        /*0040*/ 	.short	0x0002
        /*0042*/ 	.short	0x0010
        /*0044*/ 	.byte	0x00, 0xf5, 0x21, 0x00


	//----- nvinfo : EIATTR_KPARAM_INFO
	.align		4
.L_8107:
        /*0048*/ 	.byte	0x04, 0x17
        /*004a*/ 	.short	(.L_8109 - .L_8108)
.L_8108:
        /*004c*/ 	.word	0x00000000
        /*0050*/ 	.short	0x0001
        /*0052*/ 	.short	0x0008
        /*0054*/ 	.byte	0x00, 0xf5, 0x21, 0x00


	//----- nvinfo : EIATTR_KPARAM_INFO
	.align		4
.L_8109:
        /*0058*/ 	.byte	0x04, 0x17
        /*005a*/ 	.short	(.L_8111 - .L_8110)
.L_8110:
        /*005c*/ 	.word	0x00000000
        /*0060*/ 	.short	0x0000
        /*0062*/ 	.short	0x0000
        /*0064*/ 	.byte	0x00, 0xf5, 0x21, 0x00


	//----- nvinfo : EIATTR_SPARSE_MMA_MASK
	.align		4
.L_8111:
        /*0068*/ 	.byte	0x03, 0x50
        /*006a*/ 	.short	0x0000


	//----- nvinfo : EIATTR_MAXREG_COUNT
	.align		4
        /*006c*/ 	.byte	0x03, 0x1b
        /*006e*/ 	.short	0x00ff


	//----- nvinfo : EIATTR_MERCURY_ISA_VERSION
	.align		4
        /*0070*/ 	.byte	0x03, 0x5f
        /*0072*/ 	.short	0x0101


	//----- nvinfo : EIATTR_COOP_GROUP_MASK_REGIDS
	.align		4
        /*0074*/ 	.byte	0x04, 0x29
        /*0076*/ 	.short	(.L_8113 - .L_8112)


	//   ....[0]....
.L_8112:
        /*0078*/ 	.word	0xffffffff


	//   ....[1]....
        /*007c*/ 	.word	0xffffffff


	//   ....[2]....
        /*0080*/ 	.word	0xffffffff


	//   ....[3]....
        /*0084*/ 	.word	0xffffffff


	//   ....[4]....
        /*0088*/ 	.word	0xffffffff


	//----- nvinfo : EIATTR_COOP_GROUP_INSTR_OFFSETS
	.align		4
.L_8113:
        /*008c*/ 	.byte	0x04, 0x28
        /*008e*/ 	.short	(.L_8115 - .L_8114)


	//   ....[0]....
.L_8114:
        /*0090*/ 	.word	0x00000df0


	//   ....[1]....
        /*0094*/ 	.word	0x00000e20


	//   ....[2]....
        /*0098*/ 	.word	0x00000e40


	//   ....[3]....
        /*009c*/ 	.word	0x00000e60


	//   ....[4]....
        /*00a0*/ 	.word	0x00000e80


	//----- nvinfo : EIATTR_VRC_CTA_INIT_COUNT
	.align		4
.L_8115:
        /*00a4*/ 	.byte	0x02, 0x4a
	.zero		1
	.zero		1


	//----- nvinfo : EIATTR_EXIT_INSTR_OFFSETS
	.align		4
        /*00a8*/ 	.byte	0x04, 0x1c
        /*00aa*/ 	.short	(.L_8117 - .L_8116)


	//   ....[0]....
.L_8116:
        /*00ac*/ 	.word	0x000000a0


	//   ....[1]....
        /*00b0*/ 	.word	0x00000e90


	//   ....[2]....
        /*00b4*/ 	.word	0x00000f00


	//----- nvinfo : EIATTR_CRS_STACK_SIZE
	.align		4
.L_8117:
        /*00b8*/ 	.byte	0x04, 0x1e
        /*00ba*/ 	.short	(.L_8119 - .L_8118)
.L_8118:
        /*00bc*/ 	.word	0x00000000


	//----- nvinfo : EIATTR_CBANK_PARAM_SIZE
	.align		4
.L_8119:
        /*00c0*/ 	.byte	0x03, 0x19
        /*00c2*/ 	.short	0x0024


	//----- nvinfo : EIATTR_PARAM_CBANK
	.align		4
        /*00c4*/ 	.byte	0x04, 0x0a
        /*00c6*/ 	.short	(.L_8121 - .L_8120)
	.align		4
.L_8120:
        /*00c8*/ 	.word	index@(.nv.constant0._Z13mul_mat_vec_qIfLi256ELi8E11block_iq3_sLi1EXadL_ZN45_INTERNAL_8d5cb472_14_gguf_kernel_cu_cd24131918vec_dot_iq3_s_q8_1EPKvPK10block_q8_1RKiEEEvS3_S3_PT_iii)
        /*00cc*/ 	.short	0x0380
        /*00ce*/ 	.short	0x0024


	//----- nvinfo : EIATTR_SW_WAR
	.align		4
.L_8121:
        /*00d0*/ 	.byte	0x04, 0x36
        /*00d2*/ 	.short	(.L_8123 - .L_8122)
.L_8122:
        /*00d4*/ 	.word	0x00000008
.L_8123:


//--------------------- .nv.info._Z13mul_mat_vec_qIfLi32ELi4E12block_iq4_nlLi2EXadL_ZN45_INTERNAL_8d5cb472_14_gguf_kernel_cu_cd24131919vec_dot_iq4_nl_q8_1EPKvPK10block_q8_1RKiEEEvS3_S3_PT_iii --------------------------
	.section	.nv.info._Z13mul_mat_vec_qIfLi32ELi4E12block_iq4_nlLi2EXadL_ZN45_INTERNAL_8d5cb472_14_gguf_kernel_cu_cd24131919vec_dot_iq4_nl_q8_1EPKvPK10block_q8_1RKiEEEvS3_S3_PT_iii,"",@"SHT_CUDA_INFO"
	.sectionflags	@""
	.align	4


	//----- nvinfo : EIATTR_CUDA_API_VERSION
	.align		4
        /*0000*/ 	.byte	0x04, 0x37
        /*0002*/ 	.short	(.L_8125 - .L_8124)
.L_8124:
        /*0004*/ 	.word	0x00000082


	//----- nvinfo : EIATTR_KPARAM_INFO
	.align		4
.L_8125:
        /*0008*/ 	.byte	0x04, 0x17
        /*000a*/ 	.short	(.L_8127 - .L_8126)
.L_8126:
        /*000c*/ 	.word	0x00000000
        /*0010*/ 	.short	0x0005
        /*0012*/ 	.short	0x0020
        /*0014*/ 	.byte	0x00, 0xf0, 0x11, 0x00


	//----- nvinfo : EIATTR_KPARAM_INFO
	.align		4
.L_8127:
        /*0018*/ 	.byte	0x04, 0x17
        /*001a*/ 	.short	(.L_8129 - .L_8128)
.L_8128:
        /*001c*/ 	.word	0x00000000
        /*0020*/ 	.short	0x0004
        /*0022*/ 	.short	0x001c
        /*0024*/ 	.byte	0x00, 0xf0, 0x11, 0x00


	//----- nvinfo : EIATTR_KPARAM_INFO
	.align		4
.L_8129:
        /*0028*/ 	.byte	0x04, 0x17
        /*002a*/ 	.short	(.L_8131 - .L_8130)
.L_8130:
        /*002c*/ 	.word	0x00000000
        /*0030*/ 	.short	0x0003
        /*0032*/ 	.short	0x0018
        /*0034*/ 	.byte	0x00, 0xf0, 0x11, 0x00


	//----- nvinfo : EIATTR_KPARAM_INFO
	.align		4
.L_8131:
        /*0038*/ 	.byte	0x04, 0x17
        /*003a*/ 	.short	(.L_8133 - .L_8132)
.L_8132:
        /*003c*/ 	.word	0x00000000
        /*0040*/ 	.short	0x0002
        /*0042*/ 	.short	0x0010
        /*0044*/ 	.byte	0x00, 0xf5, 0x21, 0x00


	//----- nvinfo : EIATTR_KPARAM_INFO
	.align		4
.L_8133:
        /*0048*/ 	.byte	0x04, 0x17
        /*004a*/ 	.short	(.L_8135 - .L_8134)
.L_8134:
        /*004c*/ 	.word	0x00000000
        /*0050*/ 	.short	0x0001
        /*0052*/ 	.short	0x0008
        /*0054*/ 	.byte	0x00, 0xf5, 0x21, 0x00


	//----- nvinfo : EIATTR_KPARAM_INFO
	.align		4
.L_8135:
        /*0058*/ 	.byte	0x04, 0x17
        /*005a*/ 	.short	(.L_8137 - .L_8136)
.L_8136:
        /*005c*/ 	.word	0x00000000
        /*0060*/ 	.short	0x0000
        /*0062*/ 	.short	0x0000
        /*0064*/ 	.byte	0x00, 0xf5, 0x21, 0x00


	//----- nvinfo : EIATTR_SPARSE_MMA_MASK
	.align		4
.L_8137:
        /*0068*/ 	.byte	0x03, 0x50
        /*006a*/ 	.short	0x0000


	//----- nvinfo : EIATTR_MAXREG_COUNT
	.align		4
        /*006c*/ 	.byte	0x03, 0x1b
        /*006e*/ 	.short	0x00ff


	//----- nvinfo : EIATTR_MERCURY_ISA_VERSION
	.align		4
        /*0070*/ 	.byte	0x03, 0x5f
        /*0072*/ 	.short	0x0101


	//----- nvinfo : EIATTR_COOP_GROUP_MASK_REGIDS
	.align		4
        /*0074*/ 	.byte	0x04, 0x29
        /*0076*/ 	.short	(.L_8139 - .L_8138)


	//   ....[0]....
.L_8138:
        /*0078*/ 	.word	0xffffffff


	//   ....[1]....
        /*007c*/ 	.word	0xffffffff


	//   ....[2]....
        /*0080*/ 	.word	0xffffffff


	//   ....[3]....
        /*0084*/ 	.word	0xffffffff


	//   ....[4]....
        /*0088*/ 	.word	0xffffffff


	//----- nvinfo : EIATTR_COOP_GROUP_INSTR_OFFSETS
	.align		4
.L_8139:
        /*008c*/ 	.byte	0x04, 0x28
        /*008e*/ 	.short	(.L_8141 - .L_8140)


	//   ....[0]....
.L_8140:
        /*0090*/ 	.word	0x00000980


	//   ....[1]....
        /*0094*/ 	.word	0x000009b0


	//   ....[2]....
        /*0098*/ 	.word	0x000009d0


	//   ....[3]....
        /*009c*/ 	.word	0x000009f0


	//   ....[4]....
        /*00a0*/ 	.word	0x00000a10


	//----- nvinfo : EIATTR_VRC_CTA_INIT_COUNT
	.align		4
.L_8141:
        /*00a4*/ 	.byte	0x02, 0x4a
	.zero		1
	.zero		1


	//----- nvinfo : EIATTR_EXIT_INSTR_OFFSETS
	.align		4
        /*00a8*/ 	.byte	0x04, 0x1c
        /*00aa*/ 	.short	(.L_8143 - .L_8142)


	//   ....[0]....
.L_8142:
        /*00ac*/ 	.word	0x000000a0


	//   ....[1]....
        /*00b0*/ 	.word	0x00000a20


	//   ....[2]....
        /*00b4*/ 	.word	0x00000a80


	//----- nvinfo : EIATTR_CRS_STACK_SIZE
	.align		4
.L_8143:
        /*00b8*/ 	.byte	0x04, 0x1e
        /*00ba*/ 	.short	(.L_8145 - .L_8144)
.L_8144:
        /*00bc*/ 	.word	0x00000000


	//----- nvinfo : EIATTR_CBANK_PARAM_SIZE
	.align		4
.L_8145:
        /*00c0*/ 	.byte	0x03, 0x19
        /*00c2*/ 	.short	0x0024


	//----- nvinfo : EIATTR_PARAM_CBANK
	.align		4
        /*00c4*/ 	.byte	0x04, 0x0a
        /*00c6*/ 	.short	(.L_8147 - .L_8146)
	.align		4
.L_8146:
        /*00c8*/ 	.word	index@(.nv.constant0._Z13mul_mat_vec_qIfLi32ELi4E12block_iq4_nlLi2EXadL_ZN45_INTERNAL_8d5cb472_14_gguf_kernel_cu_cd24131919vec_dot_iq4_nl_q8_1EPKvPK10block_q8_1RKiEEEvS3_S3_PT_iii)
        /*00cc*/ 	.short	0x0380
        /*00ce*/ 	.short	0x0024


	//----- nvinfo : EIATTR_SW_WAR
	.align		4
.L_8147:
        /*00d0*/ 	.byte	0x04, 0x36
        /*00d2*/ 	.short	(.L_8149 - .L_8148)
.L_8148:
        /*00d4*/ 	.word	0x00000008
.L_8149:


//--------------------- .nv.info._Z13mul_mat_vec_qIfLi256ELi8E11block_iq1_sLi1EXadL_ZN45_INTERNAL_8d5cb472_14_gguf_kernel_cu_cd24131918vec_dot_iq1_s_q8_1EPKvPK10block_q8_1RKiEEEvS3_S3_PT_iii --------------------------
	.section	.nv.info._Z13mul_mat_vec_qIfLi256ELi8E11block_iq1_sLi1EXadL_ZN45_INTERNAL_8d5cb472_14_gguf_kernel_cu_cd24131918vec_dot_iq1_s_q8_1EPKvPK10block_q8_1RKiEEEvS3_S3_PT_iii,"",@"SHT_CUDA_INFO"
	.sectionflags	@""
	.align	4


	//----- nvinfo : EIATTR_CUDA_API_VERSION
	.align		4
        /*0000*/ 	.byte	0x04, 0x37
        /*0002*/ 	.short	(.L_8151 - .L_8150)
.L_8150:
        /*0004*/ 	.word	0x00000082


	//----- nvinfo : EIATTR_KPARAM_INFO
	.align		4
.L_8151:
        /*0008*/ 	.byte	0x04, 0x17
        /*000a*/ 	.short	(.L_8153 - .L_8152)
.L_8152:
        /*000c*/ 	.word	0x00000000
        /*0010*/ 	.short	0x0005
        /*0012*/ 	.short	0x0020
        /*0014*/ 	.byte	0x00, 0xf0, 0x11, 0x00


	//----- nvinfo : EIATTR_KPARAM_INFO
	.align		4
.L_8153:
        /*0018*/ 	.byte	0x04, 0x17
        /*001a*/ 	.short	(.L_8155 - .L_8154)
.L_8154:
        /*001c*/ 	.word	0x00000000
        /*0020*/ 	.short	0x0004
        /*0022*/ 	.short	0x001c
        /*0024*/ 	.byte	0x00, 0xf0, 0x11, 0x00


	//----- nvinfo : EIATTR_KPARAM_INFO
	.align		4
.L_8155:
        /*0028*/ 	.byte	0x04, 0x17
        /*002a*/ 	.short	(.L_8157 - .L_8156)
.L_8156:
        /*002c*/ 	.word	0x00000000
        /*0030*/ 	.short	0x0003
        /*0032*/ 	.short	0x0018
        /*0034*/ 	.byte	0x00, 0xf0, 0x11, 0x00


	//----- nvinfo : EIATTR_KPARAM_INFO
	.align		4
.L_8157:
        /*0038*/ 	.byte	0x04, 0x17
        /*003a*/ 	.short	(.L_8159 - .L_8158)
.L_8158:
        /*003c*/ 	.word	0x00000000
        /*0040*/ 	.short	0x0002
        /*0042*/ 	.short	0x0010
        /*0044*/ 	.byte	0x00, 0xf5, 0x21, 0x00


	//----- nvinfo : EIATTR_KPARAM_INFO
	.align		4
.L_8159:
        /*0048*/ 	.byte	0x04, 0x17
        /*004a*/ 	.short	(.L_8161 - .L_8160)
.L_8160:
        /*004c*/ 	.word	0x00000000
        /*0050*/ 	.short	0x0001
        /*0052*/ 	.short	0x0008
        /*0054*/ 	.byte	0x00, 0xf5, 0x21, 0x00


	//----- nvinfo : EIATTR_KPARAM_INFO
	.align		4
.L_8161:
        /*0058*/ 	.byte	0x04, 0x17
        /*005a*/ 	.short	(.L_8163 - .L_8162)
.L_8162:
        /*005c*/ 	.word	0x00000000
        /*0060*/ 	.short	0x0000
        /*0062*/ 	.short	0x0000
        /*0064*/ 	.byte	0x00, 0xf5, 0x21, 0x00


	//----- nvinfo : EIATTR_SPARSE_MMA_MASK
	.align		4
.L_8163:
        /*0068*/ 	.byte	0x03, 0x50
        /*006a*/ 	.short	0x0000


	//----- nvinfo : EIATTR_MAXREG_COUNT
	.align		4
        /*006c*/ 	.byte	0x03, 0x1b
        /*006e*/ 	.short	0x00ff


	//----- nvinfo : EIATTR_MERCURY_ISA_VERSION
	.align		4
        /*0070*/ 	.byte	0x03, 0x5f
        /*0072*/ 	.short	0x0101


	//----- nvinfo : EIATTR_COOP_GROUP_MASK_REGIDS
	.align		4
        /*0074*/ 	.byte	0x04, 0x29
        /*0076*/ 	.short	(.L_8165 - .L_8164)


	//   ....[0]....
.L_8164:
        /*0078*/ 	.word	0xffffffff


	//   ....[1]....
        /*007c*/ 	.word	0xffffffff


	//   ....[2]....
        /*0080*/ 	.word	0xffffffff


	//   ....[3]....
        /*0084*/ 	.word	0xffffffff


	//   ....[4]....
        /*0088*/ 	.word	0xffffffff


	//----- nvinfo : EIATTR_COOP_GROUP_INSTR_OFFSETS
	.align		4
.L_8165:
        /*008c*/ 	.byte	0x04, 0x28
        /*008e*/ 	.short	(.L_8167 - .L_8166)


	//   ....[0]....
.L_8166:
        /*0090*/ 	.word	0x000011a0


	//   ....[1]....
        /*0094*/ 	.word	0x000011d0


	//   ....[2]....
        /*0098*/ 	.word	0x000011f0


	//   ....[3]....
        /*009c*/ 	.word	0x00001210


	//   ....[4]....
        /*00a0*/ 	.word	0x00001230


	//----- nvinfo : EIATTR_VRC_CTA_INIT_COUNT
	.align		4
.L_8167:
        /*00a4*/ 	.byte	0x02, 0x4a
	.zero		1
	.zero		1


	//----- nvinfo : EIATTR_EXIT_INSTR_OFFSETS
	.align		4
        /*00a8*/ 	.byte	0x04, 0x1c
        /*00aa*/ 	.short	(.L_8169 - .L_8168)


	//   ....[0]....
.L_8168:
        /*00ac*/ 	.word	0x000000a0


	//   ....[1]....
        /*00b0*/ 	.word	0x00001240


	//   ....[2]....
        /*00b4*/ 	.word	0x000012a0


	//----- nvinfo : EIATTR_CRS_STACK_SIZE
	.align		4
.L_8169:
        /*00b8*/ 	.byte	0x04, 0x1e
        /*00ba*/ 	.short	(.L_8171 - .L_8170)
.L_8170:
        /*00bc*/ 	.word	0x00000000


	//----- nvinfo : EIATTR_CBANK_PARAM_SIZE
	.align		4
.L_8171:
        /*00c0*/ 	.byte	0x03, 0x19
        /*00c2*/ 	.short	0x0024


	//----- nvinfo : EIATTR_PARAM_CBANK
	.align		4
        /*00c4*/ 	.byte	0x04, 0x0a
        /*00c6*/ 	.short	(.L_8173 - .L_8172)
	.align		4
.L_8172:
        /*00c8*/ 	.word	index@(.nv.constant0._Z13mul_mat_vec_qIfLi256ELi8E11block_iq1_sLi1EXadL_ZN45_INTERNAL_8d5cb472_14_gguf_kernel_cu_cd24131918vec_dot_iq1_s_q8_1EPKvPK10block_q8_1RKiEEEvS3_S3_PT_iii)
        /*00cc*/ 	.short	0x0380
        /*00ce*/ 	.short	0x0024


	//----- nvinfo : EIATTR_SW_WAR
	.align		4
.L_8173:
        /*00d0*/ 	.byte	0x04, 0x36
        /*00d2*/ 	.short	(.L_8175 - .L_8174)
.L_8174:
        /*00d4*/ 	.word	0x00000008
.L_8175:


//--------------------- .nv.info._Z13mul_mat_vec_qIfLi256ELi8E13block_iq3_xxsLi1EXadL_ZN45_INTERNAL_8d5cb472_14_gguf_kernel_cu_cd24131920vec_dot_iq3_xxs_q8_1EPKvPK10block_q8_1RKiEEEvS3_S3_PT_iii --------------------------
	.section	.nv.info._Z13mul_mat_vec_qIfLi256ELi8E13block_iq3_xxsLi1EXadL_ZN45_INTERNAL_8d5cb472_14_gguf_kernel_cu_cd24131920vec_dot_iq3_xxs_q8_1EPKvPK10block_q8_1RKiEEEvS3_S3_PT_iii,"",@"SHT_CUDA_INFO"
	.sectionflags	@""
	.align	4


	//----- nvinfo : EIATTR_CUDA_API_VERSION
	.align		4
        /*0000*/ 	.byte	0x04, 0x37
        /*0002*/ 	.short	(.L_8177 - .L_8176)
.L_8176:
        /*0004*/ 	.word	0x00000082


	//----- nvinfo : EIATTR_KPARAM_INFO
	.align		4
.L_8177:
        /*0008*/ 	.byte	0x04, 0x17
        /*000a*/ 	.short	(.L_8179 - .L_8178)
.L_8178:
        /*000c*/ 	.word	0x00000000
        /*0010*/ 	.short	0x0005
        /*0012*/ 	.short	0x0020
        /*0014*/ 	.byte	0x00, 0xf0, 0x11, 0x00


	//----- nvinfo : EIATTR_KPARAM_INFO
	.align		4
.L_8179:
        /*0018*/ 	.byte	0x04, 0x17
        /*001a*/ 	.short	(.L_8181 - .L_8180)
.L_8180:
        /*001c*/ 	.word	0x00000000
        /*0020*/ 	.short	0x0004
        /*0022*/ 	.short	0x001c
        /*0024*/ 	.byte	0x00, 0xf0, 0x11, 0x00


	//----- nvinfo : EIATTR_KPARAM_INFO
	.align		4
.L_8181:
        /*0028*/ 	.byte	0x04, 0x17
        /*002a*/ 	.short	(.L_8183 - .L_8182)
.L_8182:
        /*002c*/ 	.word	0x00000000
        /*0030*/ 	.short	0x0003
        /*0032*/ 	.short	0x0018
        /*0034*/ 	.byte	0x00, 0xf0, 0x11, 0x00


	//----- nvinfo : EIATTR_KPARAM_INFO
	.align		4
.L_8183:
        /*0038*/ 	.byte	0x04, 0x17
        /*003a*/ 	.short	(.L_8185 - .L_8184)
.L_8184:
        /*003c*/ 	.word	0x00000000
        /*0040*/ 	.short	0x0002
        /*0042*/ 	.short	0x0010
        /*0044*/ 	.byte	0x00, 0xf5, 0x21, 0x00


	//----- nvinfo : EIATTR_KPARAM_INFO
	.align		4
.L_8185:
        /*0048*/ 	.byte	0x04, 0x17
        /*004a*/ 	.short	(.L_8187 - .L_8186)
.L_8186:
        /*004c*/ 	.word	0x00000000
        /*0050*/ 	.short	0x0001
        /*0052*/ 	.short	0x0008
        /*0054*/ 	.byte	0x00, 0xf5, 0x21, 0x00


	//----- nvinfo : EIATTR_KPARAM_INFO
	.align		4
.L_8187:
        /*0058*/ 	.byte	0x04, 0x17
        /*005a*/ 	.short	(.L_8189 - .L_8188)
.L_8188:
        /*005c*/ 	.word	0x00000000
        /*0060*/ 	.short	0x0000
        /*0062*/ 	.short	0x0000
        /*0064*/ 	.byte	0x00, 0xf5, 0x21, 0x00


	//----- nvinfo : EIATTR_SPARSE_MMA_MASK
	.align		4
.L_8189:
        /*0068*/ 	.byte	0x03, 0x50
        /*006a*/ 	.short	0x0000


	//----- nvinfo : EIATTR_MAXREG_COUNT
	.align		4
        /*006c*/ 	.byte	0x03, 0x1b
        /*006e*/ 	.short	0x00ff


	//----- nvinfo : EIATTR_MERCURY_ISA_VERSION
	.align		4
        /*0070*/ 	.byte	0x03, 0x5f
        /*0072*/ 	.short	0x0101


	//----- nvinfo : EIATTR_COOP_GROUP_MASK_REGIDS
	.align		4
        /*0074*/ 	.byte	0x04, 0x29
        /*0076*/ 	.short	(.L_8191 - .L_8190)


	//   ....[0]....
.L_8190:
        /*0078*/ 	.word	0xffffffff


	//   ....[1]....
        /*007c*/ 	.word	0xffffffff


	//   ....[2]....
        /*0080*/ 	.word	0xffffffff


	//   ....[3]....
        /*0084*/ 	.word	0xffffffff


	//   ....[4]....
        /*0088*/ 	.word	0xffffffff


	//----- nvinfo : EIATTR_COOP_GROUP_INSTR_OFFSETS
	.align		4
.L_8191:
        /*008c*/ 	.byte	0x04, 0x28
        /*008e*/ 	.short	(.L_8193 - .L_8192)


	//   ....[0]....
.L_8192:
        /*0090*/ 	.word	0x00000a10


	//   ....[1]....
        /*0094*/ 	.word	0x00000a40


	//   ....[2]....
        /*0098*/ 	.word	0x00000a60


	//   ....[3]....
        /*009c*/ 	.word	0x00000a80


	//   ....[4]....
        /*00a0*/ 	.word	0x00000aa0


	//----- nvinfo : EIATTR_VRC_CTA_INIT_COUNT
	.align		4
.L_8193:
        /*00a4*/ 	.byte	0x02, 0x4a
	.zero		1
	.zero		1


	//----- nvinfo : EIATTR_EXIT_INSTR_OFFSETS
	.align		4
        /*00a8*/ 	.byte	0x04, 0x1c
        /*00aa*/ 	.short	(.L_8195 - .L_8194)


	//   ....[0]....
.L_8194:
        /*00ac*/ 	.word	0x000000a0


	//   ....[1]....
        /*00b0*/ 	.word	0x00000ab0


	//   ....[2]....
        /*00b4*/ 	.word	0x00000b10


	//----- nvinfo : EIATTR_CRS_STACK_SIZE
	.align		4
.L_8195:
        /*00b8*/ 	.byte	0x04, 0x1e
        /*00ba*/ 	.short	(.L_8197 - .L_8196)
.L_8196:
        /*00bc*/ 	.word	0x00000000


	//----- nvinfo : EIATTR_CBANK_PARAM_SIZE
	.align		4
.L_8197:
        /*00c0*/ 	.byte	0x03, 0x19
        /*00c2*/ 	.short	0x0024


	//----- nvinfo : EIATTR_PARAM_CBANK
	.align		4
        /*00c4*/ 	.byte	0x04, 0x0a
        /*00c6*/ 	.short	(.L_8199 - .L_8198)
	.align		4
.L_8198:
        /*00c8*/ 	.word	index@(.nv.constant0._Z13mul_mat_vec_qIfLi256ELi8E13block_iq3_xxsLi1EXadL_ZN45_INTERNAL_8d5cb472_14_gguf_kernel_cu_cd24131920vec_dot_iq3_xxs_q8_1EPKvPK10block_q8_1RKiEEEvS3_S3_PT_iii)
        /*00cc*/ 	.short	0x0380
        /*00ce*/ 	.short	0x0024


	//----- nvinfo : EIATTR_SW_WAR
	.align		4
.L_8199:
        /*00d0*/ 	.byte	0x04, 0x36
        /*00d2*/ 	.short	(.L_8201 - .L_8200)
.L_8200:
        /*00d4*/ 	.word	0x00000008
.L_8201:


//--------------------- .nv.info._Z13mul_mat_vec_qIfLi256ELi8E12block_iq2_xsLi1EXadL_ZN45_INTERNAL_8d5cb472_14_gguf_kernel_cu_cd24131919vec_dot_iq2_xs_q8_1EPKvPK10block_q8_1RKiEEEvS3_S3_PT_iii --------------------------
	.section	.nv.info._Z13mul_mat_vec_qIfLi256ELi8E12block_iq2_xsLi1EXadL_ZN45_INTERNAL_8d5cb472_14_gguf_kernel_cu_cd24131919vec_dot_iq2_xs_q8_1EPKvPK10block_q8_1RKiEEEvS3_S3_PT_iii,"",@"SHT_CUDA_INFO"
	.sectionflags	@""
	.align	4


	//----- nvinfo : EIATTR_CUDA_API_VERSION
	.align		4
        /*0000*/ 	.byte	0x04, 0x37
        /*0002*/ 	.short	(.L_8203 - .L_8202)
.L_8202:
        /*0004*/ 	.word	0x00000082


	//----- nvinfo : EIATTR_KPARAM_INFO
	.align		4
.L_8203:
        /*0008*/ 	.byte	0x04, 0x17
        /*000a*/ 	.short	(.L_8205 - .L_8204)
.L_8204:
        /*000c*/ 	.word	0x00000000
        /*0010*/ 	.short	0x0005
        /*0012*/ 	.short	0x0020
        /*0014*/ 	.byte	0x00, 0xf0, 0x11, 0x00


	//----- nvinfo : EIATTR_KPARAM_INFO
	.align		4
.L_8205:
        /*0018*/ 	.byte	0x04, 0x17
        /*001a*/ 	.short	(.L_8207 - .L_8206)
.L_8206:
        /*001c*/ 	.word	0x00000000
        /*0020*/ 	.short	0x0004
        /*0022*/ 	.short	0x001c
        /*0024*/ 	.byte	0x00, 0xf0, 0x11, 0x00


	//----- nvinfo : EIATTR_KPARAM_INFO
	.align		4
.L_8207:
        /*0028*/ 	.byte	0x04, 0x17
        /*002a*/ 	.short	(.L_8209 - .L_8208)
.L_8208:
        /*002c*/ 	.word	0x00000000
        /*0030*/ 	.short	0x0003
        /*0032*/ 	.short	0x0018
        /*0034*/ 	.byte	0x00, 0xf0, 0x11, 0x00


	//----- nvinfo : EIATTR_KPARAM_INFO
	.align		4
.L_8209:
        /*0038*/ 	.byte	0x04, 0x17
        /*003a*/ 	.short	(.L_8211 - .L_8210)
.L_8210:
        /*003c*/ 	.word	0x00000000
        /*0040*/ 	.short	0x0002
        /*0042*/ 	.short	0x0010
        /*0044*/ 	.byte	0x00, 0xf5, 0x21, 0x00


	//----- nvinfo : EIATTR_KPARAM_INFO
	.align		4
.L_8211:
        /*0048*/ 	.byte	0x04, 0x17
        /*004a*/ 	.short	(.L_8213 - .L_8212)
.L_8212:
        /*004c*/ 	.word	0x00000000
        /*0050*/ 	.short	0x0001
        /*0052*/ 	.short	0x0008
        /*0054*/ 	.byte	0x00, 0xf5, 0x21, 0x00


	//----- nvinfo : EIATTR_KPARAM_INFO
	.align		4
.L_8213:
        /*0058*/ 	.byte	0x04, 0x17
        /*005a*/ 	.short	(.L_8215 - .L_8214)
.L_8214:
        /*005c*/ 	.word	0x00000000
        /*0060*/ 	.short	0x0000
        /*0062*/ 	.short	0x0000
        /*0064*/ 	.byte	0x00, 0xf5, 0x21, 0x00


	//----- nvinfo : EIATTR_SPARSE_MMA_MASK
	.align		4
.L_8215:
        /*0068*/ 	.byte	0x03, 0x50
        /*006a*/ 	.short	0x0000


	//----- nvinfo : EIATTR_MAXREG_COUNT
	.align		4
        /*006c*/ 	.byte	0x03, 0x1b
        /*006e*/ 	.short	0x00ff


	//----- nvinfo : EIATTR_MERCURY_ISA_VERSION
	.align		4
        /*0070*/ 	.byte	0x03, 0x5f
        /*0072*/ 	.short	0x0101


	//----- nvinfo : EIATTR_COOP_GROUP_MASK_REGIDS
	.align		4
        /*0074*/ 	.byte	0x04, 0x29
        /*0076*/ 	.short	(.L_8217 - .L_8216)


	//   ....[0]....
.L_8216:
        /*0078*/ 	.word	0xffffffff


	//   ....[1]....
        /*007c*/ 	.word	0xffffffff


	//   ....[2]....
        /*0080*/ 	.word	0xffffffff


	//   ....[3]....
        /*0084*/ 	.word	0xffffffff


	//   ....[4]....
        /*0088*/ 	.word	0xffffffff


	//----- nvinfo : EIATTR_COOP_GROUP_INSTR_OFFSETS
	.align		4
.L_8217:
        /*008c*/ 	.byte	0x04, 0x28
        /*008e*/ 	.short	(.L_8219 - .L_8218)


	//   ....[0]....
.L_8218:
        /*0090*/ 	.word	0x000014f0


	//   ....[1]....
        /*0094*/ 	.word	0x00001520


	//   ....[2]....
        /*0098*/ 	.word	0x00001540


	//   ....[3]....
        /*009c*/ 	.word	0x00001560


	//   ....[4]....
        /*00a0*/ 	.word	0x00001580


	//----- nvinfo : EIATTR_VRC_CTA_INIT_COUNT
	.align		4
.L_8219:
        /*00a4*/ 	.byte	0x02, 0x4a
	.zero		1
	.zero		1


	//----- nvinfo : EIATTR_EXIT_INSTR_OFFSETS
	.align		4
        /*00a8*/ 	.byte	0x04, 0x1c
        /*00aa*/ 	.short	(.L_8221 - .L_8220)


	//   ....[0]....
.L_8220:
        /*00ac*/ 	.word	0x000000a0


	//   ....[1]....
        /*00b0*/ 	.word	0x00001590


	//   ....[2]....
        /*00b4*/ 	.word	0x000015f0


	//----- nvinfo : EIATTR_CRS_STACK_SIZE
	.align		4
.L_8221:
        /*00b8*/ 	.byte	0x04, 0x1e
        /*00ba*/ 	.short	(.L_8223 - .L_8222)
.L_8222:
        /*00bc*/ 	.word	0x00000000


	//----- nvinfo : EIATTR_CBANK_PARAM_SIZE
	.align		4
.L_8223:
        /*00c0*/ 	.byte	0x03, 0x19
        /*00c2*/ 	.short	0x0024


	//----- nvinfo : EIATTR_PARAM_CBANK
	.align		4
        /*00c4*/ 	.byte	0x04, 0x0a
        /*00c6*/ 	.short	(.L_8225 - .L_8224)
	.align		4
.L_8224:
        /*00c8*/ 	.word	index@(.nv.constant0._Z13mul_mat_vec_qIfLi256ELi8E12block_iq2_xsLi1EXadL_ZN45_INTERNAL_8d5cb472_14_gguf_kernel_cu_cd24131919vec_dot_iq2_xs_q8_1EPKvPK10block_q8_1RKiEEEvS3_S3_PT_iii)
        /*00cc*/ 	.short	0x0380
        /*00ce*/ 	.short	0x0024


	//----- nvinfo : EIATTR_SW_WAR
	.align		4
.L_8225:
        /*00d0*/ 	.byte	0x04, 0x36
        /*00d2*/ 	.short	(.L_8227 - .L_8226)
.L_8226:
        /*00d4*/ 	.word	0x00000008
.L_8227:


//--------------------- .nv.info._Z13mul_mat_vec_qIfLi256ELi8E13block_iq2_xxsLi1EXadL_ZN45_INTERNAL_8d5cb472_14_gguf_kernel_cu_cd24131920vec_dot_iq2_xxs_q8_1EPKvPK10block_q8_1RKiEEEvS3_S3_PT_iii --------------------------
	.section	.nv.info._Z13mul_mat_vec_qIfLi256ELi8E13block_iq2_xxsLi1EXadL_ZN45_INTERNAL_8d5cb472_14_gguf_kernel_cu_cd24131920vec_dot_iq2_xxs_q8_1EPKvPK10block_q8_1RKiEEEvS3_S3_PT_iii,"",@"SHT_CUDA_INFO"
	.sectionflags	@""
	.align	4


	//----- nvinfo : EIATTR_CUDA_API_VERSION
	.align		4
        /*0000*/ 	.byte	0x04, 0x37
        /*0002*/ 	.short	(.L_8229 - .L_8228)
.L_8228:
        /*0004*/ 	.word	0x00000082


	//----- nvinfo : EIATTR_KPARAM_INFO
	.align		4
.L_8229:
        /*0008*/ 	.byte	0x04, 0x17
        /*000a*/ 	.short	(.L_8231 - .L_8230)
.L_8230:
        /*000c*/ 	.word	0x00000000
        /*0010*/ 	.short	0x0005
        /*0012*/ 	.short	0x0020
        /*0014*/ 	.byte	0x00, 0xf0, 0x11, 0x00


	//----- nvinfo : EIATTR_KPARAM_INFO
	.align		4
.L_8231:
        /*0018*/ 	.byte	0x04, 0x17
        /*001a*/ 	.short	(.L_8233 - .L_8232)
.L_8232:
        /*001c*/ 	.word	0x00000000
        /*0020*/ 	.short	0x0004
        /*0022*/ 	.short	0x001c
        /*0024*/ 	.byte	0x00, 0xf0, 0x11, 0x00


	//----- nvinfo : EIATTR_KPARAM_INFO
	.align		4
.L_8233:
        /*0028*/ 	.byte	0x04, 0x17
        /*002a*/ 	.short	(.L_8235 - .L_8234)
.L_8234:
        /*002c*/ 	.word	0x00000000
        /*0030*/ 	.short	0x0003
        /*0032*/ 	.short	0x0018
        /*0034*/ 	.byte	0x00, 0xf0, 0x11, 0x00


	//----- nvinfo : EIATTR_KPARAM_INFO
	.align		4
.L_8235:
        /*0038*/ 	.byte	0x04, 0x17
        /*003a*/ 	.short	(.L_8237 - .L_8236)
.L_8236:
        /*003c*/ 	.word	0x00000000
        /*0040*/ 	.short	0x0002
        /*0042*/ 	.short	0x0010
        /*0044*/ 	.byte	0x00, 0xf5, 0x21, 0x00


	//----- nvinfo : EIATTR_KPARAM_INFO
	.align		4
.L_8237:
        /*0048*/ 	.byte	0x04, 0x17
        /*004a*/ 	.short	(.L_8239 - .L_8238)
.L_8238:
        /*004c*/ 	.word	0x00000000
        /*0050*/ 	.short	0x0001
        /*0052*/ 	.short	0x0008
        /*0054*/ 	.byte	0x00, 0xf5, 0x21, 0x00


	//----- nvinfo : EIATTR_KPARAM_INFO
	.align		4
.L_8239:
        /*0058*/ 	.byte	0x04, 0x17
        /*005a*/ 	.short	(.L_8241 - .L_8240)
.L_8240:
        /*005c*/ 	.word	0x00000000
        /*0060*/ 	.short	0x0000
        /*0062*/ 	.short	0x0000
        /*0064*/ 	.byte	0x00, 0xf5, 0x21, 0x00


	//----- nvinfo : EIATTR_SPARSE_MMA_MASK
	.align		4
.L_8241:
        /*0068*/ 	.byte	0x03, 0x50
        /*006a*/ 	.short	0x0000


	//----- nvinfo : EIATTR_MAXREG_COUNT
	.align		4
        /*006c*/ 	.byte	0x03, 0x1b
        /*006e*/ 	.short	0x00ff


	//----- nvinfo : EIATTR_MERCURY_ISA_VERSION
	.align		4
        /*0070*/ 	.byte	0x03, 0x5f
        /*0072*/ 	.short	0x0101


	//----- nvinfo : EIATTR_COOP_GROUP_MASK_REGIDS
	.align		4
        /*0074*/ 	.byte	0x04, 0x29
        /*0076*/ 	.short	(.L_8243 - .L_8242)


	//   ....[0]....
.L_8242:
        /*0078*/ 	.word	0xffffffff


	//   ....[1]....
        /*007c*/ 	.word	0xffffffff


	//   ....[2]....
        /*0080*/ 	.word	0xffffffff


	//   ....[3]....
        /*0084*/ 	.word	0xffffffff


	//   ....[4]....
        /*0088*/ 	.word	0xffffffff


	//----- nvinfo : EIATTR_COOP_GROUP_INSTR_OFFSETS
	.align		4
.L_8243:
        /*008c*/ 	.byte	0x04, 0x28
        /*008e*/ 	.short	(.L_8245 - .L_8244)


	//   ....[0]....
.L_8244:
        /*0090*/ 	.word	0x00001400


	//   ....[1]....
        /*0094*/ 	.word	0x00001430


	//   ....[2]....
        /*0098*/ 	.word	0x00001460


	//   ....[3]....
        /*009c*/ 	.word	0x00001480


	//   ....[4]....
        /*00a0*/ 	.word	0x000014a0


	//----- nvinfo : EIATTR_VRC_CTA_INIT_COUNT
	.align		4
.L_8245:
        /*00a4*/ 	.byte	0x02, 0x4a
	.zero		1
	.zero		1


	//----- nvinfo : EIATTR_EXIT_INSTR_OFFSETS
	.align		4
        /*00a8*/ 	.byte	0x04, 0x1c
        /*00aa*/ 	.short	(.L_8247 - .L_8246)


	//   ....[0]....
.L_8246:
        /*00ac*/ 	.word	0x000000a0


	//   ....[1]....
        /*00b0*/ 	.word	0x000014b0


	//   ....[2]....
        /*00b4*/ 	.word	0x00001520


	//----- nvinfo : EIATTR_CRS_STACK_SIZE
	.align		4
.L_8247:
        /*00b8*/ 	.byte	0x04, 0x1e
        /*00ba*/ 	.short	(.L_8249 - .L_8248)
.L_8248:
        /*00bc*/ 	.word	0x00000000


	//----- nvinfo : EIATTR_CBANK_PARAM_SIZE
	.align		4
.L_8249:
        /*00c0*/ 	.byte	0x03, 0x19
        /*00c2*/ 	.short	0x0024


	//----- nvinfo : EIATTR_PARAM_CBANK
	.align		4
        /*00c4*/ 	.byte	0x04, 0x0a
        /*00c6*/ 	.short	(.L_8251 - .L_8250)
	.align		4
.L_8250:
        /*00c8*/ 	.word	index@(.nv.constant0._Z13mul_mat_vec_qIfLi256ELi8E13block_iq2_xxsLi1EXadL_ZN45_INTERNAL_8d5cb472_14_gguf_kernel_cu_cd24131920vec_dot_iq2_xxs_q8_1EPKvPK10block_q8_1RKiEEEvS3_S3_PT_iii)
        /*00cc*/ 	.short	0x0380
        /*00ce*/ 	.short	0x0024


	//----- nvinfo : EIATTR_SW_WAR
	.align		4
.L_8251:
        /*00d0*/ 	.byte	0x04, 0x36
        /*00d2*/ 	.short	(.L_8253 - .L_8252)
.L_8252:
        /*00d4*/ 	.word	0x00000008
.L_8253:


//--------------------- .nv.info._Z13mul_mat_vec_qIfLi256ELi32E10block_q6_KLi1EXadL_ZN45_INTERNAL_8d5cb472_14_gguf_kernel_cu_cd24131917vec_dot_q6_K_q8_1EPKvPK10block_q8_1RKiEEEvS3_S3_PT_iii --------------------------
	.section	.nv.info._Z13mul_mat_vec_qIfLi256ELi32E10block_q6_KLi1EXadL_ZN45_INTERNAL_8d5cb472_14_gguf_kernel_cu_cd24131917vec_dot_q6_K_q8_1EPKvPK10block_q8_1RKiEEEvS3_S3_PT_iii,"",@"SHT_CUDA_INFO"
	.sectionflags	@""
	.align	4


	//----- nvinfo : EIATTR_CUDA_API_VERSION
	.align		4
        /*0000*/ 	.byte	0x04, 0x37
        /*0002*/ 	.short	(.L_8255 - .L_8254)
.L_8254:
        /*0004*/ 	.word	0x00000082


	//----- nvinfo : EIATTR_KPARAM_INFO
	.align		4
.L_8255:
        /*0008*/ 	.byte	0x04, 0x17
        /*000a*/ 	.short	(.L_8257 - .L_8256)
.L_8256:
        /*000c*/ 	.word	0x00000000
        /*0010*/ 	.short	0x0005
        /*0012*/ 	.short	0x0020
        /*0014*/ 	.byte	0x00, 0xf0, 0x11, 0x00


	//----- nvinfo : EIATTR_KPARAM_INFO
	.align		4
.L_8257:
        /*0018*/ 	.byte	0x04, 0x17
        /*001a*/ 	.short	(.L_8259 - .L_8258)
.L_8258:
        /*001c*/ 	.word	0x00000000
        /*0020*/ 	.short	0x0004
        /*0022*/ 	.short	0x001c
        /*0024*/ 	.byte	0x00, 0xf0, 0x11, 0x00


	//----- nvinfo : EIATTR_KPARAM_INFO
	.align		4
.L_8259:
        /*0028*/ 	.byte	0x04, 0x17
        /*002a*/ 	.short	(.L_8261 - .L_8260)
.L_8260:
        /*002c*/ 	.word	0x00000000
        /*0030*/ 	.short	0x0003
        /*0032*/ 	.short	0x0018
        /*0034*/ 	.byte	0x00, 0xf0, 0x11, 0x00


	//----- nvinfo : EIATTR_KPARAM_INFO
	.align		4
.L_8261:
        /*0038*/ 	.byte	0x04, 0x17
        /*003a*/ 	.short	(.L_8263 - .L_8262)
.L_8262:
        /*003c*/ 	.word	0x00000000
        /*0040*/ 	.short	0x0002
        /*0042*/ 	.short	0x0010
        /*0044*/ 	.byte	0x00, 0xf5, 0x21, 0x00


	//----- nvinfo : EIATTR_KPARAM_INFO
	.align		4
.L_8263:
        /*0048*/ 	.byte	0x04, 0x17
        /*004a*/ 	.short	(.L_8265 - .L_8264)
.L_8264:
        /*004c*/ 	.word	0x00000000
        /*0050*/ 	.short	0x0001
        /*0052*/ 	.short	0x0008
        /*0054*/ 	.byte	0x00, 0xf5, 0x21, 0x00


	//----- nvinfo : EIATTR_KPARAM_INFO
	.align		4
.L_8265:
        /*0058*/ 	.byte	0x04, 0x17
        /*005a*/ 	.short	(.L_8267 - .L_8266)
.L_8266:
        /*005c*/ 	.word	0x00000000
        /*0060*/ 	.short	0x0000
        /*0062*/ 	.short	0x0000
        /*0064*/ 	.byte	0x00, 0xf5, 0x21, 0x00


	//----- nvinfo : EIATTR_SPARSE_MMA_MASK
	.align		4
.L_8267:
        /*0068*/ 	.byte	0x03, 0x50
        /*006a*/ 	.short	0x0000


	//----- nvinfo : EIATTR_MAXREG_COUNT
	.align		4
        /*006c*/ 	.byte	0x03, 0x1b
        /*006e*/ 	.short	0x00ff


	//----- nvinfo : EIATTR_MERCURY_ISA_VERSION
	.align		4
        /*0070*/ 	.byte	0x03, 0x5f
        /*0072*/ 	.short	0x0101


	//----- nvinfo : EIATTR_COOP_GROUP_MASK_REGIDS
	.align		4
        /*0074*/ 	.byte	0x04, 0x29
        /*0076*/ 	.short	(.L_8269 - .L_8268)


	//   ....[0]....
.L_8268:
        /*0078*/ 	.word	0xffffffff


	//   ....[1]....
        /*007c*/ 	.word	0xffffffff


	//   ....[2]....
        /*0080*/ 	.word	0xffffffff


	//   ....[3]....
        /*0084*/ 	.word	0xffffffff


	//   ....[4]....
        /*0088*/ 	.word	0xffffffff


	//----- nvinfo : EIATTR_COOP_GROUP_INSTR_OFFSETS
	.align		4
.L_8269:
        /*008c*/ 	.byte	0x04, 0x28
        /*008e*/ 	.short	(.L_8271 - .L_8270)


	//   ....[0]....
.L_8270:
        /*0090*/ 	.word	0x00000f50


	//   ....[1]....
        /*0094*/ 	.word	0x00000f80


	//   ....[2]....
        /*0098*/ 	.word	0x00000fb0


	//   ....[3]....
        /*009c*/ 	.word	0x00000fd0


	//   ....[4]....
        /*00a0*/ 	.word	0x00000ff0


	//----- nvinfo : EIATTR_VRC_CTA_INIT_COUNT
	.align		4
.L_8271:
        /*00a4*/ 	.byte	0x02, 0x4a
	.zero		1
	.zero		1


	//----- nvinfo : EIATTR_EXIT_INSTR_OFFSETS
	.align		4
        /*00a8*/ 	.byte	0x04, 0x1c
        /*00aa*/ 	.short	(.L_8273 - .L_8272)


	//   ....[0]....
.L_8272:
        /*00ac*/ 	.word	0x000000a0


	//   ....[1]....
        /*00b0*/ 	.word	0x00001000


	//   ....[2]....
        /*00b4*/ 	.word	0x00001070


	//----- nvinfo : EIATTR_CRS_STACK_SIZE
	.align		4
.L_8273:
        /*00b8*/ 	.byte	0x04, 0x1e
        /*00ba*/ 	.short	(.L_8275 - .L_8274)
.L_8274:
        /*00bc*/ 	.word	0x00000000


	//----- nvinfo : EIATTR_CBANK_PARAM_SIZE
	.align		4
.L_8275:
        /*00c0*/ 	.byte	0x03, 0x19
        /*00c2*/ 	.short	0x0024


	//----- nvinfo : EIATTR_PARAM_CBANK
	.align		4
        /*00c4*/ 	.byte	0x04, 0x0a
        /*00c6*/ 	.short	(.L_8277 - .L_8276)
	.align		4
.L_8276:
        /*00c8*/ 	.word	index@(.nv.constant0._Z13mul_mat_vec_qIfLi256ELi32E10block_q6_KLi1EXadL_ZN45_INTERNAL_8d5cb472_14_gguf_kernel_cu_cd24131917vec_dot_q6_K_q8_1EPKvPK10block_q8_1RKiEEEvS3_S3_PT_iii)
        /*00cc*/ 	.short	0x0380
        /*00ce*/ 	.short	0x0024


	//----- nvinfo : EIATTR_SW_WAR
	.align		4
.L_8277:
        /*00d0*/ 	.byte	0x04, 0x36
        /*00d2*/ 	.short	(.L_8279 - .L_8278)
.L_8278:
        /*00d4*/ 	.word	0x00000008
.L_8279:


//--------------------- .nv.info._Z13mul_mat_vec_qIfLi256ELi32E10block_q5_KLi2EXadL_ZN45_INTERNAL_8d5cb472_14_gguf_kernel_cu_cd24131917vec_dot_q5_K_q8_1EPKvPK10block_q8_1RKiEEEvS3_S3_PT_iii --------------------------
	.section	.nv.info._Z13mul_mat_vec_qIfLi256ELi32E10block_q5_KLi2EXadL_ZN45_INTERNAL_8d5cb472_14_gguf_kernel_cu_cd24131917vec_dot_q5_K_q8_1EPKvPK10block_q8_1RKiEEEvS3_S3_PT_iii,"",@"SHT_CUDA_INFO"
	.sectionflags	@""
	.align	4


	//----- nvinfo : EIATTR_CUDA_API_VERSION
	.align		4
        /*0000*/ 	.byte	0x04, 0x37
        /*0002*/ 	.short	(.L_8281 - .L_8280)
.L_8280:
        /*0004*/ 	.word	0x00000082


	//----- nvinfo : EIATTR_KPARAM_INFO
	.align		4
.L_8281:
        /*0008*/ 	.byte	0x04, 0x17
        /*000a*/ 	.short	(.L_8283 - .L_8282)
.L_8282:
        /*000c*/ 	.word	0x00000000
        /*0010*/ 	.short	0x0005
        /*0012*/ 	.short	0x0020
        /*0014*/ 	.byte	0x00, 0xf0, 0x11, 0x00


	//----- nvinfo : EIATTR_KPARAM_INFO
	.align		4
.L_8283:
        /*0018*/ 	.byte	0x04, 0x17
        /*001a*/ 	.short	(.L_8285 - .L_8284)
.L_8284:
        /*001c*/ 	.word	0x00000000
        /*0020*/ 	.short	0x0004
        /*0022*/ 	.short	0x001c
        /*0024*/ 	.byte	0x00, 0xf0, 0x11, 0x00


	//----- nvinfo : EIATTR_KPARAM_INFO
	.align		4
.L_8285:
        /*0028*/ 	.byte	0x04, 0x17
        /*002a*/ 	.short	(.L_8287 - .L_8286)
.L_8286:
        /*002c*/ 	.word	0x00000000
        /*0030*/ 	.short	0x0003
        /*0032*/ 	.short	0x0018
        /*0034*/ 	.byte	0x00, 0xf0, 0x11, 0x00


	//----- nvinfo : EIATTR_KPARAM_INFO
	.align		4
.L_8287:
        /*0038*/ 	.byte	0x04, 0x17
        /*003a*/ 	.short	(.L_8289 - .L_8288)
.L_8288:
        /*003c*/ 	.word	0x00000000
        /*0040*/ 	.short	0x0002
        /*0042*/ 	.short	0x0010
        /*0044*/ 	.byte	0x00, 0xf5, 0x21, 0x00


	//----- nvinfo : EIATTR_KPARAM_INFO
	.align		4
.L_8289:
        /*0048*/ 	.byte	0x04, 0x17
        /*004a*/ 	.short	(.L_8291 - .L_8290)
.L_8290:
        /*004c*/ 	.word	0x00000000
        /*0050*/ 	.short	0x0001
        /*0052*/ 	.short	0x0008
        /*0054*/ 	.byte	0x00, 0xf5, 0x21, 0x00


	//----- nvinfo : EIATTR_KPARAM_INFO
	.align		4
.L_8291:
        /*0058*/ 	.byte	0x04, 0x17
        /*005a*/ 	.short	(.L_8293 - .L_8292)
.L_8292:
        /*005c*/ 	.word	0x00000000
        /*0060*/ 	.short	0x0000
        /*0062*/ 	.short	0x0000
        /*0064*/ 	.byte	0x00, 0xf5, 0x21, 0x00


	//----- nvinfo : EIATTR_SPARSE_MMA_MASK
	.align		4
.L_8293:
        /*0068*/ 	.byte	0x03, 0x50
        /*006a*/ 	.short	0x0000


	//----- nvinfo : EIATTR_MAXREG_COUNT
	.align		4
        /*006c*/ 	.byte	0x03, 0x1b
        /*006e*/ 	.short	0x00ff


	//----- nvinfo : EIATTR_MERCURY_ISA_VERSION
	.align		4
        /*0070*/ 	.byte	0x03, 0x5f
        /*0072*/ 	.short	0x0101


	//----- nvinfo : EIATTR_COOP_GROUP_MASK_REGIDS
	.align		4
        /*0074*/ 	.byte	0x04, 0x29
        /*0076*/ 	.short	(.L_8295 - .L_8294)


	//   ....[0]....
.L_8294:
        /*0078*/ 	.word	0xffffffff


	//   ....[1]....
        /*007c*/ 	.word	0xffffffff


	//   ....[2]....
        /*0080*/ 	.word	0xffffffff


	//   ....[3]....
        /*0084*/ 	.word	0xffffffff


	//   ....[4]....
        /*0088*/ 	.word	0xffffffff


	//----- nvinfo : EIATTR_COOP_GROUP_INSTR_OFFSETS
	.align		4
.L_8295:
        /*008c*/ 	.byte	0x04, 0x28
        /*008e*/ 	.short	(.L_8297 - .L_8296)


	//   ....[0]....
.L_8296:
        /*0090*/ 	.word	0x00000870


	//   ....[1]....
        /*0094*/ 	.word	0x000008a0


	//   ....[2]....
        /*0098*/ 	.word	0x000008c0


	//   ....[3]....
        /*009c*/ 	.word	0x000008e0


	//   ....[4]....
        /*00a0*/ 	.word	0x00000900


	//----- nvinfo : EIATTR_VRC_CTA_INIT_COUNT
	.align		4
.L_8297:
        /*00a4*/ 	.byte	0x02, 0x4a
	.zero		1
	.zero		1


	//----- nvinfo : EIATTR_EXIT_INSTR_OFFSETS
	.align		4
        /*00a8*/ 	.byte	0x04, 0x1c
        /*00aa*/ 	.short	(.L_8299 - .L_8298)


	//   ....[0]....
.L_8298:
        /*00ac*/ 	.word	0x000000a0


	//   ....[1]....
        /*00b0*/ 	.word	0x00000910


	//   ....[2]....
        /*00b4*/ 	.word	0x00000980


	//----- nvinfo : EIATTR_CRS_STACK_SIZE
	.align		4
.L_8299:
        /*00b8*/ 	.byte	0x04, 0x1e
        /*00ba*/ 	.short	(.L_8301 - .L_8300)
.L_8300:
        /*00bc*/ 	.word	0x00000000


	//----- nvinfo : EIATTR_CBANK_PARAM_SIZE
	.align		4
.L_8301:
        /*00c0*/ 	.byte	0x03, 0x19
        /*00c2*/ 	.short	0x0024


	//----- nvinfo : EIATTR_PARAM_CBANK
	.align		4
        /*00c4*/ 	.byte	0x04, 0x0a
        /*00c6*/ 	.short	(.L_8303 - .L_8302)
	.align		4
.L_8302:
        /*00c8*/ 	.word	index@(.nv.constant0._Z13mul_mat_vec_qIfLi256ELi32E10block_q5_KLi2EXadL_ZN45_INTERNAL_8d5cb472_14_gguf_kernel_cu_cd24131917vec_dot_q5_K_q8_1EPKvPK10block_q8_1RKiEEEvS3_S3_PT_iii)
        /*00cc*/ 	.short	0x0380
        /*00ce*/ 	.short	0x0024


	//----- nvinfo : EIATTR_SW_WAR
	.align		4
.L_8303:
        /*00d0*/ 	.byte	0x04, 0x36
        /*00d2*/ 	.short	(.L_8305 - .L_8304)
.L_8304:
        /*00d4*/ 	.word	0x00000008
.L_8305:


//--------------------- .nv.info._Z13mul_mat_vec_qIfLi256ELi32E10block_q4_KLi2EXadL_ZN45_INTERNAL_8d5cb472_14_gguf_kernel_cu_cd24131917vec_dot_q4_K_q8_1EPKvPK10block_q8_1RKiEEEvS3_S3_PT_iii --------------------------
	.section	.nv.info._Z13mul_mat_vec_qIfLi256ELi32E10block_q4_KLi2EXadL_ZN45_INTERNAL_8d5cb472_14_gguf_kernel_cu_cd24131917vec_dot_q4_K_q8_1EPKvPK10block_q8_1RKiEEEvS3_S3_PT_iii,"",@"SHT_CUDA_INFO"
	.sectionflags	@""
	.align	4


	//----- nvinfo : EIATTR_CUDA_API_VERSION
	.align		4
        /*0000*/ 	.byte	0x04, 0x37
        /*0002*/ 	.short	(.L_8307 - .L_8306)
.L_8306:
        /*0004*/ 	.word	0x00000082


	//----- nvinfo : EIATTR_KPARAM_INFO
	.align		4
.L_8307:
        /*0008*/ 	.byte	0x04, 0x17
        /*000a*/ 	.short	(.L_8309 - .L_8308)
.L_8308:
        /*000c*/ 	.word	0x00000000
        /*0010*/ 	.short	0x0005
        /*0012*/ 	.short	0x0020
        /*0014*/ 	.byte	0x00, 0xf0, 0x11, 0x00


	//----- nvinfo : EIATTR_KPARAM_INFO
	.align		4
.L_8309:
        /*0018*/ 	.byte	0x04, 0x17
        /*001a*/ 	.short	(.L_8311 - .L_8310)
.L_8310:
        /*001c*/ 	.word	0x00000000
        /*0020*/ 	.short	0x0004
        /*0022*/ 	.short	0x001c
        /*0024*/ 	.byte	0x00, 0xf0, 0x11, 0x00


	//----- nvinfo : EIATTR_KPARAM_INFO
	.align		4
.L_8311:
        /*0028*/ 	.byte	0x04, 0x17
        /*002a*/ 	.short	(.L_8313 - .L_8312)
.L_8312:
        /*002c*/ 	.word	0x00000000
        /*0030*/ 	.short	0x0003
        /*0032*/ 	.short	0x0018
        /*0034*/ 	.byte	0x00, 0xf0, 0x11, 0x00


	//----- nvinfo : EIATTR_KPARAM_INFO
	.align		4
.L_8313:
        /*0038*/ 	.byte	0x04, 0x17
        /*003a*/ 	.short	(.L_8315 - .L_8314)
.L_8314:
        /*003c*/ 	.word	0x00000000
        /*0040*/ 	.short	0x0002
        /*0042*/ 	.short	0x0010
        /*0044*/ 	.byte	0x00, 0xf5, 0x21, 0x00


	//----- nvinfo : EIATTR_KPARAM_INFO
	.align		4
.L_8315:
        /*0048*/ 	.byte	0x04, 0x17
        /*004a*/ 	.short	(.L_8317 - .L_8316)
.L_8316:
        /*004c*/ 	.word	0x00000000
        /*0050*/ 	.short	0x0001
        /*0052*/ 	.short	0x0008
        /*0054*/ 	.byte	0x00, 0xf5, 0x21, 0x00


	//----- nvinfo : EIATTR_KPARAM_INFO
	.align		4
.L_8317:
        /*0058*/ 	.byte	0x04, 0x17
        /*005a*/ 	.short	(.L_8319 - .L_8318)
.L_8318:
        /*005c*/ 	.word	0x00000000
        /*0060*/ 	.short	0x0000
        /*0062*/ 	.short	0x0000
        /*0064*/ 	.byte	0x00, 0xf5, 0x21, 0x00


	//----- nvinfo : EIATTR_SPARSE_MMA_MASK
	.align		4
.L_8319:
        /*0068*/ 	.byte	0x03, 0x50
        /*006a*/ 	.short	0x0000


	//----- nvinfo : EIATTR_MAXREG_COUNT
	.align		4
        /*006c*/ 	.byte	0x03, 0x1b
        /*006e*/ 	.short	0x00ff


	//----- nvinfo : EIATTR_MERCURY_ISA_VERSION
	.align		4
        /*0070*/ 	.byte	0x03, 0x5f
        /*0072*/ 	.short	0x0101


	//----- nvinfo : EIATTR_COOP_GROUP_MASK_REGIDS
	.align		4
        /*0074*/ 	.byte	0x04, 0x29
        /*0076*/ 	.short	(.L_8321 - .L_8320)


	//   ....[0]....
.L_8320:
        /*0078*/ 	.word	0xffffffff


	//   ....[1]....
        /*007c*/ 	.word	0xffffffff


	//   ....[2]....
        /*0080*/ 	.word	0xffffffff


	//   ....[3]....
        /*0084*/ 	.word	0xffffffff


	//   ....[4]....
        /*0088*/ 	.word	0xffffffff


	//----- nvinfo : EIATTR_COOP_GROUP_INSTR_OFFSETS
	.align		4
.L_8321:
        /*008c*/ 	.byte	0x04, 0x28
        /*008e*/ 	.short	(.L_8323 - .L_8322)


	//   ....[0]....
.L_8322:
        /*0090*/ 	.word	0x00001220


	//   ....[1]....
        /*0094*/ 	.word	0x00001250


	//   ....[2]....
        /*0098*/ 	.word	0x00001270


	//   ....[3]....
        /*009c*/ 	.word	0x00001290


	//   ....[4]....
        /*00a0*/ 	.word	0x000012b0


	//----- nvinfo : EIATTR_VRC_CTA_INIT_COUNT
	.align		4
.L_8323:
        /*00a4*/ 	.byte	0x02, 0x4a
	.zero		1
	.zero		1


	//----- nvinfo : EIATTR_EXIT_INSTR_OFFSETS
	.align		4
        /*00a8*/ 	.byte	0x04, 0x1c
        /*00aa*/ 	.short	(.L_8325 - .L_8324)


	//   ....[0]....
.L_8324:
        /*00ac*/ 	.word	0x000000a0


	//   ....[1]....
        /*00b0*/ 	.word	0x000012c0


	//   ....[2]....
        /*00b4*/ 	.word	0x00001330


	//----- nvinfo : EIATTR_CRS_STACK_SIZE
	.align		4
.L_8325:
        /*00b8*/ 	.byte	0x04, 0x1e
        /*00ba*/ 	.short	(.L_8327 - .L_8326)
.L_8326:
        /*00bc*/ 	.word	0x00000000


	//----- nvinfo : EIATTR_CBANK_PARAM_SIZE
	.align		4
.L_8327:
        /*00c0*/ 	.byte	0x03, 0x19
        /*00c2*/ 	.short	0x0024


	//----- nvinfo : EIATTR_PARAM_CBANK
	.align		4
        /*00c4*/ 	.byte	0x04, 0x0a
        /*00c6*/ 	.short	(.L_8329 - .L_8328)
	.align		4
.L_8328:
        /*00c8*/ 	.word	index@(.nv.constant0._Z13mul_mat_vec_qIfLi256ELi32E10block_q4_KLi2EXadL_ZN45_INTERNAL_8d5cb472_14_gguf_kernel_cu_cd24131917vec_dot_q4_K_q8_1EPKvPK10block_q8_1RKiEEEvS3_S3_PT_iii)
        /*00cc*/ 	.short	0x0380
        /*00ce*/ 	.short	0x0024


	//----- nvinfo : EIATTR_SW_WAR
	.align		4
.L_8329:
        /*00d0*/ 	.byte	0x04, 0x36
        /*00d2*/ 	.short	(.L_8331 - .L_8330)
.L_8330:
        /*00d4*/ 	.word	0x00000008
.L_8331:


//--------------------- .nv.info._Z13mul_mat_vec_qIfLi256ELi16E10block_q3_KLi1EXadL_ZN45_INTERNAL_8d5cb472_14_gguf_kernel_cu_cd24131917vec_dot_q3_K_q8_1EPKvPK10block_q8_1RKiEEEvS3_S3_PT_iii --------------------------
	.section	.nv.info._Z13mul_mat_vec_qIfLi256ELi16E10block_q3_KLi1EXadL_ZN45_INTERNAL_8d5cb472_14_gguf_kernel_cu_cd24131917vec_dot_q3_K_q8_1EPKvPK10block_q8_1RKiEEEvS3_S3_PT_iii,"",@"SHT_CUDA_INFO"
	.sectionflags	@""
	.align	4


	//----- nvinfo : EIATTR_CUDA_API_VERSION
	.align		4
        /*0000*/ 	.byte	0x04, 0x37
        /*0002*/ 	.short	(.L_8333 - .L_8332)
.L_8332:
        /*0004*/ 	.word	0x00000082


	//----- nvinfo : EIATTR_KPARAM_INFO
	.align		4
.L_8333:
        /*0008*/ 	.byte	0x04, 0x17
        /*000a*/ 	.short	(.L_8335 - .L_8334)
.L_8334:
        /*000c*/ 	.word	0x00000000
        /*0010*/ 	.short	0x0005
        /*0012*/ 	.short	0x0020
        /*0014*/ 	.byte	0x00, 0xf0, 0x11, 0x00


	//----- nvinfo : EIATTR_KPARAM_INFO
	.align		4
.L_8335:
        /*0018*/ 	.byte	0x04, 0x17
        /*001a*/ 	.short	(.L_8337 - .L_8336)
.L_8336:
        /*001c*/ 	.word	0x00000000
        /*0020*/ 	.short	0x0004
        /*0022*/ 	.short	0x001c
        /*0024*/ 	.byte	0x00, 0xf0, 0x11, 0x00


	//----- nvinfo : EIATTR_KPARAM_INFO
	.align		4
.L_8337:
        /*0028*/ 	.byte	0x04, 0x17
        /*002a*/ 	.short	(.L_8339 - .L_8338)
.L_8338:
        /*002c*/ 	.word	0x00000000
        /*0030*/ 	.short	0x0003
        /*0032*/ 	.short	0x0018
        /*0034*/ 	.byte	0x00, 0xf0, 0x11, 0x00


	//----- nvinfo : EIATTR_KPARAM_INFO
	.align		4
.L_8339:
        /*0038*/ 	.byte	0x04, 0x17
        /*003a*/ 	.short	(.L_8341 - .L_8340)
.L_8340:
        /*003c*/ 	.word	0x00000000
        /*0040*/ 	.short	0x0002
        /*0042*/ 	.short	0x0010
        /*0044*/ 	.byte	0x00, 0xf5, 0x21, 0x00


	//----- nvinfo : EIATTR_KPARAM_INFO
	.align		4
.L_8341:
        /*0048*/ 	.byte	0x04, 0x17
        /*004a*/ 	.short	(.L_8343 - .L_8342)
.L_8342:
        /*004c*/ 	.word	0x00000000
        /*0050*/ 	.short	0x0001
        /*0052*/ 	.short	0x0008
        /*0054*/ 	.byte	0x00, 0xf5, 0x21, 0x00


	//----- nvinfo : EIATTR_KPARAM_INFO
	.align		4
.L_8343:
        /*0058*/ 	.byte	0x04, 0x17
        /*005a*/ 	.short	(.L_8345 - .L_8344)
.L_8344:
        /*005c*/ 	.word	0x00000000
        /*0060*/ 	.short	0x0000
        /*0062*/ 	.short	0x0000
        /*0064*/ 	.byte	0x00, 0xf5, 0x21, 0x00


	//----- nvinfo : EIATTR_SPARSE_MMA_MASK
	.align		4
.L_8345:
        /*0068*/ 	.byte	0x03, 0x50
        /*006a*/ 	.short	0x0000


	//----- nvinfo : EIATTR_MAXREG_COUNT
	.align		4
        /*006c*/ 	.byte	0x03, 0x1b
        /*006e*/ 	.short	0x00ff


	//----- nvinfo : EIATTR_MERCURY_ISA_VERSION
	.align		4
        /*0070*/ 	.byte	0x03, 0x5f
        /*0072*/ 	.short	0x0101


	//----- nvinfo : EIATTR_COOP_GROUP_MASK_REGIDS
	.align		4
        /*0074*/ 	.byte	0x04, 0x29
        /*0076*/ 	.short	(.L_8347 - .L_8346)


	//   ....[0]....
.L_8346:
        /*0078*/ 	.word	0xffffffff


	//   ....[1]....
        /*007c*/ 	.word	0xffffffff


	//   ....[2]....
        /*0080*/ 	.word	0xffffffff


	//   ....[3]....
        /*0084*/ 	.word	0xffffffff


	//   ....[4]....
        /*0088*/ 	.word	0xffffffff


	//----- nvinfo : EIATTR_COOP_GROUP_INSTR_OFFSETS
	.align		4
.L_8347:
        /*008c*/ 	.byte	0x04, 0x28
        /*008e*/ 	.short	(.L_8349 - .L_8348)


	//   ....[0]....
.L_8348:
        /*0090*/ 	.word	0x00000b40


	//   ....[1]....
        /*0094*/ 	.word	0x00000b70


	//   ....[2]....
        /*0098*/ 	.word	0x00000b90


	//   ....[3]....
        /*009c*/ 	.word	0x00000bb0


	//   ....[4]....
        /*00a0*/ 	.word	0x00000bd0


	//----- nvinfo : EIATTR_VRC_CTA_INIT_COUNT
	.align		4
.L_8349:
        /*00a4*/ 	.byte	0x02, 0x4a
	.zero		1
	.zero		1


	//----- nvinfo : EIATTR_EXIT_INSTR_OFFSETS
	.align		4
        /*00a8*/ 	.byte	0x04, 0x1c
        /*00aa*/ 	.short	(.L_8351 - .L_8350)


	//   ....[0]....
.L_8350:
        /*00ac*/ 	.word	0x000000a0


	//   ....[1]....
        /*00b0*/ 	.word	0x00000be0


	//   ....[2]....
        /*00b4*/ 	.word	0x00000c50


	//----- nvinfo : EIATTR_CRS_STACK_SIZE
	.align		4
.L_8351:
        /*00b8*/ 	.byte	0x04, 0x1e
        /*00ba*/ 	.short	(.L_8353 - .L_8352)
.L_8352:
        /*00bc*/ 	.word	0x00000000


	//----- nvinfo : EIATTR_CBANK_PARAM_SIZE
	.align		4
.L_8353:
        /*00c0*/ 	.byte	0x03, 0x19
        /*00c2*/ 	.short	0x0024


	//----- nvinfo : EIATTR_PARAM_CBANK
	.align		4
        /*00c4*/ 	.byte	0x04, 0x0a
        /*00c6*/ 	.short	(.L_8355 - .L_8354)
	.align		4
.L_8354:
        /*00c8*/ 	.word	index@(.nv.constant0._Z13mul_mat_vec_qIfLi256ELi16E10block_q3_KLi1EXadL_ZN45_INTERNAL_8d5cb472_14_gguf_kernel_cu_cd24131917vec_dot_q3_K_q8_1EPKvPK10block_q8_1RKiEEEvS3_S3_PT_iii)
        /*00cc*/ 	.short	0x0380
        /*00ce*/ 	.short	0x0024


	//----- nvinfo : EIATTR_SW_WAR
	.align		4
.L_8355:
        /*00d0*/ 	.byte	0x04, 0x36
        /*00d2*/ 	.short	(.L_8357 - .L_8356)
.L_8356:
        /*00d4*/ 	.word	0x00000008
.L_8357:


//--------------------- .nv.info._Z13mul_mat_vec_qIfLi256ELi16E10block_q2_KLi1EXadL_ZN45_INTERNAL_8d5cb472_14_gguf_kernel_cu_cd24131917vec_dot_q2_K_q8_1EPKvPK10block_q8_1RKiEEEvS3_S3_PT_iii --------------------------
	.section	.nv.info._Z13mul_mat_vec_qIfLi256ELi16E10block_q2_KLi1EXadL_ZN45_INTERNAL_8d5cb472_14_gguf_kernel_cu_cd24131917vec_dot_q2_K_q8_1EPKvPK10block_q8_1RKiEEEvS3_S3_PT_iii,"",@"SHT_CUDA_INFO"
	.sectionflags	@""
	.align	4


	//----- nvinfo : EIATTR_CUDA_API_VERSION
	.align		4
        /*0000*/ 	.byte	0x04, 0x37
        /*0002*/ 	.short	(.L_8359 - .L_8358)
.L_8358:
        /*0004*/ 	.word	0x00000082


	//----- nvinfo : EIATTR_KPARAM_INFO
	.align		4
.L_8359:
        /*0008*/ 	.byte	0x04, 0x17
        /*000a*/ 	.short	(.L_8361 - .L_8360)
.L_8360:
        /*000c*/ 	.word	0x00000000
        /*0010*/ 	.short	0x0005
        /*0012*/ 	.short	0x0020
        /*0014*/ 	.byte	0x00, 0xf0, 0x11, 0x00


	//----- nvinfo : EIATTR_KPARAM_INFO
	.align		4
.L_8361:
        /*0018*/ 	.byte	0x04, 0x17
        /*001a*/ 	.short	(.L_8363 - .L_8362)
.L_8362:
        /*001c*/ 	.word	0x00000000
        /*0020*/ 	.short	0x0004
        /*0022*/ 	.short	0x001c
        /*0024*/ 	.byte	0x00, 0xf0, 0x11, 0x00


	//----- nvinfo : EIATTR_KPARAM_INFO
	.align		4
.L_8363:
        /*0028*/ 	.byte	0x04, 0x17
        /*002a*/ 	.short	(.L_8365 - .L_8364)
.L_8364:
        /*002c*/ 	.word	0x00000000
        /*0030*/ 	.short	0x0003
        /*0032*/ 	.short	0x0018
        /*0034*/ 	.byte	0x00, 0xf0, 0x11, 0x00


	//----- nvinfo : EIATTR_KPARAM_INFO
	.align		4
.L_8365:
        /*0038*/ 	.byte	0x04, 0x17
        /*003a*/ 	.short	(.L_8367 - .L_8366)
.L_8366:
        /*003c*/ 	.word	0x00000000
        /*0040*/ 	.short	0x0002
        /*0042*/ 	.short	0x0010
        /*0044*/ 	.byte	0x00, 0xf5, 0x21, 0x00


	//----- nvinfo : EIATTR_KPARAM_INFO
	.align		4
.L_8367:
        /*0048*/ 	.byte	0x04, 0x17
        /*004a*/ 	.short	(.L_8369 - .L_8368)
.L_8368:
        /*004c*/ 	.word	0x00000000
        /*0050*/ 	.short	0x0001
        /*0052*/ 	.short	0x0008
        /*0054*/ 	.byte	0x00, 0xf5, 0x21, 0x00


	//----- nvinfo : EIATTR_KPARAM_INFO
	.align		4
.L_8369:
        /*0058*/ 	.byte	0x04, 0x17
        /*005a*/ 	.short	(.L_8371 - .L_8370)
.L_8370:
        /*005c*/ 	.word	0x00000000
        /*0060*/ 	.short	0x0000
        /*0062*/ 	.short	0x0000
        /*0064*/ 	.byte	0x00, 0xf5, 0x21, 0x00


	//----- nvinfo : EIATTR_SPARSE_MMA_MASK
	.align		4
.L_8371:
        /*0068*/ 	.byte	0x03, 0x50
        /*006a*/ 	.short	0x0000


	//----- nvinfo : EIATTR_MAXREG_COUNT
	.align		4
        /*006c*/ 	.byte	0x03, 0x1b
        /*006e*/ 	.short	0x00ff


	//----- nvinfo : EIATTR_MERCURY_ISA_VERSION
	.align		4
        /*0070*/ 	.byte	0x03, 0x5f
        /*0072*/ 	.short	0x0101


	//----- nvinfo : EIATTR_COOP_GROUP_MASK_REGIDS
	.align		4
        /*0074*/ 	.byte	0x04, 0x29
        /*0076*/ 	.short	(.L_8373 - .L_8372)


	//   ....[0]....
.L_8372:
        /*0078*/ 	.word	0xffffffff


	//   ....[1]....
        /*007c*/ 	.word	0xffffffff


	//   ....[2]....
        /*0080*/ 	.word	0xffffffff


	//   ....[3]....
        /*0084*/ 	.word	0xffffffff


	//   ....[4]....
        /*0088*/ 	.word	0xffffffff


	//----- nvinfo : EIATTR_COOP_GROUP_INSTR_OFFSETS
	.align		4
.L_8373:
        /*008c*/ 	.byte	0x04, 0x28
        /*008e*/ 	.short	(.L_8375 - .L_8374)


	//   ....[0]....
.L_8374:
        /*0090*/ 	.word	0x00000820


	//   ....[1]....
        /*0094*/ 	.word	0x00000850


	//   ....[2]....
        /*0098*/ 	.word	0x00000870


	//   ....[3]....
        /*009c*/ 	.word	0x00000890


	//   ....[4]....
        /*00a0*/ 	.word	0x000008b0


	//----- nvinfo : EIATTR_VRC_CTA_INIT_COUNT
	.align		4
.L_8375:
        /*00a4*/ 	.byte	0x02, 0x4a
	.zero		1
	.zero		1


	//----- nvinfo : EIATTR_EXIT_INSTR_OFFSETS
	.align		4
        /*00a8*/ 	.byte	0x04, 0x1c
        /*00aa*/ 	.short	(.L_8377 - .L_8376)


	//   ....[0]....
.L_8376:
        /*00ac*/ 	.word	0x000000a0


	//   ....[1]....
        /*00b0*/ 	.word	0x000008c0


	//   ....[2]....
        /*00b4*/ 	.word	0x00000920


	//----- nvinfo : EIATTR_CRS_STACK_SIZE
	.align		4
.L_8377:
        /*00b8*/ 	.byte	0x04, 0x1e
        /*00ba*/ 	.short	(.L_8379 - .L_8378)
.L_8378:
        /*00bc*/ 	.word	0x00000000


	//----- nvinfo : EIATTR_CBANK_PARAM_SIZE
	.align		4
.L_8379:
        /*00c0*/ 	.byte	0x03, 0x19
        /*00c2*/ 	.short	0x0024


	//----- nvinfo : EIATTR_PARAM_CBANK
	.align		4
        /*00c4*/ 	.byte	0x04, 0x0a
        /*00c6*/ 	.short	(.L_8381 - .L_8380)
	.align		4
.L_8380:
        /*00c8*/ 	.word	index@(.nv.constant0._Z13mul_mat_vec_qIfLi256ELi16E10block_q2_KLi1EXadL_ZN45_INTERNAL_8d5cb472_14_gguf_kernel_cu_cd24131917vec_dot_q2_K_q8_1EPKvPK10block_q8_1RKiEEEvS3_S3_PT_iii)
        /*00cc*/ 	.short	0x0380
        /*00ce*/ 	.short	0x0024


	//----- nvinfo : EIATTR_SW_WAR
	.align		4
.L_8381:
        /*00d0*/ 	.byte	0x04, 0x36
        /*00d2*/ 	.short	(.L_8383 - .L_8382)
.L_8382:
        /*00d4*/ 	.word	0x00000008
.L_8383:


//--------------------- .nv.info._Z13mul_mat_vec_qIfLi32ELi8E10block_q8_0Li2EXadL_ZN45_INTERNAL_8d5cb472_14_gguf_kernel_cu_cd24131917vec_dot_q8_0_q8_1EPKvPK10block_q8_1RKiEEEvS3_S3_PT_iii --------------------------
	.section	.nv.info._Z13mul_mat_vec_qIfLi32ELi8E10block_q8_0Li2EXadL_ZN45_INTERNAL_8d5cb472_14_gguf_kernel_cu_cd24131917vec_dot_q8_0_q8_1EPKvPK10block_q8_1RKiEEEvS3_S3_PT_iii,"",@"SHT_CUDA_INFO"
	.sectionflags	@""
	.align	4


	//----- nvinfo : EIATTR_CUDA_API_VERSION
	.align		4
        /*0000*/ 	.byte	0x04, 0x37
        /*0002*/ 	.short	(.L_8385 - .L_8384)
.L_8384:
        /*0004*/ 	.word	0x00000082


	//----- nvinfo : EIATTR_KPARAM_INFO
	.align		4
.L_8385:
        /*0008*/ 	.byte	0x04, 0x17
        /*000a*/ 	.short	(.L_8387 - .L_8386)
.L_8386:
        /*000c*/ 	.word	0x00000000
        /*0010*/ 	.short	0x0005
        /*0012*/ 	.short	0x0020
        /*0014*/ 	.byte	0x00, 0xf0, 0x11, 0x00


	//----- nvinfo : EIATTR_KPARAM_INFO
	.align		4
.L_8387:
        /*0018*/ 	.byte	0x04, 0x17
        /*001a*/ 	.short	(.L_8389 - .L_8388)
.L_8388:
        /*001c*/ 	.word	0x00000000
        /*0020*/ 	.short	0x0004
        /*0022*/ 	.short	0x001c
        /*0024*/ 	.byte	0x00, 0xf0, 0x11, 0x00


	//----- nvinfo : EIATTR_KPARAM_INFO
	.align		4
.L_8389:
        /*0028*/ 	.byte	0x04, 0x17
        /*002a*/ 	.short	(.L_8391 - .L_8390)
.L_8390:
        /*002c*/ 	.word	0x00000000
        /*0030*/ 	.short	0x0003
        /*0032*/ 	.short	0x0018
        /*0034*/ 	.byte	0x00, 0xf0, 0x11, 0x00


	//----- nvinfo : EIATTR_KPARAM_INFO
	.align		4
.L_8391:
        /*0038*/ 	.byte	0x04, 0x17
        /*003a*/ 	.short	(.L_8393 - .L_8392)
.L_8392:
        /*003c*/ 	.word	0x00000000
        /*0040*/ 	.short	0x0002
        /*0042*/ 	.short	0x0010
        /*0044*/ 	.byte	0x00, 0xf5, 0x21, 0x00


	//----- nvinfo : EIATTR_KPARAM_INFO
	.align		4
.L_8393:
        /*0048*/ 	.byte	0x04, 0x17
        /*004a*/ 	.short	(.L_8395 - .L_8394)
.L_8394:
        /*004c*/ 	.word	0x00000000
        /*0050*/ 	.short	0x0001
        /*0052*/ 	.short	0x0008
        /*0054*/ 	.byte	0x00, 0xf5, 0x21, 0x00


	//----- nvinfo : EIATTR_KPARAM_INFO
	.align		4
.L_8395:
        /*0058*/ 	.byte	0x04, 0x17
        /*005a*/ 	.short	(.L_8397 - .L_8396)
.L_8396:
        /*005c*/ 	.word	0x00000000
        /*0060*/ 	.short	0x0000
        /*0062*/ 	.short	0x0000
        /*0064*/ 	.byte	0x00, 0xf5, 0x21, 0x00


	//----- nvinfo : EIATTR_SPARSE_MMA_MASK
	.align		4
.L_8397:
        /*0068*/ 	.byte	0x03, 0x50
        /*006a*/ 	.short	0x0000


	//----- nvinfo : EIATTR_MAXREG_COUNT
	.align		4
        /*006c*/ 	.byte	0x03, 0x1b
        /*006e*/ 	.short	0x00ff


	//----- nvinfo : EIATTR_MERCURY_ISA_VERSION
	.align		4
        /*0070*/ 	.byte	0x03, 0x5f
        /*0072*/ 	.short	0x0101


	//----- nvinfo : EIATTR_COOP_GROUP_MASK_REGIDS
	.align		4
        /*0074*/ 	.byte	0x04, 0x29
        /*0076*/ 	.short	(.L_8399 - .L_8398)


	//   ....[0]....
.L_8398:
        /*0078*/ 	.word	0xffffffff


	//   ....[1]....
        /*007c*/ 	.word	0xffffffff


	//   ....[2]....
        /*0080*/ 	.word	0xffffffff


	//   ....[3]....
        /*0084*/ 	.word	0xffffffff


	//   ....[4]....
        /*0088*/ 	.word	0xffffffff


	//----- nvinfo : EIATTR_COOP_GROUP_INSTR_OFFSETS
	.align		4
.L_8399:
        /*008c*/ 	.byte	0x04, 0x28
        /*008e*/ 	.short	(.L_8401 - .L_8400)


	//   ....[0]....
.L_8400:
        /*0090*/ 	.word	0x00000a30


	//   ....[1]....
        /*0094*/ 	.word	0x00000a60


	//   ....[2]....
        /*0098*/ 	.word	0x00000a80


	//   ....[3]....
        /*009c*/ 	.word	0x00000aa0


	//   ....[4]....
        /*00a0*/ 	.word	0x00000ac0


	//----- nvinfo : EIATTR_VRC_CTA_INIT_COUNT
	.align		4
.L_8401:
        /*00a4*/ 	.byte	0x02, 0x4a
	.zero		1
	.zero		1


	//----- nvinfo : EIATTR_EXIT_INSTR_OFFSETS
	.align		4
        /*00a8*/ 	.byte	0x04, 0x1c
        /*00aa*/ 	.short	(.L_8403 - .L_8402)


	//   ....[0]....
.L_8402:
        /*00ac*/ 	.word	0x000000a0


	//   ....[1]....
        /*00b0*/ 	.word	0x00000ad0


	//   ....[2]....
        /*00b4*/ 	.word	0x00000b30


	//----- nvinfo : EIATTR_CRS_STACK_SIZE
	.align		4
.L_8403:
        /*00b8*/ 	.byte	0x04, 0x1e
        /*00ba*/ 	.short	(.L_8405 - .L_8404)
.L_8404:
        /*00bc*/ 	.word	0x00000000


	//----- nvinfo : EIATTR_CBANK_PARAM_SIZE
	.align		4
.L_8405:
        /*00c0*/ 	.byte	0x03, 0x19
        /*00c2*/ 	.short	0x0024


	//----- nvinfo : EIATTR_PARAM_CBANK
	.align		4
        /*00c4*/ 	.byte	0x04, 0x0a
        /*00c6*/ 	.short	(.L_8407 - .L_8406)
	.align		4
.L_8406:
        /*00c8*/ 	.word	index@(.nv.constant0._Z13mul_mat_vec_qIfLi32ELi8E10block_q8_0Li2EXadL_ZN45_INTERNAL_8d5cb472_14_gguf_kernel_cu_cd24131917vec_dot_q8_0_q8_1EPKvPK10block_q8_1RKiEEEvS3_S3_PT_iii)
        /*00cc*/ 	.short	0x0380
        /*00ce*/ 	.short	0x0024


	//----- nvinfo : EIATTR_SW_WAR
	.align		4
.L_8407:
        /*00d0*/ 	.byte	0x04, 0x36
        /*00d2*/ 	.short	(.L_8409 - .L_8408)
.L_8408:
        /*00d4*/ 	.word	0x00000008
.L_8409:


//--------------------- .nv.info._Z13mul_mat_vec_qIfLi32ELi4E10block_q5_1Li2EXadL_ZN45_INTERNAL_8d5cb472_14_gguf_kernel_cu_cd24131917vec_dot_q5_1_q8_1EPKvPK10block_q8_1RKiEEEvS3_S3_PT_iii --------------------------
	.section	.nv.info._Z13mul_mat_vec_qIfLi32ELi4E10block_q5_1Li2EXadL_ZN45_INTERNAL_8d5cb472_14_gguf_kernel_cu_cd24131917vec_dot_q5_1_q8_1EPKvPK10block_q8_1RKiEEEvS3_S3_PT_iii,"",@"SHT_CUDA_INFO"
	.sectionflags	@""
	.align	4


	//----- nvinfo : EIATTR_CUDA_API_VERSION
	.align		4
        /*0000*/ 	.byte	0x04, 0x37
        /*0002*/ 	.short	(.L_8411 - .L_8410)
.L_8410:
        /*0004*/ 	.word	0x00000082


	//----- nvinfo : EIATTR_KPARAM_INFO
	.align		4
.L_8411:
        /*0008*/ 	.byte	0x04, 0x17
        /*000a*/ 	.short	(.L_8413 - .L_8412)
.L_8412:
        /*000c*/ 	.word	0x00000000
        /*0010*/ 	.short	0x0005
        /*0012*/ 	.short	0x0020
        /*0014*/ 	.byte	0x00, 0xf0, 0x11, 0x00


	//----- nvinfo : EIATTR_KPARAM_INFO
	.align		4
.L_8413:
        /*0018*/ 	.byte	0x04, 0x17
        /*001a*/ 	.short	(.L_8415 - .L_8414)
.L_8414:
        /*001c*/ 	.word	0x00000000
        /*0020*/ 	.short	0x0004
        /*0022*/ 	.short	0x001c
        /*0024*/ 	.byte	0x00, 0xf0, 0x11, 0x00


	//----- nvinfo : EIATTR_KPARAM_INFO
	.align		4
.L_8415:
        /*0028*/ 	.byte	0x04, 0x17
        /*002a*/ 	.short	(.L_8417 - .L_8416)
.L_8416:
        /*002c*/ 	.word	0x00000000
        /*0030*/ 	.short	0x0003
        /*0032*/ 	.short	0x0018
        /*0034*/ 	.byte	0x00, 0xf0, 0x11, 0x00


	//----- nvinfo : EIATTR_KPARAM_INFO
	.align		4
.L_8417:
        /*0038*/ 	.byte	0x04, 0x17
        /*003a*/ 	.short	(.L_8419 - .L_8418)
.L_8418:
        /*003c*/ 	.word	0x00000000
        /*0040*/ 	.short	0x0002
        /*0042*/ 	.short	0x0010
        /*0044*/ 	.byte	0x00, 0xf5, 0x21, 0x00


	//----- nvinfo : EIATTR_KPARAM_INFO
	.align		4
.L_8419:
        /*0048*/ 	.byte	0x04, 0x17
        /*004a*/ 	.short	(.L_8421 - .L_8420)
.L_8420:
        /*004c*/ 	.word	0x00000000
        /*0050*/ 	.short	0x0001
        /*0052*/ 	.short	0x0008
        /*0054*/ 	.byte	0x00, 0xf5, 0x21, 0x00


	//----- nvinfo : EIATTR_KPARAM_INFO
	.align		4
.L_8421:
        /*0058*/ 	.byte	0x04, 0x17
        /*005a*/ 	.short	(.L_8423 - .L_8422)
.L_8422:
        /*005c*/ 	.word	0x00000000
        /*0060*/ 	.short	0x0000
        /*0062*/ 	.short	0x0000
        /*0064*/ 	.byte	0x00, 0xf5, 0x21, 0x00


	//----- nvinfo : EIATTR_SPARSE_MMA_MASK
	.align		4
.L_8423:
        /*0068*/ 	.byte	0x03, 0x50
        /*006a*/ 	.short	0x0000


	//----- nvinfo : EIATTR_MAXREG_COUNT
	.align		4
        /*006c*/ 	.byte	0x03, 0x1b
        /*006e*/ 	.short	0x00ff


	//----- nvinfo : EIATTR_MERCURY_ISA_VERSION
	.align		4
        /*0070*/ 	.byte	0x03, 0x5f
        /*0072*/ 	.short	0x0101


	//----- nvinfo : EIATTR_COOP_GROUP_MASK_REGIDS
	.align		4
        /*0074*/ 	.byte	0x04, 0x29
        /*0076*/ 	.short	(.L_8425 - .L_8424)


	//   ....[0]....
.L_8424:
        /*0078*/ 	.word	0xffffffff


	//   ....[1]....
        /*007c*/ 	.word	0xffffffff


	//   ....[2]....
        /*0080*/ 	.word	0xffffffff


	//   ....[3]....
        /*0084*/ 	.word	0xffffffff


	//   ....[4]....
        /*0088*/ 	.word	0xffffffff


	//----- nvinfo : EIATTR_COOP_GROUP_INSTR_OFFSETS
	.align		4
.L_8425:
        /*008c*/ 	.byte	0x04, 0x28
        /*008e*/ 	.short	(.L_8427 - .L_8426)


	//   ....[0]....
.L_8426:
        /*0090*/ 	.word	0x000006b0


	//   ....[1]....
        /*0094*/ 	.word	0x000006e0


	//   ....[2]....
        /*0098*/ 	.word	0x00000700


	//   ....[3]....
        /*009c*/ 	.word	0x00000720


	//   ....[4]....
        /*00a0*/ 	.word	0x00000740


	//----- nvinfo : EIATTR_VRC_CTA_INIT_COUNT
	.align		4
.L_8427:
        /*00a4*/ 	.byte	0x02, 0x4a
	.zero		1
	.zero		1


	//----- nvinfo : EIATTR_EXIT_INSTR_OFFSETS
	.align		4
        /*00a8*/ 	.byte	0x04, 0x1c
        /*00aa*/ 	.short	(.L_8429 - .L_8428)


	//   ....[0]....
.L_8428:
        /*00ac*/ 	.word	0x000000a0


	//   ....[1]....
        /*00b0*/ 	.word	0x00000750


	//   ....[2]....
        /*00b4*/ 	.word	0x000007b0


	//----- nvinfo : EIATTR_CRS_STACK_SIZE
	.align		4
.L_8429:
        /*00b8*/ 	.byte	0x04, 0x1e
        /*00ba*/ 	.short	(.L_8431 - .L_8430)
.L_8430:
        /*00bc*/ 	.word	0x00000000


	//----- nvinfo : EIATTR_CBANK_PARAM_SIZE
	.align		4
.L_8431:
        /*00c0*/ 	.byte	0x03, 0x19
        /*00c2*/ 	.short	0x0024


	//----- nvinfo : EIATTR_PARAM_CBANK
	.align		4
        /*00c4*/ 	.byte	0x04, 0x0a
        /*00c6*/ 	.short	(.L_8433 - .L_8432)
	.align		4
.L_8432:
        /*00c8*/ 	.word	index@(.nv.constant0._Z13mul_mat_vec_qIfLi32ELi4E10block_q5_1Li2EXadL_ZN45_INTERNAL_8d5cb472_14_gguf_kernel_cu_cd24131917vec_dot_q5_1_q8_1EPKvPK10block_q8_1RKiEEEvS3_S3_PT_iii)
        /*00cc*/ 	.short	0x0380
        /*00ce*/ 	.short	0x0024


	//----- nvinfo : EIATTR_SW_WAR
	.align		4
.L_8433:
        /*00d0*/ 	.byte	0x04, 0x36
        /*00d2*/ 	.short	(.L_8435 - .L_8434)
.L_8434:
        /*00d4*/ 	.word	0x00000008
.L_8435:


//--------------------- .nv.info._Z13mul_mat_vec_qIfLi32ELi4E10block_q5_0Li2EXadL_ZN45_INTERNAL_8d5cb472_14_gguf_kernel_cu_cd24131917vec_dot_q5_0_q8_1EPKvPK10block_q8_1RKiEEEvS3_S3_PT_iii --------------------------
	.section	.nv.info._Z13mul_mat_vec_qIfLi32ELi4E10block_q5_0Li2EXadL_ZN45_INTERNAL_8d5cb472_14_gguf_kernel_cu_cd24131917vec_dot_q5_0_q8_1EPKvPK10block_q8_1RKiEEEvS3_S3_PT_iii,"",@"SHT_CUDA_INFO"
	.sectionflags	@""
	.align	4


	//----- nvinfo : EIATTR_CUDA_API_VERSION
	.align		4
        /*0000*/ 	.byte	0x04, 0x37
        /*0002*/ 	.short	(.L_8437 - .L_8436)
.L_8436:
        /*0004*/ 	.word	0x00000082


	//----- nvinfo : EIATTR_KPARAM_INFO
	.align		4
.L_8437:
        /*0008*/ 	.byte	0x04, 0x17
        /*000a*/ 	.short	(.L_8439 - .L_8438)
.L_8438:
        /*000c*/ 	.word	0x00000000
        /*0010*/ 	.short	0x0005
        /*0012*/ 	.short	0x0020
        /*0014*/ 	.byte	0x00, 0xf0, 0x11, 0x00


	//----- nvinfo : EIATTR_KPARAM_INFO
	.align		4
.L_8439:
        /*0018*/ 	.byte	0x04, 0x17
        /*001a*/ 	.short	(.L_8441 - .L_8440)
.L_8440:
        /*001c*/ 	.word	0x00000000
        /*0020*/ 	.short	0x0004
        /*0022*/ 	.short	0x001c
        /*0024*/ 	.byte	0x00, 0xf0, 0x11, 0x00


	//----- nvinfo : EIATTR_KPARAM_INFO
	.align		4
.L_8441:
        /*0028*/ 	.byte	0x04, 0x17
        /*002a*/ 	.short	(.L_8443 - .L_8442)
.L_8442:
        /*002c*/ 	.word	0x00000000
        /*0030*/ 	.short	0x0003
        /*0032*/ 	.short	0x0018
        /*0034*/ 	.byte	0x00, 0xf0, 0x11, 0x00


	//----- nvinfo : EIATTR_KPARAM_INFO
	.align		4
.L_8443:
        /*0038*/ 	.byte	0x04, 0x17
        /*003a*/ 	.short	(.L_8445 - .L_8444)
.L_8444:
        /*003c*/ 	.word	0x00000000
        /*0040*/ 	.short	0x0002
        /*0042*/ 	.short	0x0010
        /*0044*/ 	.byte	0x00, 0xf5, 0x21, 0x00


	//----- nvinfo : EIATTR_KPARAM_INFO
	.align		4
.L_8445:
        /*0048*/ 	.byte	0x04, 0x17
        /*004a*/ 	.short	(.L_8447 - .L_8446)
.L_8446:
        /*004c*/ 	.word	0x00000000
        /*0050*/ 	.short	0x0001
        /*0052*/ 	.short	0x0008
        /*0054*/ 	.byte	0x00, 0xf5, 0x21, 0x00


	//----- nvinfo : EIATTR_KPARAM_INFO
	.align		4
.L_8447:
        /*0058*/ 	.byte	0x04, 0x17
        /*005a*/ 	.short	(.L_8449 - .L_8448)
.L_8448:
        /*005c*/ 	.word	0x00000000
        /*0060*/ 	.short	0x0000
        /*0062*/ 	.short	0x0000
        /*0064*/ 	.byte	0x00, 0xf5, 0x21, 0x00


	//----- nvinfo : EIATTR_SPARSE_MMA_MASK
	.align		4
.L_8449:
        /*0068*/ 	.byte	0x03, 0x50
        /*006a*/ 	.short	0x0000


	//----- nvinfo : EIATTR_MAXREG_COUNT
	.align		4
        /*006c*/ 	.byte	0x03, 0x1b
        /*006e*/ 	.short	0x00ff


	//----- nvinfo : EIATTR_MERCURY_ISA_VERSION
	.align		4
        /*0070*/ 	.byte	0x03, 0x5f
        /*0072*/ 	.short	0x0101


	//----- nvinfo : EIATTR_COOP_GROUP_MASK_REGIDS
	.align		4
        /*0074*/ 	.byte	0x04, 0x29
        /*0076*/ 	.short	(.L_8451 - .L_8450)


	//   ....[0]....
.L_8450:
        /*0078*/ 	.word	0xffffffff


	//   ....[1]....
        /*007c*/ 	.word	0xffffffff


	//   ....[2]....
        /*0080*/ 	.word	0xffffffff


	//   ....[3]....
        /*0084*/ 	.word	0xffffffff


	//   ....[4]....
        /*0088*/ 	.word	0xffffffff


	//----- nvinfo : EIATTR_COOP_GROUP_INSTR_OFFSETS
	.align		4
.L_8451:
        /*008c*/ 	.byte	0x04, 0x28
        /*008e*/ 	.short	(.L_8453 - .L_8452)


	//   ....[0]....
.L_8452:
        /*0090*/ 	.word	0x00000720


	//   ....[1]....
        /*0094*/ 	.word	0x00000750


	//   ....[2]....
        /*0098*/ 	.word	0x00000770


	//   ....[3]....
        /*009c*/ 	.word	0x00000790


	//   ....[4]....
        /*00a0*/ 	.word	0x000007b0


	//----- nvinfo : EIATTR_VRC_CTA_INIT_COUNT
	.align		4
.L_8453:
        /*00a4*/ 	.byte	0x02, 0x4a
	.zero		1
	.zero		1


	//----- nvinfo : EIATTR_EXIT_INSTR_OFFSETS
	.align		4
        /*00a8*/ 	.byte	0x04, 0x1c
        /*00aa*/ 	.short	(.L_8455 - .L_8454)


	//   ....[0]....
.L_8454:
        /*00ac*/ 	.word	0x000000a0


	//   ....[1]....
        /*00b0*/ 	.word	0x000007c0


	//   ....[2]....
        /*00b4*/ 	.word	0x00000820


	//----- nvinfo : EIATTR_CRS_STACK_SIZE
	.align		4
.L_8455:
        /*00b8*/ 	.byte	0x04, 0x1e
        /*00ba*/ 	.short	(.L_8457 - .L_8456)
.L_8456:
        /*00bc*/ 	.word	0x00000000


	//----- nvinfo : EIATTR_CBANK_PARAM_SIZE
	.align		4
.L_8457:
        /*00c0*/ 	.byte	0x03, 0x19
        /*00c2*/ 	.short	0x0024


	//----- nvinfo : EIATTR_PARAM_CBANK
	.align		4
        /*00c4*/ 	.byte	0x04, 0x0a
        /*00c6*/ 	.short	(.L_8459 - .L_8458)
	.align		4
.L_8458:
        /*00c8*/ 	.word	index@(.nv.constant0._Z13mul_mat_vec_qIfLi32ELi4E10block_q5_0Li2EXadL_ZN45_INTERNAL_8d5cb472_14_gguf_kernel_cu_cd24131917vec_dot_q5_0_q8_1EPKvPK10block_q8_1RKiEEEvS3_S3_PT_iii)
        /*00cc*/ 	.short	0x0380
        /*00ce*/ 	.short	0x0024


	//----- nvinfo : EIATTR_SW_WAR
	.align		4
.L_8459:
        /*00d0*/ 	.byte	0x04, 0x36
        /*00d2*/ 	.short	(.L_8461 - .L_8460)
.L_8460:
        /*00d4*/ 	.word	0x00000008
.L_8461:


//--------------------- .nv.info._Z13mul_mat_vec_qIfLi32ELi4E10block_q4_1Li2EXadL_ZN45_INTERNAL_8d5cb472_14_gguf_kernel_cu_cd24131917vec_dot_q4_1_q8_1EPKvPK10block_q8_1RKiEEEvS3_S3_PT_iii --------------------------
	.section	.nv.info._Z13mul_mat_vec_qIfLi32ELi4E10block_q4_1Li2EXadL_ZN45_INTERNAL_8d5cb472_14_gguf_kernel_cu_cd24131917vec_dot_q4_1_q8_1EPKvPK10block_q8_1RKiEEEvS3_S3_PT_iii,"",@"SHT_CUDA_INFO"
	.sectionflags	@""
	.align	4


	//----- nvinfo : EIATTR_CUDA_API_VERSION
	.align		4
        /*0000*/ 	.byte	0x04, 0x37
        /*0002*/ 	.short	(.L_8463 - .L_8462)
.L_8462:
        /*0004*/ 	.word	0x00000082


	//----- nvinfo : EIATTR_KPARAM_INFO
	.align		4
.L_8463:
        /*0008*/ 	.byte	0x04, 0x17
        /*000a*/ 	.short	(.L_8465 - .L_8464)
.L_8464:
        /*000c*/ 	.word	0x00000000
        /*0010*/ 	.short	0x0005
        /*0012*/ 	.short	0x0020
        /*0014*/ 	.byte	0x00, 0xf0, 0x11, 0x00


	//----- nvinfo : EIATTR_KPARAM_INFO
	.align		4
.L_8465:
        /*0018*/ 	.byte	0x04, 0x17
        /*001a*/ 	.short	(.L_8467 - .L_8466)
.L_8466:
        /*001c*/ 	.word	0x00000000
        /*0020*/ 	.short	0x0004
        /*0022*/ 	.short	0x001c
        /*0024*/ 	.byte	0x00, 0xf0, 0x11, 0x00


	//----- nvinfo : EIATTR_KPARAM_INFO
	.align		4
.L_8467:
        /*0028*/ 	.byte	0x04, 0x17
        /*002a*/ 	.short	(.L_8469 - .L_8468)
.L_8468:
        /*002c*/ 	.word	0x00000000
        /*0030*/ 	.short	0x0003
        /*0032*/ 	.short	0x0018
        /*0034*/ 	.byte	0x00, 0xf0, 0x11, 0x00


	//----- nvinfo : EIATTR_KPARAM_INFO
	.align		4
.L_8469:
        /*0038*/ 	.byte	0x04, 0x17
        /*003a*/ 	.short	(.L_8471 - .L_8470)
.L_8470:
        /*003c*/ 	.word	0x00000000
        /*0040*/ 	.short	0x0002
        /*0042*/ 	.short	0x0010
        /*0044*/ 	.byte	0x00, 0xf5, 0x21, 0x00


	//----- nvinfo : EIATTR_KPARAM_INFO
	.align		4
.L_8471:
        /*0048*/ 	.byte	0x04, 0x17
        /*004a*/ 	.short	(.L_8473 - .L_8472)
.L_8472:
        /*004c*/ 	.word	0x00000000
        /*0050*/ 	.short	0x0001
        /*0052*/ 	.short	0x0008
        /*0054*/ 	.byte	0x00, 0xf5, 0x21, 0x00


	//----- nvinfo : EIATTR_KPARAM_INFO
	.align		4
.L_8473:
        /*0058*/ 	.byte	0x04, 0x17
        /*005a*/ 	.short	(.L_8475 - .L_8474)
.L_8474:
        /*005c*/ 	.word	0x00000000
        /*0060*/ 	.short	0x0000
        /*0062*/ 	.short	0x0000
        /*0064*/ 	.byte	0x00, 0xf5, 0x21, 0x00


	//----- nvinfo : EIATTR_SPARSE_MMA_MASK
	.align		4
.L_8475:
        /*0068*/ 	.byte	0x03, 0x50
        /*006a*/ 	.short	0x0000


	//----- nvinfo : EIATTR_MAXREG_COUNT
	.align		4
        /*006c*/ 	.byte	0x03, 0x1b
        /*006e*/ 	.short	0x00ff


	//----- nvinfo : EIATTR_MERCURY_ISA_VERSION
	.align		4
        /*0070*/ 	.byte	0x03, 0x5f
        /*0072*/ 	.short	0x0101


	//----- nvinfo : EIATTR_COOP_GROUP_MASK_REGIDS
	.align		4
        /*0074*/ 	.byte	0x04, 0x29
        /*0076*/ 	.short	(.L_8477 - .L_8476)


	//   ....[0]....
.L_8476:
        /*0078*/ 	.word	0xffffffff


	//   ....[1]....
        /*007c*/ 	.word	0xffffffff


	//   ....[2]....
        /*0080*/ 	.word	0xffffffff


	//   ....[3]....
        /*0084*/ 	.word	0xffffffff


	//   ....[4]....
        /*0088*/ 	.word	0xffffffff


	//----- nvinfo : EIATTR_COOP_GROUP_INSTR_OFFSETS
	.align		4
.L_8477:
        /*008c*/ 	.byte	0x04, 0x28
        /*008e*/ 	.short	(.L_8479 - .L_8478)


	//   ....[0]....
.L_8478:
        /*0090*/ 	.word	0x00000cb0


	//   ....[1]....
        /*0094*/ 	.word	0x00000ce0


	//   ....[2]....
        /*0098*/ 	.word	0x00000d00


	//   ....[3]....
        /*009c*/ 	.word	0x00000d20


	//   ....[4]....
        /*00a0*/ 	.word	0x00000d40


	//----- nvinfo : EIATTR_VRC_CTA_INIT_COUNT
	.align		4
.L_8479:
        /*00a4*/ 	.byte	0x02, 0x4a
	.zero		1
	.zero		1


	//----- nvinfo : EIATTR_EXIT_INSTR_OFFSETS
	.align		4
        /*00a8*/ 	.byte	0x04, 0x1c
        /*00aa*/ 	.short	(.L_8481 - .L_8480)


	//   ....[0]....
.L_8480:
        /*00ac*/ 	.word	0x000000a0


	//   ....[1]....
        /*00b0*/ 	.word	0x00000d50


	//   ....[2]....
        /*00b4*/ 	.word	0x00000db0


	//----- nvinfo : EIATTR_CRS_STACK_SIZE
	.align		4
.L_8481:
        /*00b8*/ 	.byte	0x04, 0x1e
        /*00ba*/ 	.short	(.L_8483 - .L_8482)
.L_8482:
        /*00bc*/ 	.word	0x00000000


	//----- nvinfo : EIATTR_CBANK_PARAM_SIZE
	.align		4
.L_8483:
        /*00c0*/ 	.byte	0x03, 0x19
        /*00c2*/ 	.short	0x0024


	//----- nvinfo : EIATTR_PARAM_CBANK
	.align		4
        /*00c4*/ 	.byte	0x04, 0x0a
        /*00c6*/ 	.short	(.L_8485 - .L_8484)
	.align		4
.L_8484:
        /*00c8*/ 	.word	index@(.nv.constant0._Z13mul_mat_vec_qIfLi32ELi4E10block_q4_1Li2EXadL_ZN45_INTERNAL_8d5cb472_14_gguf_kernel_cu_cd24131917vec_dot_q4_1_q8_1EPKvPK10block_q8_1RKiEEEvS3_S3_PT_iii)
        /*00cc*/ 	.short	0x0380
        /*00ce*/ 	.short	0x0024


	//----- nvinfo : EIATTR_SW_WAR
	.align		4
.L_8485:
        /*00d0*/ 	.byte	0x04, 0x36
        /*00d2*/ 	.short	(.L_8487 - .L_8486)
.L_8486:
        /*00d4*/ 	.word	0x00000008
.L_8487:


//--------------------- .nv.info._Z13mul_mat_vec_qIfLi32ELi4E10block_q4_0Li2EXadL_ZN45_INTERNAL_8d5cb472_14_gguf_kernel_cu_cd24131917vec_dot_q4_0_q8_1EPKvPK10block_q8_1RKiEEEvS3_S3_PT_iii --------------------------
	.section	.nv.info._Z13mul_mat_vec_qIfLi32ELi4E10block_q4_0Li2EXadL_ZN45_INTERNAL_8d5cb472_14_gguf_kernel_cu_cd24131917vec_dot_q4_0_q8_1EPKvPK10block_q8_1RKiEEEvS3_S3_PT_iii,"",@"SHT_CUDA_INFO"
	.sectionflags	@""
	.align	4


	//----- nvinfo : EIATTR_CUDA_API_VERSION
	.align		4
        /*0000*/ 	.byte	0x04, 0x37
        /*0002*/ 	.short	(.L_8489 - .L_8488)
.L_8488:
        /*0004*/ 	.word	0x00000082


	//----- nvinfo : EIATTR_KPARAM_INFO
	.align		4
.L_8489:
        /*0008*/ 	.byte	0x04, 0x17
        /*000a*/ 	.short	(.L_8491 - .L_8490)
.L_8490:
        /*000c*/ 	.word	0x00000000
        /*0010*/ 	.short	0x0005
        /*0012*/ 	.short	0x0020
        /*0014*/ 	.byte	0x00, 0xf0, 0x11, 0x00


	//----- nvinfo : EIATTR_KPARAM_INFO
	.align		4
.L_8491:
        /*0018*/ 	.byte	0x04, 0x17
        /*001a*/ 	.short	(.L_8493 - .L_8492)
.L_8492:
        /*001c*/ 	.word	0x00000000
        /*0020*/ 	.short	0x0004
        /*0022*/ 	.short	0x001c
        /*0024*/ 	.byte	0x00, 0xf0, 0x11, 0x00


	//----- nvinfo : EIATTR_KPARAM_INFO
	.align		4
.L_8493:
        /*0028*/ 	.byte	0x04, 0x17
        /*002a*/ 	.short	(.L_8495 - .L_8494)
.L_8494:
        /*002c*/ 	.word	0x00000000
        /*0030*/ 	.short	0x0003
        /*0032*/ 	.short	0x0018
        /*0034*/ 	.byte	0x00, 0xf0, 0x11, 0x00


	//----- nvinfo : EIATTR_KPARAM_INFO
	.align		4
.L_8495:
        /*0038*/ 	.byte	0x04, 0x17
        /*003a*/ 	.short	(.L_8497 - .L_8496)
.L_8496:
        /*003c*/ 	.word	0x00000000
        /*0040*/ 	.short	0x0002
        /*0042*/ 	.short	0x0010
        /*0044*/ 	.byte	0x00, 0xf5, 0x21, 0x00


	//----- nvinfo : EIATTR_KPARAM_INFO
	.align		4
.L_8497:
        /*0048*/ 	.byte	0x04, 0x17
        /*004a*/ 	.short	(.L_8499 - .L_8498)
.L_8498:
        /*004c*/ 	.word	0x00000000
        /*0050*/ 	.short	0x0001
        /*0052*/ 	.short	0x0008
        /*0054*/ 	.byte	0x00, 0xf5, 0x21, 0x00


	//----- nvinfo : EIATTR_KPARAM_INFO
	.align		4
.L_8499:
        /*0058*/ 	.byte	0x04, 0x17
        /*005a*/ 	.short	(.L_8501 - .L_8500)
.L_8500:
        /*005c*/ 	.word	0x00000000
        /*0060*/ 	.short	0x0000
        /*0062*/ 	.short	0x0000
        /*0064*/ 	.byte	0x00, 0xf5, 0x21, 0x00


	//----- nvinfo : EIATTR_SPARSE_MMA_MASK
	.align		4
.L_8501:
        /*0068*/ 	.byte	0x03, 0x50
        /*006a*/ 	.short	0x0000


	//----- nvinfo : EIATTR_MAXREG_COUNT
	.align		4
        /*006c*/ 	.byte	0x03, 0x1b
        /*006e*/ 	.short	0x00ff


	//----- nvinfo : EIATTR_MERCURY_ISA_VERSION
	.align		4
        /*0070*/ 	.byte	0x03, 0x5f
        /*0072*/ 	.short	0x0101


	//----- nvinfo : EIATTR_COOP_GROUP_MASK_REGIDS
	.align		4
        /*0074*/ 	.byte	0x04, 0x29
        /*0076*/ 	.short	(.L_8503 - .L_8502)


	//   ....[0]....
.L_8502:
        /*0078*/ 	.word	0xffffffff


	//   ....[1]....
        /*007c*/ 	.word	0xffffffff


	//   ....[2]....
        /*0080*/ 	.word	0xffffffff


	//   ....[3]....
        /*0084*/ 	.word	0xffffffff


	//   ....[4]....
        /*0088*/ 	.word	0xffffffff


	//----- nvinfo : EIATTR_COOP_GROUP_INSTR_OFFSETS
	.align		4
.L_8503:
        /*008c*/ 	.byte	0x04, 0x28
        /*008e*/ 	.short	(.L_8505 - .L_8504)


	//   ....[0]....
.L_8504:
        /*0090*/ 	.word	0x000009b0


	//   ....[1]....
        /*0094*/ 	.word	0x000009e0


	//   ....[2]....
        /*0098*/ 	.word	0x00000a00


	//   ....[3]....
        /*009c*/ 	.word	0x00000a20


	//   ....[4]....
        /*00a0*/ 	.word	0x00000a40


	//----- nvinfo : EIATTR_VRC_CTA_INIT_COUNT
	.align		4
.L_8505:
        /*00a4*/ 	.byte	0x02, 0x4a
	.zero		1
	.zero		1


	//----- nvinfo : EIATTR_EXIT_INSTR_OFFSETS
	.align		4
        /*00a8*/ 	.byte	0x04, 0x1c
        /*00aa*/ 	.short	(.L_8507 - .L_8506)


	//   ....[0]....
.L_8506:
        /*00ac*/ 	.word	0x000000a0


	//   ....[1]....
        /*00b0*/ 	.word	0x00000a50


	//   ....[2]....
        /*00b4*/ 	.word	0x00000ab0


	//----- nvinfo : EIATTR_CRS_STACK_SIZE
	.align		4
.L_8507:
        /*00b8*/ 	.byte	0x04, 0x1e
        /*00ba*/ 	.short	(.L_8509 - .L_8508)
.L_8508:
        /*00bc*/ 	.word	0x00000000


	//----- nvinfo : EIATTR_CBANK_PARAM_SIZE
	.align		4
.L_8509:
        /*00c0*/ 	.byte	0x03, 0x19
        /*00c2*/ 	.short	0x0024


	//----- nvinfo : EIATTR_PARAM_CBANK
	.align		4
        /*00c4*/ 	.byte	0x04, 0x0a
        /*00c6*/ 	.short	(.L_8511 - .L_8510)
	.align		4
.L_8510:
        /*00c8*/ 	.word	index@(.nv.constant0._Z13mul_mat_vec_qIfLi32ELi4E10block_q4_0Li2EXadL_ZN45_INTERNAL_8d5cb472_14_gguf_kernel_cu_cd24131917vec_dot_q4_0_q8_1EPKvPK10block_q8_1RKiEEEvS3_S3_PT_iii)
        /*00cc*/ 	.short	0x0380
        /*00ce*/ 	.short	0x0024


	//----- nvinfo : EIATTR_SW_WAR
	.align		4
.L_8511:
        /*00d0*/ 	.byte	0x04, 0x36
        /*00d2*/ 	.short	(.L_8513 - .L_8512)
.L_8512:
        /*00d4*/ 	.word	0x00000008
.L_8513:


//--------------------- .nv.info._Z13quantize_q8_1IfEvPKT_Pvii --------------------------
	.section	.nv.info._Z13quantize_q8_1IfEvPKT_Pvii,"",@"SHT_CUDA_INFO"
	.sectionflags	@""
	.align	4


	//----- nvinfo : EIATTR_CUDA_API_VERSION
	.align		4
        /*0000*/ 	.byte	0x04, 0x37
        /*0002*/ 	.short	(.L_8515 - .L_8514)
.L_8514:
        /*0004*/ 	.word	0x00000082


	//----- nvinfo : EIATTR_KPARAM_INFO
	.align		4
.L_8515:
        /*0008*/ 	.byte	0x04, 0x17
        /*000a*/ 	.short	(.L_8517 - .L_8516)
.L_8516:
        /*000c*/ 	.word	0x00000000
        /*0010*/ 	.short	0x0003
        /*0012*/ 	.short	0x0014
        /*0014*/ 	.byte	0x00, 0xf0, 0x11, 0x00


	//----- nvinfo : EIATTR_KPARAM_INFO
	.align		4
.L_8517:
        /*0018*/ 	.byte	0x04, 0x17
        /*001a*/ 	.short	(.L_8519 - .L_8518)
.L_8518:
        /*001c*/ 	.word	0x00000000
        /*0020*/ 	.short	0x0002
        /*0022*/ 	.short	0x0010
        /*0024*/ 	.byte	0x00, 0xf0, 0x11, 0x00


	//----- nvinfo : EIATTR_KPARAM_INFO
	.align		4
.L_8519:
        /*0028*/ 	.byte	0x04, 0x17
        /*002a*/ 	.short	(.L_8521 - .L_8520)
.L_8520:
        /*002c*/ 	.word	0x00000000
        /*0030*/ 	.short	0x0001
        /*0032*/ 	.short	0x0008
        /*0034*/ 	.byte	0x00, 0xf5, 0x21, 0x00


	//----- nvinfo : EIATTR_KPARAM_INFO
	.align		4
.L_8521:
        /*0038*/ 	.byte	0x04, 0x17
        /*003a*/ 	.short	(.L_8523 - .L_8522)
.L_8522:
        /*003c*/ 	.word	0x00000000
        /*0040*/ 	.short	0x0000
        /*0042*/ 	.short	0x0000
        /*0044*/ 	.byte	0x00, 0xf5, 0x21, 0x00


	//----- nvinfo : EIATTR_SPARSE_MMA_MASK
	.align		4
.L_8523:
        /*0048*/ 	.byte	0x03, 0x50
        /*004a*/ 	.short	0x0000


	//----- nvinfo : EIATTR_MAXREG_COUNT
	.align		4
        /*004c*/ 	.byte	0x03, 0x1b
        /*004e*/ 	.short	0x00ff


	//----- nvinfo : EIATTR_MERCURY_ISA_VERSION
	.align		4
        /*0050*/ 	.byte	0x03, 0x5f
        /*0052*/ 	.short	0x0101


	//----- nvinfo : EIATTR_COOP_GROUP_MASK_REGIDS
	.align		4
        /*0054*/ 	.byte	0x04, 0x29
        /*0056*/ 	.short	(.L_8525 - .L_8524)


	//   ....[0]....
.L_8524:
        /*0058*/ 	.word	0xffffffff


	//   ....[1]....
        /*005c*/ 	.word	0xffffffff


	//   ....[2]....
        /*0060*/ 	.word	0xffffffff


	//   ....[3]....
        /*0064*/ 	.word	0xffffffff


	//   ....[4]....
        /*0068*/ 	.word	0xffffffff


	//   ....[5]....
        /*006c*/ 	.word	0xffffffff


	//   ....[6]....
        /*0070*/ 	.word	0xffffffff


	//   ....[7]....
        /*0074*/ 	.word	0xffffffff


	//   ....[8]....
        /*0078*/ 	.word	0xffffffff


	//   ....[9]....
        /*007c*/ 	.word	0xffffffff


	//----- nvinfo : EIATTR_COOP_GROUP_INSTR_OFFSETS
	.align		4
.L_8525:
        /*0080*/ 	.byte	0x04, 0x28
        /*0082*/ 	.short	(.L_8527 - .L_8526)


	//   ....[0]....
.L_8526:
        /*0084*/ 	.word	0x00000190


	//   ....[1]....
        /*0088*/ 	.word	0x000001b0


	//   ....[2]....
        /*008c*/ 	.word	0x000001d0


	//   ....[3]....
        /*0090*/ 	.word	0x000001e0


	//   ....[4]....
        /*0094*/ 	.word	0x00000210


	//   ....[5]....
        /*0098*/ 	.word	0x00000220


	//   ....[6]....
        /*009c*/ 	.word	0x00000250


	//   ....[7]....
        /*00a0*/ 	.word	0x00000260


	//   ....[8]....
        /*00a4*/ 	.word	0x000002a0


	//   ....[9]....
        /*00a8*/ 	.word	0x00000350


	//----- nvinfo : EIATTR_VRC_CTA_INIT_COUNT
	.align		4
.L_8527:
        /*00ac*/ 	.byte	0x02, 0x4a
	.zero		1
	.zero		1


	//----- nvinfo : EIATTR_EXIT_INSTR_OFFSETS
	.align		4
        /*00b0*/ 	.byte	0x04, 0x1c
        /*00b2*/ 	.short	(.L_8529 - .L_8528)


	//   ....[0]....
.L_8528:
        /*00b4*/ 	.word	0x00000070


	//   ....[1]....
        /*00b8*/ 	.word	0x00000420


	//   ....[2]....
        /*00bc*/ 	.word	0x00000450


	//----- nvinfo : EIATTR_CRS_STACK_SIZE
	.align		4
.L_8529:
        /*00c0*/ 	.byte	0x04, 0x1e
        /*00c2*/ 	.short	(.L_8531 - .L_8530)
.L_8530:
        /*00c4*/ 	.word	0x00000000


	//----- nvinfo : EIATTR_CBANK_PARAM_SIZE
	.align		4
.L_8531:
        /*00c8*/ 	.byte	0x03, 0x19
        /*00ca*/ 	.short	0x0018


	//----- nvinfo : EIATTR_PARAM_CBANK
	.align		4
        /*00cc*/ 	.byte	0x04, 0x0a
        /*00ce*/ 	.short	(.L_8533 - .L_8532)
	.align		4
.L_8532:
        /*00d0*/ 	.word	index@(.nv.constant0._Z13quantize_q8_1IfEvPKT_Pvii)
        /*00d4*/ 	.short	0x0380
        /*00d6*/ 	.short	0x0018


	//----- nvinfo : EIATTR_SW_WAR
	.align		4
.L_8533:
        /*00d8*/ 	.byte	0x04, 0x36
        /*00da*/ 	.short	(.L_8535 - .L_8534)
.L_8534:
        /*00dc*/ 	.word	0x00000008
.L_8535:


//--------------------- .nv.info._Z22dequantize_block_iq1_mIN3c108BFloat16EEvPKvPT_ --------------------------
	.section	.nv.info._Z22dequantize_block_iq1_mIN3c108BFloat16EEvPKvPT_,"",@"SHT_CUDA_INFO"
	.sectionflags	@""
	.align	4


	//----- nvinfo : EIATTR_CUDA_API_VERSION
	.align		4
        /*0000*/ 	.byte	0x04, 0x37
        /*0002*/ 	.short	(.L_8537 - .L_8536)
.L_8536:
        /*0004*/ 	.word	0x00000082


	//----- nvinfo : EIATTR_KPARAM_INFO
	.align		4
.L_8537:
        /*0008*/ 	.byte	0x04, 0x17
        /*000a*/ 	.short	(.L_8539 - .L_8538)
.L_8538:
        /*000c*/ 	.word	0x00000000
        /*0010*/ 	.short	0x0001
        /*0012*/ 	.short	0x0008
        /*0014*/ 	.byte	0x00, 0xf5, 0x21, 0x00


	//----- nvinfo : EIATTR_KPARAM_INFO
	.align		4
.L_8539:
        /*0018*/ 	.byte	0x04, 0x17
        /*001a*/ 	.short	(.L_8541 - .L_8540)
.L_8540:
        /*001c*/ 	.word	0x00000000
        /*0020*/ 	.short	0x0000
        /*0022*/ 	.short	0x0000
        /*0024*/ 	.byte	0x00, 0xf5, 0x21, 0x00


	//----- nvinfo : EIATTR_SPARSE_MMA_MASK
	.align		4
.L_8541:
        /*0028*/ 	.byte	0x03, 0x50
        /*002a*/ 	.short	0x0000


	//----- nvinfo : EIATTR_MAXREG_COUNT
	.align		4
        /*002c*/ 	.byte	0x03, 0x1b
        /*002e*/ 	.short	0x00ff


	//----- nvinfo : EIATTR_MERCURY_ISA_VERSION
	.align		4
        /*0030*/ 	.byte	0x03, 0x5f
        /*0032*/ 	.short	0x0101


	//----- nvinfo : EIATTR_VRC_CTA_INIT_COUNT
	.align		4
        /*0034*/ 	.byte	0x02, 0x4a
	.zero		1
	.zero		1


	//----- nvinfo : EIATTR_EXIT_INSTR_OFFSETS
	.align		4
        /*0038*/ 	.byte	0x04, 0x1c
        /*003a*/ 	.short	(.L_8543 - .L_8542)


	//   ....[0]....
.L_8542:
        /*003c*/ 	.word	0x00000780


	//----- nvinfo : EIATTR_CBANK_PARAM_SIZE
	.align		4
.L_8543:
        /*0040*/ 	.byte	0x03, 0x19
        /*0042*/ 	.short	0x0010


	//----- nvinfo : EIATTR_PARAM_CBANK
	.align		4
        /*0044*/ 	.byte	0x04, 0x0a
        /*0046*/ 	.short	(.L_8545 - .L_8544)
	.align		4
.L_8544:
        /*0048*/ 	.word	index@(.nv.constant0._Z22dequantize_block_iq1_mIN3c108BFloat16EEvPKvPT_)
        /*004c*/ 	.short	0x0380
        /*004e*/ 	.short	0x0010


	//----- nvinfo : EIATTR_SW_WAR
	.align		4
.L_8545:
        /*0050*/ 	.byte	0x04, 0x36
        /*0052*/ 	.short	(.L_8547 - .L_8546)
.L_8546:
        /*0054*/ 	.word	0x00000008
.L_8547:


//--------------------- .nv.info._Z23dequantize_block_iq4_xsIN3c108BFloat16EEvPKvPT_ --------------------------
	.section	.nv.info._Z23dequantize_block_iq4_xsIN3c108BFloat16EEvPKvPT_,"",@"SHT_CUDA_INFO"
	.sectionflags	@""
	.align	4


	//----- nvinfo : EIATTR_CUDA_API_VERSION
	.align		4
        /*0000*/ 	.byte	0x04, 0x37
        /*0002*/ 	.short	(.L_8549 - .L_8548)
.L_8548:
        /*0004*/ 	.word	0x00000082


	//----- nvinfo : EIATTR_KPARAM_INFO
	.align		4
.L_8549:
        /*0008*/ 	.byte	0x04, 0x17
        /*000a*/ 	.short	(.L_8551 - .L_8550)
.L_8550:
        /*000c*/ 	.word	0x00000000
        /*0010*/ 	.short	0x0001
        /*0012*/ 	.short	0x0008
        /*0014*/ 	.byte	0x00, 0xf5, 0x21, 0x00


	//----- nvinfo : EIATTR_KPARAM_INFO
	.align		4
.L_8551:
        /*0018*/ 	.byte	0x04, 0x17
        /*001a*/ 	.short	(.L_8553 - .L_8552)
.L_8552:
        /*001c*/ 	.word	0x00000000
        /*0020*/ 	.short	0x0000
        /*0022*/ 	.short	0x0000
        /*0024*/ 	.byte	0x00, 0xf5, 0x21, 0x00


	//----- nvinfo : EIATTR_SPARSE_MMA_MASK
	.align		4
.L_8553:
        /*0028*/ 	.byte	0x03, 0x50
        /*002a*/ 	.short	0x0000


	//----- nvinfo : EIATTR_MAXREG_COUNT
	.align		4
        /*002c*/ 	.byte	0x03, 0x1b
        /*002e*/ 	.short	0x00ff


	//----- nvinfo : EIATTR_MERCURY_ISA_VERSION
	.align		4
        /*0030*/ 	.byte	0x03, 0x5f
        /*0032*/ 	.short	0x0101


	//----- nvinfo : EIATTR_VRC_CTA_INIT_COUNT
	.align		4
        /*0034*/ 	.byte	0x02, 0x4a
	.zero		1
	.zero		1


	//----- nvinfo : EIATTR_EXIT_INSTR_OFFSETS
	.align		4
        /*0038*/ 	.byte	0x04, 0x1c
        /*003a*/ 	.short	(.L_8555 - .L_8554)


	//   ....[0]....
.L_8554:
        /*003c*/ 	.word	0x00000720


	//----- nvinfo : EIATTR_CBANK_PARAM_SIZE
	.align		4
.L_8555:
        /*0040*/ 	.byte	0x03, 0x19
        /*0042*/ 	.short	0x0010


	//----- nvinfo : EIATTR_PARAM_CBANK
	.align		4
        /*0044*/ 	.byte	0x04, 0x0a
        /*0046*/ 	.short	(.L_8557 - .L_8556)
	.align		4
.L_8556:
        /*0048*/ 	.word	index@(.nv.constant0._Z23dequantize_block_iq4_xsIN3c108BFloat16EEvPKvPT_)
        /*004c*/ 	.short	0x0380
        /*004e*/ 	.short	0x0010


	//----- nvinfo : EIATTR_SW_WAR
	.align		4
.L_8557:
        /*0050*/ 	.byte	0x04, 0x36
        /*0052*/ 	.short	(.L_8559 - .L_8558)
.L_8558:
        /*0054*/ 	.word	0x00000008
.L_8559:


//--------------------- .nv.info._Z22dequantize_block_iq2_sIN3c108BFloat16EEvPKvPT_ --------------------------
	.section	.nv.info._Z22dequantize_block_iq2_sIN3c108BFloat16EEvPKvPT_,"",@"SHT_CUDA_INFO"
	.sectionflags	@""
	.align	4


	//----- nvinfo : EIATTR_CUDA_API_VERSION
	.align		4
        /*0000*/ 	.byte	0x04, 0x37
        /*0002*/ 	.short	(.L_8561 - .L_8560)
.L_8560:
        /*0004*/ 	.word	0x00000082


	//----- nvinfo : EIATTR_KPARAM_INFO
	.align		4
.L_8561:
        /*0008*/ 	.byte	0x04, 0x17
        /*000a*/ 	.short	(.L_8563 - .L_8562)
.L_8562:
        /*000c*/ 	.word	0x00000000
        /*0010*/ 	.short	0x0001
        /*0012*/ 	.short	0x0008
        /*0014*/ 	.byte	0x00, 0xf5, 0x21, 0x00


	//----- nvinfo : EIATTR_KPARAM_INFO
	.align		4
.L_8563:
        /*0018*/ 	.byte	0x04, 0x17
        /*001a*/ 	.short	(.L_8565 - .L_8564)
.L_8564:
        /*001c*/ 	.word	0x00000000
        /*0020*/ 	.short	0x0000
        /*0022*/ 	.short	0x0000
        /*0024*/ 	.byte	0x00, 0xf5, 0x21, 0x00


	//----- nvinfo : EIATTR_SPARSE_MMA_MASK
	.align		4
.L_8565:
        /*0028*/ 	.byte	0x03, 0x50
        /*002a*/ 	.short	0x0000


	//----- nvinfo : EIATTR_MAXREG_COUNT
	.align		4
        /*002c*/ 	.byte	0x03, 0x1b
        /*002e*/ 	.short	0x00ff


	//----- nvinfo : EIATTR_MERCURY_ISA_VERSION
	.align		4
        /*0030*/ 	.byte	0x03, 0x5f
        /*0032*/ 	.short	0x0101


	//----- nvinfo : EIATTR_VRC_CTA_INIT_COUNT
	.align		4
        /*0034*/ 	.byte	0x02, 0x4a
	.zero		1
	.zero		1


	//----- nvinfo : EIATTR_EXIT_INSTR_OFFSETS
	.align		4
        /*0038*/ 	.byte	0x04, 0x1c
        /*003a*/ 	.short	(.L_8567 - .L_8566)


	//   ....[0]....
.L_8566:
        /*003c*/ 	.word	0x00000640


	//----- nvinfo : EIATTR_CBANK_PARAM_SIZE
	.align		4
.L_8567:
        /*0040*/ 	.byte	0x03, 0x19
        /*0042*/ 	.short	0x0010


	//----- nvinfo : EIATTR_PARAM_CBANK
	.align		4
        /*0044*/ 	.byte	0x04, 0x0a
        /*0046*/ 	.short	(.L_8569 - .L_8568)
	.align		4
.L_8568:
        /*0048*/ 	.word	index@(.nv.constant0._Z22dequantize_block_iq2_sIN3c108BFloat16EEvPKvPT_)
        /*004c*/ 	.short	0x0380
        /*004e*/ 	.short	0x0010


	//----- nvinfo : EIATTR_SW_WAR
	.align		4
.L_8569:
        /*0050*/ 	.byte	0x04, 0x36
        /*0052*/ 	.short	(.L_8571 - .L_8570)
.L_8570:
        /*0054*/ 	.word	0x00000008
.L_8571:


//--------------------- .nv.info._Z22dequantize_block_iq3_sIN3c108BFloat16EEvPKvPT_ --------------------------
	.section	.nv.info._Z22dequantize_block_iq3_sIN3c108BFloat16EEvPKvPT_,"",@"SHT_CUDA_INFO"
	.sectionflags	@""
	.align	4


	//----- nvinfo : EIATTR_CUDA_API_VERSION
	.align		4
        /*0000*/ 	.byte	0x04, 0x37
        /*0002*/ 	.short	(.L_8573 - .L_8572)
.L_8572:
        /*0004*/ 	.word	0x00000082


	//----- nvinfo : EIATTR_KPARAM_INFO
	.align		4
.L_8573:
        /*0008*/ 	.byte	0x04, 0x17
        /*000a*/ 	.short	(.L_8575 - .L_8574)
.L_8574:
        /*000c*/ 	.word	0x00000000
        /*0010*/ 	.short	0x0001
        /*0012*/ 	.short	0x0008
        /*0014*/ 	.byte	0x00, 0xf5, 0x21, 0x00


	//----- nvinfo : EIATTR_KPARAM_INFO
	.align		4
.L_8575:
        /*0018*/ 	.byte	0x04, 0x17
        /*001a*/ 	.short	(.L_8577 - .L_8576)
.L_8576:
        /*001c*/ 	.word	0x00000000
        /*0020*/ 	.short	0x0000
        /*0022*/ 	.short	0x0000
        /*0024*/ 	.byte	0x00, 0xf5, 0x21, 0x00


	//----- nvinfo : EIATTR_SPARSE_MMA_MASK
	.align		4
.L_8577:
        /*0028*/ 	.byte	0x03, 0x50
        /*002a*/ 	.short	0x0000


	//----- nvinfo : EIATTR_MAXREG_COUNT
	.align		4
        /*002c*/ 	.byte	0x03, 0x1b
        /*002e*/ 	.short	0x00ff


	//----- nvinfo : EIATTR_MERCURY_ISA_VERSION
	.align		4
        /*0030*/ 	.byte	0x03, 0x5f
        /*0032*/ 	.short	0x0101


	//----- nvinfo : EIATTR_VRC_CTA_INIT_COUNT
	.align		4
        /*0034*/ 	.byte	0x02, 0x4a
	.zero		1
	.zero		1


	//----- nvinfo : EIATTR_EXIT_INSTR_OFFSETS
	.align		4
        /*0038*/ 	.byte	0x04, 0x1c
        /*003a*/ 	.short	(.L_8579 - .L_8578)


	//   ....[0]....
.L_8578:
        /*003c*/ 	.word	0x00000740


	//----- nvinfo : EIATTR_CBANK_PARAM_SIZE
	.align		4
.L_8579:
        /*0040*/ 	.byte	0x03, 0x19
        /*0042*/ 	.short	0x0010


	//----- nvinfo : EIATTR_PARAM_CBANK
	.align		4
        /*0044*/ 	.byte	0x04, 0x0a
        /*0046*/ 	.short	(.L_8581 - .L_8580)
	.align		4
.L_8580:
        /*0048*/ 	.word	index@(.nv.constant0._Z22dequantize_block_iq3_sIN3c108BFloat16EEvPKvPT_)
        /*004c*/ 	.short	0x0380
        /*004e*/ 	.short	0x0010


	//----- nvinfo : EIATTR_SW_WAR
	.align		4
.L_8581:
        /*0050*/ 	.byte	0x04, 0x36
        /*0052*/ 	.short	(.L_8583 - .L_8582)
.L_8582:
        /*0054*/ 	.word	0x00000008
.L_8583:


//--------------------- .nv.info._Z23dequantize_block_iq4_nlIN3c108BFloat16EEvPKvPT_ --------------------------
	.section	.nv.info._Z23dequantize_block_iq4_nlIN3c108BFloat16EEvPKvPT_,"",@"SHT_CUDA_INFO"
	.sectionflags	@""
	.align	4


	//----- nvinfo : EIATTR_CUDA_API_VERSION
	.align		4
        /*0000*/ 	.byte	0x04, 0x37
        /*0002*/ 	.short	(.L_8585 - .L_8584)
.L_8584:
        /*0004*/ 	.word	0x00000082


	//----- nvinfo : EIATTR_KPARAM_INFO
	.align		4
.L_8585:
        /*0008*/ 	.byte	0x04, 0x17
        /*000a*/ 	.short	(.L_8587 - .L_8586)
.L_8586:
        /*000c*/ 	.word	0x00000000
        /*0010*/ 	.short	0x0001
        /*0012*/ 	.short	0x0008
        /*0014*/ 	.byte	0x00, 0xf5, 0x21, 0x00


	//----- nvinfo : EIATTR_KPARAM_INFO
	.align		4
.L_8587:
        /*0018*/ 	.byte	0x04, 0x17
        /*001a*/ 	.short	(.L_8589 - .L_8588)
.L_8588:
        /*001c*/ 	.word	0x00000000
        /*0020*/ 	.short	0x0000
        /*0022*/ 	.short	0x0000
        /*0024*/ 	.byte	0x00, 0xf5, 0x21, 0x00


	//----- nvinfo : EIATTR_SPARSE_MMA_MASK
	.align		4
.L_8589:
        /*0028*/ 	.byte	0x03, 0x50
        /*002a*/ 	.short	0x0000


	//----- nvinfo : EIATTR_MAXREG_COUNT
	.align		4
        /*002c*/ 	.byte	0x03, 0x1b
        /*002e*/ 	.short	0x00ff


	//----- nvinfo : EIATTR_MERCURY_ISA_VERSION
	.align		4
        /*0030*/ 	.byte	0x03, 0x5f
        /*0032*/ 	.short	0x0101


	//----- nvinfo : EIATTR_VRC_CTA_INIT_COUNT
	.align		4
        /*0034*/ 	.byte	0x02, 0x4a
	.zero		1
	.zero		1


	//----- nvinfo : EIATTR_EXIT_INSTR_OFFSETS
	.align		4
        /*0038*/ 	.byte	0x04, 0x1c
        /*003a*/ 	.short	(.L_8591 - .L_8590)


	//   ....[0]....
.L_8590:
        /*003c*/ 	.word	0x000005f0


	//----- nvinfo : EIATTR_CBANK_PARAM_SIZE
	.align		4
.L_8591:
        /*0040*/ 	.byte	0x03, 0x19
        /*0042*/ 	.short	0x0010


	//----- nvinfo : EIATTR_PARAM_CBANK
	.align		4
        /*0044*/ 	.byte	0x04, 0x0a
        /*0046*/ 	.short	(.L_8593 - .L_8592)
	.align		4
.L_8592:
        /*0048*/ 	.word	index@(.nv.constant0._Z23dequantize_block_iq4_nlIN3c108BFloat16EEvPKvPT_)
        /*004c*/ 	.short	0x0380
        /*004e*/ 	.short	0x0010


	//----- nvinfo : EIATTR_SW_WAR
	.align		4
.L_8593:
        /*0050*/ 	.byte	0x04, 0x36
        /*0052*/ 	.short	(.L_8595 - .L_8594)
.L_8594:
        /*0054*/ 	.word	0x00000008
.L_8595:


//--------------------- .nv.info._Z22dequantize_block_iq1_sIN3c108BFloat16EEvPKvPT_ --------------------------
	.section	.nv.info._Z22dequantize_block_iq1_sIN3c108BFloat16EEvPKvPT_,"",@"SHT_CUDA_INFO"
	.sectionflags	@""
	.align	4


	//----- nvinfo : EIATTR_CUDA_API_VERSION
	.align		4
        /*0000*/ 	.byte	0x04, 0x37
        /*0002*/ 	.short	(.L_8597 - .L_8596)
.L_8596:
        /*0004*/ 	.word	0x00000082


	//----- nvinfo : EIATTR_KPARAM_INFO
	.align		4
.L_8597:
        /*0008*/ 	.byte	0x04, 0x17
        /*000a*/ 	.short	(.L_8599 - .L_8598)
.L_8598:
        /*000c*/ 	.word	0x00000000
        /*0010*/ 	.short	0x0001
        /*0012*/ 	.short	0x0008
        /*0014*/ 	.byte	0x00, 0xf5, 0x21, 0x00


	//----- nvinfo : EIATTR_KPARAM_INFO
	.align		4
.L_8599:
        /*0018*/ 	.byte	0x04, 0x17
        /*001a*/ 	.short	(.L_8601 - .L_8600)
.L_8600:
        /*001c*/ 	.word	0x00000000
        /*0020*/ 	.short	0x0000
        /*0022*/ 	.short	0x0000
        /*0024*/ 	.byte	0x00, 0xf5, 0x21, 0x00


	//----- nvinfo : EIATTR_SPARSE_MMA_MASK
	.align		4
.L_8601:
        /*0028*/ 	.byte	0x03, 0x50
        /*002a*/ 	.short	0x0000


	//----- nvinfo : EIATTR_MAXREG_COUNT
	.align		4
        /*002c*/ 	.byte	0x03, 0x1b
        /*002e*/ 	.short	0x00ff


	//----- nvinfo : EIATTR_MERCURY_ISA_VERSION
	.align		4
        /*0030*/ 	.byte	0x03, 0x5f
        /*0032*/ 	.short	0x0101


	//----- nvinfo : EIATTR_VRC_CTA_INIT_COUNT
	.align		4
        /*0034*/ 	.byte	0x02, 0x4a
	.zero		1
	.zero		1


	//----- nvinfo : EIATTR_EXIT_INSTR_OFFSETS
	.align		4
        /*0038*/ 	.byte	0x04, 0x1c
        /*003a*/ 	.short	(.L_8603 - .L_8602)


	//   ....[0]....
.L_8602:
        /*003c*/ 	.word	0x00000630


	//----- nvinfo : EIATTR_CBANK_PARAM_SIZE
	.align		4
.L_8603:
        /*0040*/ 	.byte	0x03, 0x19
        /*0042*/ 	.short	0x0010


	//----- nvinfo : EIATTR_PARAM_CBANK
	.align		4
        /*0044*/ 	.byte	0x04, 0x0a
        /*0046*/ 	.short	(.L_8605 - .L_8604)
	.align		4
.L_8604:
        /*0048*/ 	.word	index@(.nv.constant0._Z22dequantize_block_iq1_sIN3c108BFloat16EEvPKvPT_)
        /*004c*/ 	.short	0x0380
        /*004e*/ 	.short	0x0010


	//----- nvinfo : EIATTR_SW_WAR
	.align		4
.L_8605:
        /*0050*/ 	.byte	0x04, 0x36
        /*0052*/ 	.short	(.L_8607 - .L_8606)
.L_8606:
        /*0054*/ 	.word	0x00000008
.L_8607:


//--------------------- .nv.info._Z24dequantize_block_iq3_xxsIN3c108BFloat16EEvPKvPT_ --------------------------
	.section	.nv.info._Z24dequantize_block_iq3_xxsIN3c108BFloat16EEvPKvPT_,"",@"SHT_CUDA_INFO"
	.sectionflags	@""
	.align	4


	//----- nvinfo : EIATTR_CUDA_API_VERSION
	.align		4
        /*0000*/ 	.byte	0x04, 0x37
        /*0002*/ 	.short	(.L_8609 - .L_8608)
.L_8608:
        /*0004*/ 	.word	0x00000082


	//----- nvinfo : EIATTR_KPARAM_INFO
	.align		4
.L_8609:
        /*0008*/ 	.byte	0x04, 0x17
        /*000a*/ 	.short	(.L_8611 - .L_8610)
.L_8610:
        /*000c*/ 	.word	0x00000000
        /*0010*/ 	.short	0x0001
        /*0012*/ 	.short	0x0008
        /*0014*/ 	.byte	0x00, 0xf5, 0x21, 0x00


	//----- nvinfo : EIATTR_KPARAM_INFO
	.align		4
.L_8611:
        /*0018*/ 	.byte	0x04, 0x17
        /*001a*/ 	.short	(.L_8613 - .L_8612)
.L_8612:
        /*001c*/ 	.word	0x00000000
        /*0020*/ 	.short	0x0000
        /*0022*/ 	.short	0x0000
        /*0024*/ 	.byte	0x00, 0xf5, 0x21, 0x00


	//----- nvinfo : EIATTR_SPARSE_MMA_MASK
	.align		4
.L_8613:
        /*0028*/ 	.byte	0x03, 0x50
        /*002a*/ 	.short	0x0000


	//----- nvinfo : EIATTR_MAXREG_COUNT
	.align		4
        /*002c*/ 	.byte	0x03, 0x1b
        /*002e*/ 	.short	0x00ff


	//----- nvinfo : EIATTR_MERCURY_ISA_VERSION
	.align		4
        /*0030*/ 	.byte	0x03, 0x5f
        /*0032*/ 	.short	0x0101


	//----- nvinfo : EIATTR_VRC_CTA_INIT_COUNT
	.align		4
        /*0034*/ 	.byte	0x02, 0x4a
	.zero		1
	.zero		1


	//----- nvinfo : EIATTR_EXIT_INSTR_OFFSETS
	.align		4
        /*0038*/ 	.byte	0x04, 0x1c
        /*003a*/ 	.short	(.L_8615 - .L_8614)


	//   ....[0]....
.L_8614:
        /*003c*/ 	.word	0x00000680


	//----- nvinfo : EIATTR_CBANK_PARAM_SIZE
	.align		4
.L_8615:
        /*0040*/ 	.byte	0x03, 0x19
        /*0042*/ 	.short	0x0010


	//----- nvinfo : EIATTR_PARAM_CBANK
	.align		4
        /*0044*/ 	.byte	0x04, 0x0a
        /*0046*/ 	.short	(.L_8617 - .L_8616)
	.align		4
.L_8616:
        /*0048*/ 	.word	index@(.nv.constant0._Z24dequantize_block_iq3_xxsIN3c108BFloat16EEvPKvPT_)
        /*004c*/ 	.short	0x0380
        /*004e*/ 	.short	0x0010


	//----- nvinfo : EIATTR_SW_WAR
	.align		4
.L_8617:
        /*0050*/ 	.byte	0x04, 0x36
        /*0052*/ 	.short	(.L_8619 - .L_8618)
.L_8618:
        /*0054*/ 	.word	0x00000008
.L_8619:


//--------------------- .nv.info._Z23dequantize_block_iq2_xsIN3c108BFloat16EEvPKvPT_ --------------------------
	.section	.nv.info._Z23dequantize_block_iq2_xsIN3c108BFloat16EEvPKvPT_,"",@"SHT_CUDA_INFO"
	.sectionflags	@""
	.align	4


	//----- nvinfo : EIATTR_CUDA_API_VERSION
	.align		4
        /*0000*/ 	.byte	0x04, 0x37
        /*0002*/ 	.short	(.L_8621 - .L_8620)
.L_8620:
        /*0004*/ 	.word	0x00000082


	//----- nvinfo : EIATTR_KPARAM_INFO
	.align		4
.L_8621:
        /*0008*/ 	.byte	0x04, 0x17
        /*000a*/ 	.short	(.L_8623 - .L_8622)
.L_8622:
        /*000c*/ 	.word	0x00000000
        /*0010*/ 	.short	0x0001
        /*0012*/ 	.short	0x0008
        /*0014*/ 	.byte	0x00, 0xf5, 0x21, 0x00


	//----- nvinfo : EIATTR_KPARAM_INFO
	.align		4
.L_8623:
        /*0018*/ 	.byte	0x04, 0x17
        /*001a*/ 	.short	(.L_8625 - .L_8624)
.L_8624:
        /*001c*/ 	.word	0x00000000
        /*0020*/ 	.short	0x0000
        /*0022*/ 	.short	0x0000
        /*0024*/ 	.byte	0x00, 0xf5, 0x21, 0x00


	//----- nvinfo : EIATTR_SPARSE_MMA_MASK
	.align		4
.L_8625:
        /*0028*/ 	.byte	0x03, 0x50
        /*002a*/ 	.short	0x0000


	//----- nvinfo : EIATTR_MAXREG_COUNT
	.align		4
        /*002c*/ 	.byte	0x03, 0x1b
        /*002e*/ 	.short	0x00ff


	//----- nvinfo : EIATTR_MERCURY_ISA_VERSION
	.align		4
        /*0030*/ 	.byte	0x03, 0x5f
        /*0032*/ 	.short	0x0101


	//----- nvinfo : EIATTR_VRC_CTA_INIT_COUNT
	.align		4
        /*0034*/ 	.byte	0x02, 0x4a
	.zero		1
	.zero		1


	//----- nvinfo : EIATTR_EXIT_INSTR_OFFSETS
	.align		4
        /*0038*/ 	.byte	0x04, 0x1c
        /*003a*/ 	.short	(.L_8627 - .L_8626)


	//   ....[0]....
.L_8626:
        /*003c*/ 	.word	0x00000680


	//----- nvinfo : EIATTR_CBANK_PARAM_SIZE
	.align		4
.L_8627:
        /*0040*/ 	.byte	0x03, 0x19
        /*0042*/ 	.short	0x0010


	//----- nvinfo : EIATTR_PARAM_CBANK
	.align		4
        /*0044*/ 	.byte	0x04, 0x0a
        /*0046*/ 	.short	(.L_8629 - .L_8628)
	.align		4
.L_8628:
        /*0048*/ 	.word	index@(.nv.constant0._Z23dequantize_block_iq2_xsIN3c108BFloat16EEvPKvPT_)
        /*004c*/ 	.short	0x0380
        /*004e*/ 	.short	0x0010


	//----- nvinfo : EIATTR_SW_WAR
	.align		4
.L_8629:
        /*0050*/ 	.byte	0x04, 0x36
        /*0052*/ 	.short	(.L_8631 - .L_8630)
.L_8630:
        /*0054*/ 	.word	0x00000008
.L_8631:


//--------------------- .nv.info._Z24dequantize_block_iq2_xxsIN3c108BFloat16EEvPKvPT_ --------------------------
	.section	.nv.info._Z24dequantize_block_iq2_xxsIN3c108BFloat16EEvPKvPT_,"",@"SHT_CUDA_INFO"
	.sectionflags	@""
	.align	4


	//----- nvinfo : EIATTR_CUDA_API_VERSION
	.align		4
        /*0000*/ 	.byte	0x04, 0x37
        /*0002*/ 	.short	(.L_8633 - .L_8632)
.L_8632:
        /*0004*/ 	.word	0x00000082


	//----- nvinfo : EIATTR_KPARAM_INFO
	.align		4
.L_8633:
        /*0008*/ 	.byte	0x04, 0x17
        /*000a*/ 	.short	(.L_8635 - .L_8634)
.L_8634:
        /*000c*/ 	.word	0x00000000
        /*0010*/ 	.short	0x0001
        /*0012*/ 	.short	0x0008
        /*0014*/ 	.byte	0x00, 0xf5, 0x21, 0x00


	//----- nvinfo : EIATTR_KPARAM_INFO
	.align		4
.L_8635:
        /*0018*/ 	.byte	0x04, 0x17
        /*001a*/ 	.short	(.L_8637 - .L_8636)
.L_8636:
        /*001c*/ 	.word	0x00000000
        /*0020*/ 	.short	0x0000
        /*0022*/ 	.short	0x0000
        /*0024*/ 	.byte	0x00, 0xf5, 0x21, 0x00


	//----- nvinfo : EIATTR_SPARSE_MMA_MASK
	.align		4
.L_8637:
        /*0028*/ 	.byte	0x03, 0x50
        /*002a*/ 	.short	0x0000


	//----- nvinfo : EIATTR_MAXREG_COUNT
	.align		4
        /*002c*/ 	.byte	0x03, 0x1b
        /*002e*/ 	.short	0x00ff


	//----- nvinfo : EIATTR_MERCURY_ISA_VERSION
	.align		4
        /*0030*/ 	.byte	0x03, 0x5f
        /*0032*/ 	.short	0x0101


	//----- nvinfo : EIATTR_VRC_CTA_INIT_COUNT
	.align		4
        /*0034*/ 	.byte	0x02, 0x4a
	.zero		1
	.zero		1


	//----- nvinfo : EIATTR_EXIT_INSTR_OFFSETS
	.align		4
        /*0038*/ 	.byte	0x04, 0x1c
        /*003a*/ 	.short	(.L_8639 - .L_8638)


	//   ....[0]....
.L_8638:
        /*003c*/ 	.word	0x00000600


	//----- nvinfo : EIATTR_CBANK_PARAM_SIZE
	.align		4
.L_8639:
        /*0040*/ 	.byte	0x03, 0x19
        /*0042*/ 	.short	0x0010


	//----- nvinfo : EIATTR_PARAM_CBANK
	.align		4
        /*0044*/ 	.byte	0x04, 0x0a
        /*0046*/ 	.short	(.L_8641 - .L_8640)
	.align		4
.L_8640:
        /*0048*/ 	.word	index@(.nv.constant0._Z24dequantize_block_iq2_xxsIN3c108BFloat16EEvPKvPT_)
        /*004c*/ 	.short	0x0380
        /*004e*/ 	.short	0x0010


	//----- nvinfo : EIATTR_SW_WAR
	.align		4
.L_8641:
        /*0050*/ 	.byte	0x04, 0x36
        /*0052*/ 	.short	(.L_8643 - .L_8642)
.L_8642:
        /*0054*/ 	.word	0x00000008
.L_8643:


//--------------------- .nv.info._Z21dequantize_block_q6_KIN3c108BFloat16EEvPKvPT_ --------------------------
	.section	.nv.info._Z21dequantize_block_q6_KIN3c108BFloat16EEvPKvPT_,"",@"SHT_CUDA_INFO"
	.sectionflags	@""
	.align	4


	//----- nvinfo : EIATTR_CUDA_API_VERSION
	.align		4
        /*0000*/ 	.byte	0x04, 0x37
        /*0002*/ 	.short	(.L_8645 - .L_8644)
.L_8644:
        /*0004*/ 	.word	0x00000082


	//----- nvinfo : EIATTR_KPARAM_INFO
	.align		4
.L_8645:
        /*0008*/ 	.byte	0x04, 0x17
        /*000a*/ 	.short	(.L_8647 - .L_8646)
.L_8646:
        /*000c*/ 	.word	0x00000000
        /*0010*/ 	.short	0x0001
        /*0012*/ 	.short	0x0008
        /*0014*/ 	.byte	0x00, 0xf5, 0x21, 0x00


	//----- nvinfo : EIATTR_KPARAM_INFO
	.align		4
.L_8647:
        /*0018*/ 	.byte	0x04, 0x17
        /*001a*/ 	.short	(.L_8649 - .L_8648)
.L_8648:
        /*001c*/ 	.word	0x00000000
        /*0020*/ 	.short	0x0000
        /*0022*/ 	.short	0x0000
        /*0024*/ 	.byte	0x00, 0xf5, 0x21, 0x00


	//----- nvinfo : EIATTR_SPARSE_MMA_MASK
	.align		4
.L_8649:
        /*0028*/ 	.byte	0x03, 0x50
        /*002a*/ 	.short	0x0000


	//----- nvinfo : EIATTR_MAXREG_COUNT
	.align		4
        /*002c*/ 	.byte	0x03, 0x1b
        /*002e*/ 	.short	0x00ff


	//----- nvinfo : EIATTR_MERCURY_ISA_VERSION
	.align		4
        /*0030*/ 	.byte	0x03, 0x5f
        /*0032*/ 	.short	0x0101


	//----- nvinfo : EIATTR_VRC_CTA_INIT_COUNT
	.align		4
        /*0034*/ 	.byte	0x02, 0x4a
	.zero		1
	.zero		1


	//----- nvinfo : EIATTR_EXIT_INSTR_OFFSETS
	.align		4
        /*0038*/ 	.byte	0x04, 0x1c
        /*003a*/ 	.short	(.L_8651 - .L_8650)


	//   ....[0]....
.L_8650:
        /*003c*/ 	.word	0x000004b0


	//----- nvinfo : EIATTR_CBANK_PARAM_SIZE
	.align		4
.L_8651:
        /*0040*/ 	.byte	0x03, 0x19
        /*0042*/ 	.short	0x0010


	//----- nvinfo : EIATTR_PARAM_CBANK
	.align		4
        /*0044*/ 	.byte	0x04, 0x0a
        /*0046*/ 	.short	(.L_8653 - .L_8652)
	.align		4
.L_8652:
        /*0048*/ 	.word	index@(.nv.constant0._Z21dequantize_block_q6_KIN3c108BFloat16EEvPKvPT_)
        /*004c*/ 	.short	0x0380
        /*004e*/ 	.short	0x0010


	//----- nvinfo : EIATTR_SW_WAR
	.align		4
.L_8653:
        /*0050*/ 	.byte	0x04, 0x36
        /*0052*/ 	.short	(.L_8655 - .L_8654)
.L_8654:
        /*0054*/ 	.word	0x00000008
.L_8655:


//--------------------- .nv.info._Z21dequantize_block_q5_KIN3c108BFloat16EEvPKvPT_ --------------------------
	.section	.nv.info._Z21dequantize_block_q5_KIN3c108BFloat16EEvPKvPT_,"",@"SHT_CUDA_INFO"
	.sectionflags	@""
	.align	4


	//----- nvinfo : EIATTR_CUDA_API_VERSION
	.align		4
        /*0000*/ 	.byte	0x04, 0x37
        /*0002*/ 	.short	(.L_8657 - .L_8656)
.L_8656:
        /*0004*/ 	.word	0x00000082


	//----- nvinfo : EIATTR_KPARAM_INFO
	.align		4
.L_8657:
        /*0008*/ 	.byte	0x04, 0x17
        /*000a*/ 	.short	(.L_8659 - .L_8658)
.L_8658:
        /*000c*/ 	.word	0x00000000
        /*0010*/ 	.short	0x0001
        /*0012*/ 	.short	0x0008
        /*0014*/ 	.byte	0x00, 0xf5, 0x21, 0x00


	//----- nvinfo : EIATTR_KPARAM_INFO
	.align		4
.L_8659:
        /*0018*/ 	.byte	0x04, 0x17
        /*001a*/ 	.short	(.L_8661 - .L_8660)
.L_8660:
        /*001c*/ 	.word	0x00000000
        /*0020*/ 	.short	0x0000
        /*0022*/ 	.short	0x0000
        /*0024*/ 	.byte	0x00, 0xf5, 0x21, 0x00


	//----- nvinfo : EIATTR_SPARSE_MMA_MASK
	.align		4
.L_8661:
        /*0028*/ 	.byte	0x03, 0x50
        /*002a*/ 	.short	0x0000


	//----- nvinfo : EIATTR_MAXREG_COUNT
	.align		4
        /*002c*/ 	.byte	0x03, 0x1b
        /*002e*/ 	.short	0x00ff


	//----- nvinfo : EIATTR_MERCURY_ISA_VERSION
	.align		4
        /*0030*/ 	.byte	0x03, 0x5f
        /*0032*/ 	.short	0x0101


	//----- nvinfo : EIATTR_VRC_CTA_INIT_COUNT
	.align		4
        /*0034*/ 	.byte	0x02, 0x4a
	.zero		1
	.zero		1


	//----- nvinfo : EIATTR_EXIT_INSTR_OFFSETS
	.align		4
        /*0038*/ 	.byte	0x04, 0x1c
        /*003a*/ 	.short	(.L_8663 - .L_8662)


	//   ....[0]....
.L_8662:
        /*003c*/ 	.word	0x00000640


	//----- nvinfo : EIATTR_CBANK_PARAM_SIZE
	.align		4
.L_8663:
        /*0040*/ 	.byte	0x03, 0x19
        /*0042*/ 	.short	0x0010


	//----- nvinfo : EIATTR_PARAM_CBANK
	.align		4
        /*0044*/ 	.byte	0x04, 0x0a
        /*0046*/ 	.short	(.L_8665 - .L_8664)
	.align		4
.L_8664:
        /*0048*/ 	.word	index@(.nv.constant0._Z21dequantize_block_q5_KIN3c108BFloat16EEvPKvPT_)
        /*004c*/ 	.short	0x0380
        /*004e*/ 	.short	0x0010


	//----- nvinfo : EIATTR_SW_WAR
	.align		4
.L_8665:
        /*0050*/ 	.byte	0x04, 0x36
        /*0052*/ 	.short	(.L_8667 - .L_8666)
.L_8666:
        /*0054*/ 	.word	0x00000008
.L_8667:


//--------------------- .nv.info._Z21dequantize_block_q4_KIN3c108BFloat16EEvPKvPT_ --------------------------
	.section	.nv.info._Z21dequantize_block_q4_KIN3c108BFloat16EEvPKvPT_,"",@"SHT_CUDA_INFO"
	.sectionflags	@""
	.align	4


	//----- nvinfo : EIATTR_CUDA_API_VERSION
	.align		4
        /*0000*/ 	.byte	0x04, 0x37
        /*0002*/ 	.short	(.L_8669 - .L_8668)
.L_8668:
        /*0004*/ 	.word	0x00000082


	//----- nvinfo : EIATTR_KPARAM_INFO
	.align		4
.L_8669:
        /*0008*/ 	.byte	0x04, 0x17
        /*000a*/ 	.short	(.L_8671 - .L_8670)
.L_8670:
        /*000c*/ 	.word	0x00000000
        /*0010*/ 	.short	0x0001
        /*0012*/ 	.short	0x0008
        /*0014*/ 	.byte	0x00, 0xf5, 0x21, 0x00


	//----- nvinfo : EIATTR_KPARAM_INFO
	.align		4
.L_8671:
        /*0018*/ 	.byte	0x04, 0x17
        /*001a*/ 	.short	(.L_8673 - .L_8672)
.L_8672:
        /*001c*/ 	.word	0x00000000
        /*0020*/ 	.short	0x0000
        /*0022*/ 	.short	0x0000
        /*0024*/ 	.byte	0x00, 0xf5, 0x21, 0x00


	//----- nvinfo : EIATTR_SPARSE_MMA_MASK
	.align		4
.L_8673:
        /*0028*/ 	.byte	0x03, 0x50
        /*002a*/ 	.short	0x0000


	//----- nvinfo : EIATTR_MAXREG_COUNT
	.align		4
        /*002c*/ 	.byte	0x03, 0x1b
        /*002e*/ 	.short	0x00ff


	//----- nvinfo : EIATTR_MERCURY_ISA_VERSION
	.align		4
        /*0030*/ 	.byte	0x03, 0x5f
        /*0032*/ 	.short	0x0101


	//----- nvinfo : EIATTR_VRC_CTA_INIT_COUNT
	.align		4
        /*0034*/ 	.byte	0x02, 0x4a
	.zero		1
	.zero		1


	//----- nvinfo : EIATTR_EXIT_INSTR_OFFSETS
	.align		4
        /*0038*/ 	.byte	0x04, 0x1c
        /*003a*/ 	.short	(.L_8675 - .L_8674)


	//   ....[0]....
.L_8674:
        /*003c*/ 	.word	0x000006c0


	//----- nvinfo : EIATTR_CBANK_PARAM_SIZE
	.align		4
.L_8675:
        /*0040*/ 	.byte	0x03, 0x19
        /*0042*/ 	.short	0x0010


	//----- nvinfo : EIATTR_PARAM_CBANK
	.align		4
        /*0044*/ 	.byte	0x04, 0x0a
        /*0046*/ 	.short	(.L_8677 - .L_8676)
	.align		4
.L_8676:
        /*0048*/ 	.word	index@(.nv.constant0._Z21dequantize_block_q4_KIN3c108BFloat16EEvPKvPT_)
        /*004c*/ 	.short	0x0380
        /*004e*/ 	.short	0x0010


	//----- nvinfo : EIATTR_SW_WAR
	.align		4
.L_8677:
        /*0050*/ 	.byte	0x04, 0x36
        /*0052*/ 	.short	(.L_8679 - .L_8678)
.L_8678:
        /*0054*/ 	.word	0x00000008
.L_8679:


//--------------------- .nv.info._Z21dequantize_block_q3_KIN3c108BFloat16EEvPKvPT_ --------------------------
	.section	.nv.info._Z21dequantize_block_q3_KIN3c108BFloat16EEvPKvPT_,"",@"SHT_CUDA_INFO"
	.sectionflags	@""
	.align	4


	//----- nvinfo : EIATTR_CUDA_API_VERSION
	.align		4
        /*0000*/ 	.byte	0x04, 0x37
        /*0002*/ 	.short	(.L_8681 - .L_8680)
.L_8680:
        /*0004*/ 	.word	0x00000082


	//----- nvinfo : EIATTR_KPARAM_INFO
	.align		4
.L_8681:
        /*0008*/ 	.byte	0x04, 0x17
        /*000a*/ 	.short	(.L_8683 - .L_8682)
.L_8682:
        /*000c*/ 	.word	0x00000000
        /*0010*/ 	.short	0x0001
        /*0012*/ 	.short	0x0008
        /*0014*/ 	.byte	0x00, 0xf5, 0x21, 0x00


	//----- nvinfo : EIATTR_KPARAM_INFO
	.align		4
.L_8683:
        /*0018*/ 	.byte	0x04, 0x17
        /*001a*/ 	.short	(.L_8685 - .L_8684)
.L_8684:
        /*001c*/ 	.word	0x00000000
        /*0020*/ 	.short	0x0000
        /*0022*/ 	.short	0x0000
        /*0024*/ 	.byte	0x00, 0xf5, 0x21, 0x00


	//----- nvinfo : EIATTR_SPARSE_MMA_MASK
	.align		4
.L_8685:
        /*0028*/ 	.byte	0x03, 0x50
        /*002a*/ 	.short	0x0000


	//----- nvinfo : EIATTR_MAXREG_COUNT
	.align		4
        /*002c*/ 	.byte	0x03, 0x1b
        /*002e*/ 	.short	0x00ff


	//----- nvinfo : EIATTR_MERCURY_ISA_VERSION
	.align		4
        /*0030*/ 	.byte	0x03, 0x5f
        /*0032*/ 	.short	0x0101


	//----- nvinfo : EIATTR_VRC_CTA_INIT_COUNT
	.align		4
        /*0034*/ 	.byte	0x02, 0x4a
	.zero		1
	.zero		1


	//----- nvinfo : EIATTR_EXIT_INSTR_OFFSETS
	.align		4
        /*0038*/ 	.byte	0x04, 0x1c
        /*003a*/ 	.short	(.L_8687 - .L_8686)


	//   ....[0]....
.L_8686:
        /*003c*/ 	.word	0x00000800


	//----- nvinfo : EIATTR_CRS_STACK_SIZE
	.align		4
.L_8687:
        /*0040*/ 	.byte	0x04, 0x1e
        /*0042*/ 	.short	(.L_8689 - .L_8688)
.L_8688:
        /*0044*/ 	.word	0x00000000


	//----- nvinfo : EIATTR_CBANK_PARAM_SIZE
	.align		4
.L_8689:
        /*0048*/ 	.byte	0x03, 0x19
        /*004a*/ 	.short	0x0010


	//----- nvinfo : EIATTR_PARAM_CBANK
	.align		4
        /*004c*/ 	.byte	0x04, 0x0a
        /*004e*/ 	.short	(.L_8691 - .L_8690)
	.align		4
.L_8690:
        /*0050*/ 	.word	index@(.nv.constant0._Z21dequantize_block_q3_KIN3c108BFloat16EEvPKvPT_)
        /*0054*/ 	.short	0x0380
        /*0056*/ 	.short	0x0010


	//----- nvinfo : EIATTR_SW_WAR
	.align		4
.L_8691:
        /*0058*/ 	.byte	0x04, 0x36
        /*005a*/ 	.short	(.L_8693 - .L_8692)
.L_8692:
        /*005c*/ 	.word	0x00000008
.L_8693:


//--------------------- .nv.info._Z21dequantize_block_q2_KIN3c108BFloat16EEvPKvPT_ --------------------------
	.section	.nv.info._Z21dequantize_block_q2_KIN3c108BFloat16EEvPKvPT_,"",@"SHT_CUDA_INFO"
	.sectionflags	@""
	.align	4


	//----- nvinfo : EIATTR_CUDA_API_VERSION
	.align		4
        /*0000*/ 	.byte	0x04, 0x37
        /*0002*/ 	.short	(.L_8695 - .L_8694)
.L_8694:
        /*0004*/ 	.word	0x00000082


	//----- nvinfo : EIATTR_KPARAM_INFO
	.align		4
.L_8695:
        /*0008*/ 	.byte	0x04, 0x17
        /*000a*/ 	.short	(.L_8697 - .L_8696)
.L_8696:
        /*000c*/ 	.word	0x00000000
        /*0010*/ 	.short	0x0001
        /*0012*/ 	.short	0x0008
        /*0014*/ 	.byte	0x00, 0xf5, 0x21, 0x00


	//----- nvinfo : EIATTR_KPARAM_INFO
	.align		4
.L_8697:
        /*0018*/ 	.byte	0x04, 0x17
        /*001a*/ 	.short	(.L_8699 - .L_8698)
.L_8698:
        /*001c*/ 	.word	0x00000000
        /*0020*/ 	.short	0x0000
        /*0022*/ 	.short	0x0000
        /*0024*/ 	.byte	0x00, 0xf5, 0x21, 0x00


	//----- nvinfo : EIATTR_SPARSE_MMA_MASK
	.align		4
.L_8699:
        /*0028*/ 	.byte	0x03, 0x50
        /*002a*/ 	.short	0x0000


	//----- nvinfo : EIATTR_MAXREG_COUNT
	.align		4
        /*002c*/ 	.byte	0x03, 0x1b
        /*002e*/ 	.short	0x00ff


	//----- nvinfo : EIATTR_MERCURY_ISA_VERSION
	.align		4
        /*0030*/ 	.byte	0x03, 0x5f
        /*0032*/ 	.short	0x0101


	//----- nvinfo : EIATTR_VRC_CTA_INIT_COUNT
	.align		4
        /*0034*/ 	.byte	0x02, 0x4a
	.zero		1
	.zero		1


	//----- nvinfo : EIATTR_EXIT_INSTR_OFFSETS
	.align		4
        /*0038*/ 	.byte	0x04, 0x1c
        /*003a*/ 	.short	(.L_8701 - .L_8700)


	//   ....[0]....
.L_8700:
        /*003c*/ 	.word	0x000004c0


	//----- nvinfo : EIATTR_CBANK_PARAM_SIZE
	.align		4
.L_8701:
        /*0040*/ 	.byte	0x03, 0x19
        /*0042*/ 	.short	0x0010


	//----- nvinfo : EIATTR_PARAM_CBANK
	.align		4
        /*0044*/ 	.byte	0x04, 0x0a
        /*0046*/ 	.short	(.L_8703 - .L_8702)
	.align		4
.L_8702:
        /*0048*/ 	.word	index@(.nv.constant0._Z21dequantize_block_q2_KIN3c108BFloat16EEvPKvPT_)
        /*004c*/ 	.short	0x0380
        /*004e*/ 	.short	0x0010


	//----- nvinfo : EIATTR_SW_WAR
	.align		4
.L_8703:
        /*0050*/ 	.byte	0x04, 0x36
        /*0052*/ 	.short	(.L_8705 - .L_8704)
.L_8704:
        /*0054*/ 	.word	0x00000008
.L_8705:


//--------------------- .nv.info._Z16dequantize_blockILi32ELi1EXadL_ZN45_INTERNAL_8d5cb472_14_gguf_kernel_cu_cd24131915dequantize_q8_0EPKviiR7__half2EEN3c108BFloat16EEvS2_PT2_i --------------------------
	.section	.nv.info._Z16dequantize_blockILi32ELi1EXadL_ZN45_INTERNAL_8d5cb472_14_gguf_kernel_cu_cd24131915dequantize_q8_0EPKviiR7__half2EEN3c108BFloat16EEvS2_PT2_i,"",@"SHT_CUDA_INFO"
	.sectionflags	@""
	.align	4


	//----- nvinfo : EIATTR_CUDA_API_VERSION
	.align		4
        /*0000*/ 	.byte	0x04, 0x37
        /*0002*/ 	.short	(.L_8707 - .L_8706)
.L_8706:
        /*0004*/ 	.word	0x00000082


	//----- nvinfo : EIATTR_KPARAM_INFO
	.align		4
.L_8707:
        /*0008*/ 	.byte	0x04, 0x17
        /*000a*/ 	.short	(.L_8709 - .L_8708)
.L_8708:
        /*000c*/ 	.word	0x00000000
        /*0010*/ 	.short	0x0002
        /*0012*/ 	.short	0x0010
        /*0014*/ 	.byte	0x00, 0xf0, 0x11, 0x00


	//----- nvinfo : EIATTR_KPARAM_INFO
	.align		4
.L_8709:
        /*0018*/ 	.byte	0x04, 0x17
        /*001a*/ 	.short	(.L_8711 - .L_8710)
.L_8710:
        /*001c*/ 	.word	0x00000000
        /*0020*/ 	.short	0x0001
        /*0022*/ 	.short	0x0008
        /*0024*/ 	.byte	0x00, 0xf5, 0x21, 0x00


	//----- nvinfo : EIATTR_KPARAM_INFO
	.align		4
.L_8711:
        /*0028*/ 	.byte	0x04, 0x17
        /*002a*/ 	.short	(.L_8713 - .L_8712)
.L_8712:
        /*002c*/ 	.word	0x00000000
        /*0030*/ 	.short	0x0000
        /*0032*/ 	.short	0x0000
        /*0034*/ 	.byte	0x00, 0xf5, 0x21, 0x00


	//----- nvinfo : EIATTR_SPARSE_MMA_MASK
	.align		4
.L_8713:
        /*0038*/ 	.byte	0x03, 0x50
        /*003a*/ 	.short	0x0000


	//----- nvinfo : EIATTR_MAXREG_COUNT
	.align		4
        /*003c*/ 	.byte	0x03, 0x1b
        /*003e*/ 	.short	0x00ff


	//----- nvinfo : EIATTR_MERCURY_ISA_VERSION
	.align		4
        /*0040*/ 	.byte	0x03, 0x5f
        /*0042*/ 	.short	0x0101


	//----- nvinfo : EIATTR_VRC_CTA_INIT_COUNT
	.align		4
        /*0044*/ 	.byte	0x02, 0x4a
	.zero		1
	.zero		1


	//----- nvinfo : EIATTR_EXIT_INSTR_OFFSETS
	.align		4
        /*0048*/ 	.byte	0x04, 0x1c
        /*004a*/ 	.short	(.L_8715 - .L_8714)


	//   ....[0]....
.L_8714:
        /*004c*/ 	.word	0x00000080


	//   ....[1]....
        /*0050*/ 	.word	0x00000240


	//----- nvinfo : EIATTR_CBANK_PARAM_SIZE
	.align		4
.L_8715:
        /*0054*/ 	.byte	0x03, 0x19
        /*0056*/ 	.short	0x0014


	//----- nvinfo : EIATTR_PARAM_CBANK
	.align		4
        /*0058*/ 	.byte	0x04, 0x0a
        /*005a*/ 	.short	(.L_8717 - .L_8716)
	.align		4
.L_8716:
        /*005c*/ 	.word	index@(.nv.constant0._Z16dequantize_blockILi32ELi1EXadL_ZN45_INTERNAL_8d5cb472_14_gguf_kernel_cu_cd24131915dequantize_q8_0EPKviiR7__half2EEN3c108BFloat16EEvS2_PT2_i)
        /*0060*/ 	.short	0x0380
        /*0062*/ 	.short	0x0014


	//----- nvinfo : EIATTR_SW_WAR
	.align		4
.L_8717:
        /*0064*/ 	.byte	0x04, 0x36
        /*0066*/ 	.short	(.L_8719 - .L_8718)
.L_8718:
        /*0068*/ 	.word	0x00000008
.L_8719:


//--------------------- .nv.info._Z16dequantize_blockILi32ELi2EXadL_ZN45_INTERNAL_8d5cb472_14_gguf_kernel_cu_cd24131915dequantize_q5_1EPKviiR7__half2EEN3c108BFloat16EEvS2_PT2_i --------------------------
	.section	.nv.info._Z16dequantize_blockILi32ELi2EXadL_ZN45_INTERNAL_8d5cb472_14_gguf_kernel_cu_cd24131915dequantize_q5_1EPKviiR7__half2EEN3c108BFloat16EEvS2_PT2_i,"",@"SHT_CUDA_INFO"
	.sectionflags	@""
	.align	4


	//----- nvinfo : EIATTR_CUDA_API_VERSION
	.align		4
        /*0000*/ 	.byte	0x04, 0x37
        /*0002*/ 	.short	(.L_8721 - .L_8720)
.L_8720:
        /*0004*/ 	.word	0x00000082


	//----- nvinfo : EIATTR_KPARAM_INFO
	.align		4
.L_8721:
        /*0008*/ 	.byte	0x04, 0x17
        /*000a*/ 	.short	(.L_8723 - .L_8722)
.L_8722:
        /*000c*/ 	.word	0x00000000
        /*0010*/ 	.short	0x0002
        /*0012*/ 	.short	0x0010
        /*0014*/ 	.byte	0x00, 0xf0, 0x11, 0x00


	//----- nvinfo : EIATTR_KPARAM_INFO
	.align		4
.L_8723:
        /*0018*/ 	.byte	0x04, 0x17
        /*001a*/ 	.short	(.L_8725 - .L_8724)
.L_8724:
        /*001c*/ 	.word	0x00000000
        /*0020*/ 	.short	0x0001
        /*0022*/ 	.short	0x0008
        /*0024*/ 	.byte	0x00, 0xf5, 0x21, 0x00


	//----- nvinfo : EIATTR_KPARAM_INFO
	.align		4
.L_8725:
        /*0028*/ 	.byte	0x04, 0x17
        /*002a*/ 	.short	(.L_8727 - .L_8726)
.L_8726:
        /*002c*/ 	.word	0x00000000
        /*0030*/ 	.short	0x0000
        /*0032*/ 	.short	0x0000
        /*0034*/ 	.byte	0x00, 0xf5, 0x21, 0x00


	//----- nvinfo : EIATTR_SPARSE_MMA_MASK
	.align		4
.L_8727:
        /*0038*/ 	.byte	0x03, 0x50
        /*003a*/ 	.short	0x0000


	//----- nvinfo : EIATTR_MAXREG_COUNT
	.align		4
        /*003c*/ 	.byte	0x03, 0x1b
        /*003e*/ 	.short	0x00ff


	//----- nvinfo : EIATTR_MERCURY_ISA_VERSION
	.align		4
        /*0040*/ 	.byte	0x03, 0x5f
        /*0042*/ 	.short	0x0101


	//----- nvinfo : EIATTR_VRC_CTA_INIT_COUNT
	.align		4
        /*0044*/ 	.byte	0x02, 0x4a
	.zero		1
	.zero		1


	//----- nvinfo : EIATTR_EXIT_INSTR_OFFSETS
	.align		4
        /*0048*/ 	.byte	0x04, 0x1c
        /*004a*/ 	.short	(.L_8729 - .L_8728)


	//   ....[0]....
.L_8728:
        /*004c*/ 	.word	0x00000080


	//   ....[1]....
        /*0050*/ 	.word	0x000002d0


	//----- nvinfo : EIATTR_CBANK_PARAM_SIZE
	.align		4
.L_8729:
        /*0054*/ 	.byte	0x03, 0x19
        /*0056*/ 	.short	0x0014


	//----- nvinfo : EIATTR_PARAM_CBANK
	.align		4
        /*0058*/ 	.byte	0x04, 0x0a
        /*005a*/ 	.short	(.L_8731 - .L_8730)
	.align		4
.L_8730:
        /*005c*/ 	.word	index@(.nv.constant0._Z16dequantize_blockILi32ELi2EXadL_ZN45_INTERNAL_8d5cb472_14_gguf_kernel_cu_cd24131915dequantize_q5_1EPKviiR7__half2EEN3c108BFloat16EEvS2_PT2_i)
        /*0060*/ 	.short	0x0380
        /*0062*/ 	.short	0x0014


	//----- nvinfo : EIATTR_SW_WAR
	.align		4
.L_8731:
        /*0064*/ 	.byte	0x04, 0x36
        /*0066*/ 	.short	(.L_8733 - .L_8732)
.L_8732:
        /*0068*/ 	.word	0x00000008
.L_8733:


//--------------------- .nv.info._Z16dequantize_blockILi32ELi2EXadL_ZN45_INTERNAL_8d5cb472_14_gguf_kernel_cu_cd24131915dequantize_q5_0EPKviiR7__half2EEN3c108BFloat16EEvS2_PT2_i --------------------------
	.section	.nv.info._Z16dequantize_blockILi32ELi2EXadL_ZN45_INTERNAL_8d5cb472_14_gguf_kernel_cu_cd24131915dequantize_q5_0EPKviiR7__half2EEN3c108BFloat16EEvS2_PT2_i,"",@"SHT_CUDA_INFO"
	.sectionflags	@""
	.align	4


	//----- nvinfo : EIATTR_CUDA_API_VERSION
	.align		4
        /*0000*/ 	.byte	0x04, 0x37
        /*0002*/ 	.short	(.L_8735 - .L_8734)
.L_8734:
        /*0004*/ 	.word	0x00000082


	//----- nvinfo : EIATTR_KPARAM_INFO
	.align		4
.L_8735:
        /*0008*/ 	.byte	0x04, 0x17
        /*000a*/ 	.short	(.L_8737 - .L_8736)
.L_8736:
        /*000c*/ 	.word	0x00000000
        /*0010*/ 	.short	0x0002
        /*0012*/ 	.short	0x0010
        /*0014*/ 	.byte	0x00, 0xf0, 0x11, 0x00


	//----- nvinfo : EIATTR_KPARAM_INFO
	.align		4
.L_8737:
        /*0018*/ 	.byte	0x04, 0x17
        /*001a*/ 	.short	(.L_8739 - .L_8738)
.L_8738:
        /*001c*/ 	.word	0x00000000
        /*0020*/ 	.short	0x0001
        /*0022*/ 	.short	0x0008
        /*0024*/ 	.byte	0x00, 0xf5, 0x21, 0x00


	//----- nvinfo : EIATTR_KPARAM_INFO
	.align		4
.L_8739:
        /*0028*/ 	.byte	0x04, 0x17
        /*002a*/ 	.short	(.L_8741 - .L_8740)
.L_8740:
        /*002c*/ 	.word	0x00000000
        /*0030*/ 	.short	0x0000
        /*0032*/ 	.short	0x0000
        /*0034*/ 	.byte	0x00, 0xf5, 0x21, 0x00


	//----- nvinfo : EIATTR_SPARSE_MMA_MASK
	.align		4
.L_8741:
        /*0038*/ 	.byte	0x03, 0x50
        /*003a*/ 	.short	0x0000


	//----- nvinfo : EIATTR_MAXREG_COUNT
	.align		4
        /*003c*/ 	.byte	0x03, 0x1b
        /*003e*/ 	.short	0x00ff


	//----- nvinfo : EIATTR_MERCURY_ISA_VERSION
	.align		4
        /*0040*/ 	.byte	0x03, 0x5f
        /*0042*/ 	.short	0x0101


	//----- nvinfo : EIATTR_VRC_CTA_INIT_COUNT
	.align		4
        /*0044*/ 	.byte	0x02, 0x4a
	.zero		1
	.zero		1


	//----- nvinfo : EIATTR_EXIT_INSTR_OFFSETS
	.align		4
        /*0048*/ 	.byte	0x04, 0x1c
        /*004a*/ 	.short	(.L_8743 - .L_8742)


	//   ....[0]....
.L_8742:
        /*004c*/ 	.word	0x00000080


	//   ....[1]....
        /*0050*/ 	.word	0x00000340


	//----- nvinfo : EIATTR_CBANK_PARAM_SIZE
	.align		4
.L_8743:
        /*0054*/ 	.byte	0x03, 0x19
        /*0056*/ 	.short	0x0014


	//----- nvinfo : EIATTR_PARAM_CBANK
	.align		4
        /*0058*/ 	.byte	0x04, 0x0a
        /*005a*/ 	.short	(.L_8745 - .L_8744)
	.align		4
.L_8744:
        /*005c*/ 	.word	index@(.nv.constant0._Z16dequantize_blockILi32ELi2EXadL_ZN45_INTERNAL_8d5cb472_14_gguf_kernel_cu_cd24131915dequantize_q5_0EPKviiR7__half2EEN3c108BFloat16EEvS2_PT2_i)
        /*0060*/ 	.short	0x0380
        /*0062*/ 	.short	0x0014


	//----- nvinfo : EIATTR_SW_WAR
	.align		4
.L_8745:
        /*0064*/ 	.byte	0x04, 0x36
        /*0066*/ 	.short	(.L_8747 - .L_8746)
.L_8746:
        /*0068*/ 	.word	0x00000008
.L_8747:


//--------------------- .nv.info._Z16dequantize_blockILi32ELi2EXadL_ZN45_INTERNAL_8d5cb472_14_gguf_kernel_cu_cd24131915dequantize_q4_1EPKviiR7__half2EEN3c108BFloat16EEvS2_PT2_i --------------------------
	.section	.nv.info._Z16dequantize_blockILi32ELi2EXadL_ZN45_INTERNAL_8d5cb472_14_gguf_kernel_cu_cd24131915dequantize_q4_1EPKviiR7__half2EEN3c108BFloat16EEvS2_PT2_i,"",@"SHT_CUDA_INFO"
	.sectionflags	@""
	.align	4


	//----- nvinfo : EIATTR_CUDA_API_VERSION
	.align		4
        /*0000*/ 	.byte	0x04, 0x37
        /*0002*/ 	.short	(.L_8749 - .L_8748)
.L_8748:
        /*0004*/ 	.word	0x00000082


	//----- nvinfo : EIATTR_KPARAM_INFO
	.align		4
.L_8749:
        /*0008*/ 	.byte	0x04, 0x17
        /*000a*/ 	.short	(.L_8751 - .L_8750)
.L_8750:
        /*000c*/ 	.word	0x00000000
        /*0010*/ 	.short	0x0002
        /*0012*/ 	.short	0x0010
        /*0014*/ 	.byte	0x00, 0xf0, 0x11, 0x00


	//----- nvinfo : EIATTR_KPARAM_INFO
	.align		4
.L_8751:
        /*0018*/ 	.byte	0x04, 0x17
        /*001a*/ 	.short	(.L_8753 - .L_8752)
.L_8752:
        /*001c*/ 	.word	0x00000000
        /*0020*/ 	.short	0x0001
        /*0022*/ 	.short	0x0008
        /*0024*/ 	.byte	0x00, 0xf5, 0x21, 0x00


	//----- nvinfo : EIATTR_KPARAM_INFO
	.align		4
.L_8753:
        /*0028*/ 	.byte	0x04, 0x17
        /*002a*/ 	.short	(.L_8755 - .L_8754)
.L_8754:
        /*002c*/ 	.word	0x00000000
        /*0030*/ 	.short	0x0000
        /*0032*/ 	.short	0x0000
        /*0034*/ 	.byte	0x00, 0xf5, 0x21, 0x00


	//----- nvinfo : EIATTR_SPARSE_MMA_MASK
	.align		4
.L_8755:
        /*0038*/ 	.byte	0x03, 0x50
        /*003a*/ 	.short	0x0000


	//----- nvinfo : EIATTR_MAXREG_COUNT
	.align		4
        /*003c*/ 	.byte	0x03, 0x1b
        /*003e*/ 	.short	0x00ff


	//----- nvinfo : EIATTR_MERCURY_ISA_VERSION
	.align		4
        /*0040*/ 	.byte	0x03, 0x5f
        /*0042*/ 	.short	0x0101


	//----- nvinfo : EIATTR_VRC_CTA_INIT_COUNT
	.align		4
        /*0044*/ 	.byte	0x02, 0x4a
	.zero		1
	.zero		1


	//----- nvinfo : EIATTR_EXIT_INSTR_OFFSETS
	.align		4
        /*0048*/ 	.byte	0x04, 0x1c
        /*004a*/ 	.short	(.L_8757 - .L_8756)


	//   ....[0]....
.L_8756:
        /*004c*/ 	.word	0x00000080


	//   ....[1]....
        /*0050*/ 	.word	0x00000260


	//----- nvinfo : EIATTR_CBANK_PARAM_SIZE
	.align		4
.L_8757:
        /*0054*/ 	.byte	0x03, 0x19
        /*0056*/ 	.short	0x0014


	//----- nvinfo : EIATTR_PARAM_CBANK
	.align		4
        /*0058*/ 	.byte	0x04, 0x0a
        /*005a*/ 	.short	(.L_8759 - .L_8758)
	.align		4
.L_8758:
        /*005c*/ 	.word	index@(.nv.constant0._Z16dequantize_blockILi32ELi2EXadL_ZN45_INTERNAL_8d5cb472_14_gguf_kernel_cu_cd24131915dequantize_q4_1EPKviiR7__half2EEN3c108BFloat16EEvS2_PT2_i)
        /*0060*/ 	.short	0x0380
        /*0062*/ 	.short	0x0014


	//----- nvinfo : EIATTR_SW_WAR
	.align		4
.L_8759:
        /*0064*/ 	.byte	0x04, 0x36
        /*0066*/ 	.short	(.L_8761 - .L_8760)
.L_8760:
        /*0068*/ 	.word	0x00000008
.L_8761:


//--------------------- .nv.info._Z16dequantize_blockILi32ELi2EXadL_ZN45_INTERNAL_8d5cb472_14_gguf_kernel_cu_cd24131915dequantize_q4_0EPKviiR7__half2EEN3c108BFloat16EEvS2_PT2_i --------------------------
	.section	.nv.info._Z16dequantize_blockILi32ELi2EXadL_ZN45_INTERNAL_8d5cb472_14_gguf_kernel_cu_cd24131915dequantize_q4_0EPKviiR7__half2EEN3c108BFloat16EEvS2_PT2_i,"",@"SHT_CUDA_INFO"
	.sectionflags	@""
	.align	4


	//----- nvinfo : EIATTR_CUDA_API_VERSION
	.align		4
        /*0000*/ 	.byte	0x04, 0x37
        /*0002*/ 	.short	(.L_8763 - .L_8762)
.L_8762:
        /*0004*/ 	.word	0x00000082


	//----- nvinfo : EIATTR_KPARAM_INFO
	.align		4
.L_8763:
        /*0008*/ 	.byte	0x04, 0x17
        /*000a*/ 	.short	(.L_8765 - .L_8764)
.L_8764:
        /*000c*/ 	.word	0x00000000
        /*0010*/ 	.short	0x0002
        /*0012*/ 	.short	0x0010
        /*0014*/ 	.byte	0x00, 0xf0, 0x11, 0x00


	//----- nvinfo : EIATTR_KPARAM_INFO
	.align		4
.L_8765:
        /*0018*/ 	.byte	0x04, 0x17
        /*001a*/ 	.short	(.L_8767 - .L_8766)
.L_8766:
        /*001c*/ 	.word	0x00000000
        /*0020*/ 	.short	0x0001
        /*0022*/ 	.short	0x0008
        /*0024*/ 	.byte	0x00, 0xf5, 0x21, 0x00


	//----- nvinfo : EIATTR_KPARAM_INFO
	.align		4
.L_8767:
        /*0028*/ 	.byte	0x04, 0x17
        /*002a*/ 	.short	(.L_8769 - .L_8768)
.L_8768:
        /*002c*/ 	.word	0x00000000
        /*0030*/ 	.short	0x0000
        /*0032*/ 	.short	0x0000
        /*0034*/ 	.byte	0x00, 0xf5, 0x21, 0x00


	//----- nvinfo : EIATTR_SPARSE_MMA_MASK
	.align		4
.L_8769:
        /*0038*/ 	.byte	0x03, 0x50
        /*003a*/ 	.short	0x0000


	//----- nvinfo : EIATTR_MAXREG_COUNT
	.align		4
        /*003c*/ 	.byte	0x03, 0x1b
        /*003e*/ 	.short	0x00ff


	//----- nvinfo : EIATTR_MERCURY_ISA_VERSION
	.align		4
        /*0040*/ 	.byte	0x03, 0x5f
        /*0042*/ 	.short	0x0101


	//----- nvinfo : EIATTR_VRC_CTA_INIT_COUNT
	.align		4
        /*0044*/ 	.byte	0x02, 0x4a
	.zero		1
	.zero		1


	//----- nvinfo : EIATTR_EXIT_INSTR_OFFSETS
	.align		4
        /*0048*/ 	.byte	0x04, 0x1c
        /*004a*/ 	.short	(.L_8771 - .L_8770)


	//   ....[0]....
.L_8770:
        /*004c*/ 	.word	0x00000080


	//   ....[1]....
        /*0050*/ 	.word	0x00000270


	//----- nvinfo : EIATTR_CBANK_PARAM_SIZE
	.align		4
.L_8771:
        /*0054*/ 	.byte	0x03, 0x19
        /*0056*/ 	.short	0x0014


	//----- nvinfo : EIATTR_PARAM_CBANK
	.align		4
        /*0058*/ 	.byte	0x04, 0x0a
        /*005a*/ 	.short	(.L_8773 - .L_8772)
	.align		4
.L_8772:
        /*005c*/ 	.word	index@(.nv.constant0._Z16dequantize_blockILi32ELi2EXadL_ZN45_INTERNAL_8d5cb472_14_gguf_kernel_cu_cd24131915dequantize_q4_0EPKviiR7__half2EEN3c108BFloat16EEvS2_PT2_i)
        /*0060*/ 	.short	0x0380
        /*0062*/ 	.short	0x0014


	//----- nvinfo : EIATTR_SW_WAR
	.align		4
.L_8773:
        /*0064*/ 	.byte	0x04, 0x36
        /*0066*/ 	.short	(.L_8775 - .L_8774)
.L_8774:
        /*0068*/ 	.word	0x00000008
.L_8775:


//--------------------- .nv.info._Z22dequantize_block_iq1_mIN3c104HalfEEvPKvPT_ --------------------------
	.section	.nv.info._Z22dequantize_block_iq1_mIN3c104HalfEEvPKvPT_,"",@"SHT_CUDA_INFO"
	.sectionflags	@""
	.align	4


	//----- nvinfo : EIATTR_CUDA_API_VERSION
	.align		4
        /*0000*/ 	.byte	0x04, 0x37
        /*0002*/ 	.short	(.L_8777 - .L_8776)
.L_8776:
        /*0004*/ 	.word	0x00000082


	//----- nvinfo : EIATTR_KPARAM_INFO
	.align		4
.L_8777:
        /*0008*/ 	.byte	0x04, 0x17
        /*000a*/ 	.short	(.L_8779 - .L_8778)
.L_8778:
        /*000c*/ 	.word	0x00000000
        /*0010*/ 	.short	0x0001
        /*0012*/ 	.short	0x0008
        /*0014*/ 	.byte	0x00, 0xf5, 0x21, 0x00


	//----- nvinfo : EIATTR_KPARAM_INFO
	.align		4
.L_8779:
        /*0018*/ 	.byte	0x04, 0x17
        /*001a*/ 	.short	(.L_8781 - .L_8780)
.L_8780:
        /*001c*/ 	.word	0x00000000
        /*0020*/ 	.short	0x0000
        /*0022*/ 	.short	0x0000
        /*0024*/ 	.byte	0x00, 0xf5, 0x21, 0x00


	//----- nvinfo : EIATTR_SPARSE_MMA_MASK
	.align		4
.L_8781:
        /*0028*/ 	.byte	0x03, 0x50
        /*002a*/ 	.short	0x0000


	//----- nvinfo : EIATTR_MAXREG_COUNT
	.align		4
        /*002c*/ 	.byte	0x03, 0x1b
        /*002e*/ 	.short	0x00ff


	//----- nvinfo : EIATTR_MERCURY_ISA_VERSION
	.align		4
        /*0030*/ 	.byte	0x03, 0x5f
        /*0032*/ 	.short	0x0101


	//----- nvinfo : EIATTR_VRC_CTA_INIT_COUNT
	.align		4
        /*0034*/ 	.byte	0x02, 0x4a
	.zero		1
	.zero		1


	//----- nvinfo : EIATTR_EXIT_INSTR_OFFSETS
	.align		4
        /*0038*/ 	.byte	0x04, 0x1c
        /*003a*/ 	.short	(.L_8783 - .L_8782)


	//   ....[0]....
.L_8782:
        /*003c*/ 	.word	0x00000780


	//----- nvinfo : EIATTR_CBANK_PARAM_SIZE
	.align		4
.L_8783:
        /*0040*/ 	.byte	0x03, 0x19
        /*0042*/ 	.short	0x0010


	//----- nvinfo : EIATTR_PARAM_CBANK
	.align		4
        /*0044*/ 	.byte	0x04, 0x0a
        /*0046*/ 	.short	(.L_8785 - .L_8784)
	.align		4
.L_8784:
        /*0048*/ 	.word	index@(.nv.constant0._Z22dequantize_block_iq1_mIN3c104HalfEEvPKvPT_)
        /*004c*/ 	.short	0x0380
        /*004e*/ 	.short	0x0010


	//----- nvinfo : EIATTR_SW_WAR
	.align		4
.L_8785:
        /*0050*/ 	.byte	0x04, 0x36
        /*0052*/ 	.short	(.L_8787 - .L_8786)
.L_8786:
        /*0054*/ 	.word	0x00000008
.L_8787:


//--------------------- .nv.info._Z23dequantize_block_iq4_xsIN3c104HalfEEvPKvPT_ --------------------------
	.section	.nv.info._Z23dequantize_block_iq4_xsIN3c104HalfEEvPKvPT_,"",@"SHT_CUDA_INFO"
	.sectionflags	@""
	.align	4


	//----- nvinfo : EIATTR_CUDA_API_VERSION
	.align		4
        /*0000*/ 	.byte	0x04, 0x37
        /*0002*/ 	.short	(.L_8789 - .L_8788)
.L_8788:
        /*0004*/ 	.word	0x00000082


	//----- nvinfo : EIATTR_KPARAM_INFO
	.align		4
.L_8789:
        /*0008*/ 	.byte	0x04, 0x17
        /*000a*/ 	.short	(.L_8791 - .L_8790)
.L_8790:
        /*000c*/ 	.word	0x00000000
        /*0010*/ 	.short	0x0001
        /*0012*/ 	.short	0x0008
        /*0014*/ 	.byte	0x00, 0xf5, 0x21, 0x00


	//----- nvinfo : EIATTR_KPARAM_INFO
	.align		4
.L_8791:
        /*0018*/ 	.byte	0x04, 0x17
        /*001a*/ 	.short	(.L_8793 - .L_8792)
.L_8792:
        /*001c*/ 	.word	0x00000000
        /*0020*/ 	.short	0x0000
        /*0022*/ 	.short	0x0000
        /*0024*/ 	.byte	0x00, 0xf5, 0x21, 0x00


	//----- nvinfo : EIATTR_SPARSE_MMA_MASK
	.align		4
.L_8793:
        /*0028*/ 	.byte	0x03, 0x50
        /*002a*/ 	.short	0x0000


	//----- nvinfo : EIATTR_MAXREG_COUNT
	.align		4
        /*002c*/ 	.byte	0x03, 0x1b
        /*002e*/ 	.short	0x00ff


	//----- nvinfo : EIATTR_MERCURY_ISA_VERSION
	.align		4
        /*0030*/ 	.byte	0x03, 0x5f
        /*0032*/ 	.short	0x0101


	//----- nvinfo : EIATTR_VRC_CTA_INIT_COUNT
	.align		4
        /*0034*/ 	.byte	0x02, 0x4a
	.zero		1
	.zero		1


	//----- nvinfo : EIATTR_EXIT_INSTR_OFFSETS
	.align		4
        /*0038*/ 	.byte	0x04, 0x1c
        /*003a*/ 	.short	(.L_8795 - .L_8794)


	//   ....[0]....
.L_8794:
        /*003c*/ 	.word	0x00000720


	//----- nvinfo : EIATTR_CBANK_PARAM_SIZE
	.align		4
.L_8795:
        /*0040*/ 	.byte	0x03, 0x19
        /*0042*/ 	.short	0x0010


	//----- nvinfo : EIATTR_PARAM_CBANK
	.align		4
        /*0044*/ 	.byte	0x04, 0x0a
        /*0046*/ 	.short	(.L_8797 - .L_8796)
	.align		4
.L_8796:
        /*0048*/ 	.word	index@(.nv.constant0._Z23dequantize_block_iq4_xsIN3c104HalfEEvPKvPT_)
        /*004c*/ 	.short	0x0380
        /*004e*/ 	.short	0x0010


	//----- nvinfo : EIATTR_SW_WAR
	.align		4
.L_8797:
        /*0050*/ 	.byte	0x04, 0x36
        /*0052*/ 	.short	(.L_8799 - .L_8798)
.L_8798:
        /*0054*/ 	.word	0x00000008
.L_8799:


//--------------------- .nv.info._Z22dequantize_block_iq2_sIN3c104HalfEEvPKvPT_ --------------------------
	.section	.nv.info._Z22dequantize_block_iq2_sIN3c104HalfEEvPKvPT_,"",@"SHT_CUDA_INFO"
	.sectionflags	@""
	.align	4


	//----- nvinfo : EIATTR_CUDA_API_VERSION
	.align		4
        /*0000*/ 	.byte	0x04, 0x37
        /*0002*/ 	.short	(.L_8801 - .L_8800)
.L_8800:
        /*0004*/ 	.word	0x00000082


	//----- nvinfo : EIATTR_KPARAM_INFO
	.align		4
.L_8801:
        /*0008*/ 	.byte	0x04, 0x17
        /*000a*/ 	.short	(.L_8803 - .L_8802)
.L_8802:
        /*000c*/ 	.word	0x00000000
        /*0010*/ 	.short	0x0001
        /*0012*/ 	.short	0x0008
        /*0014*/ 	.byte	0x00, 0xf5, 0x21, 0x00


	//----- nvinfo : EIATTR_KPARAM_INFO
	.align		4
.L_8803:
        /*0018*/ 	.byte	0x04, 0x17
        /*001a*/ 	.short	(.L_8805 - .L_8804)
.L_8804:
        /*001c*/ 	.word	0x00000000
        /*0020*/ 	.short	0x0000
        /*0022*/ 	.short	0x0000
        /*0024*/ 	.byte	0x00, 0xf5, 0x21, 0x00


	//----- nvinfo : EIATTR_SPARSE_MMA_MASK
	.align		4
.L_8805:
        /*0028*/ 	.byte	0x03, 0x50
        /*002a*/ 	.short	0x0000


	//----- nvinfo : EIATTR_MAXREG_COUNT
	.align		4
        /*002c*/ 	.byte	0x03, 0x1b
        /*002e*/ 	.short	0x00ff


	//----- nvinfo : EIATTR_MERCURY_ISA_VERSION
	.align		4
        /*0030*/ 	.byte	0x03, 0x5f
        /*0032*/ 	.short	0x0101


	//----- nvinfo : EIATTR_VRC_CTA_INIT_COUNT
	.align		4
        /*0034*/ 	.byte	0x02, 0x4a
	.zero		1
	.zero		1


	//----- nvinfo : EIATTR_EXIT_INSTR_OFFSETS
	.align		4
        /*0038*/ 	.byte	0x04, 0x1c
        /*003a*/ 	.short	(.L_8807 - .L_8806)


	//   ....[0]....
.L_8806:
        /*003c*/ 	.word	0x00000640


	//----- nvinfo : EIATTR_CBANK_PARAM_SIZE
	.align		4
.L_8807:
        /*0040*/ 	.byte	0x03, 0x19
        /*0042*/ 	.short	0x0010


	//----- nvinfo : EIATTR_PARAM_CBANK
	.align		4
        /*0044*/ 	.byte	0x04, 0x0a
        /*0046*/ 	.short	(.L_8809 - .L_8808)
	.align		4
.L_8808:
        /*0048*/ 	.word	index@(.nv.constant0._Z22dequantize_block_iq2_sIN3c104HalfEEvPKvPT_)
        /*004c*/ 	.short	0x0380
        /*004e*/ 	.short	0x0010


	//----- nvinfo : EIATTR_SW_WAR
	.align		4
.L_8809:
        /*0050*/ 	.byte	0x04, 0x36
        /*0052*/ 	.short	(.L_8811 - .L_8810)
.L_8810:
        /*0054*/ 	.word	0x00000008
.L_8811:


//--------------------- .nv.info._Z22dequantize_block_iq3_sIN3c104HalfEEvPKvPT_ --------------------------
	.section	.nv.info._Z22dequantize_block_iq3_sIN3c104HalfEEvPKvPT_,"",@"SHT_CUDA_INFO"
	.sectionflags	@""
	.align	4


	//----- nvinfo : EIATTR_CUDA_API_VERSION
	.align		4
        /*0000*/ 	.byte	0x04, 0x37
        /*0002*/ 	.short	(.L_8813 - .L_8812)
.L_8812:
        /*0004*/ 	.word	0x00000082


	//----- nvinfo : EIATTR_KPARAM_INFO
	.align		4
.L_8813:
        /*0008*/ 	.byte	0x04, 0x17
        /*000a*/ 	.short	(.L_8815 - .L_8814)
.L_8814:
        /*000c*/ 	.word	0x00000000
        /*0010*/ 	.short	0x0001
        /*0012*/ 	.short	0x0008
        /*0014*/ 	.byte	0x00, 0xf5, 0x21, 0x00


	//----- nvinfo : EIATTR_KPARAM_INFO
	.align		4
.L_8815:
        /*0018*/ 	.byte	0x04, 0x17
        /*001a*/ 	.short	(.L_8817 - .L_8816)
.L_8816:
        /*001c*/ 	.word	0x00000000
        /*0020*/ 	.short	0x0000
        /*0022*/ 	.short	0x0000
        /*0024*/ 	.byte	0x00, 0xf5, 0x21, 0x00


	//----- nvinfo : EIATTR_SPARSE_MMA_MASK
	.align		4
.L_8817:
        /*0028*/ 	.byte	0x03, 0x50
        /*002a*/ 	.short	0x0000


	//----- nvinfo : EIATTR_MAXREG_COUNT
	.align		4
        /*002c*/ 	.byte	0x03, 0x1b
        /*002e*/ 	.short	0x00ff


	//----- nvinfo : EIATTR_MERCURY_ISA_VERSION
	.align		4
        /*0030*/ 	.byte	0x03, 0x5f
        /*0032*/ 	.short	0x0101


	//----- nvinfo : EIATTR_VRC_CTA_INIT_COUNT
	.align		4
        /*0034*/ 	.byte	0x02, 0x4a
	.zero		1
	.zero		1


	//----- nvinfo : EIATTR_EXIT_INSTR_OFFSETS
	.align		4
        /*0038*/ 	.byte	0x04, 0x1c
        /*003a*/ 	.short	(.L_8819 - .L_8818)


	//   ....[0]....
.L_8818:
        /*003c*/ 	.word	0x00000740


	//----- nvinfo : EIATTR_CBANK_PARAM_SIZE
	.align		4
.L_8819:
        /*0040*/ 	.byte	0x03, 0x19
        /*0042*/ 	.short	0x0010


	//----- nvinfo : EIATTR_PARAM_CBANK
	.align		4
        /*0044*/ 	.byte	0x04, 0x0a
        /*0046*/ 	.short	(.L_8821 - .L_8820)
	.align		4
.L_8820:
        /*0048*/ 	.word	index@(.nv.constant0._Z22dequantize_block_iq3_sIN3c104HalfEEvPKvPT_)
        /*004c*/ 	.short	0x0380
        /*004e*/ 	.short	0x0010


	//----- nvinfo : EIATTR_SW_WAR
	.align		4
.L_8821:
        /*0050*/ 	.byte	0x04, 0x36
        /*0052*/ 	.short	(.L_8823 - .L_8822)
.L_8822:
        /*0054*/ 	.word	0x00000008
.L_8823:


//--------------------- .nv.info._Z23dequantize_block_iq4_nlIN3c104HalfEEvPKvPT_ --------------------------
	.section	.nv.info._Z23dequantize_block_iq4_nlIN3c104HalfEEvPKvPT_,"",@"SHT_CUDA_INFO"
	.sectionflags	@""
	.align	4


	//----- nvinfo : EIATTR_CUDA_API_VERSION
	.align		4
        /*0000*/ 	.byte	0x04, 0x37
        /*0002*/ 	.short	(.L_8825 - .L_8824)
.L_8824:
        /*0004*/ 	.word	0x00000082


	//----- nvinfo : EIATTR_KPARAM_INFO
	.align		4
.L_8825:
        /*0008*/ 	.byte	0x04, 0x17
        /*000a*/ 	.short	(.L_8827 - .L_8826)
.L_8826:
        /*000c*/ 	.word	0x00000000
        /*0010*/ 	.short	0x0001
        /*0012*/ 	.short	0x0008
        /*0014*/ 	.byte	0x00, 0xf5, 0x21, 0x00


	//----- nvinfo : EIATTR_KPARAM_INFO
	.align		4
.L_8827:
        /*0018*/ 	.byte	0x04, 0x17
        /*001a*/ 	.short	(.L_8829 - .L_8828)
.L_8828:
        /*001c*/ 	.word	0x00000000
        /*0020*/ 	.short	0x0000
        /*0022*/ 	.short	0x0000
        /*0024*/ 	.byte	0x00, 0xf5, 0x21, 0x00


	//----- nvinfo : EIATTR_SPARSE_MMA_MASK
	.align		4
.L_8829:
        /*0028*/ 	.byte	0x03, 0x50
        /*002a*/ 	.short	0x0000


	//----- nvinfo : EIATTR_MAXREG_COUNT
	.align		4
        /*002c*/ 	.byte	0x03, 0x1b
        /*002e*/ 	.short	0x00ff


	//----- nvinfo : EIATTR_MERCURY_ISA_VERSION
	.align		4
        /*0030*/ 	.byte	0x03, 0x5f
        /*0032*/ 	.short	0x0101


	//----- nvinfo : EIATTR_VRC_CTA_INIT_COUNT
	.align		4
        /*0034*/ 	.byte	0x02, 0x4a
	.zero		1
	.zero		1


	//----- nvinfo : EIATTR_EXIT_INSTR_OFFSETS
	.align		4
        /*0038*/ 	.byte	0x04, 0x1c
        /*003a*/ 	.short	(.L_8831 - .L_8830)


	//   ....[0]....
.L_8830:
        /*003c*/ 	.word	0x000005f0


	//----- nvinfo : EIATTR_CBANK_PARAM_SIZE
	.align		4
.L_8831:
        /*0040*/ 	.byte	0x03, 0x19
        /*0042*/ 	.short	0x0010


	//----- nvinfo : EIATTR_PARAM_CBANK
	.align		4
        /*0044*/ 	.byte	0x04, 0x0a
        /*0046*/ 	.short	(.L_8833 - .L_8832)
	.align		4
.L_8832:
        /*0048*/ 	.word	index@(.nv.constant0._Z23dequantize_block_iq4_nlIN3c104HalfEEvPKvPT_)
        /*004c*/ 	.short	0x0380
        /*004e*/ 	.short	0x0010


	//----- nvinfo : EIATTR_SW_WAR
	.align		4
.L_8833:
        /*0050*/ 	.byte	0x04, 0x36
        /*0052*/ 	.short	(.L_8835 - .L_8834)
.L_8834:
        /*0054*/ 	.word	0x00000008
.L_8835:


//--------------------- .nv.info._Z22dequantize_block_iq1_sIN3c104HalfEEvPKvPT_ --------------------------
	.section	.nv.info._Z22dequantize_block_iq1_sIN3c104HalfEEvPKvPT_,"",@"SHT_CUDA_INFO"
	.sectionflags	@""
	.align	4


	//----- nvinfo : EIATTR_CUDA_API_VERSION
	.align		4
        /*0000*/ 	.byte	0x04, 0x37
        /*0002*/ 	.short	(.L_8837 - .L_8836)
.L_8836:
        /*0004*/ 	.word	0x00000082


	//----- nvinfo : EIATTR_KPARAM_INFO
	.align		4
.L_8837:
        /*0008*/ 	.byte	0x04, 0x17
        /*000a*/ 	.short	(.L_8839 - .L_8838)
.L_8838:
        /*000c*/ 	.word	0x00000000
        /*0010*/ 	.short	0x0001
        /*0012*/ 	.short	0x0008
        /*0014*/ 	.byte	0x00, 0xf5, 0x21, 0x00


	//----- nvinfo : EIATTR_KPARAM_INFO
	.align		4
.L_8839:
        /*0018*/ 	.byte	0x04, 0x17
        /*001a*/ 	.short	(.L_8841 - .L_8840)
.L_8840:
        /*001c*/ 	.word	0x00000000
        /*0020*/ 	.short	0x0000
        /*0022*/ 	.short	0x0000
        /*0024*/ 	.byte	0x00, 0xf5, 0x21, 0x00


	//----- nvinfo : EIATTR_SPARSE_MMA_MASK
	.align		4
.L_8841:
        /*0028*/ 	.byte	0x03, 0x50
        /*002a*/ 	.short	0x0000


	//----- nvinfo : EIATTR_MAXREG_COUNT
	.align		4
        /*002c*/ 	.byte	0x03, 0x1b
        /*002e*/ 	.short	0x00ff


	//----- nvinfo : EIATTR_MERCURY_ISA_VERSION
	.align		4
        /*0030*/ 	.byte	0x03, 0x5f
        /*0032*/ 	.short	0x0101


	//----- nvinfo : EIATTR_VRC_CTA_INIT_COUNT
	.align		4
        /*0034*/ 	.byte	0x02, 0x4a
	.zero		1
	.zero		1


	//----- nvinfo : EIATTR_EXIT_INSTR_OFFSETS
	.align		4
        /*0038*/ 	.byte	0x04, 0x1c
        /*003a*/ 	.short	(.L_8843 - .L_8842)


	//   ....[0]....
.L_8842:
        /*003c*/ 	.word	0x00000630


	//----- nvinfo : EIATTR_CBANK_PARAM_SIZE
	.align		4
.L_8843:
        /*0040*/ 	.byte	0x03, 0x19
        /*0042*/ 	.short	0x0010


	//----- nvinfo : EIATTR_PARAM_CBANK
	.align		4
        /*0044*/ 	.byte	0x04, 0x0a
        /*0046*/ 	.short	(.L_8845 - .L_8844)
	.align		4
.L_8844:
        /*0048*/ 	.word	index@(.nv.constant0._Z22dequantize_block_iq1_sIN3c104HalfEEvPKvPT_)
        /*004c*/ 	.short	0x0380
        /*004e*/ 	.short	0x0010


	//----- nvinfo : EIATTR_SW_WAR
	.align		4
.L_8845:
        /*0050*/ 	.byte	0x04, 0x36
        /*0052*/ 	.short	(.L_8847 - .L_8846)
.L_8846:
        /*0054*/ 	.word	0x00000008
.L_8847:


//--------------------- .nv.info._Z24dequantize_block_iq3_xxsIN3c104HalfEEvPKvPT_ --------------------------
	.section	.nv.info._Z24dequantize_block_iq3_xxsIN3c104HalfEEvPKvPT_,"",@"SHT_CUDA_INFO"
	.sectionflags	@""
	.align	4


	//----- nvinfo : EIATTR_CUDA_API_VERSION
	.align		4
        /*0000*/ 	.byte	0x04, 0x37
        /*0002*/ 	.short	(.L_8849 - .L_8848)
.L_8848:
        /*0004*/ 	.word	0x00000082


	//----- nvinfo : EIATTR_KPARAM_INFO
	.align		4
.L_8849:
        /*0008*/ 	.byte	0x04, 0x17
        /*000a*/ 	.short	(.L_8851 - .L_8850)
.L_8850:
        /*000c*/ 	.word	0x00000000
        /*0010*/ 	.short	0x0001
        /*0012*/ 	.short	0x0008
        /*0014*/ 	.byte	0x00, 0xf5, 0x21, 0x00


	//----- nvinfo : EIATTR_KPARAM_INFO
	.align		4
.L_8851:
        /*0018*/ 	.byte	0x04, 0x17
        /*001a*/ 	.short	(.L_8853 - .L_8852)
.L_8852:
        /*001c*/ 	.word	0x00000000
        /*0020*/ 	.short	0x0000
        /*0022*/ 	.short	0x0000
        /*0024*/ 	.byte	0x00, 0xf5, 0x21, 0x00


	//----- nvinfo : EIATTR_SPARSE_MMA_MASK
	.align		4
.L_8853:
        /*0028*/ 	.byte	0x03, 0x50
        /*002a*/ 	.short	0x0000


	//----- nvinfo : EIATTR_MAXREG_COUNT
	.align		4
        /*002c*/ 	.byte	0x03, 0x1b
        /*002e*/ 	.short	0x00ff


	//----- nvinfo : EIATTR_MERCURY_ISA_VERSION
	.align		4
        /*0030*/ 	.byte	0x03, 0x5f
        /*0032*/ 	.short	0x0101


	//----- nvinfo : EIATTR_VRC_CTA_INIT_COUNT
	.align		4
        /*0034*/ 	.byte	0x02, 0x4a
	.zero		1
	.zero		1


	//----- nvinfo : EIATTR_EXIT_INSTR_OFFSETS
	.align		4
        /*0038*/ 	.byte	0x04, 0x1c
        /*003a*/ 	.short	(.L_8855 - .L_8854)


	//   ....[0]....
.L_8854:
        /*003c*/ 	.word	0x00000680


	//----- nvinfo : EIATTR_CBANK_PARAM_SIZE
	.align		4
.L_8855:
        /*0040*/ 	.byte	0x03, 0x19
        /*0042*/ 	.short	0x0010


	//----- nvinfo : EIATTR_PARAM_CBANK
	.align		4
        /*0044*/ 	.byte	0x04, 0x0a
        /*0046*/ 	.short	(.L_8857 - .L_8856)
	.align		4
.L_8856:
        /*0048*/ 	.word	index@(.nv.constant0._Z24dequantize_block_iq3_xxsIN3c104HalfEEvPKvPT_)
        /*004c*/ 	.short	0x0380
        /*004e*/ 	.short	0x0010


	//----- nvinfo : EIATTR_SW_WAR
	.align		4
.L_8857:
        /*0050*/ 	.byte	0x04, 0x36
        /*0052*/ 	.short	(.L_8859 - .L_8858)
.L_8858:
        /*0054*/ 	.word	0x00000008
.L_8859:


//--------------------- .nv.info._Z23dequantize_block_iq2_xsIN3c104HalfEEvPKvPT_ --------------------------
	.section	.nv.info._Z23dequantize_block_iq2_xsIN3c104HalfEEvPKvPT_,"",@"SHT_CUDA_INFO"
	.sectionflags	@""
	.align	4


	//----- nvinfo : EIATTR_CUDA_API_VERSION
	.align		4
        /*0000*/ 	.byte	0x04, 0x37
        /*0002*/ 	.short	(.L_8861 - .L_8860)
.L_8860:
        /*0004*/ 	.word	0x00000082


	//----- nvinfo : EIATTR_KPARAM_INFO
	.align		4
.L_8861:
        /*0008*/ 	.byte	0x04, 0x17
        /*000a*/ 	.short	(.L_8863 - .L_8862)
.L_8862:
        /*000c*/ 	.word	0x00000000
        /*0010*/ 	.short	0x0001
        /*0012*/ 	.short	0x0008
        /*0014*/ 	.byte	0x00, 0xf5, 0x21, 0x00


	//----- nvinfo : EIATTR_KPARAM_INFO
	.align		4
.L_8863:
        /*0018*/ 	.byte	0x04, 0x17
        /*001a*/ 	.short	(.L_8865 - .L_8864)
.L_8864:
        /*001c*/ 	.word	0x00000000
        /*0020*/ 	.short	0x0000
        /*0022*/ 	.short	0x0000
        /*0024*/ 	.byte	0x00, 0xf5, 0x21, 0x00


	//----- nvinfo : EIATTR_SPARSE_MMA_MASK
	.align		4
.L_8865:
        /*0028*/ 	.byte	0x03, 0x50
        /*002a*/ 	.short	0x0000


	//----- nvinfo : EIATTR_MAXREG_COUNT
	.align		4
        /*002c*/ 	.byte	0x03, 0x1b
        /*002e*/ 	.short	0x00ff


	//----- nvinfo : EIATTR_MERCURY_ISA_VERSION
	.align		4
        /*0030*/ 	.byte	0x03, 0x5f
        /*0032*/ 	.short	0x0101


	//----- nvinfo : EIATTR_VRC_CTA_INIT_COUNT
	.align		4
        /*0034*/ 	.byte	0x02, 0x4a
	.zero		1
	.zero		1


	//----- nvinfo : EIATTR_EXIT_INSTR_OFFSETS
	.align		4
        /*0038*/ 	.byte	0x04, 0x1c
        /*003a*/ 	.short	(.L_8867 - .L_8866)


	//   ....[0]....
.L_8866:
        /*003c*/ 	.word	0x00000680


	//----- nvinfo : EIATTR_CBANK_PARAM_SIZE
	.align		4
.L_8867:
        /*0040*/ 	.byte	0x03, 0x19
        /*0042*/ 	.short	0x0010


	//----- nvinfo : EIATTR_PARAM_CBANK
	.align		4
        /*0044*/ 	.byte	0x04, 0x0a
        /*0046*/ 	.short	(.L_8869 - .L_8868)
	.align		4
.L_8868:
        /*0048*/ 	.word	index@(.nv.constant0._Z23dequantize_block_iq2_xsIN3c104HalfEEvPKvPT_)
        /*004c*/ 	.short	0x0380
        /*004e*/ 	.short	0x0010


	//----- nvinfo : EIATTR_SW_WAR
	.align		4
.L_8869:
        /*0050*/ 	.byte	0x04, 0x36
        /*0052*/ 	.short	(.L_8871 - .L_8870)
.L_8870:
        /*0054*/ 	.word	0x00000008
.L_8871:


//--------------------- .nv.info._Z24dequantize_block_iq2_xxsIN3c104HalfEEvPKvPT_ --------------------------
	.section	.nv.info._Z24dequantize_block_iq2_xxsIN3c104HalfEEvPKvPT_,"",@"SHT_CUDA_INFO"
	.sectionflags	@""
	.align	4


	//----- nvinfo : EIATTR_CUDA_API_VERSION
	.align		4
        /*0000*/ 	.byte	0x04, 0x37
        /*0002*/ 	.short	(.L_8873 - .L_8872)
.L_8872:
        /*0004*/ 	.word	0x00000082


	//----- nvinfo : EIATTR_KPARAM_INFO
	.align		4
.L_8873:
        /*0008*/ 	.byte	0x04, 0x17
        /*000a*/ 	.short	(.L_8875 - .L_8874)
.L_8874:
        /*000c*/ 	.word	0x00000000
        /*0010*/ 	.short	0x0001
        /*0012*/ 	.short	0x0008
        /*0014*/ 	.byte	0x00, 0xf5, 0x21, 0x00


	//----- nvinfo : EIATTR_KPARAM_INFO
	.align		4
.L_8875:
        /*0018*/ 	.byte	0x04, 0x17
        /*001a*/ 	.short	(.L_8877 - .L_8876)
.L_8876:
        /*001c*/ 	.word	0x00000000
        /*0020*/ 	.short	0x0000
        /*0022*/ 	.short	0x0000
        /*0024*/ 	.byte	0x00, 0xf5, 0x21, 0x00


	//----- nvinfo : EIATTR_SPARSE_MMA_MASK
	.align		4
.L_8877:
        /*0028*/ 	.byte	0x03, 0x50
        /*002a*/ 	.short	0x0000


	//----- nvinfo : EIATTR_MAXREG_COUNT
	.align		4
        /*002c*/ 	.byte	0x03, 0x1b
        /*002e*/ 	.short	0x00ff


	//----- nvinfo : EIATTR_MERCURY_ISA_VERSION
	.align		4
        /*0030*/ 	.byte	0x03, 0x5f
        /*0032*/ 	.short	0x0101


	//----- nvinfo : EIATTR_VRC_CTA_INIT_COUNT
	.align		4
        /*0034*/ 	.byte	0x02, 0x4a
	.zero		1
	.zero		1


	//----- nvinfo : EIATTR_EXIT_INSTR_OFFSETS
	.align		4
        /*0038*/ 	.byte	0x04, 0x1c
        /*003a*/ 	.short	(.L_8879 - .L_8878)


	//   ....[0]....
.L_8878:
        /*003c*/ 	.word	0x00000600


	//----- nvinfo : EIATTR_CBANK_PARAM_SIZE
	.align		4
.L_8879:
        /*0040*/ 	.byte	0x03, 0x19
        /*0042*/ 	.short	0x0010


	//----- nvinfo : EIATTR_PARAM_CBANK
	.align		4
        /*0044*/ 	.byte	0x04, 0x0a
        /*0046*/ 	.short	(.L_8881 - .L_8880)
	.align		4
.L_8880:
        /*0048*/ 	.word	index@(.nv.constant0._Z24dequantize_block_iq2_xxsIN3c104HalfEEvPKvPT_)
        /*004c*/ 	.short	0x0380
        /*004e*/ 	.short	0x0010


	//----- nvinfo : EIATTR_SW_WAR
	.align		4
.L_8881:
        /*0050*/ 	.byte	0x04, 0x36
        /*0052*/ 	.short	(.L_8883 - .L_8882)
.L_8882:
        /*0054*/ 	.word	0x00000008
.L_8883:


//--------------------- .nv.info._Z21dequantize_block_q6_KIN3c104HalfEEvPKvPT_ --------------------------
	.section	.nv.info._Z21dequantize_block_q6_KIN3c104HalfEEvPKvPT_,"",@"SHT_CUDA_INFO"
	.sectionflags	@""
	.align	4


	//----- nvinfo : EIATTR_CUDA_API_VERSION
	.align		4
        /*0000*/ 	.byte	0x04, 0x37
        /*0002*/ 	.short	(.L_8885 - .L_8884)
.L_8884:
        /*0004*/ 	.word	0x00000082


	//----- nvinfo : EIATTR_KPARAM_INFO
	.align		4
.L_8885:
        /*0008*/ 	.byte	0x04, 0x17
        /*000a*/ 	.short	(.L_8887 - .L_8886)
.L_8886:
        /*000c*/ 	.word	0x00000000
        /*0010*/ 	.short	0x0001
        /*0012*/ 	.short	0x0008
        /*0014*/ 	.byte	0x00, 0xf5, 0x21, 0x00


	//----- nvinfo : EIATTR_KPARAM_INFO
	.align		4
.L_8887:
        /*0018*/ 	.byte	0x04, 0x17
        /*001a*/ 	.short	(.L_8889 - .L_8888)
.L_8888:
        /*001c*/ 	.word	0x00000000
        /*0020*/ 	.short	0x0000
        /*0022*/ 	.short	0x0000
        /*0024*/ 	.byte	0x00, 0xf5, 0x21, 0x00


	//----- nvinfo : EIATTR_SPARSE_MMA_MASK
	.align		4
.L_8889:
        /*0028*/ 	.byte	0x03, 0x50
        /*002a*/ 	.short	0x0000


	//----- nvinfo : EIATTR_MAXREG_COUNT
	.align		4
        /*002c*/ 	.byte	0x03, 0x1b
        /*002e*/ 	.short	0x00ff


	//----- nvinfo : EIATTR_MERCURY_ISA_VERSION
	.align		4
        /*0030*/ 	.byte	0x03, 0x5f
        /*0032*/ 	.short	0x0101


	//----- nvinfo : EIATTR_VRC_CTA_INIT_COUNT
	.align		4
        /*0034*/ 	.byte	0x02, 0x4a
	.zero		1
	.zero		1


	//----- nvinfo : EIATTR_EXIT_INSTR_OFFSETS
	.align		4
        /*0038*/ 	.byte	0x04, 0x1c
        /*003a*/ 	.short	(.L_8891 - .L_8890)


	//   ....[0]....
.L_8890:
        /*003c*/ 	.word	0x00000440


	//----- nvinfo : EIATTR_CBANK_PARAM_SIZE
	.align		4
.L_8891:
        /*0040*/ 	.byte	0x03, 0x19
        /*0042*/ 	.short	0x0010


	//----- nvinfo : EIATTR_PARAM_CBANK
	.align		4
        /*0044*/ 	.byte	0x04, 0x0a
        /*0046*/ 	.short	(.L_8893 - .L_8892)
	.align		4
.L_8892:
        /*0048*/ 	.word	index@(.nv.constant0._Z21dequantize_block_q6_KIN3c104HalfEEvPKvPT_)
        /*004c*/ 	.short	0x0380
        /*004e*/ 	.short	0x0010


	//----- nvinfo : EIATTR_SW_WAR
	.align		4
.L_8893:
        /*0050*/ 	.byte	0x04, 0x36
        /*0052*/ 	.short	(.L_8895 - .L_8894)
.L_8894:
        /*0054*/ 	.word	0x00000008
.L_8895:


//--------------------- .nv.info._Z21dequantize_block_q5_KIN3c104HalfEEvPKvPT_ --------------------------
	.section	.nv.info._Z21dequantize_block_q5_KIN3c104HalfEEvPKvPT_,"",@"SHT_CUDA_INFO"
	.sectionflags	@""
	.align	4


	//----- nvinfo : EIATTR_CUDA_API_VERSION
	.align		4
        /*0000*/ 	.byte	0x04, 0x37
        /*0002*/ 	.short	(.L_8897 - .L_8896)
.L_8896:
        /*0004*/ 	.word	0x00000082


	//----- nvinfo : EIATTR_KPARAM_INFO
	.align		4
.L_8897:
        /*0008*/ 	.byte	0x04, 0x17
        /*000a*/ 	.short	(.L_8899 - .L_8898)
.L_8898:
        /*000c*/ 	.word	0x00000000
        /*0010*/ 	.short	0x0001
        /*0012*/ 	.short	0x0008
        /*0014*/ 	.byte	0x00, 0xf5, 0x21, 0x00


	//----- nvinfo : EIATTR_KPARAM_INFO
	.align		4
.L_8899:
        /*0018*/ 	.byte	0x04, 0x17
        /*001a*/ 	.short	(.L_8901 - .L_8900)
.L_8900:
        /*001c*/ 	.word	0x00000000
        /*0020*/ 	.short	0x0000
        /*0022*/ 	.short	0x0000
        /*0024*/ 	.byte	0x00, 0xf5, 0x21, 0x00


	//----- nvinfo : EIATTR_SPARSE_MMA_MASK
	.align		4
.L_8901:
        /*0028*/ 	.byte	0x03, 0x50
        /*002a*/ 	.short	0x0000


	//----- nvinfo : EIATTR_MAXREG_COUNT
	.align		4
        /*002c*/ 	.byte	0x03, 0x1b
        /*002e*/ 	.short	0x00ff


	//----- nvinfo : EIATTR_MERCURY_ISA_VERSION
	.align		4
        /*0030*/ 	.byte	0x03, 0x5f
        /*0032*/ 	.short	0x0101


	//----- nvinfo : EIATTR_VRC_CTA_INIT_COUNT
	.align		4
        /*0034*/ 	.byte	0x02, 0x4a
	.zero		1
	.zero		1


	//----- nvinfo : EIATTR_EXIT_INSTR_OFFSETS
	.align		4
        /*0038*/ 	.byte	0x04, 0x1c
        /*003a*/ 	.short	(.L_8903 - .L_8902)


	//   ....[0]....
.L_8902:
        /*003c*/ 	.word	0x000005c0


	//----- nvinfo : EIATTR_CBANK_PARAM_SIZE
	.align		4
.L_8903:
        /*0040*/ 	.byte	0x03, 0x19
        /*0042*/ 	.short	0x0010


	//----- nvinfo : EIATTR_PARAM_CBANK
	.align		4
        /*0044*/ 	.byte	0x04, 0x0a
        /*0046*/ 	.short	(.L_8905 - .L_8904)
	.align		4
.L_8904:
        /*0048*/ 	.word	index@(.nv.constant0._Z21dequantize_block_q5_KIN3c104HalfEEvPKvPT_)
        /*004c*/ 	.short	0x0380
        /*004e*/ 	.short	0x0010


	//----- nvinfo : EIATTR_SW_WAR
	.align		4
.L_8905:
        /*0050*/ 	.byte	0x04, 0x36
        /*0052*/ 	.short	(.L_8907 - .L_8906)
.L_8906:
        /*0054*/ 	.word	0x00000008
.L_8907:


//--------------------- .nv.info._Z21dequantize_block_q4_KIN3c104HalfEEvPKvPT_ --------------------------
	.section	.nv.info._Z21dequantize_block_q4_KIN3c104HalfEEvPKvPT_,"",@"SHT_CUDA_INFO"
	.sectionflags	@""
	.align	4


	//----- nvinfo : EIATTR_CUDA_API_VERSION
	.align		4
        /*0000*/ 	.byte	0x04, 0x37
        /*0002*/ 	.short	(.L_8909 - .L_8908)
.L_8908:
        /*0004*/ 	.word	0x00000082


	//----- nvinfo : EIATTR_KPARAM_INFO
	.align		4
.L_8909:
        /*0008*/ 	.byte	0x04, 0x17
        /*000a*/ 	.short	(.L_8911 - .L_8910)
.L_8910:
        /*000c*/ 	.word	0x00000000
        /*0010*/ 	.short	0x0001
        /*0012*/ 	.short	0x0008
        /*0014*/ 	.byte	0x00, 0xf5, 0x21, 0x00


	//----- nvinfo : EIATTR_KPARAM_INFO
	.align		4
.L_8911:
        /*0018*/ 	.byte	0x04, 0x17
        /*001a*/ 	.short	(.L_8913 - .L_8912)
.L_8912:
        /*001c*/ 	.word	0x00000000
        /*0020*/ 	.short	0x0000
        /*0022*/ 	.short	0x0000
        /*0024*/ 	.byte	0x00, 0xf5, 0x21, 0x00


	//----- nvinfo : EIATTR_SPARSE_MMA_MASK
	.align		4
.L_8913:
        /*0028*/ 	.byte	0x03, 0x50
        /*002a*/ 	.short	0x0000


	//----- nvinfo : EIATTR_MAXREG_COUNT
	.align		4
        /*002c*/ 	.byte	0x03, 0x1b
        /*002e*/ 	.short	0x00ff


	//----- nvinfo : EIATTR_MERCURY_ISA_VERSION
	.align		4
        /*0030*/ 	.byte	0x03, 0x5f
        /*0032*/ 	.short	0x0101


	//----- nvinfo : EIATTR_VRC_CTA_INIT_COUNT
	.align		4
        /*0034*/ 	.byte	0x02, 0x4a
	.zero		1
	.zero		1


	//----- nvinfo : EIATTR_EXIT_INSTR_OFFSETS
	.align		4
        /*0038*/ 	.byte	0x04, 0x1c
        /*003a*/ 	.short	(.L_8915 - .L_8914)


	//   ....[0]....
.L_8914:
        /*003c*/ 	.word	0x000005c0


	//----- nvinfo : EIATTR_CBANK_PARAM_SIZE
	.align		4
.L_8915:
        /*0040*/ 	.byte	0x03, 0x19
        /*0042*/ 	.short	0x0010


	//----- nvinfo : EIATTR_PARAM_CBANK
	.align		4
        /*0044*/ 	.byte	0x04, 0x0a
        /*0046*/ 	.short	(.L_8917 - .L_8916)
	.align		4
.L_8916:
        /*0048*/ 	.word	index@(.nv.constant0._Z21dequantize_block_q4_KIN3c104HalfEEvPKvPT_)
        /*004c*/ 	.short	0x0380
        /*004e*/ 	.short	0x0010


	//----- nvinfo : EIATTR_SW_WAR
	.align		4
.L_8917:
        /*0050*/ 	.byte	0x04, 0x36
        /*0052*/ 	.short	(.L_8919 - .L_8918)
.L_8918:
        /*0054*/ 	.word	0x00000008
.L_8919:


//--------------------- .nv.info._Z21dequantize_block_q3_KIN3c104HalfEEvPKvPT_ --------------------------
	.section	.nv.info._Z21dequantize_block_q3_KIN3c104HalfEEvPKvPT_,"",@"SHT_CUDA_INFO"
	.sectionflags	@""
	.align	4


	//----- nvinfo : EIATTR_CUDA_API_VERSION
	.align		4
        /*0000*/ 	.byte	0x04, 0x37
        /*0002*/ 	.short	(.L_8921 - .L_8920)
.L_8920:
        /*0004*/ 	.word	0x00000082


	//----- nvinfo : EIATTR_KPARAM_INFO
	.align		4
.L_8921:
        /*0008*/ 	.byte	0x04, 0x17
        /*000a*/ 	.short	(.L_8923 - .L_8922)
.L_8922:
        /*000c*/ 	.word	0x00000000
        /*0010*/ 	.short	0x0001
        /*0012*/ 	.short	0x0008
        /*0014*/ 	.byte	0x00, 0xf5, 0x21, 0x00


	//----- nvinfo : EIATTR_KPARAM_INFO
	.align		4
.L_8923:
        /*0018*/ 	.byte	0x04, 0x17
        /*001a*/ 	.short	(.L_8925 - .L_8924)
.L_8924:
        /*001c*/ 	.word	0x00000000
        /*0020*/ 	.short	0x0000
        /*0022*/ 	.short	0x0000
        /*0024*/ 	.byte	0x00, 0xf5, 0x21, 0x00


	//----- nvinfo : EIATTR_SPARSE_MMA_MASK
	.align		4
.L_8925:
        /*0028*/ 	.byte	0x03, 0x50
        /*002a*/ 	.short	0x0000


	//----- nvinfo : EIATTR_MAXREG_COUNT
	.align		4
        /*002c*/ 	.byte	0x03, 0x1b
        /*002e*/ 	.short	0x00ff


	//----- nvinfo : EIATTR_MERCURY_ISA_VERSION
	.align		4
        /*0030*/ 	.byte	0x03, 0x5f
        /*0032*/ 	.short	0x0101


	//----- nvinfo : EIATTR_VRC_CTA_INIT_COUNT
	.align		4
        /*0034*/ 	.byte	0x02, 0x4a
	.zero		1
	.zero		1


	//----- nvinfo : EIATTR_EXIT_INSTR_OFFSETS
	.align		4
        /*0038*/ 	.byte	0x04, 0x1c
        /*003a*/ 	.short	(.L_8927 - .L_8926)


	//   ....[0]....
.L_8926:
        /*003c*/ 	.word	0x00000780


	//----- nvinfo : EIATTR_CRS_STACK_SIZE
	.align		4
.L_8927:
        /*0040*/ 	.byte	0x04, 0x1e
        /*0042*/ 	.short	(.L_8929 - .L_8928)
.L_8928:
        /*0044*/ 	.word	0x00000000


	//----- nvinfo : EIATTR_CBANK_PARAM_SIZE
	.align		4
.L_8929:
        /*0048*/ 	.byte	0x03, 0x19
        /*004a*/ 	.short	0x0010


	//----- nvinfo : EIATTR_PARAM_CBANK
	.align		4
        /*004c*/ 	.byte	0x04, 0x0a
        /*004e*/ 	.short	(.L_8931 - .L_8930)
	.align		4
.L_8930:
        /*0050*/ 	.word	index@(.nv.constant0._Z21dequantize_block_q3_KIN3c104HalfEEvPKvPT_)
        /*0054*/ 	.short	0x0380
        /*0056*/ 	.short	0x0010


	//----- nvinfo : EIATTR_SW_WAR
	.align		4
.L_8931:
        /*0058*/ 	.byte	0x04, 0x36
        /*005a*/ 	.short	(.L_8933 - .L_8932)
.L_8932:
        /*005c*/ 	.word	0x00000008
.L_8933:


//--------------------- .nv.info._Z21dequantize_block_q2_KIN3c104HalfEEvPKvPT_ --------------------------
	.section	.nv.info._Z21dequantize_block_q2_KIN3c104HalfEEvPKvPT_,"",@"SHT_CUDA_INFO"
	.sectionflags	@""
	.align	4


	//----- nvinfo : EIATTR_CUDA_API_VERSION
	.align		4
        /*0000*/ 	.byte	0x04, 0x37
        /*0002*/ 	.short	(.L_8935 - .L_8934)
.L_8934:
        /*0004*/ 	.word	0x00000082


	//----- nvinfo : EIATTR_KPARAM_INFO
	.align		4
.L_8935:
        /*0008*/ 	.byte	0x04, 0x17
        /*000a*/ 	.short	(.L_8937 - .L_8936)
.L_8936:
        /*000c*/ 	.word	0x00000000
        /*0010*/ 	.short	0x0001
        /*0012*/ 	.short	0x0008
        /*0014*/ 	.byte	0x00, 0xf5, 0x21, 0x00


	//----- nvinfo : EIATTR_KPARAM_INFO
	.align		4
.L_8937:
        /*0018*/ 	.byte	0x04, 0x17
        /*001a*/ 	.short	(.L_8939 - .L_8938)
.L_8938:
        /*001c*/ 	.word	0x00000000
        /*0020*/ 	.short	0x0000
        /*0022*/ 	.short	0x0000
        /*0024*/ 	.byte	0x00, 0xf5, 0x21, 0x00


	//----- nvinfo : EIATTR_SPARSE_MMA_MASK
	.align		4
.L_8939:
        /*0028*/ 	.byte	0x03, 0x50
        /*002a*/ 	.short	0x0000


	//----- nvinfo : EIATTR_MAXREG_COUNT
	.align		4
        /*002c*/ 	.byte	0x03, 0x1b
        /*002e*/ 	.short	0x00ff


	//----- nvinfo : EIATTR_MERCURY_ISA_VERSION
	.align		4
        /*0030*/ 	.byte	0x03, 0x5f
        /*0032*/ 	.short	0x0101


	//----- nvinfo : EIATTR_VRC_CTA_INIT_COUNT
	.align		4
        /*0034*/ 	.byte	0x02, 0x4a
	.zero		1
	.zero		1


	//----- nvinfo : EIATTR_EXIT_INSTR_OFFSETS
	.align		4
        /*0038*/ 	.byte	0x04, 0x1c
        /*003a*/ 	.short	(.L_8941 - .L_8940)


	//   ....[0]....
.L_8940:
        /*003c*/ 	.word	0x00000430


	//----- nvinfo : EIATTR_CBANK_PARAM_SIZE
	.align		4
.L_8941:
        /*0040*/ 	.byte	0x03, 0x19
        /*0042*/ 	.short	0x0010


	//----- nvinfo : EIATTR_PARAM_CBANK
	.align		4
        /*0044*/ 	.byte	0x04, 0x0a
        /*0046*/ 	.short	(.L_8943 - .L_8942)
	.align		4
.L_8942:
        /*0048*/ 	.word	index@(.nv.constant0._Z21dequantize_block_q2_KIN3c104HalfEEvPKvPT_)
        /*004c*/ 	.short	0x0380
        /*004e*/ 	.short	0x0010


	//----- nvinfo : EIATTR_SW_WAR
	.align		4
.L_8943:
        /*0050*/ 	.byte	0x04, 0x36
        /*0052*/ 	.short	(.L_8945 - .L_8944)
.L_8944:
        /*0054*/ 	.word	0x00000008
.L_8945:


//--------------------- .nv.info._Z16dequantize_blockILi32ELi1EXadL_ZN45_INTERNAL_8d5cb472_14_gguf_kernel_cu_cd24131915dequantize_q8_0EPKviiR7__half2EEN3c104HalfEEvS2_PT2_i --------------------------
	.section	.nv.info._Z16dequantize_blockILi32ELi1EXadL_ZN45_INTERNAL_8d5cb472_14_gguf_kernel_cu_cd24131915dequantize_q8_0EPKviiR7__half2EEN3c104HalfEEvS2_PT2_i,"",@"SHT_CUDA_INFO"
	.sectionflags	@""
	.align	4


	//----- nvinfo : EIATTR_CUDA_API_VERSION
	.align		4
        /*0000*/ 	.byte	0x04, 0x37
        /*0002*/ 	.short	(.L_8947 - .L_8946)
.L_8946:
        /*0004*/ 	.word	0x00000082


	//----- nvinfo : EIATTR_KPARAM_INFO
	.align		4
.L_8947:
        /*0008*/ 	.byte	0x04, 0x17
        /*000a*/ 	.short	(.L_8949 - .L_8948)
.L_8948:
        /*000c*/ 	.word	0x00000000
        /*0010*/ 	.short	0x0002
        /*0012*/ 	.short	0x0010
        /*0014*/ 	.byte	0x00, 0xf0, 0x11, 0x00


	//----- nvinfo : EIATTR_KPARAM_INFO
	.align		4
.L_8949:
        /*0018*/ 	.byte	0x04, 0x17
        /*001a*/ 	.short	(.L_8951 - .L_8950)
.L_8950:
        /*001c*/ 	.word	0x00000000
        /*0020*/ 	.short	0x0001
        /*0022*/ 	.short	0x0008
        /*0024*/ 	.byte	0x00, 0xf5, 0x21, 0x00


	//----- nvinfo : EIATTR_KPARAM_INFO
	.align		4
.L_8951:
        /*0028*/ 	.byte	0x04, 0x17
        /*002a*/ 	.short	(.L_8953 - .L_8952)
.L_8952:
        /*002c*/ 	.word	0x00000000
        /*0030*/ 	.short	0x0000
        /*0032*/ 	.short	0x0000
        /*0034*/ 	.byte	0x00, 0xf5, 0x21, 0x00


	//----- nvinfo : EIATTR_SPARSE_MMA_MASK
	.align		4
.L_8953:
        /*0038*/ 	.byte	0x03, 0x50
        /*003a*/ 	.short	0x0000


	//----- nvinfo : EIATTR_MAXREG_COUNT
	.align		4
        /*003c*/ 	.byte	0x03, 0x1b
        /*003e*/ 	.short	0x00ff


	//----- nvinfo : EIATTR_MERCURY_ISA_VERSION
	.align		4
        /*0040*/ 	.byte	0x03, 0x5f
        /*0042*/ 	.short	0x0101


	//----- nvinfo : EIATTR_VRC_CTA_INIT_COUNT
	.align		4
        /*0044*/ 	.byte	0x02, 0x4a
	.zero		1
	.zero		1


	//----- nvinfo : EIATTR_EXIT_INSTR_OFFSETS
	.align		4
        /*0048*/ 	.byte	0x04, 0x1c
        /*004a*/ 	.short	(.L_8955 - .L_8954)


	//   ....[0]....
.L_8954:
        /*004c*/ 	.word	0x00000080


	//   ....[1]....
        /*0050*/ 	.word	0x00000210


	//----- nvinfo : EIATTR_CBANK_PARAM_SIZE
	.align		4
.L_8955:
        /*0054*/ 	.byte	0x03, 0x19
        /*0056*/ 	.short	0x0014


	//----- nvinfo : EIATTR_PARAM_CBANK
	.align		4
        /*0058*/ 	.byte	0x04, 0x0a
        /*005a*/ 	.short	(.L_8957 - .L_8956)
	.align		4
.L_8956:
        /*005c*/ 	.word	index@(.nv.constant0._Z16dequantize_blockILi32ELi1EXadL_ZN45_INTERNAL_8d5cb472_14_gguf_kernel_cu_cd24131915dequantize_q8_0EPKviiR7__half2EEN3c104HalfEEvS2_PT2_i)
        /*0060*/ 	.short	0x0380
        /*0062*/ 	.short	0x0014


	//----- nvinfo : EIATTR_SW_WAR
	.align		4
.L_8957:
        /*0064*/ 	.byte	0x04, 0x36
        /*0066*/ 	.short	(.L_8959 - .L_8958)
.L_8958:
        /*0068*/ 	.word	0x00000008
.L_8959:


//--------------------- .nv.info._Z16dequantize_blockILi32ELi2EXadL_ZN45_INTERNAL_8d5cb472_14_gguf_kernel_cu_cd24131915dequantize_q5_1EPKviiR7__half2EEN3c104HalfEEvS2_PT2_i --------------------------
	.section	.nv.info._Z16dequantize_blockILi32ELi2EXadL_ZN45_INTERNAL_8d5cb472_14_gguf_kernel_cu_cd24131915dequantize_q5_1EPKviiR7__half2EEN3c104HalfEEvS2_PT2_i,"",@"SHT_CUDA_INFO"
	.sectionflags	@""
	.align	4


	//----- nvinfo : EIATTR_CUDA_API_VERSION
	.align		4
        /*0000*/ 	.byte	0x04, 0x37
        /*0002*/ 	.short	(.L_8961 - .L_8960)
.L_8960:
        /*0004*/ 	.word	0x00000082


	//----- nvinfo : EIATTR_KPARAM_INFO
	.align		4
.L_8961:
        /*0008*/ 	.byte	0x04, 0x17
        /*000a*/ 	.short	(.L_8963 - .L_8962)
.L_8962:
        /*000c*/ 	.word	0x00000000
        /*0010*/ 	.short	0x0002
        /*0012*/ 	.short	0x0010
        /*0014*/ 	.byte	0x00, 0xf0, 0x11, 0x00


	//----- nvinfo : EIATTR_KPARAM_INFO
	.align		4
.L_8963:
        /*0018*/ 	.byte	0x04, 0x17
        /*001a*/ 	.short	(.L_8965 - .L_8964)
.L_8964:
        /*001c*/ 	.word	0x00000000
        /*0020*/ 	.short	0x0001
        /*0022*/ 	.short	0x0008
        /*0024*/ 	.byte	0x00, 0xf5, 0x21, 0x00


	//----- nvinfo : EIATTR_KPARAM_INFO
	.align		4
.L_8965:
        /*0028*/ 	.byte	0x04, 0x17
        /*002a*/ 	.short	(.L_8967 - .L_8966)
.L_8966:
        /*002c*/ 	.word	0x00000000
        /*0030*/ 	.short	0x0000
        /*0032*/ 	.short	0x0000
        /*0034*/ 	.byte	0x00, 0xf5, 0x21, 0x00


	//----- nvinfo : EIATTR_SPARSE_MMA_MASK
	.align		4
.L_8967:
        /*0038*/ 	.byte	0x03, 0x50
        /*003a*/ 	.short	0x0000


	//----- nvinfo : EIATTR_MAXREG_COUNT
	.align		4
        /*003c*/ 	.byte	0x03, 0x1b
        /*003e*/ 	.short	0x00ff


	//----- nvinfo : EIATTR_MERCURY_ISA_VERSION
	.align		4
        /*0040*/ 	.byte	0x03, 0x5f
        /*0042*/ 	.short	0x0101


	//----- nvinfo : EIATTR_VRC_CTA_INIT_COUNT
	.align		4
        /*0044*/ 	.byte	0x02, 0x4a
	.zero		1
	.zero		1


	//----- nvinfo : EIATTR_EXIT_INSTR_OFFSETS
	.align		4
        /*0048*/ 	.byte	0x04, 0x1c
        /*004a*/ 	.short	(.L_8969 - .L_8968)


	//   ....[0]....
.L_8968:
        /*004c*/ 	.word	0x00000080


	//   ....[1]....
        /*0050*/ 	.word	0x000002a0


	//----- nvinfo : EIATTR_CBANK_PARAM_SIZE
	.align		4
.L_8969:
        /*0054*/ 	.byte	0x03, 0x19
        /*0056*/ 	.short	0x0014


	//----- nvinfo : EIATTR_PARAM_CBANK
	.align		4
        /*0058*/ 	.byte	0x04, 0x0a
        /*005a*/ 	.short	(.L_8971 - .L_8970)
	.align		4
.L_8970:
        /*005c*/ 	.word	index@(.nv.constant0._Z16dequantize_blockILi32ELi2EXadL_ZN45_INTERNAL_8d5cb472_14_gguf_kernel_cu_cd24131915dequantize_q5_1EPKviiR7__half2EEN3c104HalfEEvS2_PT2_i)
        /*0060*/ 	.short	0x0380
        /*0062*/ 	.short	0x0014


	//----- nvinfo : EIATTR_SW_WAR
	.align		4
.L_8971:
        /*0064*/ 	.byte	0x04, 0x36
        /*0066*/ 	.short	(.L_8973 - .L_8972)
.L_8972:
        /*0068*/ 	.word	0x00000008
.L_8973:


//--------------------- .nv.info._Z16dequantize_blockILi32ELi2EXadL_ZN45_INTERNAL_8d5cb472_14_gguf_kernel_cu_cd24131915dequantize_q5_0EPKviiR7__half2EEN3c104HalfEEvS2_PT2_i --------------------------
	.section	.nv.info._Z16dequantize_blockILi32ELi2EXadL_ZN45_INTERNAL_8d5cb472_14_gguf_kernel_cu_cd24131915dequantize_q5_0EPKviiR7__half2EEN3c104HalfEEvS2_PT2_i,"",@"SHT_CUDA_INFO"
	.sectionflags	@""
	.align	4


	//----- nvinfo : EIATTR_CUDA_API_VERSION
	.align		4
        /*0000*/ 	.byte	0x04, 0x37
        /*0002*/ 	.short	(.L_8975 - .L_8974)
.L_8974:
        /*0004*/ 	.word	0x00000082


	//----- nvinfo : EIATTR_KPARAM_INFO
	.align		4
.L_8975:
        /*0008*/ 	.byte	0x04, 0x17
        /*000a*/ 	.short	(.L_8977 - .L_8976)
.L_8976:
        /*000c*/ 	.word	0x00000000
        /*0010*/ 	.short	0x0002
        /*0012*/ 	.short	0x0010
        /*0014*/ 	.byte	0x00, 0xf0, 0x11, 0x00


	//----- nvinfo : EIATTR_KPARAM_INFO
	.align		4
.L_8977:
        /*0018*/ 	.byte	0x04, 0x17
        /*001a*/ 	.short	(.L_8979 - .L_8978)
.L_8978:
        /*001c*/ 	.word	0x00000000
        /*0020*/ 	.short	0x0001
        /*0022*/ 	.short	0x0008
        /*0024*/ 	.byte	0x00, 0xf5, 0x21, 0x00


	//----- nvinfo : EIATTR_KPARAM_INFO
	.align		4
.L_8979:
        /*0028*/ 	.byte	0x04, 0x17
        /*002a*/ 	.short	(.L_8981 - .L_8980)
.L_8980:
        /*002c*/ 	.word	0x00000000
        /*0030*/ 	.short	0x0000
        /*0032*/ 	.short	0x0000
        /*0034*/ 	.byte	0x00, 0xf5, 0x21, 0x00


	//----- nvinfo : EIATTR_SPARSE_MMA_MASK
	.align		4
.L_8981:
        /*0038*/ 	.byte	0x03, 0x50
        /*003a*/ 	.short	0x0000


	//----- nvinfo : EIATTR_MAXREG_COUNT
	.align		4
        /*003c*/ 	.byte	0x03, 0x1b
        /*003e*/ 	.short	0x00ff


	//----- nvinfo : EIATTR_MERCURY_ISA_VERSION
	.align		4
        /*0040*/ 	.byte	0x03, 0x5f
        /*0042*/ 	.short	0x0101


	//----- nvinfo : EIATTR_VRC_CTA_INIT_COUNT
	.align		4
        /*0044*/ 	.byte	0x02, 0x4a
	.zero		1
	.zero		1


	//----- nvinfo : EIATTR_EXIT_INSTR_OFFSETS
	.align		4
        /*0048*/ 	.byte	0x04, 0x1c
        /*004a*/ 	.short	(.L_8983 - .L_8982)


	//   ....[0]....
.L_8982:
        /*004c*/ 	.word	0x00000080


	//   ....[1]....
        /*0050*/ 	.word	0x00000310


	//----- nvinfo : EIATTR_CBANK_PARAM_SIZE
	.align		4
.L_8983:
        /*0054*/ 	.byte	0x03, 0x19
        /*0056*/ 	.short	0x0014


	//----- nvinfo : EIATTR_PARAM_CBANK
	.align		4
        /*0058*/ 	.byte	0x04, 0x0a
        /*005a*/ 	.short	(.L_8985 - .L_8984)
	.align		4
.L_8984:
        /*005c*/ 	.word	index@(.nv.constant0._Z16dequantize_blockILi32ELi2EXadL_ZN45_INTERNAL_8d5cb472_14_gguf_kernel_cu_cd24131915dequantize_q5_0EPKviiR7__half2EEN3c104HalfEEvS2_PT2_i)
        /*0060*/ 	.short	0x0380
        /*0062*/ 	.short	0x0014


	//----- nvinfo : EIATTR_SW_WAR
	.align		4
.L_8985:
        /*0064*/ 	.byte	0x04, 0x36
        /*0066*/ 	.short	(.L_8987 - .L_8986)
.L_8986:
        /*0068*/ 	.word	0x00000008
.L_8987:


//--------------------- .nv.info._Z16dequantize_blockILi32ELi2EXadL_ZN45_INTERNAL_8d5cb472_14_gguf_kernel_cu_cd24131915dequantize_q4_1EPKviiR7__half2EEN3c104HalfEEvS2_PT2_i --------------------------
	.section	.nv.info._Z16dequantize_blockILi32ELi2EXadL_ZN45_INTERNAL_8d5cb472_14_gguf_kernel_cu_cd24131915dequantize_q4_1EPKviiR7__half2EEN3c104HalfEEvS2_PT2_i,"",@"SHT_CUDA_INFO"
	.sectionflags	@""
	.align	4


	//----- nvinfo : EIATTR_CUDA_API_VERSION
	.align		4
        /*0000*/ 	.byte	0x04, 0x37
        /*0002*/ 	.short	(.L_8989 - .L_8988)
.L_8988:
        /*0004*/ 	.word	0x00000082


	//----- nvinfo : EIATTR_KPARAM_INFO
	.align		4
.L_8989:
        /*0008*/ 	.byte	0x04, 0x17
        /*000a*/ 	.short	(.L_8991 - .L_8990)
.L_8990:
        /*000c*/ 	.word	0x00000000
        /*0010*/ 	.short	0x0002
        /*0012*/ 	.short	0x0010
        /*0014*/ 	.byte	0x00, 0xf0, 0x11, 0x00


	//----- nvinfo : EIATTR_KPARAM_INFO
	.align		4
.L_8991:
        /*0018*/ 	.byte	0x04, 0x17
        /*001a*/ 	.short	(.L_8993 - .L_8992)
.L_8992:
        /*001c*/ 	.word	0x00000000
        /*0020*/ 	.short	0x0001
        /*0022*/ 	.short	0x0008
        /*0024*/ 	.byte	0x00, 0xf5, 0x21, 0x00


	//----- nvinfo : EIATTR_KPARAM_INFO
	.align		4
.L_8993:
        /*0028*/ 	.byte	0x04, 0x17
        /*002a*/ 	.short	(.L_8995 - .L_8994)
.L_8994:
        /*002c*/ 	.word	0x00000000
        /*0030*/ 	.short	0x0000
        /*0032*/ 	.short	0x0000
        /*0034*/ 	.byte	0x00, 0xf5, 0x21, 0x00


	//----- nvinfo : EIATTR_SPARSE_MMA_MASK
	.align		4
.L_8995:
        /*0038*/ 	.byte	0x03, 0x50
        /*003a*/ 	.short	0x0000


	//----- nvinfo : EIATTR_MAXREG_COUNT
	.align		4
        /*003c*/ 	.byte	0x03, 0x1b
        /*003e*/ 	.short	0x00ff


	//----- nvinfo : EIATTR_MERCURY_ISA_VERSION
	.align		4
        /*0040*/ 	.byte	0x03, 0x5f
        /*0042*/ 	.short	0x0101


	//----- nvinfo : EIATTR_VRC_CTA_INIT_COUNT
	.align		4
        /*0044*/ 	.byte	0x02, 0x4a
	.zero		1
	.zero		1


	//----- nvinfo : EIATTR_EXIT_INSTR_OFFSETS
	.align		4
        /*0048*/ 	.byte	0x04, 0x1c
        /*004a*/ 	.short	(.L_8997 - .L_8996)


	//   ....[0]....
.L_8996:
        /*004c*/ 	.word	0x00000080


	//   ....[1]....
        /*0050*/ 	.word	0x00000230


	//----- nvinfo : EIATTR_CBANK_PARAM_SIZE
	.align		4
.L_8997:
        /*0054*/ 	.byte	0x03, 0x19
        /*0056*/ 	.short	0x0014


	//----- nvinfo : EIATTR_PARAM_CBANK
	.align		4
        /*0058*/ 	.byte	0x04, 0x0a
        /*005a*/ 	.short	(.L_8999 - .L_8998)
	.align		4
.L_8998:
        /*005c*/ 	.word	index@(.nv.constant0._Z16dequantize_blockILi32ELi2EXadL_ZN45_INTERNAL_8d5cb472_14_gguf_kernel_cu_cd24131915dequantize_q4_1EPKviiR7__half2EEN3c104HalfEEvS2_PT2_i)
        /*0060*/ 	.short	0x0380
        /*0062*/ 	.short	0x0014


	//----- nvinfo : EIATTR_SW_WAR
	.align		4
.L_8999:
        /*0064*/ 	.byte	0x04, 0x36
        /*0066*/ 	.short	(.L_9001 - .L_9000)
.L_9000:
        /*0068*/ 	.word	0x00000008
.L_9001:


//--------------------- .nv.info._Z16dequantize_blockILi32ELi2EXadL_ZN45_INTERNAL_8d5cb472_14_gguf_kernel_cu_cd24131915dequantize_q4_0EPKviiR7__half2EEN3c104HalfEEvS2_PT2_i --------------------------
	.section	.nv.info._Z16dequantize_blockILi32ELi2EXadL_ZN45_INTERNAL_8d5cb472_14_gguf_kernel_cu_cd24131915dequantize_q4_0EPKviiR7__half2EEN3c104HalfEEvS2_PT2_i,"",@"SHT_CUDA_INFO"
	.sectionflags	@""
	.align	4


	//----- nvinfo : EIATTR_CUDA_API_VERSION
	.align		4
        /*0000*/ 	.byte	0x04, 0x37
        /*0002*/ 	.short	(.L_9003 - .L_9002)
.L_9002:
        /*0004*/ 	.word	0x00000082


	//----- nvinfo : EIATTR_KPARAM_INFO
	.align		4
.L_9003:
        /*0008*/ 	.byte	0x04, 0x17
        /*000a*/ 	.short	(.L_9005 - .L_9004)
.L_9004:
        /*000c*/ 	.word	0x00000000
        /*0010*/ 	.short	0x0002
        /*0012*/ 	.short	0x0010
        /*0014*/ 	.byte	0x00, 0xf0, 0x11, 0x00


	//----- nvinfo : EIATTR_KPARAM_INFO
	.align		4
.L_9005:
        /*0018*/ 	.byte	0x04, 0x17
        /*001a*/ 	.short	(.L_9007 - .L_9006)
.L_9006:
        /*001c*/ 	.word	0x00000000
        /*0020*/ 	.short	0x0001
        /*0022*/ 	.short	0x0008
        /*0024*/ 	.byte	0x00, 0xf5, 0x21, 0x00


	//----- nvinfo : EIATTR_KPARAM_INFO
	.align		4
.L_9007:
        /*0028*/ 	.byte	0x04, 0x17
        /*002a*/ 	.short	(.L_9009 - .L_9008)
.L_9008:
        /*002c*/ 	.word	0x00000000
        /*0030*/ 	.short	0x0000
        /*0032*/ 	.short	0x0000
        /*0034*/ 	.byte	0x00, 0xf5, 0x21, 0x00


	//----- nvinfo : EIATTR_SPARSE_MMA_MASK
	.align		4
.L_9009:
        /*0038*/ 	.byte	0x03, 0x50
        /*003a*/ 	.short	0x0000


	//----- nvinfo : EIATTR_MAXREG_COUNT
	.align		4
        /*003c*/ 	.byte	0x03, 0x1b
        /*003e*/ 	.short	0x00ff


	//----- nvinfo : EIATTR_MERCURY_ISA_VERSION
	.align		4
        /*0040*/ 	.byte	0x03, 0x5f
        /*0042*/ 	.short	0x0101


	//----- nvinfo : EIATTR_VRC_CTA_INIT_COUNT
	.align		4
        /*0044*/ 	.byte	0x02, 0x4a
	.zero		1
	.zero		1


	//----- nvinfo : EIATTR_EXIT_INSTR_OFFSETS
	.align		4
        /*0048*/ 	.byte	0x04, 0x1c
        /*004a*/ 	.short	(.L_9011 - .L_9010)


	//   ....[0]....
.L_9010:
        /*004c*/ 	.word	0x00000080


	//   ....[1]....
        /*0050*/ 	.word	0x00000240


	//----- nvinfo : EIATTR_CBANK_PARAM_SIZE
	.align		4
.L_9011:
        /*0054*/ 	.byte	0x03, 0x19
        /*0056*/ 	.short	0x0014


	//----- nvinfo : EIATTR_PARAM_CBANK
	.align		4
        /*0058*/ 	.byte	0x04, 0x0a
        /*005a*/ 	.short	(.L_9013 - .L_9012)
	.align		4
.L_9012:
        /*005c*/ 	.word	index@(.nv.constant0._Z16dequantize_blockILi32ELi2EXadL_ZN45_INTERNAL_8d5cb472_14_gguf_kernel_cu_cd24131915dequantize_q4_0EPKviiR7__half2EEN3c104HalfEEvS2_PT2_i)
        /*0060*/ 	.short	0x0380
        /*0062*/ 	.short	0x0014


	//----- nvinfo : EIATTR_SW_WAR
	.align		4
.L_9013:
        /*0064*/ 	.byte	0x04, 0x36
        /*0066*/ 	.short	(.L_9015 - .L_9014)
.L_9014:
        /*0068*/ 	.word	0x00000008
.L_9015:


//--------------------- .nv.info._Z22dequantize_block_iq1_mIfEvPKvPT_ --------------------------
	.section	.nv.info._Z22dequantize_block_iq1_mIfEvPKvPT_,"",@"SHT_CUDA_INFO"
	.sectionflags	@""
	.align	4


	//----- nvinfo : EIATTR_CUDA_API_VERSION
	.align		4
        /*0000*/ 	.byte	0x04, 0x37
        /*0002*/ 	.short	(.L_9017 - .L_9016)
.L_9016:
        /*0004*/ 	.word	0x00000082


	//----- nvinfo : EIATTR_KPARAM_INFO
	.align		4
.L_9017:
        /*0008*/ 	.byte	0x04, 0x17
        /*000a*/ 	.short	(.L_9019 - .L_9018)
.L_9018:
        /*000c*/ 	.word	0x00000000
        /*0010*/ 	.short	0x0001
        /*0012*/ 	.short	0x0008
        /*0014*/ 	.byte	0x00, 0xf5, 0x21, 0x00


	//----- nvinfo : EIATTR_KPARAM_INFO
	.align		4
.L_9019:
        /*0018*/ 	.byte	0x04, 0x17
        /*001a*/ 	.short	(.L_9021 - .L_9020)
.L_9020:
        /*001c*/ 	.word	0x00000000
        /*0020*/ 	.short	0x0000
        /*0022*/ 	.short	0x0000
        /*0024*/ 	.byte	0x00, 0xf5, 0x21, 0x00


	//----- nvinfo : EIATTR_SPARSE_MMA_MASK
	.align		4
.L_9021:
        /*0028*/ 	.byte	0x03, 0x50
        /*002a*/ 	.short	0x0000


	//----- nvinfo : EIATTR_MAXREG_COUNT
	.align		4
        /*002c*/ 	.byte	0x03, 0x1b
        /*002e*/ 	.short	0x00ff


	//----- nvinfo : EIATTR_MERCURY_ISA_VERSION
	.align		4
        /*0030*/ 	.byte	0x03, 0x5f
        /*0032*/ 	.short	0x0101


	//----- nvinfo : EIATTR_VRC_CTA_INIT_COUNT
	.align		4
        /*0034*/ 	.byte	0x02, 0x4a
	.zero		1
	.zero		1


	//----- nvinfo : EIATTR_EXIT_INSTR_OFFSETS
	.align		4
        /*0038*/ 	.byte	0x04, 0x1c
        /*003a*/ 	.short	(.L_9023 - .L_9022)


	//   ....[0]....
.L_9022:
        /*003c*/ 	.word	0x00000700


	//----- nvinfo : EIATTR_CBANK_PARAM_SIZE
	.align		4
.L_9023:
        /*0040*/ 	.byte	0x03, 0x19
        /*0042*/ 	.short	0x0010


	//----- nvinfo : EIATTR_PARAM_CBANK
	.align		4
        /*0044*/ 	.byte	0x04, 0x0a
        /*0046*/ 	.short	(.L_9025 - .L_9024)
	.align		4
.L_9024:
        /*0048*/ 	.word	index@(.nv.constant0._Z22dequantize_block_iq1_mIfEvPKvPT_)
        /*004c*/ 	.short	0x0380
        /*004e*/ 	.short	0x0010


	//----- nvinfo : EIATTR_SW_WAR
	.align		4
.L_9025:
        /*0050*/ 	.byte	0x04, 0x36
        /*0052*/ 	.short	(.L_9027 - .L_9026)
.L_9026:
        /*0054*/ 	.word	0x00000008
.L_9027:


//--------------------- .nv.info._Z23dequantize_block_iq4_xsIfEvPKvPT_ --------------------------
	.section	.nv.info._Z23dequantize_block_iq4_xsIfEvPKvPT_,"",@"SHT_CUDA_INFO"
	.sectionflags	@""
	.align	4


	//----- nvinfo : EIATTR_CUDA_API_VERSION
	.align		4
        /*0000*/ 	.byte	0x04, 0x37
        /*0002*/ 	.short	(.L_9029 - .L_9028)
.L_9028:
        /*0004*/ 	.word	0x00000082


	//----- nvinfo : EIATTR_KPARAM_INFO
	.align		4
.L_9029:
        /*0008*/ 	.byte	0x04, 0x17
        /*000a*/ 	.short	(.L_9031 - .L_9030)
.L_9030:
        /*000c*/ 	.word	0x00000000
        /*0010*/ 	.short	0x0001
        /*0012*/ 	.short	0x0008
        /*0014*/ 	.byte	0x00, 0xf5, 0x21, 0x00


	//----- nvinfo : EIATTR_KPARAM_INFO
	.align		4
.L_9031:
        /*0018*/ 	.byte	0x04, 0x17
        /*001a*/ 	.short	(.L_9033 - .L_9032)
.L_9032:
        /*001c*/ 	.word	0x00000000
        /*0020*/ 	.short	0x0000
        /*0022*/ 	.short	0x0000
        /*0024*/ 	.byte	0x00, 0xf5, 0x21, 0x00


	//----- nvinfo : EIATTR_SPARSE_MMA_MASK
	.align		4
.L_9033:
        /*0028*/ 	.byte	0x03, 0x50
        /*002a*/ 	.short	0x0000


	//----- nvinfo : EIATTR_MAXREG_COUNT
	.align		4
        /*002c*/ 	.byte	0x03, 0x1b
        /*002e*/ 	.short	0x00ff


	//----- nvinfo : EIATTR_MERCURY_ISA_VERSION
	.align		4
        /*0030*/ 	.byte	0x03, 0x5f
        /*0032*/ 	.short	0x0101


	//----- nvinfo : EIATTR_VRC_CTA_INIT_COUNT
	.align		4
        /*0034*/ 	.byte	0x02, 0x4a
	.zero		1
	.zero		1


	//----- nvinfo : EIATTR_EXIT_INSTR_OFFSETS
	.align		4
        /*0038*/ 	.byte	0x04, 0x1c
        /*003a*/ 	.short	(.L_9035 - .L_9034)


	//   ....[0]....
.L_9034:
        /*003c*/ 	.word	0x000006a0


	//----- nvinfo : EIATTR_CBANK_PARAM_SIZE
	.align		4
.L_9035:
        /*0040*/ 	.byte	0x03, 0x19
        /*0042*/ 	.short	0x0010


	//----- nvinfo : EIATTR_PARAM_CBANK
	.align		4
        /*0044*/ 	.byte	0x04, 0x0a
        /*0046*/ 	.short	(.L_9037 - .L_9036)
	.align		4
.L_9036:
        /*0048*/ 	.word	index@(.nv.constant0._Z23dequantize_block_iq4_xsIfEvPKvPT_)
        /*004c*/ 	.short	0x0380
        /*004e*/ 	.short	0x0010


	//----- nvinfo : EIATTR_SW_WAR
	.align		4
.L_9037:
        /*0050*/ 	.byte	0x04, 0x36
        /*0052*/ 	.short	(.L_9039 - .L_9038)
.L_9038:
        /*0054*/ 	.word	0x00000008
.L_9039:


//--------------------- .nv.info._Z22dequantize_block_iq2_sIfEvPKvPT_ --------------------------
	.section	.nv.info._Z22dequantize_block_iq2_sIfEvPKvPT_,"",@"SHT_CUDA_INFO"
	.sectionflags	@""
	.align	4


	//----- nvinfo : EIATTR_CUDA_API_VERSION
	.align		4
        /*0000*/ 	.byte	0x04, 0x37
        /*0002*/ 	.short	(.L_9041 - .L_9040)
.L_9040:
        /*0004*/ 	.word	0x00000082


	//----- nvinfo : EIATTR_KPARAM_INFO
	.align		4
.L_9041:
        /*0008*/ 	.byte	0x04, 0x17
        /*000a*/ 	.short	(.L_9043 - .L_9042)
.L_9042:
        /*000c*/ 	.word	0x00000000
        /*0010*/ 	.short	0x0001
        /*0012*/ 	.short	0x0008
        /*0014*/ 	.byte	0x00, 0xf5, 0x21, 0x00


	//----- nvinfo : EIATTR_KPARAM_INFO
	.align		4
.L_9043:
        /*0018*/ 	.byte	0x04, 0x17
        /*001a*/ 	.short	(.L_9045 - .L_9044)
.L_9044:
        /*001c*/ 	.word	0x00000000
        /*0020*/ 	.short	0x0000
        /*0022*/ 	.short	0x0000
        /*0024*/ 	.byte	0x00, 0xf5, 0x21, 0x00


	//----- nvinfo : EIATTR_SPARSE_MMA_MASK
	.align		4
.L_9045:
        /*0028*/ 	.byte	0x03, 0x50
        /*002a*/ 	.short	0x0000


	//----- nvinfo : EIATTR_MAXREG_COUNT
	.align		4
        /*002c*/ 	.byte	0x03, 0x1b
        /*002e*/ 	.short	0x00ff


	//----- nvinfo : EIATTR_MERCURY_ISA_VERSION
	.align		4
        /*0030*/ 	.byte	0x03, 0x5f
        /*0032*/ 	.short	0x0101


	//----- nvinfo : EIATTR_VRC_CTA_INIT_COUNT
	.align		4
        /*0034*/ 	.byte	0x02, 0x4a
	.zero		1
	.zero		1


	//----- nvinfo : EIATTR_EXIT_INSTR_OFFSETS
	.align		4
        /*0038*/ 	.byte	0x04, 0x1c
        /*003a*/ 	.short	(.L_9047 - .L_9046)


	//   ....[0]....
.L_9046:
        /*003c*/ 	.word	0x000005c0


	//----- nvinfo : EIATTR_CBANK_PARAM_SIZE
	.align		4
.L_9047:
        /*0040*/ 	.byte	0x03, 0x19
        /*0042*/ 	.short	0x0010


	//----- nvinfo : EIATTR_PARAM_CBANK
	.align		4
        /*0044*/ 	.byte	0x04, 0x0a
        /*0046*/ 	.short	(.L_9049 - .L_9048)
	.align		4
.L_9048:
        /*0048*/ 	.word	index@(.nv.constant0._Z22dequantize_block_iq2_sIfEvPKvPT_)
        /*004c*/ 	.short	0x0380
        /*004e*/ 	.short	0x0010


	//----- nvinfo : EIATTR_SW_WAR
	.align		4
.L_9049:
        /*0050*/ 	.byte	0x04, 0x36
        /*0052*/ 	.short	(.L_9051 - .L_9050)
.L_9050:
        /*0054*/ 	.word	0x00000008
.L_9051:


//--------------------- .nv.info._Z22dequantize_block_iq3_sIfEvPKvPT_ --------------------------
	.section	.nv.info._Z22dequantize_block_iq3_sIfEvPKvPT_,"",@"SHT_CUDA_INFO"
	.sectionflags	@""
	.align	4


	//----- nvinfo : EIATTR_CUDA_API_VERSION
	.align		4
        /*0000*/ 	.byte	0x04, 0x37
        /*0002*/ 	.short	(.L_9053 - .L_9052)
.L_9052:
        /*0004*/ 	.word	0x00000082


	//----- nvinfo : EIATTR_KPARAM_INFO
	.align		4
.L_9053:
        /*0008*/ 	.byte	0x04, 0x17
        /*000a*/ 	.short	(.L_9055 - .L_9054)
.L_9054:
        /*000c*/ 	.word	0x00000000
        /*0010*/ 	.short	0x0001
        /*0012*/ 	.short	0x0008
        /*0014*/ 	.byte	0x00, 0xf5, 0x21, 0x00


	//----- nvinfo : EIATTR_KPARAM_INFO
	.align		4
.L_9055:
        /*0018*/ 	.byte	0x04, 0x17
        /*001a*/ 	.short	(.L_9057 - .L_9056)
.L_9056:
        /*001c*/ 	.word	0x00000000
        /*0020*/ 	.short	0x0000
        /*0022*/ 	.short	0x0000
        /*0024*/ 	.byte	0x00, 0xf5, 0x21, 0x00


	//----- nvinfo : EIATTR_SPARSE_MMA_MASK
	.align		4
.L_9057:
        /*0028*/ 	.byte	0x03, 0x50
        /*002a*/ 	.short	0x0000


	//----- nvinfo : EIATTR_MAXREG_COUNT
	.align		4
        /*002c*/ 	.byte	0x03, 0x1b
        /*002e*/ 	.short	0x00ff


	//----- nvinfo : EIATTR_MERCURY_ISA_VERSION
	.align		4
        /*0030*/ 	.byte	0x03, 0x5f
        /*0032*/ 	.short	0x0101


	//----- nvinfo : EIATTR_VRC_CTA_INIT_COUNT
	.align		4
        /*0034*/ 	.byte	0x02, 0x4a
	.zero		1
	.zero		1


	//----- nvinfo : EIATTR_EXIT_INSTR_OFFSETS
	.align		4
        /*0038*/ 	.byte	0x04, 0x1c
        /*003a*/ 	.short	(.L_9059 - .L_9058)


	//   ....[0]....
.L_9058:
        /*003c*/ 	.word	0x00000690


	//----- nvinfo : EIATTR_CBANK_PARAM_SIZE
	.align		4
.L_9059:
        /*0040*/ 	.byte	0x03, 0x19
        /*0042*/ 	.short	0x0010


	//----- nvinfo : EIATTR_PARAM_CBANK
	.align		4
        /*0044*/ 	.byte	0x04, 0x0a
        /*0046*/ 	.short	(.L_9061 - .L_9060)
	.align		4
.L_9060:
        /*0048*/ 	.word	index@(.nv.constant0._Z22dequantize_block_iq3_sIfEvPKvPT_)
        /*004c*/ 	.short	0x0380
        /*004e*/ 	.short	0x0010


	//----- nvinfo : EIATTR_SW_WAR
	.align		4
.L_9061:
        /*0050*/ 	.byte	0x04, 0x36
        /*0052*/ 	.short	(.L_9063 - .L_9062)
.L_9062:
        /*0054*/ 	.word	0x00000008
.L_9063:


//--------------------- .nv.info._Z23dequantize_block_iq4_nlIfEvPKvPT_ --------------------------
	.section	.nv.info._Z23dequantize_block_iq4_nlIfEvPKvPT_,"",@"SHT_CUDA_INFO"
	.sectionflags	@""
	.align	4


	//----- nvinfo : EIATTR_CUDA_API_VERSION
	.align		4
        /*0000*/ 	.byte	0x04, 0x37
        /*0002*/ 	.short	(.L_9065 - .L_9064)
.L_9064:
        /*0004*/ 	.word	0x00000082


	//----- nvinfo : EIATTR_KPARAM_INFO
	.align		4
.L_9065:
        /*0008*/ 	.byte	0x04, 0x17
        /*000a*/ 	.short	(.L_9067 - .L_9066)
.L_9066:
        /*000c*/ 	.word	0x00000000
        /*0010*/ 	.short	0x0001
        /*0012*/ 	.short	0x0008
        /*0014*/ 	.byte	0x00, 0xf5, 0x21, 0x00


	//----- nvinfo : EIATTR_KPARAM_INFO
	.align		4
.L_9067:
        /*0018*/ 	.byte	0x04, 0x17
        /*001a*/ 	.short	(.L_9069 - .L_9068)
.L_9068:
        /*001c*/ 	.word	0x00000000
        /*0020*/ 	.short	0x0000
        /*0022*/ 	.short	0x0000
        /*0024*/ 	.byte	0x00, 0xf5, 0x21, 0x00


	//----- nvinfo : EIATTR_SPARSE_MMA_MASK
	.align		4
.L_9069:
        /*0028*/ 	.byte	0x03, 0x50
        /*002a*/ 	.short	0x0000


	//----- nvinfo : EIATTR_MAXREG_COUNT
	.align		4
        /*002c*/ 	.byte	0x03, 0x1b
        /*002e*/ 	.short	0x00ff


	//----- nvinfo : EIATTR_MERCURY_ISA_VERSION
	.align		4
        /*0030*/ 	.byte	0x03, 0x5f
        /*0032*/ 	.short	0x0101


	//----- nvinfo : EIATTR_VRC_CTA_INIT_COUNT
	.align		4
        /*0034*/ 	.byte	0x02, 0x4a
	.zero		1
	.zero		1


	//----- nvinfo : EIATTR_EXIT_INSTR_OFFSETS
	.align		4
        /*0038*/ 	.byte	0x04, 0x1c
        /*003a*/ 	.short	(.L_9071 - .L_9070)


	//   ....[0]....
.L_9070:
        /*003c*/ 	.word	0x00000570


	//----- nvinfo : EIATTR_CBANK_PARAM_SIZE
	.align		4
.L_9071:
        /*0040*/ 	.byte	0x03, 0x19
        /*0042*/ 	.short	0x0010


	//----- nvinfo : EIATTR_PARAM_CBANK
	.align		4
        /*0044*/ 	.byte	0x04, 0x0a
        /*0046*/ 	.short	(.L_9073 - .L_9072)
	.align		4
.L_9072:
        /*0048*/ 	.word	index@(.nv.constant0._Z23dequantize_block_iq4_nlIfEvPKvPT_)
        /*004c*/ 	.short	0x0380
        /*004e*/ 	.short	0x0010


	//----- nvinfo : EIATTR_SW_WAR
	.align		4
.L_9073:
        /*0050*/ 	.byte	0x04, 0x36
        /*0052*/ 	.short	(.L_9075 - .L_9074)
.L_9074:
        /*0054*/ 	.word	0x00000008
.L_9075:


//--------------------- .nv.info._Z22dequantize_block_iq1_sIfEvPKvPT_ --------------------------
	.section	.nv.info._Z22dequantize_block_iq1_sIfEvPKvPT_,"",@"SHT_CUDA_INFO"
	.sectionflags	@""
	.align	4


	//----- nvinfo : EIATTR_CUDA_API_VERSION
	.align		4
        /*0000*/ 	.byte	0x04, 0x37
        /*0002*/ 	.short	(.L_9077 - .L_9076)
.L_9076:
        /*0004*/ 	.word	0x00000082


	//----- nvinfo : EIATTR_KPARAM_INFO
	.align		4
.L_9077:
        /*0008*/ 	.byte	0x04, 0x17
        /*000a*/ 	.short	(.L_9079 - .L_9078)
.L_9078:
        /*000c*/ 	.word	0x00000000
        /*0010*/ 	.short	0x0001
        /*0012*/ 	.short	0x0008
        /*0014*/ 	.byte	0x00, 0xf5, 0x21, 0x00


	//----- nvinfo : EIATTR_KPARAM_INFO
	.align		4
.L_9079:
        /*0018*/ 	.byte	0x04, 0x17
        /*001a*/ 	.short	(.L_9081 - .L_9080)
.L_9080:
        /*001c*/ 	.word	0x00000000
        /*0020*/ 	.short	0x0000
        /*0022*/ 	.short	0x0000
        /*0024*/ 	.byte	0x00, 0xf5, 0x21, 0x00


	//----- nvinfo : EIATTR_SPARSE_MMA_MASK
	.align		4
.L_9081:
        /*0028*/ 	.byte	0x03, 0x50
        /*002a*/ 	.short	0x0000


	//----- nvinfo : EIATTR_MAXREG_COUNT
	.align		4
        /*002c*/ 	.byte	0x03, 0x1b
        /*002e*/ 	.short	0x00ff


	//----- nvinfo : EIATTR_MERCURY_ISA_VERSION
	.align		4
        /*0030*/ 	.byte	0x03, 0x5f
        /*0032*/ 	.short	0x0101


	//----- nvinfo : EIATTR_VRC_CTA_INIT_COUNT
	.align		4
        /*0034*/ 	.byte	0x02, 0x4a
	.zero		1
	.zero		1


	//----- nvinfo : EIATTR_EXIT_INSTR_OFFSETS
	.align		4
        /*0038*/ 	.byte	0x04, 0x1c
        /*003a*/ 	.short	(.L_9083 - .L_9082)


	//   ....[0]....
.L_9082:
        /*003c*/ 	.word	0x000005c0


	//----- nvinfo : EIATTR_CBANK_PARAM_SIZE
	.align		4
.L_9083:
        /*0040*/ 	.byte	0x03, 0x19
        /*0042*/ 	.short	0x0010


	//----- nvinfo : EIATTR_PARAM_CBANK
	.align		4
        /*0044*/ 	.byte	0x04, 0x0a
        /*0046*/ 	.short	(.L_9085 - .L_9084)
	.align		4
.L_9084:
        /*0048*/ 	.word	index@(.nv.constant0._Z22dequantize_block_iq1_sIfEvPKvPT_)
        /*004c*/ 	.short	0x0380
        /*004e*/ 	.short	0x0010


	//----- nvinfo : EIATTR_SW_WAR
	.align		4
.L_9085:
        /*0050*/ 	.byte	0x04, 0x36
        /*0052*/ 	.short	(.L_9087 - .L_9086)
.L_9086:
        /*0054*/ 	.word	0x00000008
.L_9087:


//--------------------- .nv.info._Z24dequantize_block_iq3_xxsIfEvPKvPT_ --------------------------
	.section	.nv.info._Z24dequantize_block_iq3_xxsIfEvPKvPT_,"",@"SHT_CUDA_INFO"
	.sectionflags	@""
	.align	4


	//----- nvinfo : EIATTR_CUDA_API_VERSION
	.align		4
        /*0000*/ 	.byte	0x04, 0x37
        /*0002*/ 	.short	(.L_9089 - .L_9088)
.L_9088:
        /*0004*/ 	.word	0x00000082


	//----- nvinfo : EIATTR_KPARAM_INFO
	.align		4
.L_9089:
        /*0008*/ 	.byte	0x04, 0x17
        /*000a*/ 	.short	(.L_9091 - .L_9090)
.L_9090:
        /*000c*/ 	.word	0x00000000
        /*0010*/ 	.short	0x0001
        /*0012*/ 	.short	0x0008
        /*0014*/ 	.byte	0x00, 0xf5, 0x21, 0x00


	//----- nvinfo : EIATTR_KPARAM_INFO
	.align		4
.L_9091:
        /*0018*/ 	.byte	0x04, 0x17
        /*001a*/ 	.short	(.L_9093 - .L_9092)
.L_9092:
        /*001c*/ 	.word	0x00000000
        /*0020*/ 	.short	0x0000
        /*0022*/ 	.short	0x0000
        /*0024*/ 	.byte	0x00, 0xf5, 0x21, 0x00


	//----- nvinfo : EIATTR_SPARSE_MMA_MASK
	.align		4
.L_9093:
        /*0028*/ 	.byte	0x03, 0x50
        /*002a*/ 	.short	0x0000


	//----- nvinfo : EIATTR_MAXREG_COUNT
	.align		4
        /*002c*/ 	.byte	0x03, 0x1b
        /*002e*/ 	.short	0x00ff


	//----- nvinfo : EIATTR_MERCURY_ISA_VERSION
	.align		4
        /*0030*/ 	.byte	0x03, 0x5f
        /*0032*/ 	.short	0x0101


	//----- nvinfo : EIATTR_VRC_CTA_INIT_COUNT
	.align		4
        /*0034*/ 	.byte	0x02, 0x4a
	.zero		1
	.zero		1


	//----- nvinfo : EIATTR_EXIT_INSTR_OFFSETS
	.align		4
        /*0038*/ 	.byte	0x04, 0x1c
        /*003a*/ 	.short	(.L_9095 - .L_9094)


	//   ....[0]....
.L_9094:
        /*003c*/ 	.word	0x00000610


	//----- nvinfo : EIATTR_CBANK_PARAM_SIZE
	.align		4
.L_9095:
        /*0040*/ 	.byte	0x03, 0x19
        /*0042*/ 	.short	0x0010


	//----- nvinfo : EIATTR_PARAM_CBANK
	.align		4
        /*0044*/ 	.byte	0x04, 0x0a
        /*0046*/ 	.short	(.L_9097 - .L_9096)
	.align		4
.L_9096:
        /*0048*/ 	.word	index@(.nv.constant0._Z24dequantize_block_iq3_xxsIfEvPKvPT_)
        /*004c*/ 	.short	0x0380
        /*004e*/ 	.short	0x0010


	//----- nvinfo : EIATTR_SW_WAR
	.align		4
.L_9097:
        /*0050*/ 	.byte	0x04, 0x36
        /*0052*/ 	.short	(.L_9099 - .L_9098)
.L_9098:
        /*0054*/ 	.word	0x00000008
.L_9099:


//--------------------- .nv.info._Z23dequantize_block_iq2_xsIfEvPKvPT_ --------------------------
	.section	.nv.info._Z23dequantize_block_iq2_xsIfEvPKvPT_,"",@"SHT_CUDA_INFO"
	.sectionflags	@""
	.align	4


	//----- nvinfo : EIATTR_CUDA_API_VERSION
	.align		4
        /*0000*/ 	.byte	0x04, 0x37
        /*0002*/ 	.short	(.L_9101 - .L_9100)
.L_9100:
        /*0004*/ 	.word	0x00000082


	//----- nvinfo : EIATTR_KPARAM_INFO
	.align		4
.L_9101:
        /*0008*/ 	.byte	0x04, 0x17
        /*000a*/ 	.short	(.L_9103 - .L_9102)
.L_9102:
        /*000c*/ 	.word	0x00000000
        /*0010*/ 	.short	0x0001
        /*0012*/ 	.short	0x0008
        /*0014*/ 	.byte	0x00, 0xf5, 0x21, 0x00


	//----- nvinfo : EIATTR_KPARAM_INFO
	.align		4
.L_9103:
        /*0018*/ 	.byte	0x04, 0x17
        /*001a*/ 	.short	(.L_9105 - .L_9104)
.L_9104:
        /*001c*/ 	.word	0x00000000
        /*0020*/ 	.short	0x0000
        /*0022*/ 	.short	0x0000
        /*0024*/ 	.byte	0x00, 0xf5, 0x21, 0x00


	//----- nvinfo : EIATTR_SPARSE_MMA_MASK
	.align		4
.L_9105:
        /*0028*/ 	.byte	0x03, 0x50
        /*002a*/ 	.short	0x0000


	//----- nvinfo : EIATTR_MAXREG_COUNT
	.align		4
        /*002c*/ 	.byte	0x03, 0x1b
        /*002e*/ 	.short	0x00ff


	//----- nvinfo : EIATTR_MERCURY_ISA_VERSION
	.align		4
        /*0030*/ 	.byte	0x03, 0x5f
        /*0032*/ 	.short	0x0101


	//----- nvinfo : EIATTR_VRC_CTA_INIT_COUNT
	.align		4
        /*0034*/ 	.byte	0x02, 0x4a
	.zero		1
	.zero		1


	//----- nvinfo : EIATTR_EXIT_INSTR_OFFSETS
	.align		4
        /*0038*/ 	.byte	0x04, 0x1c
        /*003a*/ 	.short	(.L_9107 - .L_9106)


	//   ....[0]....
.L_9106:
        /*003c*/ 	.word	0x000005e0


	//----- nvinfo : EIATTR_CBANK_PARAM_SIZE
	.align		4
.L_9107:
        /*0040*/ 	.byte	0x03, 0x19
        /*0042*/ 	.short	0x0010


	//----- nvinfo : EIATTR_PARAM_CBANK
	.align		4
        /*0044*/ 	.byte	0x04, 0x0a
        /*0046*/ 	.short	(.L_9109 - .L_9108)
	.align		4
.L_9108:
        /*0048*/ 	.word	index@(.nv.constant0._Z23dequantize_block_iq2_xsIfEvPKvPT_)
        /*004c*/ 	.short	0x0380
        /*004e*/ 	.short	0x0010


	//----- nvinfo : EIATTR_SW_WAR
	.align		4
.L_9109:
        /*0050*/ 	.byte	0x04, 0x36
        /*0052*/ 	.short	(.L_9111 - .L_9110)
.L_9110:
        /*0054*/ 	.word	0x00000008
.L_9111:


//--------------------- .nv.info._Z24dequantize_block_iq2_xxsIfEvPKvPT_ --------------------------
	.section	.nv.info._Z24dequantize_block_iq2_xxsIfEvPKvPT_,"",@"SHT_CUDA_INFO"
	.sectionflags	@""
	.align	4


	//----- nvinfo : EIATTR_CUDA_API_VERSION
	.align		4
        /*0000*/ 	.byte	0x04, 0x37
        /*0002*/ 	.short	(.L_9113 - .L_9112)
.L_9112:
        /*0004*/ 	.word	0x00000082


	//----- nvinfo : EIATTR_KPARAM_INFO
	.align		4
.L_9113:
        /*0008*/ 	.byte	0x04, 0x17
        /*000a*/ 	.short	(.L_9115 - .L_9114)
.L_9114:
        /*000c*/ 	.word	0x00000000
        /*0010*/ 	.short	0x0001
        /*0012*/ 	.short	0x0008
        /*0014*/ 	.byte	0x00, 0xf5, 0x21, 0x00


	//----- nvinfo : EIATTR_KPARAM_INFO
	.align		4
.L_9115:
        /*0018*/ 	.byte	0x04, 0x17
        /*001a*/ 	.short	(.L_9117 - .L_9116)
.L_9116:
        /*001c*/ 	.word	0x00000000
        /*0020*/ 	.short	0x0000
        /*0022*/ 	.short	0x0000
        /*0024*/ 	.byte	0x00, 0xf5, 0x21, 0x00


	//----- nvinfo : EIATTR_SPARSE_MMA_MASK
	.align		4
.L_9117:
        /*0028*/ 	.byte	0x03, 0x50
        /*002a*/ 	.short	0x0000


	//----- nvinfo : EIATTR_MAXREG_COUNT
	.align		4
        /*002c*/ 	.byte	0x03, 0x1b
        /*002e*/ 	.short	0x00ff


	//----- nvinfo : EIATTR_MERCURY_ISA_VERSION
	.align		4
        /*0030*/ 	.byte	0x03, 0x5f
        /*0032*/ 	.short	0x0101


	//----- nvinfo : EIATTR_VRC_CTA_INIT_COUNT
	.align		4
        /*0034*/ 	.byte	0x02, 0x4a
	.zero		1
	.zero		1


	//----- nvinfo : EIATTR_EXIT_INSTR_OFFSETS
	.align		4
        /*0038*/ 	.byte	0x04, 0x1c
        /*003a*/ 	.short	(.L_9119 - .L_9118)


	//   ....[0]....
.L_9118:
        /*003c*/ 	.word	0x00000570


	//----- nvinfo : EIATTR_CBANK_PARAM_SIZE
	.align		4
.L_9119:
        /*0040*/ 	.byte	0x03, 0x19
        /*0042*/ 	.short	0x0010


	//----- nvinfo : EIATTR_PARAM_CBANK
	.align		4
        /*0044*/ 	.byte	0x04, 0x0a
        /*0046*/ 	.short	(.L_9121 - .L_9120)
	.align		4
.L_9120:
        /*0048*/ 	.word	index@(.nv.constant0._Z24dequantize_block_iq2_xxsIfEvPKvPT_)
        /*004c*/ 	.short	0x0380
        /*004e*/ 	.short	0x0010


	//----- nvinfo : EIATTR_SW_WAR
	.align		4
.L_9121:
        /*0050*/ 	.byte	0x04, 0x36
        /*0052*/ 	.short	(.L_9123 - .L_9122)
.L_9122:
        /*0054*/ 	.word	0x00000008
.L_9123:


//--------------------- .nv.info._Z21dequantize_block_q6_KIfEvPKvPT_ --------------------------
	.section	.nv.info._Z21dequantize_block_q6_KIfEvPKvPT_,"",@"SHT_CUDA_INFO"
	.sectionflags	@""
	.align	4


	//----- nvinfo : EIATTR_CUDA_API_VERSION
	.align		4
        /*0000*/ 	.byte	0x04, 0x37
        /*0002*/ 	.short	(.L_9125 - .L_9124)
.L_9124:
        /*0004*/ 	.word	0x00000082


	//----- nvinfo : EIATTR_KPARAM_INFO
	.align		4
.L_9125:
        /*0008*/ 	.byte	0x04, 0x17
        /*000a*/ 	.short	(.L_9127 - .L_9126)
.L_9126:
        /*000c*/ 	.word	0x00000000
        /*0010*/ 	.short	0x0001
        /*0012*/ 	.short	0x0008
        /*0014*/ 	.byte	0x00, 0xf5, 0x21, 0x00


	//----- nvinfo : EIATTR_KPARAM_INFO
	.align		4
.L_9127:
        /*0018*/ 	.byte	0x04, 0x17
        /*001a*/ 	.short	(.L_9129 - .L_9128)
.L_9128:
        /*001c*/ 	.word	0x00000000
        /*0020*/ 	.short	0x0000
        /*0022*/ 	.short	0x0000
        /*0024*/ 	.byte	0x00, 0xf5, 0x21, 0x00


	//----- nvinfo : EIATTR_SPARSE_MMA_MASK
	.align		4
.L_9129:
        /*0028*/ 	.byte	0x03, 0x50
        /*002a*/ 	.short	0x0000


	//----- nvinfo : EIATTR_MAXREG_COUNT
	.align		4
        /*002c*/ 	.byte	0x03, 0x1b
        /*002e*/ 	.short	0x00ff


	//----- nvinfo : EIATTR_MERCURY_ISA_VERSION
	.align		4
        /*0030*/ 	.byte	0x03, 0x5f
        /*0032*/ 	.short	0x0101


	//----- nvinfo : EIATTR_VRC_CTA_INIT_COUNT
	.align		4
        /*0034*/ 	.byte	0x02, 0x4a
	.zero		1
	.zero		1


	//----- nvinfo : EIATTR_EXIT_INSTR_OFFSETS
	.align		4
        /*0038*/ 	.byte	0x04, 0x1c
        /*003a*/ 	.short	(.L_9131 - .L_9130)


	//   ....[0]....
.L_9130:
        /*003c*/ 	.word	0x00000480


	//----- nvinfo : EIATTR_CBANK_PARAM_SIZE
	.align		4
.L_9131:
        /*0040*/ 	.byte	0x03, 0x19
        /*0042*/ 	.short	0x0010


	//----- nvinfo : EIATTR_PARAM_CBANK
	.align		4
        /*0044*/ 	.byte	0x04, 0x0a
        /*0046*/ 	.short	(.L_9133 - .L_9132)
	.align		4
.L_9132:
        /*0048*/ 	.word	index@(.nv.constant0._Z21dequantize_block_q6_KIfEvPKvPT_)
        /*004c*/ 	.short	0x0380
        /*004e*/ 	.short	0x0010


	//----- nvinfo : EIATTR_SW_WAR
	.align		4
.L_9133:
        /*0050*/ 	.byte	0x04, 0x36
        /*0052*/ 	.short	(.L_9135 - .L_9134)
.L_9134:
        /*0054*/ 	.word	0x00000008
.L_9135:


//--------------------- .nv.info._Z21dequantize_block_q5_KIfEvPKvPT_ --------------------------
	.section	.nv.info._Z21dequantize_block_q5_KIfEvPKvPT_,"",@"SHT_CUDA_INFO"
	.sectionflags	@""
	.align	4


	//----- nvinfo : EIATTR_CUDA_API_VERSION
	.align		4
        /*0000*/ 	.byte	0x04, 0x37
        /*0002*/ 	.short	(.L_9137 - .L_9136)
.L_9136:
        /*0004*/ 	.word	0x00000082


	//----- nvinfo : EIATTR_KPARAM_INFO
	.align		4
.L_9137:
        /*0008*/ 	.byte	0x04, 0x17
        /*000a*/ 	.short	(.L_9139 - .L_9138)
.L_9138:
        /*000c*/ 	.word	0x00000000
        /*0010*/ 	.short	0x0001
        /*0012*/ 	.short	0x0008
        /*0014*/ 	.byte	0x00, 0xf5, 0x21, 0x00


	//----- nvinfo : EIATTR_KPARAM_INFO
	.align		4
.L_9139:
        /*0018*/ 	.byte	0x04, 0x17
        /*001a*/ 	.short	(.L_9141 - .L_9140)
.L_9140:
        /*001c*/ 	.word	0x00000000
        /*0020*/ 	.short	0x0000
        /*0022*/ 	.short	0x0000
        /*0024*/ 	.byte	0x00, 0xf5, 0x21, 0x00


	//----- nvinfo : EIATTR_SPARSE_MMA_MASK
	.align		4
.L_9141:
        /*0028*/ 	.byte	0x03, 0x50
        /*002a*/ 	.short	0x0000


	//----- nvinfo : EIATTR_MAXREG_COUNT
	.align		4
        /*002c*/ 	.byte	0x03, 0x1b
        /*002e*/ 	.short	0x00ff


	//----- nvinfo : EIATTR_MERCURY_ISA_VERSION
	.align		4
        /*0030*/ 	.byte	0x03, 0x5f
        /*0032*/ 	.short	0x0101


	//----- nvinfo : EIATTR_VRC_CTA_INIT_COUNT
	.align		4
        /*0034*/ 	.byte	0x02, 0x4a
	.zero		1
	.zero		1


	//----- nvinfo : EIATTR_EXIT_INSTR_OFFSETS
	.align		4
        /*0038*/ 	.byte	0x04, 0x1c
        /*003a*/ 	.short	(.L_9143 - .L_9142)


	//   ....[0]....
.L_9142:
        /*003c*/ 	.word	0x00000600


	//----- nvinfo : EIATTR_CBANK_PARAM_SIZE
	.align		4
.L_9143:
        /*0040*/ 	.byte	0x03, 0x19
        /*0042*/ 	.short	0x0010


	//----- nvinfo : EIATTR_PARAM_CBANK
	.align		4
        /*0044*/ 	.byte	0x04, 0x0a
        /*0046*/ 	.short	(.L_9145 - .L_9144)
	.align		4
.L_9144:
        /*0048*/ 	.word	index@(.nv.constant0._Z21dequantize_block_q5_KIfEvPKvPT_)
        /*004c*/ 	.short	0x0380
        /*004e*/ 	.short	0x0010


	//----- nvinfo : EIATTR_SW_WAR
	.align		4
.L_9145:
        /*0050*/ 	.byte	0x04, 0x36
        /*0052*/ 	.short	(.L_9147 - .L_9146)
.L_9146:
        /*0054*/ 	.word	0x00000008
.L_9147:


//--------------------- .nv.info._Z21dequantize_block_q4_KIfEvPKvPT_ --------------------------
	.section	.nv.info._Z21dequantize_block_q4_KIfEvPKvPT_,"",@"SHT_CUDA_INFO"
	.sectionflags	@""
	.align	4


	//----- nvinfo : EIATTR_CUDA_API_VERSION
	.align		4
        /*0000*/ 	.byte	0x04, 0x37
        /*0002*/ 	.short	(.L_9149 - .L_9148)
.L_9148:
        /*0004*/ 	.word	0x00000082


	//----- nvinfo : EIATTR_KPARAM_INFO
	.align		4
.L_9149:
        /*0008*/ 	.byte	0x04, 0x17
        /*000a*/ 	.short	(.L_9151 - .L_9150)
.L_9150:
        /*000c*/ 	.word	0x00000000
        /*0010*/ 	.short	0x0001
        /*0012*/ 	.short	0x0008
        /*0014*/ 	.byte	0x00, 0xf5, 0x21, 0x00


	//----- nvinfo : EIATTR_KPARAM_INFO
	.align		4
.L_9151:
        /*0018*/ 	.byte	0x04, 0x17
        /*001a*/ 	.short	(.L_9153 - .L_9152)
.L_9152:
        /*001c*/ 	.word	0x00000000
        /*0020*/ 	.short	0x0000
        /*0022*/ 	.short	0x0000
        /*0024*/ 	.byte	0x00, 0xf5, 0x21, 0x00


	//----- nvinfo : EIATTR_SPARSE_MMA_MASK
	.align		4
.L_9153:
        /*0028*/ 	.byte	0x03, 0x50
        /*002a*/ 	.short	0x0000


	//----- nvinfo : EIATTR_MAXREG_COUNT
	.align		4
        /*002c*/ 	.byte	0x03, 0x1b
        /*002e*/ 	.short	0x00ff


	//----- nvinfo : EIATTR_MERCURY_ISA_VERSION
	.align		4
        /*0030*/ 	.byte	0x03, 0x5f
        /*0032*/ 	.short	0x0101


	//----- nvinfo : EIATTR_VRC_CTA_INIT_COUNT
	.align		4
        /*0034*/ 	.byte	0x02, 0x4a
	.zero		1
	.zero		1


	//----- nvinfo : EIATTR_EXIT_INSTR_OFFSETS
	.align		4
        /*0038*/ 	.byte	0x04, 0x1c
        /*003a*/ 	.short	(.L_9155 - .L_9154)


	//   ....[0]....
.L_9154:
        /*003c*/ 	.word	0x00000640


	//----- nvinfo : EIATTR_CBANK_PARAM_SIZE
	.align		4
.L_9155:
        /*0040*/ 	.byte	0x03, 0x19
        /*0042*/ 	.short	0x0010


	//----- nvinfo : EIATTR_PARAM_CBANK
	.align		4
        /*0044*/ 	.byte	0x04, 0x0a
        /*0046*/ 	.short	(.L_9157 - .L_9156)
	.align		4
.L_9156:
        /*0048*/ 	.word	index@(.nv.constant0._Z21dequantize_block_q4_KIfEvPKvPT_)
        /*004c*/ 	.short	0x0380
        /*004e*/ 	.short	0x0010


	//----- nvinfo : EIATTR_SW_WAR
	.align		4
.L_9157:
        /*0050*/ 	.byte	0x04, 0x36
        /*0052*/ 	.short	(.L_9159 - .L_9158)
.L_9158:
        /*0054*/ 	.word	0x00000008
.L_9159:


//--------------------- .nv.info._Z21dequantize_block_q3_KIfEvPKvPT_ --------------------------
	.section	.nv.info._Z21dequantize_block_q3_KIfEvPKvPT_,"",@"SHT_CUDA_INFO"
	.sectionflags	@""
	.align	4


	//----- nvinfo : EIATTR_CUDA_API_VERSION
	.align		4
        /*0000*/ 	.byte	0x04, 0x37
        /*0002*/ 	.short	(.L_9161 - .L_9160)
.L_9160:
        /*0004*/ 	.word	0x00000082


	//----- nvinfo : EIATTR_KPARAM_INFO
	.align		4
.L_9161:
        /*0008*/ 	.byte	0x04, 0x17
        /*000a*/ 	.short	(.L_9163 - .L_9162)
.L_9162:
        /*000c*/ 	.word	0x00000000
        /*0010*/ 	.short	0x0001
        /*0012*/ 	.short	0x0008
        /*0014*/ 	.byte	0x00, 0xf5, 0x21, 0x00


	//----- nvinfo : EIATTR_KPARAM_INFO
	.align		4
.L_9163:
        /*0018*/ 	.byte	0x04, 0x17
        /*001a*/ 	.short	(.L_9165 - .L_9164)
.L_9164:
        /*001c*/ 	.word	0x00000000
        /*0020*/ 	.short	0x0000
        /*0022*/ 	.short	0x0000
        /*0024*/ 	.byte	0x00, 0xf5, 0x21, 0x00


	//----- nvinfo : EIATTR_SPARSE_MMA_MASK
	.align		4
.L_9165:
        /*0028*/ 	.byte	0x03, 0x50
        /*002a*/ 	.short	0x0000


	//----- nvinfo : EIATTR_MAXREG_COUNT
	.align		4
        /*002c*/ 	.byte	0x03, 0x1b
        /*002e*/ 	.short	0x00ff


	//----- nvinfo : EIATTR_MERCURY_ISA_VERSION
	.align		4
        /*0030*/ 	.byte	0x03, 0x5f
        /*0032*/ 	.short	0x0101


	//----- nvinfo : EIATTR_VRC_CTA_INIT_COUNT
	.align		4
        /*0034*/ 	.byte	0x02, 0x4a
	.zero		1
	.zero		1


	//----- nvinfo : EIATTR_EXIT_INSTR_OFFSETS
	.align		4
        /*0038*/ 	.byte	0x04, 0x1c
        /*003a*/ 	.short	(.L_9167 - .L_9166)


	//   ....[0]....
.L_9166:
        /*003c*/ 	.word	0x000007c0


	//----- nvinfo : EIATTR_CRS_STACK_SIZE
	.align		4
.L_9167:
        /*0040*/ 	.byte	0x04, 0x1e
        /*0042*/ 	.short	(.L_9169 - .L_9168)
.L_9168:
        /*0044*/ 	.word	0x00000000


	//----- nvinfo : EIATTR_CBANK_PARAM_SIZE
	.align		4
.L_9169:
        /*0048*/ 	.byte	0x03, 0x19
        /*004a*/ 	.short	0x0010


	//----- nvinfo : EIATTR_PARAM_CBANK
	.align		4
        /*004c*/ 	.byte	0x04, 0x0a
        /*004e*/ 	.short	(.L_9171 - .L_9170)
	.align		4
.L_9170:
        /*0050*/ 	.word	index@(.nv.constant0._Z21dequantize_block_q3_KIfEvPKvPT_)
        /*0054*/ 	.short	0x0380
        /*0056*/ 	.short	0x0010


	//----- nvinfo : EIATTR_SW_WAR
	.align		4
.L_9171:
        /*0058*/ 	.byte	0x04, 0x36
        /*005a*/ 	.short	(.L_9173 - .L_9172)
.L_9172:
        /*005c*/ 	.word	0x00000008
.L_9173:


//--------------------- .nv.info._Z21dequantize_block_q2_KIfEvPKvPT_ --------------------------
	.section	.nv.info._Z21dequantize_block_q2_KIfEvPKvPT_,"",@"SHT_CUDA_INFO"
	.sectionflags	@""
	.align	4


	//----- nvinfo : EIATTR_CUDA_API_VERSION
	.align		4
        /*0000*/ 	.byte	0x04, 0x37
        /*0002*/ 	.short	(.L_9175 - .L_9174)
.L_9174:
        /*0004*/ 	.word	0x00000082


	//----- nvinfo : EIATTR_KPARAM_INFO
	.align		4
.L_9175:
        /*0008*/ 	.byte	0x04, 0x17
        /*000a*/ 	.short	(.L_9177 - .L_9176)
.L_9176:
        /*000c*/ 	.word	0x00000000
        /*0010*/ 	.short	0x0001
        /*0012*/ 	.short	0x0008
        /*0014*/ 	.byte	0x00, 0xf5, 0x21, 0x00


	//----- nvinfo : EIATTR_KPARAM_INFO
	.align		4
.L_9177:
        /*0018*/ 	.byte	0x04, 0x17
        /*001a*/ 	.short	(.L_9179 - .L_9178)
.L_9178:
        /*001c*/ 	.word	0x00000000
        /*0020*/ 	.short	0x0000
        /*0022*/ 	.short	0x0000
        /*0024*/ 	.byte	0x00, 0xf5, 0x21, 0x00


	//----- nvinfo : EIATTR_SPARSE_MMA_MASK
	.align		4
.L_9179:
        /*0028*/ 	.byte	0x03, 0x50
        /*002a*/ 	.short	0x0000


	//----- nvinfo : EIATTR_MAXREG_COUNT
	.align		4
        /*002c*/ 	.byte	0x03, 0x1b
        /*002e*/ 	.short	0x00ff


	//----- nvinfo : EIATTR_MERCURY_ISA_VERSION
	.align		4
        /*0030*/ 	.byte	0x03, 0x5f
        /*0032*/ 	.short	0x0101


	//----- nvinfo : EIATTR_VRC_CTA_INIT_COUNT
	.align		4
        /*0034*/ 	.byte	0x02, 0x4a
	.zero		1
	.zero		1


	//----- nvinfo : EIATTR_EXIT_INSTR_OFFSETS
	.align		4
        /*0038*/ 	.byte	0x04, 0x1c
        /*003a*/ 	.short	(.L_9181 - .L_9180)


	//   ....[0]....
.L_9180:
        /*003c*/ 	.word	0x00000470


	//----- nvinfo : EIATTR_CBANK_PARAM_SIZE
	.align		4
.L_9181:
        /*0040*/ 	.byte	0x03, 0x19
        /*0042*/ 	.short	0x0010


	//----- nvinfo : EIATTR_PARAM_CBANK
	.align		4
        /*0044*/ 	.byte	0x04, 0x0a
        /*0046*/ 	.short	(.L_9183 - .L_9182)
	.align		4
.L_9182:
        /*0048*/ 	.word	index@(.nv.constant0._Z21dequantize_block_q2_KIfEvPKvPT_)
        /*004c*/ 	.short	0x0380
        /*004e*/ 	.short	0x0010


	//----- nvinfo : EIATTR_SW_WAR
	.align		4
.L_9183:
        /*0050*/ 	.byte	0x04, 0x36
        /*0052*/ 	.short	(.L_9185 - .L_9184)
.L_9184:
        /*0054*/ 	.word	0x00000008
.L_9185:


//--------------------- .nv.info._Z16dequantize_blockILi32ELi1EXadL_ZN45_INTERNAL_8d5cb472_14_gguf_kernel_cu_cd24131915dequantize_q8_0EPKviiR7__half2EEfEvS2_PT2_i --------------------------
	.section	.nv.info._Z16dequantize_blockILi32ELi1EXadL_ZN45_INTERNAL_8d5cb472_14_gguf_kernel_cu_cd24131915dequantize_q8_0EPKviiR7__half2EEfEvS2_PT2_i,"",@"SHT_CUDA_INFO"
	.sectionflags	@""
	.align	4


	//----- nvinfo : EIATTR_CUDA_API_VERSION
	.align		4
        /*0000*/ 	.byte	0x04, 0x37
        /*0002*/ 	.short	(.L_9187 - .L_9186)
.L_9186:
        /*0004*/ 	.word	0x00000082


	//----- nvinfo : EIATTR_KPARAM_INFO
	.align		4
.L_9187:
        /*0008*/ 	.byte	0x04, 0x17
        /*000a*/ 	.short	(.L_9189 - .L_9188)
.L_9188:
        /*000c*/ 	.word	0x00000000
        /*0010*/ 	.short	0x0002
        /*0012*/ 	.short	0x0010
        /*0014*/ 	.byte	0x00, 0xf0, 0x11, 0x00


	//----- nvinfo : EIATTR_KPARAM_INFO
	.align		4
.L_9189:
        /*0018*/ 	.byte	0x04, 0x17
        /*001a*/ 	.short	(.L_9191 - .L_9190)
.L_9190:
        /*001c*/ 	.word	0x00000000
        /*0020*/ 	.short	0x0001
        /*0022*/ 	.short	0x0008
        /*0024*/ 	.byte	0x00, 0xf5, 0x21, 0x00


	//----- nvinfo : EIATTR_KPARAM_INFO
	.align		4
.L_9191:
        /*0028*/ 	.byte	0x04, 0x17
        /*002a*/ 	.short	(.L_9193 - .L_9192)
.L_9192:
        /*002c*/ 	.word	0x00000000
        /*0030*/ 	.short	0x0000
        /*0032*/ 	.short	0x0000
        /*0034*/ 	.byte	0x00, 0xf5, 0x21, 0x00


	//----- nvinfo : EIATTR_SPARSE_MMA_MASK
	.align		4
.L_9193:
        /*0038*/ 	.byte	0x03, 0x50
        /*003a*/ 	.short	0x0000


	//----- nvinfo : EIATTR_MAXREG_COUNT
	.align		4
        /*003c*/ 	.byte	0x03, 0x1b
        /*003e*/ 	.short	0x00ff


	//----- nvinfo : EIATTR_MERCURY_ISA_VERSION
	.align		4
        /*0040*/ 	.byte	0x03, 0x5f
        /*0042*/ 	.short	0x0101


	//----- nvinfo : EIATTR_VRC_CTA_INIT_COUNT
	.align		4
        /*0044*/ 	.byte	0x02, 0x4a
	.zero		1
	.zero		1


	//----- nvinfo : EIATTR_EXIT_INSTR_OFFSETS
	.align		4
        /*0048*/ 	.byte	0x04, 0x1c
        /*004a*/ 	.short	(.L_9195 - .L_9194)


	//   ....[0]....
.L_9194:
        /*004c*/ 	.word	0x00000080


	//   ....[1]....
        /*0050*/ 	.word	0x00000220


	//----- nvinfo : EIATTR_CBANK_PARAM_SIZE
	.align		4
.L_9195:
        /*0054*/ 	.byte	0x03, 0x19
        /*0056*/ 	.short	0x0014


	//----- nvinfo : EIATTR_PARAM_CBANK
	.align		4
        /*0058*/ 	.byte	0x04, 0x0a
        /*005a*/ 	.short	(.L_9197 - .L_9196)
	.align		4
.L_9196:
        /*005c*/ 	.word	index@(.nv.constant0._Z16dequantize_blockILi32ELi1EXadL_ZN45_INTERNAL_8d5cb472_14_gguf_kernel_cu_cd24131915dequantize_q8_0EPKviiR7__half2EEfEvS2_PT2_i)
        /*0060*/ 	.short	0x0380
        /*0062*/ 	.short	0x0014


	//----- nvinfo : EIATTR_SW_WAR
	.align		4
.L_9197:
        /*0064*/ 	.byte	0x04, 0x36
        /*0066*/ 	.short	(.L_9199 - .L_9198)
.L_9198:
        /*0068*/ 	.word	0x00000008
.L_9199:


//--------------------- .nv.info._Z16dequantize_blockILi32ELi2EXadL_ZN45_INTERNAL_8d5cb472_14_gguf_kernel_cu_cd24131915dequantize_q5_1EPKviiR7__half2EEfEvS2_PT2_i --------------------------
	.section	.nv.info._Z16dequantize_blockILi32ELi2EXadL_ZN45_INTERNAL_8d5cb472_14_gguf_kernel_cu_cd24131915dequantize_q5_1EPKviiR7__half2EEfEvS2_PT2_i,"",@"SHT_CUDA_INFO"
	.sectionflags	@""
	.align	4


	//----- nvinfo : EIATTR_CUDA_API_VERSION
	.align		4
        /*0000*/ 	.byte	0x04, 0x37
        /*0002*/ 	.short	(.L_9201 - .L_9200)
.L_9200:
        /*0004*/ 	.word	0x00000082


	//----- nvinfo : EIATTR_KPARAM_INFO
	.align		4
.L_9201:
        /*0008*/ 	.byte	0x04, 0x17
        /*000a*/ 	.short	(.L_9203 - .L_9202)
.L_9202:
        /*000c*/ 	.word	0x00000000
        /*0010*/ 	.short	0x0002
        /*0012*/ 	.short	0x0010
        /*0014*/ 	.byte	0x00, 0xf0, 0x11, 0x00


	//----- nvinfo : EIATTR_KPARAM_INFO
	.align		4
.L_9203:
        /*0018*/ 	.byte	0x04, 0x17
        /*001a*/ 	.short	(.L_9205 - .L_9204)
.L_9204:
        /*001c*/ 	.word	0x00000000
        /*0020*/ 	.short	0x0001
        /*0022*/ 	.short	0x0008
        /*0024*/ 	.byte	0x00, 0xf5, 0x21, 0x00


	//----- nvinfo : EIATTR_KPARAM_INFO
	.align		4
.L_9205:
        /*0028*/ 	.byte	0x04, 0x17
        /*002a*/ 	.short	(.L_9207 - .L_9206)
.L_9206:
        /*002c*/ 	.word	0x00000000
        /*0030*/ 	.short	0x0000
        /*0032*/ 	.short	0x0000
        /*0034*/ 	.byte	0x00, 0xf5, 0x21, 0x00


	//----- nvinfo : EIATTR_SPARSE_MMA_MASK
	.align		4
.L_9207:
        /*0038*/ 	.byte	0x03, 0x50
        /*003a*/ 	.short	0x0000


	//----- nvinfo : EIATTR_MAXREG_COUNT
	.align		4
        /*003c*/ 	.byte	0x03, 0x1b
        /*003e*/ 	.short	0x00ff


	//----- nvinfo : EIATTR_MERCURY_ISA_VERSION
	.align		4
        /*0040*/ 	.byte	0x03, 0x5f
        /*0042*/ 	.short	0x0101


	//----- nvinfo : EIATTR_VRC_CTA_INIT_COUNT
	.align		4
        /*0044*/ 	.byte	0x02, 0x4a
	.zero		1
	.zero		1


	//----- nvinfo : EIATTR_EXIT_INSTR_OFFSETS
	.align		4
        /*0048*/ 	.byte	0x04, 0x1c
        /*004a*/ 	.short	(.L_9209 - .L_9208)


	//   ....[0]....
.L_9208:
        /*004c*/ 	.word	0x00000080


	//   ....[1]....
        /*0050*/ 	.word	0x000002b0


	//----- nvinfo : EIATTR_CBANK_PARAM_SIZE
	.align		4
.L_9209:
        /*0054*/ 	.byte	0x03, 0x19
        /*0056*/ 	.short	0x0014


	//----- nvinfo : EIATTR_PARAM_CBANK
	.align		4
        /*0058*/ 	.byte	0x04, 0x0a
        /*005a*/ 	.short	(.L_9211 - .L_9210)
	.align		4
.L_9210:
        /*005c*/ 	.word	index@(.nv.constant0._Z16dequantize_blockILi32ELi2EXadL_ZN45_INTERNAL_8d5cb472_14_gguf_kernel_cu_cd24131915dequantize_q5_1EPKviiR7__half2EEfEvS2_PT2_i)
        /*0060*/ 	.short	0x0380
        /*0062*/ 	.short	0x0014


	//----- nvinfo : EIATTR_SW_WAR
	.align		4
.L_9211:
        /*0064*/ 	.byte	0x04, 0x36
        /*0066*/ 	.short	(.L_9213 - .L_9212)
.L_9212:
        /*0068*/ 	.word	0x00000008
.L_9213:


//--------------------- .nv.info._Z16dequantize_blockILi32ELi2EXadL_ZN45_INTERNAL_8d5cb472_14_gguf_kernel_cu_cd24131915dequantize_q5_0EPKviiR7__half2EEfEvS2_PT2_i --------------------------
	.section	.nv.info._Z16dequantize_blockILi32ELi2EXadL_ZN45_INTERNAL_8d5cb472_14_gguf_kernel_cu_cd24131915dequantize_q5_0EPKviiR7__half2EEfEvS2_PT2_i,"",@"SHT_CUDA_INFO"
	.sectionflags	@""
	.align	4


	//----- nvinfo : EIATTR_CUDA_API_VERSION
	.align		4
        /*0000*/ 	.byte	0x04, 0x37
        /*0002*/ 	.short	(.L_9215 - .L_9214)
.L_9214:
        /*0004*/ 	.word	0x00000082


	//----- nvinfo : EIATTR_KPARAM_INFO
	.align		4
.L_9215:
        /*0008*/ 	.byte	0x04, 0x17
        /*000a*/ 	.short	(.L_9217 - .L_9216)
.L_9216:
        /*000c*/ 	.word	0x00000000
        /*0010*/ 	.short	0x0002
        /*0012*/ 	.short	0x0010
        /*0014*/ 	.byte	0x00, 0xf0, 0x11, 0x00


	//----- nvinfo : EIATTR_KPARAM_INFO
	.align		4
.L_9217:
        /*0018*/ 	.byte	0x04, 0x17
        /*001a*/ 	.short	(.L_9219 - .L_9218)
.L_9218:
        /*001c*/ 	.word	0x00000000
        /*0020*/ 	.short	0x0001
        /*0022*/ 	.short	0x0008
        /*0024*/ 	.byte	0x00, 0xf5, 0x21, 0x00


	//----- nvinfo : EIATTR_KPARAM_INFO
	.align		4
.L_9219:
        /*0028*/ 	.byte	0x04, 0x17
        /*002a*/ 	.short	(.L_9221 - .L_9220)
.L_9220:
        /*002c*/ 	.word	0x00000000
        /*0030*/ 	.short	0x0000
        /*0032*/ 	.short	0x0000
        /*0034*/ 	.byte	0x00, 0xf5, 0x21, 0x00


	//----- nvinfo : EIATTR_SPARSE_MMA_MASK
	.align		4
.L_9221:
        /*0038*/ 	.byte	0x03, 0x50
        /*003a*/ 	.short	0x0000


	//----- nvinfo : EIATTR_MAXREG_COUNT
	.align		4
        /*003c*/ 	.byte	0x03, 0x1b
        /*003e*/ 	.short	0x00ff


	//----- nvinfo : EIATTR_MERCURY_ISA_VERSION
	.align		4
        /*0040*/ 	.byte	0x03, 0x5f
        /*0042*/ 	.short	0x0101


	//----- nvinfo : EIATTR_VRC_CTA_INIT_COUNT
	.align		4
        /*0044*/ 	.byte	0x02, 0x4a
	.zero		1
	.zero		1


	//----- nvinfo : EIATTR_EXIT_INSTR_OFFSETS
	.align		4
        /*0048*/ 	.byte	0x04, 0x1c
        /*004a*/ 	.short	(.L_9223 - .L_9222)


	//   ....[0]....
.L_9222:
        /*004c*/ 	.word	0x00000080


	//   ....[1]....
        /*0050*/ 	.word	0x00000320


	//----- nvinfo : EIATTR_CBANK_PARAM_SIZE
	.align		4
.L_9223:
        /*0054*/ 	.byte	0x03, 0x19
        /*0056*/ 	.short	0x0014


	//----- nvinfo : EIATTR_PARAM_CBANK
	.align		4
        /*0058*/ 	.byte	0x04, 0x0a
        /*005a*/ 	.short	(.L_9225 - .L_9224)
	.align		4
.L_9224:
        /*005c*/ 	.word	index@(.nv.constant0._Z16dequantize_blockILi32ELi2EXadL_ZN45_INTERNAL_8d5cb472_14_gguf_kernel_cu_cd24131915dequantize_q5_0EPKviiR7__half2EEfEvS2_PT2_i)
        /*0060*/ 	.short	0x0380
        /*0062*/ 	.short	0x0014


	//----- nvinfo : EIATTR_SW_WAR
	.align		4
.L_9225:
        /*0064*/ 	.byte	0x04, 0x36
        /*0066*/ 	.short	(.L_9227 - .L_9226)
.L_9226:
        /*0068*/ 	.word	0x00000008
.L_9227:


//--------------------- .nv.info._Z16dequantize_blockILi32ELi2EXadL_ZN45_INTERNAL_8d5cb472_14_gguf_kernel_cu_cd24131915dequantize_q4_1EPKviiR7__half2EEfEvS2_PT2_i --------------------------
	.section	.nv.info._Z16dequantize_blockILi32ELi2EXadL_ZN45_INTERNAL_8d5cb472_14_gguf_kernel_cu_cd24131915dequantize_q4_1EPKviiR7__half2EEfEvS2_PT2_i,"",@"SHT_CUDA_INFO"
	.sectionflags	@""
	.align	4


	//----- nvinfo : EIATTR_CUDA_API_VERSION
	.align		4
        /*0000*/ 	.byte	0x04, 0x37
        /*0002*/ 	.short	(.L_9229 - .L_9228)
.L_9228:
        /*0004*/ 	.word	0x00000082


	//----- nvinfo : EIATTR_KPARAM_INFO
	.align		4
.L_9229:
        /*0008*/ 	.byte	0x04, 0x17
        /*000a*/ 	.short	(.L_9231 - .L_9230)
.L_9230:
        /*000c*/ 	.word	0x00000000
        /*0010*/ 	.short	0x0002
        /*0012*/ 	.short	0x0010
        /*0014*/ 	.byte	0x00, 0xf0, 0x11, 0x00


	//----- nvinfo : EIATTR_KPARAM_INFO
	.align		4
.L_9231:
        /*0018*/ 	.byte	0x04, 0x17
        /*001a*/ 	.short	(.L_9233 - .L_9232)
.L_9232:
        /*001c*/ 	.word	0x00000000
        /*0020*/ 	.short	0x0001
        /*0022*/ 	.short	0x0008
        /*0024*/ 	.byte	0x00, 0xf5, 0x21, 0x00


	//----- nvinfo : EIATTR_KPARAM_INFO
	.align		4
.L_9233:
        /*0028*/ 	.byte	0x04, 0x17
        /*002a*/ 	.short	(.L_9235 - .L_9234)
.L_9234:
        /*002c*/ 	.word	0x00000000
        /*0030*/ 	.short	0x0000
        /*0032*/ 	.short	0x0000
        /*0034*/ 	.byte	0x00, 0xf5, 0x21, 0x00


	//----- nvinfo : EIATTR_SPARSE_MMA_MASK
	.align		4
.L_9235:
        /*0038*/ 	.byte	0x03, 0x50
        /*003a*/ 	.short	0x0000


	//----- nvinfo : EIATTR_MAXREG_COUNT
	.align		4
        /*003c*/ 	.byte	0x03, 0x1b
        /*003e*/ 	.short	0x00ff


	//----- nvinfo : EIATTR_MERCURY_ISA_VERSION
	.align		4
        /*0040*/ 	.byte	0x03, 0x5f
        /*0042*/ 	.short	0x0101


	//----- nvinfo : EIATTR_VRC_CTA_INIT_COUNT
	.align		4
        /*0044*/ 	.byte	0x02, 0x4a
	.zero		1
	.zero		1


	//----- nvinfo : EIATTR_EXIT_INSTR_OFFSETS
	.align		4
        /*0048*/ 	.byte	0x04, 0x1c
        /*004a*/ 	.short	(.L_9237 - .L_9236)


	//   ....[0]....
.L_9236:
        /*004c*/ 	.word	0x00000080


	//   ....[1]....
        /*0050*/ 	.word	0x00000240


	//----- nvinfo : EIATTR_CBANK_PARAM_SIZE
	.align		4
.L_9237:
        /*0054*/ 	.byte	0x03, 0x19
        /*0056*/ 	.short	0x0014


	//----- nvinfo : EIATTR_PARAM_CBANK
	.align		4
        /*0058*/ 	.byte	0x04, 0x0a
        /*005a*/ 	.short	(.L_9239 - .L_9238)
	.align		4
.L_9238:
        /*005c*/ 	.word	index@(.nv.constant0._Z16dequantize_blockILi32ELi2EXadL_ZN45_INTERNAL_8d5cb472_14_gguf_kernel_cu_cd24131915dequantize_q4_1EPKviiR7__half2EEfEvS2_PT2_i)
        /*0060*/ 	.short	0x0380
        /*0062*/ 	.short	0x0014


	//----- nvinfo : EIATTR_SW_WAR
	.align		4
.L_9239:
        /*0064*/ 	.byte	0x04, 0x36
        /*0066*/ 	.short	(.L_9241 - .L_9240)
.L_9240:
        /*0068*/ 	.word	0x00000008
.L_9241:


//--------------------- .nv.info._Z16dequantize_blockILi32ELi2EXadL_ZN45_INTERNAL_8d5cb472_14_gguf_kernel_cu_cd24131915dequantize_q4_0EPKviiR7__half2EEfEvS2_PT2_i --------------------------
	.section	.nv.info._Z16dequantize_blockILi32ELi2EXadL_ZN45_INTERNAL_8d5cb472_14_gguf_kernel_cu_cd24131915dequantize_q4_0EPKviiR7__half2EEfEvS2_PT2_i,"",@"SHT_CUDA_INFO"
	.sectionflags	@""
	.align	4


	//----- nvinfo : EIATTR_CUDA_API_VERSION
	.align		4
        /*0000*/ 	.byte	0x04, 0x37
        /*0002*/ 	.short	(.L_9243 - .L_9242)
.L_9242:
        /*0004*/ 	.word	0x00000082


	//----- nvinfo : EIATTR_KPARAM_INFO
	.align		4
.L_9243:
        /*0008*/ 	.byte	0x04, 0x17
        /*000a*/ 	.short	(.L_9245 - .L_9244)
.L_9244:
        /*000c*/ 	.word	0x00000000
        /*0010*/ 	.short	0x0002
        /*0012*/ 	.short	0x0010
        /*0014*/ 	.byte	0x00, 0xf0, 0x11, 0x00


	//----- nvinfo : EIATTR_KPARAM_INFO
	.align		4
.L_9245:
        /*0018*/ 	.byte	0x04, 0x17
        /*001a*/ 	.short	(.L_9247 - .L_9246)
.L_9246:
        /*001c*/ 	.word	0x00000000
        /*0020*/ 	.short	0x0001
        /*0022*/ 	.short	0x0008
        /*0024*/ 	.byte	0x00, 0xf5, 0x21, 0x00


	//----- nvinfo : EIATTR_KPARAM_INFO
	.align		4
.L_9247:
        /*0028*/ 	.byte	0x04, 0x17
        /*002a*/ 	.short	(.L_9249 - .L_9248)
.L_9248:
        /*002c*/ 	.word	0x00000000
        /*0030*/ 	.short	0x0000
        /*0032*/ 	.short	0x0000
        /*0034*/ 	.byte	0x00, 0xf5, 0x21, 0x00


	//----- nvinfo : EIATTR_SPARSE_MMA_MASK
	.align		4
.L_9249:
        /*0038*/ 	.byte	0x03, 0x50
        /*003a*/ 	.short	0x0000


	//----- nvinfo : EIATTR_MAXREG_COUNT
	.align		4
        /*003c*/ 	.byte	0x03, 0x1b
        /*003e*/ 	.short	0x00ff


	//----- nvinfo : EIATTR_MERCURY_ISA_VERSION
	.align		4
        /*0040*/ 	.byte	0x03, 0x5f
        /*0042*/ 	.short	0x0101


	//----- nvinfo : EIATTR_VRC_CTA_INIT_COUNT
	.align		4
        /*0044*/ 	.byte	0x02, 0x4a
	.zero		1
	.zero		1


	//----- nvinfo : EIATTR_EXIT_INSTR_OFFSETS
	.align		4
        /*0048*/ 	.byte	0x04, 0x1c
        /*004a*/ 	.short	(.L_9251 - .L_9250)


	//   ....[0]....
.L_9250:
        /*004c*/ 	.word	0x00000080


	//   ....[1]....
        /*0050*/ 	.word	0x00000250


	//----- nvinfo : EIATTR_CBANK_PARAM_SIZE
	.align		4
.L_9251:
        /*0054*/ 	.byte	0x03, 0x19
        /*0056*/ 	.short	0x0014


	//----- nvinfo : EIATTR_PARAM_CBANK
	.align		4
        /*0058*/ 	.byte	0x04, 0x0a
        /*005a*/ 	.short	(.L_9253 - .L_9252)
	.align		4
.L_9252:
        /*005c*/ 	.word	index@(.nv.constant0._Z16dequantize_blockILi32ELi2EXadL_ZN45_INTERNAL_8d5cb472_14_gguf_kernel_cu_cd24131915dequantize_q4_0EPKviiR7__half2EEfEvS2_PT2_i)
        /*0060*/ 	.short	0x0380
        /*0062*/ 	.short	0x0014


	//----- nvinfo : EIATTR_SW_WAR
	.align		4
.L_9253:
        /*0064*/ 	.byte	0x04, 0x36
        /*0066*/ 	.short	(.L_9255 - .L_9254)
.L_9254:
        /*0068*/ 	.word	0x00000008
.L_9255:


//--------------------- .nv.callgraph             --------------------------
	.section	.nv.callgraph,"",@"SHT_CUDA_CALLGRAPH"
	.align	4
	.sectionentsize	8
	.align		4
        /*0000*/ 	.word	0x00000000
	.align		4
        /*0004*/ 	.word	0xffffffff
	.align		4
        /*0008*/ 	.word	0x00000000
	.align		4
        /*000c*/ 	.word	0xfffffffe
	.align		4
        /*0010*/ 	.word	0x00000000
	.align		4
        /*0014*/ 	.word	0xfffffffd
	.align		4
        /*0018*/ 	.word	0x00000000
	.align		4
        /*001c*/ 	.word	0xfffffffc


//--------------------- .nv.constant4             --------------------------
	.section	.nv.constant4,"a",@progbits
	.align	8
	.align		8
.nv.constant4:
        /*0000*/ 	.dword	iq2xxs_grid
	.align		8
        /*0008*/ 	.dword	iq2xs_grid
	.align		8
        /*0010*/ 	.dword	iq2s_grid
	.align		8
        /*0018*/ 	.dword	iq3xxs_grid
	.align		8
        /*0020*/ 	.dword	iq3xs_grid
	.align		8
        /*0028*/ 	.dword	iq1s_grid_gpu
	.align		8
        /*0030*/ 	.dword	ksigns_iq2xs
	.align		8
        /*0038*/ 	.dword	ksigns64
	.align		8
        /*0040*/ 	.dword	kmask_iq2xs
	.align		8
        /*0048*/ 	.dword	kvalues_iq4nl
	.align		8
        /*0050*/ 	.dword	_ZN45_INTERNAL_8d5cb472_14_gguf_kernel_cu_cd2413194cuda3std3__45__cpo5beginE
	.align		8
        /*0058*/ 	.dword	_ZN45_INTERNAL_8d5cb472_14_gguf_kernel_cu_cd2413194cuda3std3__45__cpo3endE
	.align		8
        /*0060*/ 	.dword	_ZN45_INTERNAL_8d5cb472_14_gguf_kernel_cu_cd2413194cuda3std3__45__cpo6cbeginE
	.align		8
        /*0068*/ 	.dword	_ZN45_INTERNAL_8d5cb472_14_gguf_kernel_cu_cd2413194cuda3std3__45__cpo4cendE
	.align		8
        /*0070*/ 	.dword	_ZN45_INTERNAL_8d5cb472_14_gguf_kernel_cu_cd2413194cuda3std3__45__cpo6rbeginE
	.align		8
        /*0078*/ 	.dword	_ZN45_INTERNAL_8d5cb472_14_gguf_kernel_cu_cd2413194cuda3std3__45__cpo4rendE
	.align		8
        /*0080*/ 	.dword	_ZN45_INTERNAL_8d5cb472_14_gguf_kernel_cu_cd2413194cuda3std3__45__cpo7crbeginE
	.align		8
        /*0088*/ 	.dword	_ZN45_INTERNAL_8d5cb472_14_gguf_kernel_cu_cd2413194cuda3std3__45__cpo5crendE
	.align		8
        /*0090*/ 	.dword	_ZN45_INTERNAL_8d5cb472_14_gguf_kernel_cu_cd2413194cuda3std3__447_GLOBAL__N__8d5cb472_14_gguf_kernel_cu_cd2413196ignoreE
	.align		8
        /*0098*/ 	.dword	_ZN45_INTERNAL_8d5cb472_14_gguf_kernel_cu_cd2413194cuda3std3__419piecewise_constructE
	.align		8
        /*00a0*/ 	.dword	_ZN45_INTERNAL_8d5cb472_14_gguf_kernel_cu_cd2413194cuda3std3__48in_placeE
	.align		8
        /*00a8*/ 	.dword	_ZN45_INTERNAL_8d5cb472_14_gguf_kernel_cu_cd2413194cuda3std3__420unreachable_sentinelE
	.align		8
        /*00b0*/ 	.dword	_ZN45_INTERNAL_8d5cb472_14_gguf_kernel_cu_cd2413194cuda3std6ranges3__45__cpo4swapE
	.align		8
        /*00b8*/ 	.dword	_ZN45_INTERNAL_8d5cb472_14_gguf_kernel_cu_cd2413194cuda3std6ranges3__45__cpo9iter_moveE
	.align		8
        /*00c0*/ 	.dword	_ZN45_INTERNAL_8d5cb472_14_gguf_kernel_cu_cd2413194cuda3std6ranges3__45__cpo5beginE
	.align		8
        /*00c8*/ 	.dword	_ZN45_INTERNAL_8d5cb472_14_gguf_kernel_cu_cd2413194cuda3std6ranges3__45__cpo3endE
	.align		8
        /*00d0*/ 	.dword	_ZN45_INTERNAL_8d5cb472_14_gguf_kernel_cu_cd2413194cuda3std6ranges3__45__cpo6cbeginE
	.align		8
        /*00d8*/ 	.dword	_ZN45_INTERNAL_8d5cb472_14_gguf_kernel_cu_cd2413194cuda3std6ranges3__45__cpo4cendE
	.align		8
        /*00e0*/ 	.dword	_ZN45_INTERNAL_8d5cb472_14_gguf_kernel_cu_cd2413194cuda3std6ranges3__45__cpo7advanceE
	.align		8
        /*00e8*/ 	.dword	_ZN45_INTERNAL_8d5cb472_14_gguf_kernel_cu_cd2413194cuda3std6ranges3__45__cpo9iter_swapE
	.align		8
        /*00f0*/ 	.dword	_ZN45_INTERNAL_8d5cb472_14_gguf_kernel_cu_cd2413194cuda3std6ranges3__45__cpo4nextE
	.align		8
        /*00f8*/ 	.dword	_ZN45_INTERNAL_8d5cb472_14_gguf_kernel_cu_cd2413194cuda3std6ranges3__45__cpo4prevE
	.align		8
        /*0100*/ 	.dword	_ZN45_INTERNAL_8d5cb472_14_gguf_kernel_cu_cd2413194cuda3std6ranges3__45__cpo4dataE
	.align		8
        /*0108*/ 	.dword	_ZN45_INTERNAL_8d5cb472_14_gguf_kernel_cu_cd2413194cuda3std6ranges3__45__cpo5cdataE
	.align		8
        /*0110*/ 	.dword	_ZN45_INTERNAL_8d5cb472_14_gguf_kernel_cu_cd2413194cuda3std6ranges3__45__cpo4sizeE
	.align		8
        /*0118*/ 	.dword	_ZN45_INTERNAL_8d5cb472_14_gguf_kernel_cu_cd2413194cuda3std6ranges3__45__cpo5ssizeE
	.align		8
        /*0120*/ 	.dword	_ZN45_INTERNAL_8d5cb472_14_gguf_kernel_cu_cd2413194cuda3std6ranges3__45__cpo8distanceE
	.align		8
        /*0128*/ 	.dword	_ZN45_INTERNAL_8d5cb472_14_gguf_kernel_cu_cd2413196thrust24THRUST_300001_SM_1000_NS6system6detail10sequential3seqE


//--------------------- .text._Z9moe_vec_qIN3c108BFloat16ELi256ELi8E11block_iq1_mLi1EXadL_ZN45_INTERNAL_8d5cb472_14_gguf_kernel_cu_cd24131918vec_dot_iq1_m_q8_1EPKvPK10block_q8_1RKiEEEvS5_S5_PT_PS9_iiii --------------------------
	.section	.text._Z9moe_vec_qIN3c108BFloat16ELi256ELi8E11block_iq1_mLi1EXadL_ZN45_INTERNAL_8d5cb472_14_gguf_kernel_cu_cd24131918vec_dot_iq1_m_q8_1EPKvPK10block_q8_1RKiEEEvS5_S5_PT_PS9_iiii,"ax",@progbits
	.align	128
.text._Z9moe_vec_qIN3c108BFloat16ELi256ELi8E11block_iq1_mLi1EXadL_ZN45_INTERNAL_8d5cb472_14_gguf_kernel_cu_cd24131918vec_dot_iq1_m_q8_1EPKvPK10block_q8_1RKiEEEvS5_S5_PT_PS9_iiii:
        .type           _Z9moe_vec_qIN3c108BFloat16ELi256ELi8E11block_iq1_mLi1EXadL_ZN45_INTERNAL_8d5cb472_14_gguf_kernel_cu_cd24131918vec_dot_iq1_m_q8_1EPKvPK10block_q8_1RKiEEEvS5_S5_PT_PS9_iiii,@function
        .size           _Z9moe_vec_qIN3c108BFloat16ELi256ELi8E11block_iq1_mLi1EXadL_ZN45_INTERNAL_8d5cb472_14_gguf_kernel_cu_cd24131918vec_dot_iq1_m_q8_1EPKvPK10block_q8_1RKiEEEvS5_S5_PT_PS9_iiii,(.L_x_1136 - _Z9moe_vec_qIN3c108BFloat16ELi256ELi8E11block_iq1_mLi1EXadL_ZN45_INTERNAL_8d5cb472_14_gguf_kernel_cu_cd24131918vec_dot_iq1_m_q8_1EPKvPK10block_q8_1RKiEEEvS5_S5_PT_PS9_iiii)
        .other          _Z9moe_vec_qIN3c108BFloat16ELi256ELi8E11block_iq1_mLi1EXadL_ZN45_INTERNAL_8d5cb472_14_gguf_kernel_cu_cd24131918vec_dot_iq1_m_q8_1EPKvPK10block_q8_1RKiEEEvS5_S5_PT_PS9_iiii,@"STO_CUDA_ENTRY STV_DEFAULT"
_Z9moe_vec_qIN3c108BFloat16ELi256ELi8E11block_iq1_mLi1EXadL_ZN45_INTERNAL_8d5cb472_14_gguf_kernel_cu_cd24131918vec_dot_iq1_m_q8_1EPKvPK10block_q8_1RKiEEEvS5_S5_PT_PS9_iiii:
[----:B------:R-:W-:Y:S01]  /*0000*/  LDC R1, c[0x0][0x37c] ;  /* 0x0000df00ff017b82 */ /* 0x000fe20000000800 */
[----:B------:R-:W0:Y:S07]  /*0010*/  S2R R3, SR_TID.Y ;  /* 0x0000000000037919 */ /* 0x000e2e0000002200 */
[----:B------:R-:W0:Y:S01]  /*0020*/  S2UR UR4, SR_CTAID.X ;  /* 0x00000000000479c3 */ /* 0x000e220000002500 */
[----:B------:R-:W1:Y:S07]  /*0030*/  LDCU UR5, c[0x0][0x3a8] ;  /* 0x00007500ff0577ac */ /* 0x000e6e0008000800 */
[----:B------:R-:W0:Y:S02]  /*0040*/  LDC R0, c[0x0][0x364] ;  /* 0x0000d900ff007b82 */ /* 0x000e240000000800 */
[----:B0-----:R-:W-:-:S05]  /*0050*/  IMAD R0, R0, UR4, R3 ;  /* 0x0000000400007c24 */ /* 0x001fca000f8e0203 */
[----:B-1----:R-:W-:-:S13]  /*0060*/  ISETP.GE.U32.AND P0, PT, R0, UR5, PT ;  /* 0x0000000500007c0c */ /* 0x002fda000bf06070 */
[----:B------:R-:W-:Y:S05]  /*0070*/  @P0 EXIT ;  /* 0x000000000000094d */ /* 0x000fea0003800000 */
[----:B------:R-:W0:Y:S01]  /*0080*/  S2R R3, SR_CTAID.Z ;  /* 0x0000000000037919 */ /* 0x000e220000002700 */
[----:B------:R-:W0:Y:S01]  /*0090*/  LDC.64 R4, c[0x0][0x398] ;  /* 0x0000e600ff047b82 */ /* 0x000e220000000a00 */
[----:B------:R-:W1:Y:S01]  /*00a0*/  LDCU.64 UR6, c[0x0][0x358] ;  /* 0x00006b00ff0677ac */ /* 0x000e620008000a00 */
[----:B------:R-:W2:Y:S01]  /*00b0*/  LDCU.64 UR8, c[0x0][0x3a0] ;  /* 0x00007400ff0877ac */ /* 0x000ea20008000a00 */
[----:B------:R-:W3:Y:S01]  /*00c0*/  S2R R23, SR_TID.X ;  /* 0x0000000000177919 */ /* 0x000ee20000002100 */
[----:B------:R-:W4:Y:S01]  /*00d0*/  LDCU UR10, c[0x0][0x3ac] ;  /* 0x00007580ff0a77ac */ /* 0x000f220008000800 */
[----:B0-----:R-:W-:-:S06]  /*00e0*/  IMAD.WIDE.U32 R4, R3, 0x4, R4 ;  /* 0x0000000403047825 */ /* 0x001fcc00078e0004 */
[----:B-1----:R0:W5:Y:S01]  /*00f0*/  LDG.E R4, desc[UR6][R4.64] ;  /* 0x0000000604047981 */ /* 0x002162000c1e1900 */
[----:B--2---:R-:W1:Y:S01]  /*0100*/  I2F.U32.RP R2, UR8 ;  /* 0x0000000800027d06 */ /* 0x004e620008209000 */
[----:B------:R-:W-:Y:S01]  /*0110*/  USHF.R.S32.HI UR4, URZ, 0x1f, UR9 ;  /* 0x0000001fff047899 */ /* 0x000fe20008011409 */
[----:B------:R-:W-:Y:S01]  /*0120*/  ISETP.NE.U32.AND P2, PT, RZ, UR8, PT ;  /* 0x00000008ff007c0c */ /* 0x000fe2000bf45070 */
[----:B------:R-:W-:Y:S01]  /*0130*/  BSSY.RECONVERGENT B0, `(.L_x_0) ;  /* 0x00000b5000007945 */ /* 0x000fe20003800200 */
[----:B---3--:R-:W-:Y:S01]  /*0140*/  SHF.R.U32.HI R23, RZ, 0x3, R23 ;  /* 0x00000003ff177819 */ /* 0x008fe20000011617 */
[----:B------:R-:W-:-:S04]  /*0150*/  ULEA.HI UR4, UR4, UR9, URZ, 0x8 ;  /* 0x0000000904047291 */ /* 0x000fc8000f8f40ff */
[----:B------:R-:W-:-:S04]  /*0160*/  USHF.R.S32.HI UR4, URZ, 0x8, UR4 ;  /* 0x00000008ff047899 */ /* 0x000fc80008011404 */
[----:B------:R-:W-:Y:S01]  /*0170*/  UIMAD UR5, UR4, UR5, URZ ;  /* 0x00000005040572a4 */ /* 0x000fe2000f8e02ff */
[----:B-1----:R-:W1:Y:S02]  /*0180*/  MUFU.RCP R2, R2 ;  /* 0x0000000200027308 */ /* 0x002e640000001000 */
[----:B-1----:R-:W-:-:S06]  /*0190*/  VIADD R6, R2, 0xffffffe ;  /* 0x0ffffffe02067836 */ /* 0x002fcc0000000000 */
[----:B------:R1:W2:Y:S02]  /*01a0*/  F2I.FTZ.U32.TRUNC.NTZ R7, R6 ;  /* 0x0000000600077305 */ /* 0x0002a4000021f000 */
[----:B-1----:R-:W-:Y:S02]  /*01b0*/  IMAD.MOV.U32 R6, RZ, RZ, RZ ;  /* 0x000000ffff067224 */ /* 0x002fe400078e00ff */
[----:B--2---:R-:W-:-:S04]  /*01c0*/  IMAD.MOV R9, RZ, RZ, -R7 ;  /* 0x000000ffff097224 */ /* 0x004fc800078e0a07 */
[----:B------:R-:W-:-:S04]  /*01d0*/  IMAD R9, R9, UR8, RZ ;  /* 0x0000000809097c24 */ /* 0x000fc8000f8e02ff */
[----:B------:R-:W-:-:S04]  /*01e0*/  IMAD.HI.U32 R8, R7, R9, R6 ;  /* 0x0000000907087227 */ /* 0x000fc800078e0006 */
[----:B------:R-:W-:Y:S02]  /*01f0*/  IMAD.MOV.U32 R6, RZ, RZ, RZ ;  /* 0x000000ffff067224 */ /* 0x000fe400078e00ff */
[----:B------:R-:W-:-:S04]  /*0200*/  IMAD.HI.U32 R8, R8, R3, RZ ;  /* 0x0000000308087227 */ /* 0x000fc800078e00ff */
[----:B------:R-:W-:-:S04]  /*0210*/  IMAD.MOV R10, RZ, RZ, -R8 ;  /* 0x000000ffff0a7224 */ /* 0x000fc800078e0a08 */
[----:B0-----:R-:W-:Y:S02]  /*0220*/  IMAD R5, R10, UR8, R3 ;  /* 0x000000080a057c24 */ /* 0x001fe4000f8e0203 */
[----:B------:R-:W0:Y:S03]  /*0230*/  LDC.64 R10, c[0x0][0x388] ;  /* 0x0000e200ff0a7b82 */ /* 0x000e260000000a00 */
[----:B------:R-:W-:-:S13]  /*0240*/  ISETP.GE.U32.AND P0, PT, R5, UR8, PT ;  /* 0x0000000805007c0c */ /* 0x000fda000bf06070 */
[----:B------:R-:W-:Y:S02]  /*0250*/  @P0 VIADD R5, R5, -UR8 ;  /* 0x8000000805050c36 */ /* 0x000fe40008000000 */
[----:B------:R-:W-:Y:S01]  /*0260*/  @P0 VIADD R8, R8, 0x1 ;  /* 0x0000000108080836 */ /* 0x000fe20000000000 */
[----:B------:R-:W-:Y:S02]  /*0270*/  ISETP.GE.U32.AND P0, PT, R23, UR4, PT ;  /* 0x0000000417007c0c */ /* 0x000fe4000bf06070 */
[----:B------:R-:W-:-:S13]  /*0280*/  ISETP.GE.U32.AND P1, PT, R5, UR8, PT ;  /* 0x0000000805007c0c */ /* 0x000fda000bf26070 */
[----:B------:R-:W-:Y:S01]  /*0290*/  @P1 VIADD R8, R8, 0x1 ;  /* 0x0000000108081836 */ /* 0x000fe20000000000 */
[----:B------:R-:W-:-:S05]  /*02a0*/  @!P2 LOP3.LUT R8, RZ, UR8, RZ, 0x33, !PT ;  /* 0x00000008ff08ac12 */ /* 0x000fca000f8e33ff */
[----:B----4-:R-:W-:-:S04]  /*02b0*/  IMAD R5, R8, UR10, RZ ;  /* 0x0000000a08057c24 */ /* 0x010fc8000f8e02ff */
[----:B0-----:R-:W-:-:S04]  /*02c0*/  IMAD.WIDE.U32 R10, R5, 0x4, R10 ;  /* 0x00000004050a7825 */ /* 0x001fc800078e000a */
[----:B-----5:R-:W-:Y:S01]  /*02d0*/  IMAD R4, R4, UR5, RZ ;  /* 0x0000000504047c24 */ /* 0x020fe2000f8e02ff */
[----:B------:R-:W-:Y:S06]  /*02e0*/  @P0 BRA `(.L_x_1) ;  /* 0x0000000800640947 */ /* 0x000fec0003800000 */
[----:B------:R-:W-:Y:S02]  /*02f0*/  HFMA2 R6, -RZ, RZ, 0, 0 ;  /* 0x00000000ff067431 */ /* 0x000fe400000001ff */
[----:B------:R-:W-:Y:S02]  /*0300*/  IMAD.SHL.U32 R2, R23, 0x8, RZ ;  /* 0x0000000817027824 */ /* 0x000fe400078e00ff */
[----:B------:R-:W-:-:S07]  /*0310*/  IMAD R7, R0, UR4, R23 ;  /* 0x0000000400077c24 */ /* 0x000fce000f8e0217 */
.L_x_2:
[----:B------:R-:W0:Y:S01]  /*0320*/  S2R R5, SR_TID.X ;  /* 0x0000000000057919 */ /* 0x000e220000002100 */
[----:B------:R-:W1:Y:S01]  /*0330*/  LDC.64 R8, c[0x0][0x380] ;  /* 0x0000e000ff087b82 */ /* 0x000e620000000a00 */
[----:B------:R-:W-:Y:S02]  /*0340*/  IADD3 R15, P0, PT, R4, R7, RZ ;  /* 0x00000007040f7210 */ /* 0x000fe40007f1e0ff */
[----:B------:R-:W-:-:S04]  /*0350*/  SHF.R.S32.HI R13, RZ, 0x1f, R7 ;  /* 0x0000001fff0d7819 */ /* 0x000fc80000011407 */
[----:B------:R-:W-:-:S05]  /*0360*/  LEA.HI.X.SX32 R13, R4, R13, 0x1, P0 ;  /* 0x0000000d040d7211 */ /* 0x000fca00000f0eff */
[----:B------:R-:W-:Y:S02]  /*0370*/  IMAD R13, R13, 0x38, RZ ;  /* 0x000000380d0d7824 */ /* 0x000fe400078e02ff */
[----:B-1----:R-:W-:-:S04]  /*0380*/  IMAD.WIDE.U32 R8, R15, 0x38, R8 ;  /* 0x000000380f087825 */ /* 0x002fc800078e0008 */
[----:B------:R-:W-:Y:S02]  /*0390*/  IMAD.IADD R9, R9, 0x1, R13 ;  /* 0x0000000109097824 */ /* 0x000fe400078e020d */
[C---:B0-----:R-:W-:Y:S02]  /*03a0*/  IMAD.SHL.U32 R12, R5.reuse, 0x2, RZ ;  /* 0x00000002050c7824 */ /* 0x041fe400078e00ff */
[----:B------:R-:W-:Y:S01]  /*03b0*/  IMAD.SHL.U32 R14, R5, 0x4, RZ ;  /* 0x00000004050e7824 */ /* 0x000fe200078e00ff */
[----:B------:R-:W2:Y:S02]  /*03c0*/  LDG.E.U8.CONSTANT R24, desc[UR6][R8.64+0x33] ;  /* 0x0000330608187981 */ /* 0x000ea4000c1e9100 */
[----:B------:R-:W-:Y:S02]  /*03d0*/  LOP3.LUT R15, R12, 0xe, RZ, 0xc0, !PT ;  /* 0x0000000e0c0f7812 */ /* 0x000fe400078ec0ff */
[----:B------:R-:W-:Y:S01]  /*03e0*/  LOP3.LUT R21, R14, 0x1c, RZ, 0xc0, !PT ;  /* 0x0000001c0e157812 */ /* 0x000fe200078ec0ff */
[----:B------:R-:W3:Y:S01]  /*03f0*/  LDG.E.U16.CONSTANT R27, desc[UR6][R8.64+0x30] ;  /* 0x00003006081b7981 */ /* 0x000ee2000c1e9500 */
[----:B------:R-:W-:Y:S01]  /*0400*/  IADD3 R12, P0, PT, R15, R8, RZ ;  /* 0x000000080f0c7210 */ /* 0x000fe20007f1e0ff */
[----:B------:R-:W0:Y:S01]  /*0410*/  S2R R26, SR_TID.X ;  /* 0x00000000001a7919 */ /* 0x000e220000002100 */
[----:B------:R-:W-:-:S03]  /*0420*/  LOP3.LUT R19, R5, 0x7, RZ, 0xc0, !PT ;  /* 0x0000000705137812 */ /* 0x000fc600078ec0ff */
[----:B------:R-:W-:Y:S01]  /*0430*/  IMAD.X R13, RZ, RZ, R9, P0 ;  /* 0x000000ffff0d7224 */ /* 0x000fe200000e0609 */
[----:B------:R-:W-:Y:S01]  /*0440*/  IADD3 R20, P0, PT, R21, R8, RZ ;  /* 0x0000000815147210 */ /* 0x000fe20007f1e0ff */
[----:B------:R-:W1:Y:S01]  /*0450*/  LDC.64 R14, c[0x4][0x28] ;  /* 0x01000a00ff0e7b82 */ /* 0x000e620000000a00 */
[----:B------:R-:W4:Y:S04]  /*0460*/  LDG.E.U16.CONSTANT R22, desc[UR6][R8.64+0x34] ;  /* 0x0000340608167981 */ /* 0x000f28000c1e9500 */
[----:B------:R-:W5:Y:S01]  /*0470*/  LDG.E.U8.CONSTANT R25, desc[UR6][R12.64+0x20] ;  /* 0x000020060c197981 */ /* 0x000f62000c1e9100 */
[----:B------:R-:W-:-:S05]  /*0480*/  IADD3.X R21, PT, PT, RZ, R9, RZ, P0, !PT ;  /* 0x00000009ff157210 */ /* 0x000fca00007fe4ff */
[----:B------:R0:W2:Y:S01]  /*0490*/  LDG.E.CONSTANT R17, desc[UR6][R20.64] ;  /* 0x0000000614117981 */ /* 0x0000a2000c1e9900 */
[----:B------:R-:W-:-:S04]  /*04a0*/  IADD3 R19, P0, PT, R19, R2, RZ ;  /* 0x0000000213137210 */ /* 0x000fc80007f1e0ff */
[----:B------:R-:W-:-:S05]  /*04b0*/  LEA.HI.X.SX32 R18, R2, RZ, 0x1, P0 ;  /* 0x000000ff02127211 */ /* 0x000fca00000f0eff */
[----:B0-----:R-:W-:Y:S02]  /*04c0*/  IMAD R21, R18, 0x24, RZ ;  /* 0x0000002412157824 */ /* 0x001fe400078e02ff */
[----:B------:R-:W-:Y:S01]  /*04d0*/  IMAD.WIDE.U32 R18, R19, 0x24, R10 ;  /* 0x0000002413127825 */ /* 0x000fe200078e000a */
[----:B------:R-:W-:-:S04]  /*04e0*/  LOP3.LUT R5, R26, 0x6, RZ, 0xc0, !PT ;  /* 0x000000061a057812 */ /* 0x000fc800078ec0ff */
[----:B------:R-:W-:Y:S02]  /*04f0*/  IADD3 R16, P1, PT, R5, R8, RZ ;  /* 0x0000000805107210 */ /* 0x000fe40007f3e0ff */
[----:B------:R3:W4:Y:S01]  /*0500*/  LDG.E.U16.CONSTANT R5, desc[UR6][R8.64+0x36] ;  /* 0x0000360608057981 */ /* 0x000722000c1e9500 */
[----:B------:R-:W-:Y:S02]  /*0510*/  IMAD.IADD R19, R19, 0x1, R21 ;  /* 0x0000000113137824 */ /* 0x000fe400078e0215 */
[----:B-----5:R-:W-:-:S05]  /*0520*/  IMAD.SHL.U32 R20, R25, 0x100, RZ ;  /* 0x0000010019147824 */ /* 0x020fca00078e00ff */
[----:B------:R-:W-:-:S04]  /*0530*/  LOP3.LUT R20, R20, 0x700, RZ, 0xc0, !PT ;  /* 0x0000070014147812 */ /* 0x000fc800078ec0ff */
[----:B--2---:R-:W-:-:S05]  /*0540*/  LOP3.LUT R21, R20, 0xff, R17, 0xf8, !PT ;  /* 0x000000ff14157812 */ /* 0x004fca00078ef811 */
[----:B-1----:R-:W-:Y:S01]  /*0550*/  IMAD.WIDE.U32 R20, R21, 0x8, R14 ;  /* 0x0000000815147825 */ /* 0x002fe200078e000e */
[----:B------:R-:W-:-:S05]  /*0560*/  LOP3.LUT R24, R24, 0xf0, RZ, 0xc0, !PT ;  /* 0x000000f018187812 */ /* 0x000fca00078ec0ff */
[----:B------:R0:W2:Y:S01]  /*0570*/  LDG.E.CONSTANT R20, desc[UR6][R20.64] ;  /* 0x0000000614147981 */ /* 0x0000a2000c1e9900 */
[----:B---3--:R-:W-:-:S03]  /*0580*/  LEA.HI R8, R27, R24, RZ, 0x14 ;  /* 0x000000181b087211 */ /* 0x008fc600078fa0ff */
[----:B------:R-:W3:Y:S04]  /*0590*/  LDG.E.CONSTANT R24, desc[UR6][R18.64+0x4] ;  /* 0x0000040612187981 */ /* 0x000ee8000c1e9900 */
[----:B------:R-:W5:Y:S01]  /*05a0*/  LDG.E.CONSTANT R27, desc[UR6][R18.64+0x8] ;  /* 0x00000806121b7981 */ /* 0x000f62000c1e9900 */
[----:B----4-:R-:W-:Y:S02]  /*05b0*/  SHF.R.U32.HI R22, RZ, 0x4, R22 ;  /* 0x00000004ff167819 */ /* 0x010fe40000011616 */
[----:B------:R-:W-:Y:S02]  /*05c0*/  LOP3.LUT R28, R5, 0xf000, RZ, 0xc0, !PT ;  /* 0x0000f000051c7812 */ /* 0x000fe400078ec0ff */
[----:B------:R-:W-:Y:S02]  /*05d0*/  LOP3.LUT R5, R22, 0xf00, RZ, 0xc0, !PT ;  /* 0x00000f0016057812 */ /* 0x000fe400078ec0ff */
[----:B------:R-:W-:-:S05]  /*05e0*/  SHF.R.U32.HI R22, RZ, 0x4, R25 ;  /* 0x00000004ff167819 */ /* 0x000fca0000011619 */
[----:B0-----:R-:W-:Y:S01]  /*05f0*/  IMAD.SHL.U32 R21, R22, 0x100, RZ ;  /* 0x0000010016157824 */ /* 0x001fe200078e00ff */
[----:B------:R-:W-:Y:S01]  /*0600*/  IADD3 R5, PT, PT, R28, R8, R5 ;  /* 0x000000081c057210 */ /* 0x000fe20007ffe005 */
[----:B------:R-:W-:Y:S01]  /*0610*/  UMOV UR5, 0x1010101 ;  /* 0x0101010100057882 */ /* 0x000fe20000000000 */
[----:B------:R0:W4:Y:S02]  /*0620*/  LDG.E.U8.CONSTANT R8, desc[UR6][R12.64+0x21] ;  /* 0x000021060c087981 */ /* 0x000124000c1e9100 */
[----:B------:R-:W-:Y:S02]  /*0630*/  LOP3.LUT R28, R21, 0x700, RZ, 0xc0, !PT ;  /* 0x00000700151c7812 */ /* 0x000fe400078ec0ff */
[----:B------:R-:W-:-:S04]  /*0640*/  SHF.R.U32.HI R21, RZ, 0x8, R17 ;  /* 0x00000008ff157819 */ /* 0x000fc80000011611 */
[----:B------:R-:W-:Y:S02]  /*0650*/  LOP3.LUT R21, R28, 0xff, R21, 0xf8, !PT ;  /* 0x000000ff1c157812 */ /* 0x000fe400078ef815 */
[----:B------:R-:W-:-:S03]  /*0660*/  LOP3.LUT R25, R25, 0x8, RZ, 0xc0, !PT ;  /* 0x0000000819197812 */ /* 0x000fc600078ec0ff */
[----:B0-----:R-:W-:Y:S01]  /*0670*/  IMAD.WIDE.U32 R12, R21, 0x8, R14 ;  /* 0x00000008150c7825 */ /* 0x001fe200078e000e */
[----:B------:R-:W-:-:S03]  /*0680*/  I2FP.F32.U32 R28, R25 ;  /* 0x00000019001c7245 */ /* 0x000fc60000201000 */
[----:B------:R-:W-:-:S04]  /*0690*/  IMAD.MOV.U32 R21, RZ, RZ, 0x3d000000 ;  /* 0x3d000000ff157424 */ /* 0x000fc800078e00ff */
[----:B------:R-:W-:Y:S01]  /*06a0*/  FFMA.FTZ R25, R28, -R21, -0.875 ;  /* 0xbf6000001c197423 */ /* 0x000fe20000010815 */
[----:B--2---:R-:W-:Y:S02]  /*06b0*/  LOP3.LUT R29, R20, 0xf0f0f0f, RZ, 0xc0, !PT ;  /* 0x0f0f0f0f141d7812 */ /* 0x004fe400078ec0ff */
[----:B------:R-:W-:-:S03]  /*06c0*/  SHF.R.U32.HI R20, RZ, 0x4, R20 ;  /* 0x00000004ff147819 */ /* 0x000fc60000011614 */
[----:B---3--:R-:W-:Y:S01]  /*06d0*/  IDP.4A.S8.S8 R29, R29, R24, RZ ;  /* 0x000000181d1d7226 */ /* 0x008fe200000006ff */
[----:B------:R-:W-:Y:S01]  /*06e0*/  LOP3.LUT R20, R20, 0xf0f0f0f, RZ, 0xc0, !PT ;  /* 0x0f0f0f0f14147812 */ /* 0x000fe200078ec0ff */
[----:B------:R-:W-:-:S04]  /*06f0*/  IDP.4A.S8.S8 R24, R24, UR5, RZ ;  /* 0x0000000518187c26 */ /* 0x000fc800080006ff */
[----:B-----5:R-:W-:Y:S02]  /*0700*/  IDP.4A.S8.S8 R20, R20, R27, R29 ;  /* 0x0000001b14147226 */ /* 0x020fe4000000061d */
[----:B------:R-:W-:Y:S02]  /*0710*/  IDP.4A.S8.S8 R27, R27, UR5, R24 ;  /* 0x000000051b1b7c26 */ /* 0x000fe40008000618 */
[----:B------:R4:W2:Y:S03]  /*0720*/  LDG.E.CONSTANT R24, desc[UR6][R12.64] ;  /* 0x000000060c187981 */ /* 0x0008a6000c1e9900 */
[----:B------:R-:W-:Y:S02]  /*0730*/  I2FP.F32.S32 R28, R27 ;  /* 0x0000001b001c7245 */ /* 0x000fe40000201400 */
[----:B------:R-:W3:Y:S03]  /*0740*/  LDG.E.CONSTANT R27, desc[UR6][R18.64+0xc] ;  /* 0x00000c06121b7981 */ /* 0x000ee6000c1e9900 */
[----:B------:R-:W-:-:S02]  /*0750*/  FFMA.FTZ R28, R25, R28, RZ ;  /* 0x0000001c191c7223 */ /* 0x000fc400000100ff */
[----:B------:R-:W5:Y:S01]  /*0760*/  LDG.E.CONSTANT R25, desc[UR6][R18.64+0x10] ;  /* 0x0000100612197981 */ /* 0x000f62000c1e9900 */
[----:B------:R-:W-:-:S04]  /*0770*/  LOP3.LUT R22, R22, 0x8, RZ, 0xc0, !PT ;  /* 0x0000000816167812 */ /* 0x000fc800078ec0ff */
[----:B------:R-:W-:Y:S01]  /*0780*/  I2FP.F32.U32 R22, R22 ;  /* 0x0000001600167245 */ /* 0x000fe20000201000 */
[----:B----4-:R-:W-:-:S04]  /*0790*/  IMAD.SHL.U32 R12, R8, 0x100, RZ ;  /* 0x00000100080c7824 */ /* 0x010fc800078e00ff */
[----:B------:R-:W-:Y:S01]  /*07a0*/  FFMA.FTZ R13, R22, -R21, -0.875 ;  /* 0xbf600000160d7423 */ /* 0x000fe20000010815 */
[----:B--2---:R-:W-:-:S05]  /*07b0*/  LOP3.LUT R29, R24, 0xf0f0f0f, RZ, 0xc0, !PT ;  /* 0x0f0f0f0f181d7812 */ /* 0x004fca00078ec0ff */
[----:B---3--:R-:W-:Y:S02]  /*07c0*/  IDP.4A.S8.S8 R20, R29, R27, R20 ;  /* 0x0000001b1d147226 */ /* 0x008fe40000000614 */
[----:B------:R-:W-:-:S04]  /*07d0*/  IDP.4A.S8.S8 R27, R27, UR5, RZ ;  /* 0x000000051b1b7c26 */ /* 0x000fc800080006ff */
[----:B-----5:R-:W-:-:S05]  /*07e0*/  IDP.4A.S8.S8 R27, R25, UR5, R27 ;  /* 0x00000005191b7c26 */ /* 0x020fca000800061b */
[----:B------:R-:W-:-:S05]  /*07f0*/  I2FP.F32.S32 R27, R27 ;  /* 0x0000001b001b7245 */ /* 0x000fca0000201400 */
[----:B------:R-:W-:Y:S01]  /*0800*/  FFMA.FTZ R22, R13, R27, R28 ;  /* 0x0000001b0d167223 */ /* 0x000fe2000001001c */
[----:B------:R-:W-:Y:S02]  /*0810*/  LOP3.LUT R13, R12, 0x700, RZ, 0xc0, !PT ;  /* 0x000007000c0d7812 */ /* 0x000fe400078ec0ff */
[----:B------:R-:W-:-:S04]  /*0820*/  SHF.R.U32.HI R12, RZ, 0x10, R17 ;  /* 0x00000010ff0c7819 */ /* 0x000fc80000011611 */
[----:B------:R-:W-:Y:S02]  /*0830*/  LOP3.LUT R13, R13, 0xff, R12, 0xf8, !PT ;  /* 0x000000ff0d0d7812 */ /* 0x000fe400078ef80c */
[----:B------:R-:W-:-:S03]  /*0840*/  SHF.R.U32.HI R28, RZ, 0x4, R8 ;  /* 0x00000004ff1c7819 */ /* 0x000fc60000011608 */
[----:B------:R-:W-:Y:S01]  /*0850*/  IMAD.WIDE.U32 R12, R13, 0x8, R14 ;  /* 0x000000080d0c7825 */ /* 0x000fe200078e000e */
[----:B------:R-:W-:-:S04]  /*0860*/  SHF.L.W.U32.HI R27, R17, 0x8, R28 ;  /* 0x00000008111b7819 */ /* 0x000fc80000010e1c */
[----:B------:R-:W-:Y:S01]  /*0870*/  LOP3.LUT R27, R27, 0x7ff, RZ, 0xc0, !PT ;  /* 0x000007ff1b1b7812 */ /* 0x000fe200078ec0ff */
[----:B------:R-:W2:Y:S04]  /*0880*/  LDG.E.CONSTANT R12, desc[UR6][R12.64] ;  /* 0x000000060c0c7981 */ /* 0x000ea8000c1e9900 */
[----:B------:R-:W-:Y:S02]  /*0890*/  IMAD.WIDE.U32 R14, R27, 0x8, R14 ;  /* 0x000000081b0e7825 */ /* 0x000fe400078e000e */
[----:B------:R-:W3:Y:S01]  /*08a0*/  LDG.E.CONSTANT R27, desc[UR6][R18.64+0x14] ;  /* 0x00001406121b7981 */ /* 0x000ee2000c1e9900 */
[----:B------:R-:W-:-:S03]  /*08b0*/  IADD3.X R17, PT, PT, RZ, R9, RZ, P1, !PT ;  /* 0x00000009ff117210 */ /* 0x000fc60000ffe4ff */
[----:B------:R-:W4:Y:S01]  /*08c0*/  LDG.E.CONSTANT R9, desc[UR6][R18.64+0x18] ;  /* 0x0000180612097981 */ /* 0x000f22000c1e9900 */
[----:B------:R-:W-:-:S03]  /*08d0*/  LOP3.LUT R26, R26, 0x1, RZ, 0xc0, !PT ;  /* 0x000000011a1a7812 */ /* 0x000fc600078ec0ff */
[----:B------:R-:W5:Y:S01]  /*08e0*/  LDG.E.U16.CONSTANT R16, desc[UR6][R16.64+0x30] ;  /* 0x0000300610107981 */ /* 0x000f62000c1e9500 */
[----:B------:R-:W-:-:S03]  /*08f0*/  ISETP.NE.U32.AND P0, PT, R26, 0x1, PT ;  /* 0x000000011a00780c */ /* 0x000fc60003f05070 */
[----:B------:R0:W5:Y:S04]  /*0900*/  LDG.E.CONSTANT R14, desc[UR6][R14.64] ;  /* 0x000000060e0e7981 */ /* 0x000168000c1e9900 */
[----:B------:R-:W5:Y:S04]  /*0910*/  LDG.E.CONSTANT R13, desc[UR6][R18.64+0x1c] ;  /* 0x00001c06120d7981 */ /* 0x000f68000c1e9900 */
[----:B------:R1:W5:Y:S01]  /*0920*/  LDG.E.U16.CONSTANT R17, desc[UR6][R18.64] ;  /* 0x0000000612117981 */ /* 0x000362000c1e9500 */
[----:B--2---:R-:W-:Y:S02]  /*0930*/  LOP3.LUT R26, R12, 0xf0f0f0f, RZ, 0xc0, !PT ;  /* 0x0f0f0f0f0c1a7812 */ /* 0x004fe400078ec0ff */
[----:B------:R-:W-:-:S04]  /*0940*/  SHF.R.U32.HI R12, RZ, 0x4, R12 ;  /* 0x00000004ff0c7819 */ /* 0x000fc8000001160c */
[----:B------:R-:W-:Y:S01]  /*0950*/  LOP3.LUT R12, R12, 0xf0f0f0f, RZ, 0xc0, !PT ;  /* 0x0f0f0f0f0c0c7812 */ /* 0x000fe200078ec0ff */
[----:B---3--:R-:W-:-:S04]  /*0960*/  IDP.4A.S8.S8 R26, R26, R27, RZ ;  /* 0x0000001b1a1a7226 */ /* 0x008fc800000006ff */
[----:B----4-:R-:W-:Y:S02]  /*0970*/  IDP.4A.S8.S8 R26, R12, R9, R26 ;  /* 0x000000090c1a7226 */ /* 0x010fe4000000061a */
[----:B------:R-:W2:Y:S01]  /*0980*/  LDG.E.CONSTANT R12, desc[UR6][R18.64+0x20] ;  /* 0x00002006120c7981 */ /* 0x000ea2000c1e9900 */
[----:B0-----:R-:W-:Y:S01]  /*0990*/  SEL R15, RZ, 0x6, P0 ;  /* 0x00000006ff0f7807 */ /* 0x001fe20000000000 */
[----:B------:R-:W-:Y:S01]  /*09a0*/  IDP.4A.S8.S8 R27, R27, UR5, RZ ;  /* 0x000000051b1b7c26 */ /* 0x000fe200080006ff */
[----:B------:R-:W-:Y:S02]  /*09b0*/  LOP3.LUT R8, R8, 0x8, RZ, 0xc0, !PT ;  /* 0x0000000808087812 */ /* 0x000fe400078ec0ff */
[----:B-----5:R-:W-:Y:S01]  /*09c0*/  SHF.R.U32.HI R16, RZ, R15, R16 ;  /* 0x0000000fff107219 */ /* 0x020fe20000011610 */
[----:B------:R-:W-:Y:S01]  /*09d0*/  IDP.4A.S8.S8 R9, R9, UR5, R27 ;  /* 0x0000000509097c26 */ /* 0x000fe2000800061b */
[----:B------:R-:W-:Y:S02]  /*09e0*/  LOP3.LUT R15, R14, 0xf0f0f0f, RZ, 0xc0, !PT ;  /* 0x0f0f0f0f0e0f7812 */ /* 0x000fe400078ec0ff */
[----:B------:R-:W-:-:S02]  /*09f0*/  I2FP.F32.U32 R8, R8 ;  /* 0x0000000800087245 */ /* 0x000fc40000201000 */
[----:B------:R-:W-:Y:S01]  /*0a00*/  SHF.R.U32.HI R14, RZ, 0x4, R14 ;  /* 0x00000004ff0e7819 */ /* 0x000fe2000001160e */
[----:B------:R-:W-:Y:S01]  /*0a10*/  IDP.4A.S8.S8 R15, R15, R13, R26 ;  /* 0x0000000d0f0f7226 */ /* 0x000fe2000000061a */
[----:B------:R-:W-:Y:S01]  /*0a20*/  I2FP.F32.S32 R9, R9 ;  /* 0x0000000900097245 */ /* 0x000fe20000201400 */
[----:B------:R-:W-:Y:S02]  /*0a30*/  IDP.4A.S8.S8 R13, R13, UR5, RZ ;  /* 0x000000050d0d7c26 */ /* 0x000fe400080006ff */
[----:B------:R-:W-:Y:S01]  /*0a40*/  FFMA.FTZ R8, R8, -R21, -0.875 ;  /* 0xbf60000008087423 */ /* 0x000fe20000010815 */
[----:B------:R-:W-:Y:S02]  /*0a50*/  LOP3.LUT R28, R28, 0x8, RZ, 0xc0, !PT ;  /* 0x000000081c1c7812 */ /* 0x000fe400078ec0ff */
[----:B------:R-:W-:Y:S01]  /*0a60*/  SHF.R.U32.HI R24, RZ, 0x4, R24 ;  /* 0x00000004ff187819 */ /* 0x000fe20000011618 */
[----:B------:R-:W-:Y:S01]  /*0a70*/  FFMA.FTZ R8, R8, R9, RZ ;  /* 0x0000000908087223 */ /* 0x000fe200000100ff */
[----:B------:R-:W-:-:S02]  /*0a80*/  LOP3.LUT R14, R14, 0xf0f0f0f, RZ, 0xc0, !PT ;  /* 0x0f0f0f0f0e0e7812 */ /* 0x000fc400078ec0ff */
[----:B------:R-:W-:Y:S02]  /*0a90*/  I2FP.F32.U32 R28, R28 ;  /* 0x0000001c001c7245 */ /* 0x000fe40000201000 */
[----:B------:R-:W-:Y:S01]  /*0aa0*/  SHF.R.U32.HI R9, RZ, 0x2, R16 ;  /* 0x00000002ff097819 */ /* 0x000fe20000011610 */
[----:B------:R-:W-:Y:S01]  /*0ab0*/  IMAD.SHL.U32 R16, R16, 0x2, RZ ;  /* 0x0000000210107824 */ /* 0x000fe200078e00ff */
[----:B------:R-:W-:Y:S01]  /*0ac0*/  LOP3.LUT R24, R24, 0xf0f0f0f, RZ, 0xc0, !PT ;  /* 0x0f0f0f0f18187812 */ /* 0x000fe200078ec0ff */
[----:B------:R-:W-:Y:S01]  /*0ad0*/  FFMA.FTZ R21, R28, -R21, -0.875 ;  /* 0xbf6000001c157423 */ /* 0x000fe20000010815 */
[----:B------:R-:W-:Y:S01]  /*0ae0*/  LOP3.LUT R9, R9, 0xe, RZ, 0xc0, !PT ;  /* 0x0000000e09097812 */ /* 0x000fe200078ec0ff */
[----:B------:R-:W-:Y:S01]  /*0af0*/  VIADD R23, R23, 0x4 ;  /* 0x0000000417177836 */ /* 0x000fe20000000000 */
[----:B------:R-:W-:Y:S01]  /*0b00*/  LOP3.LUT R16, R16, 0xe, RZ, 0xc0, !PT ;  /* 0x0000000e10107812 */ /* 0x000fe200078ec0ff */
[----:B------:R-:W-:Y:S01]  /*0b10*/  IDP.4A.S8.S8 R20, R24, R25, R20 ;  /* 0x0000001918147226 */ /* 0x000fe20000000614 */
[----:B------:R-:W-:-:S02]  /*0b20*/  LOP3.LUT R9, R9, 0x1, RZ, 0xfc, !PT ;  /* 0x0000000109097812 */ /* 0x000fc400078efcff */
[----:B------:R-:W-:Y:S02]  /*0b30*/  ISETP.GE.U32.AND P0, PT, R23, UR4, PT ;  /* 0x0000000417007c0c */ /* 0x000fe4000bf06070 */
[----:B------:R-:W-:Y:S01]  /*0b40*/  LOP3.LUT R16, R16, 0x1, RZ, 0xfc, !PT ;  /* 0x0000000110107812 */ /* 0x000fe200078efcff */
[----:B------:R-:W-:-:S03]  /*0b50*/  HADD2.F32 R5, -RZ, R5.H0_H0 ;  /* 0x20000005ff057230 */ /* 0x000fc60000004100 */
[----:B------:R-:W-:Y:S01]  /*0b60*/  I2FP.F32.U32 R16, R16 ;  /* 0x0000001000107245 */ /* 0x000fe20000201000 */
[----:B------:R-:W-:Y:S02]  /*0b70*/  VIADD R7, R7, 0x4 ;  /* 0x0000000407077836 */ /* 0x000fe40000000000 */
[----:B------:R-:W-:Y:S02]  /*0b80*/  VIADD R2, R2, 0x20 ;  /* 0x0000002002027836 */ /* 0x000fe40000000000 */
[----:B--2---:R-:W-:Y:S02]  /*0b90*/  IDP.4A.S8.S8 R13, R12, UR5, R13 ;  /* 0x000000050c0d7c26 */ /* 0x004fe4000800060d */
[----:B------:R-:W-:-:S03]  /*0ba0*/  IDP.4A.S8.S8 R14, R14, R12, R15 ;  /* 0x0000000c0e0e7226 */ /* 0x000fc6000000060f */
[----:B------:R-:W-:Y:S02]  /*0bb0*/  I2FP.F32.S32 R13, R13 ;  /* 0x0000000d000d7245 */ /* 0x000fe40000201400 */
[----:B-1----:R-:W-:-:S03]  /*0bc0*/  I2FP.F32.S32 R19, R14 ;  /* 0x0000000e00137245 */ /* 0x002fc60000201400 */
[----:B------:R-:W-:Y:S01]  /*0bd0*/  FFMA.FTZ R8, R21, R13, R8 ;  /* 0x0000000d15087223 */ /* 0x000fe20000010008 */
[----:B------:R-:W-:Y:S02]  /*0be0*/  I2FP.F32.S32 R15, R20 ;  /* 0x00000014000f7245 */ /* 0x000fe40000201400 */
[----:B------:R-:W-:Y:S01]  /*0bf0*/  I2FP.F32.U32 R12, R9 ;  /* 0x00000009000c7245 */ /* 0x000fe20000201000 */
[----:B------:R-:W-:Y:S01]  /*0c00*/  FADD.FTZ R19, R8, R19 ;  /* 0x0000001308137221 */ /* 0x000fe20000010000 */
[----:B------:R-:W-:Y:S02]  /*0c10*/  HADD2.F32 R8, -RZ, R17.H0_H0 ;  /* 0x20000011ff087230 */ /* 0x000fe40000004100 */
[----:B------:R-:W-:Y:S01]  /*0c20*/  FADD.FTZ R15, R22, R15 ;  /* 0x0000000f160f7221 */ /* 0x000fe20000010000 */
[----:B------:R-:W-:Y:S02]  /*0c30*/  FMUL.FTZ R12, R19, R12 ;  /* 0x0000000c130c7220 */ /* 0x000fe40000410000 */
[----:B------:R-:W-:-:S02]  /*0c40*/  FMUL.FTZ R5, R5, R8 ;  /* 0x0000000805057220 */ /* 0x000fc40000410000 */
[----:B------:R-:W-:-:S04]  /*0c50*/  FFMA.FTZ R12, R15, R16, R12 ;  /* 0x000000100f0c7223 */ /* 0x000fc8000001000c */
[----:B------:R-:W-:Y:S01]  /*0c60*/  FFMA.FTZ R6, R5, R12, R6 ;  /* 0x0000000c05067223 */ /* 0x000fe20000010006 */
[----:B------:R-:W-:Y:S06]  /*0c70*/  @!P0 BRA `(.L_x_2) ;  /* 0xfffffff400a88947 */ /* 0x000fec000383ffff */
.L_x_1:
[----:B------:R-:W-:Y:S05]  /*0c80*/  BSYNC.RECONVERGENT B0 ;  /* 0x0000000000007941 */ /* 0x000fea0003800200 */
.L_x_0:
[----:B------:R-:W0:Y:S01]  /*0c90*/  SHFL.BFLY PT, R5, R6, 0x10, 0x1f ;  /* 0x0e001f0006057f89 */ /* 0x000e2200000e0000 */
[----:B------:R-:W1:Y:S01]  /*0ca0*/  S2R R8, SR_TID.X ;  /* 0x0000000000087919 */ /* 0x000e620000002100 */
[----:B0-----:R-:W-:-:S05]  /*0cb0*/  FADD.FTZ R5, R5, R6 ;  /* 0x0000000605057221 */ /* 0x001fca0000010000 */
[----:B------:R-:W0:Y:S01]  /*0cc0*/  SHFL.BFLY PT, R2, R5, 0x8, 0x1f ;  /* 0x0d001f0005027f89 */ /* 0x000e2200000e0000 */
[----:B-1----:R-:W-:Y:S01]  /*0cd0*/  ISETP.NE.AND P0, PT, R8, RZ, PT ;  /* 0x000000ff0800720c */ /* 0x002fe20003f05270 */
[----:B0-----:R-:W-:-:S05]  /*0ce0*/  FADD.FTZ R2, R5, R2 ;  /* 0x0000000205027221 */ /* 0x001fca0000010000 */
[----:B------:R-:W0:Y:S02]  /*0cf0*/  SHFL.BFLY PT, R7, R2, 0x4, 0x1f ;  /* 0x0c801f0002077f89 */ /* 0x000e2400000e0000 */
[----:B0-----:R-:W-:-:S05]  /*0d00*/  FADD.FTZ R7, R2, R7 ;  /* 0x0000000702077221 */ /* 0x001fca0000010000 */
[----:B------:R-:W0:Y:S02]  /*0d10*/  SHFL.BFLY PT, R4, R7, 0x2, 0x1f ;  /* 0x0c401f0007047f89 */ /* 0x000e2400000e0000 */
[----:B0-----:R-:W-:-:S05]  /*0d20*/  FADD.FTZ R8, R7, R4 ;  /* 0x0000000407087221 */ /* 0x001fca0000010000 */
[----:B------:R0:W1:Y:S01]  /*0d30*/  SHFL.BFLY PT, R9, R8, 0x1, 0x1f ;  /* 0x0c201f0008097f89 */ /* 0x00006200000e0000 */
[----:B------:R-:W-:Y:S05]  /*0d40*/  @P0 EXIT ;  /* 0x000000000000094d */ /* 0x000fea0003800000 */
[----:B------:R-:W2:Y:S01]  /*0d50*/  LDC.64 R4, c[0x0][0x390] ;  /* 0x0000e400ff047b82 */ /* 0x000ea20000000a00 */
[----:B------:R-:W3:Y:S01]  /*0d60*/  LDCU UR4, c[0x0][0x3a8] ;  /* 0x00007500ff0477ac */ /* 0x000ee20008000800 */
[----:B-1----:R-:W-:-:S05]  /*0d70*/  FADD.FTZ R2, R8, R9 ;  /* 0x0000000908027221 */ /* 0x002fca0000010000 */
[----:B------:R-:W-:Y:S01]  /*0d80*/  F2FP.BF16.F32.PACK_AB R2, RZ, R2 ;  /* 0x00000002ff02723e */ /* 0x000fe200000010ff */
[----:B---3--:R-:W-:-:S03]  /*0d90*/  IMAD R3, R3, UR4, R0 ;  /* 0x0000000403037c24 */ /* 0x008fc6000f8e0200 */
[----:B------:R-:W-:Y:S01]  /*0da0*/  PRMT R0, R2, 0x7610, R0 ;  /* 0x0000761002007816 */ /* 0x000fe20000000000 */
[----:B--2---:R-:W-:-:S05]  /*0db0*/  IMAD.WIDE.U32 R2, R3, 0x2, R4 ;  /* 0x0000000203027825 */ /* 0x004fca00078e0004 */
[----:B------:R-:W-:Y:S01]  /*0dc0*/  STG.E.U16 desc[UR6][R2.64], R0 ;  /* 0x0000000002007986 */ /* 0x000fe2000c101506 */
[----:B------:R-:W-:Y:S05]  /*0dd0*/  EXIT ;  /* 0x000000000000794d */ /* 0x000fea0003800000 */
.L_x_3:
[----:B------:R-:W-:-:S00]  /*0de0*/  BRA `(.L_x_3) ;  /* 0xfffffffc00fc7947 */ /* 0x000fc0000383ffff */
[----:B------:R-:W-:-:S00]  /*0df0*/  NOP ;  /* 0x0000000000007918 */ /* 0x000fc00000000000 */
        /* <DEDUP_REMOVED lines=8> */
.L_x_1136:


//--------------------- .text._Z9moe_vec_qIN3c108BFloat16ELi256ELi8E12block_iq4_xsLi1EXadL_ZN45_INTERNAL_8d5cb472_14_gguf_kernel_cu_cd24131919vec_dot_iq4_xs_q8_1EPKvPK10block_q8_1RKiEEEvS5_S5_PT_PS9_iiii --------------------------
	.section	.text._Z9moe_vec_qIN3c108BFloat16ELi256ELi8E12block_iq4_xsLi1EXadL_ZN45_INTERNAL_8d5cb472_14_gguf_kernel_cu_cd24131919vec_dot_iq4_xs_q8_1EPKvPK10block_q8_1RKiEEEvS5_S5_PT_PS9_iiii,"ax",@progbits
	.align	128
.text._Z9moe_vec_qIN3c108BFloat16ELi256ELi8E12block_iq4_xsLi1EXadL_ZN45_INTERNAL_8d5cb472_14_gguf_kernel_cu_cd24131919vec_dot_iq4_xs_q8_1EPKvPK10block_q8_1RKiEEEvS5_S5_PT_PS9_iiii:
        .type           _Z9moe_vec_qIN3c108BFloat16ELi256ELi8E12block_iq4_xsLi1EXadL_ZN45_INTERNAL_8d5cb472_14_gguf_kernel_cu_cd24131919vec_dot_iq4_xs_q8_1EPKvPK10block_q8_1RKiEEEvS5_S5_PT_PS9_iiii,@function
        .size           _Z9moe_vec_qIN3c108BFloat16ELi256ELi8E12block_iq4_xsLi1EXadL_ZN45_INTERNAL_8d5cb472_14_gguf_kernel_cu_cd24131919vec_dot_iq4_xs_q8_1EPKvPK10block_q8_1RKiEEEvS5_S5_PT_PS9_iiii,(.L_x_1137 - _Z9moe_vec_qIN3c108BFloat16ELi256ELi8E12block_iq4_xsLi1EXadL_ZN45_INTERNAL_8d5cb472_14_gguf_kernel_cu_cd24131919vec_dot_iq4_xs_q8_1EPKvPK10block_q8_1RKiEEEvS5_S5_PT_PS9_iiii)
        .other          _Z9moe_vec_qIN3c108BFloat16ELi256ELi8E12block_iq4_xsLi1EXadL_ZN45_INTERNAL_8d5cb472_14_gguf_kernel_cu_cd24131919vec_dot_iq4_xs_q8_1EPKvPK10block_q8_1RKiEEEvS5_S5_PT_PS9_iiii,@"STO_CUDA_ENTRY STV_DEFAULT"
_Z9moe_vec_qIN3c108BFloat16ELi256ELi8E12block_iq4_xsLi1EXadL_ZN45_INTERNAL_8d5cb472_14_gguf_kernel_cu_cd24131919vec_dot_iq4_xs_q8_1EPKvPK10block_q8_1RKiEEEvS5_S5_PT_PS9_iiii:
        /* <DEDUP_REMOVED lines=11> */
[----:B------:R-:W2:Y:S06]  /*00b0*/  LDCU.64 UR10, c[0x0][0x3a0] ;  /* 0x00007400ff0a77ac */ /* 0x000eac0008000a00 */
[----:B------:R-:W3:Y:S01]  /*00c0*/  LDC.64 R12, c[0x0][0x388] ;  /* 0x0000e200ff0c7b82 */ /* 0x000ee20000000a00 */
[----:B------:R-:W4:Y:S01]  /*00d0*/  LDCU UR5, c[0x0][0x3ac] ;  /* 0x00007580ff0577ac */ /* 0x000f220008000800 */
[----:B0-----:R-:W-:-:S06]  /*00e0*/  IMAD.WIDE.U32 R4, R3, 0x4, R4 ;  /* 0x0000000403047825 */ /* 0x001fcc00078e0004 */
[----:B-1----:R0:W5:Y:S01]  /*00f0*/  LDG.E R5, desc[UR6][R4.64] ;  /* 0x0000000604057981 */ /* 0x002162000c1e1900 */
[----:B--2---:R-:W1:Y:S01]  /*0100*/  I2F.U32.RP R2, UR10 ;  /* 0x0000000a00027d06 */ /* 0x004e620008209000 */
[----:B------:R-:W-:Y:S01]  /*0110*/  USHF.R.S32.HI UR4, URZ, 0x1f, UR11 ;  /* 0x0000001fff047899 */ /* 0x000fe2000801140b */
[----:B------:R-:W-:Y:S01]  /*0120*/  ISETP.NE.U32.AND P2, PT, RZ, UR10, PT ;  /* 0x0000000aff007c0c */ /* 0x000fe2000bf45070 */
[----:B------:R-:W-:Y:S02]  /*0130*/  BSSY.RECONVERGENT B0, `(.L_x_4) ;  /* 0x000010d000007945 */ /* 0x000fe40003800200 */
[----:B------:R-:W-:-:S04]  /*0140*/  ULEA.HI UR4, UR4, UR11, URZ, 0x8 ;  /* 0x0000000b04047291 */ /* 0x000fc8000f8f40ff */
[----:B------:R-:W-:Y:S01]  /*0150*/  USHF.R.S32.HI UR4, URZ, 0x8, UR4 ;  /* 0x00000008ff047899 */ /* 0x000fe20008011404 */
[----:B-1----:R-:W1:Y:S02]  /*0160*/  MUFU.RCP R2, R2 ;  /* 0x0000000200027308 */ /* 0x002e640000001000 */
[----:B-1----:R-:W-:Y:S02]  /*0170*/  VIADD R6, R2, 0xffffffe ;  /* 0x0ffffffe02067836 */ /* 0x002fe40000000000 */
[----:B------:R-:W1:Y:S04]  /*0180*/  S2R R2, SR_TID.X ;  /* 0x0000000000027919 */ /* 0x000e680000002100 */
[----:B------:R2:W4:Y:S02]  /*0190*/  F2I.FTZ.U32.TRUNC.NTZ R7, R6 ;  /* 0x0000000600077305 */ /* 0x000524000021f000 */
[----:B--2---:R-:W-:-:S02]  /*01a0*/  IMAD.MOV.U32 R6, RZ, RZ, RZ ;  /* 0x000000ffff067224 */ /* 0x004fc400078e00ff */
[----:B----4-:R-:W-:-:S04]  /*01b0*/  IMAD.MOV R9, RZ, RZ, -R7 ;  /* 0x000000ffff097224 */ /* 0x010fc800078e0a07 */
[----:B------:R-:W-:-:S04]  /*01c0*/  IMAD R9, R9, UR10, RZ ;  /* 0x0000000a09097c24 */ /* 0x000fc8000f8e02ff */
[----:B------:R-:W-:-:S04]  /*01d0*/  IMAD.HI.U32 R8, R7, R9, R6 ;  /* 0x0000000907087227 */ /* 0x000fc800078e0006 */
[----:B------:R-:W-:Y:S02]  /*01e0*/  IMAD.MOV.U32 R6, RZ, RZ, RZ ;  /* 0x000000ffff067224 */ /* 0x000fe400078e00ff */
[----:B------:R-:W-:Y:S01]  /*01f0*/  IMAD.HI.U32 R8, R8, R3, RZ ;  /* 0x0000000308087227 */ /* 0x000fe200078e00ff */
[----:B-1----:R-:W-:-:S03]  /*0200*/  SHF.R.U32.HI R9, RZ, 0x3, R2 ;  /* 0x00000003ff097819 */ /* 0x002fc60000011602 */
[----:B0-----:R-:W-:-:S04]  /*0210*/  IMAD.MOV R4, RZ, RZ, -R8 ;  /* 0x000000ffff047224 */ /* 0x001fc800078e0a08 */
[----:B------:R-:W-:-:S05]  /*0220*/  IMAD R4, R4, UR10, R3 ;  /* 0x0000000a04047c24 */ /* 0x000fca000f8e0203 */
[----:B------:R-:W-:-:S13]  /*0230*/  ISETP.GE.U32.AND P0, PT, R4, UR10, PT ;  /* 0x0000000a04007c0c */ /* 0x000fda000bf06070 */
[----:B------:R-:W-:Y:S02]  /*0240*/  @P0 VIADD R4, R4, -UR10 ;  /* 0x8000000a04040c36 */ /* 0x000fe40008000000 */
[----:B------:R-:W-:Y:S01]  /*0250*/  @P0 VIADD R8, R8, 0x1 ;  /* 0x0000000108080836 */ /* 0x000fe20000000000 */
[----:B------:R-:W-:Y:S02]  /*0260*/  ISETP.GE.U32.AND P0, PT, R9, UR4, PT ;  /* 0x0000000409007c0c */ /* 0x000fe4000bf06070 */
[----:B------:R-:W-:-:S13]  /*0270*/  ISETP.GE.U32.AND P1, PT, R4, UR10, PT ;  /* 0x0000000a04007c0c */ /* 0x000fda000bf26070 */
[----:B------:R-:W-:Y:S01]  /*0280*/  @P1 VIADD R8, R8, 0x1 ;  /* 0x0000000108081836 */ /* 0x000fe20000000000 */
[----:B------:R-:W-:Y:S01]  /*0290*/  @!P2 LOP3.LUT R8, RZ, UR10, RZ, 0x33, !PT ;  /* 0x0000000aff08ac12 */ /* 0x000fe2000f8e33ff */
[----:B------:R-:W0:Y:S04]  /*02a0*/  LDCU.64 UR10, c[0x4][0x48] ;  /* 0x01000900ff0a77ac */ /* 0x000e280008000a00 */
[----:B------:R-:W-:Y:S01]  /*02b0*/  IMAD R7, R8, UR5, RZ ;  /* 0x0000000508077c24 */ /* 0x000fe2000f8e02ff */
[----:B------:R-:W-:-:S03]  /*02c0*/  UIMAD UR5, UR4, UR8, URZ ;  /* 0x00000008040572a4 */ /* 0x000fc6000f8e02ff */
[----:B---3--:R-:W-:-:S04]  /*02d0*/  IMAD.WIDE.U32 R12, R7, 0x4, R12 ;  /* 0x00000004070c7825 */ /* 0x008fc800078e000c */
[----:B-----5:R-:W-:Y:S01]  /*02e0*/  IMAD R5, R5, UR5, RZ ;  /* 0x0000000505057c24 */ /* 0x020fe2000f8e02ff */
[----:B0-----:R-:W-:Y:S06]  /*02f0*/  @P0 BRA `(.L_x_5) ;  /* 0x0000000c00c00947 */ /* 0x001fec0003800000 */
[----:B------:R-:W-:Y:S02]  /*0300*/  IMAD.MOV.U32 R6, RZ, RZ, RZ ;  /* 0x000000ffff067224 */ /* 0x000fe400078e00ff */
[----:B------:R-:W-:Y:S02]  /*0310*/  IMAD.SHL.U32 R4, R9, 0x8, RZ ;  /* 0x0000000809047824 */ /* 0x000fe400078e00ff */
[----:B------:R-:W-:-:S07]  /*0320*/  IMAD R8, R0, UR4, R9 ;  /* 0x0000000400087c24 */ /* 0x000fce000f8e0209 */
.L_x_6:
[----:B------:R-:W0:Y:S01]  /*0330*/  LDC.64 R26, c[0x0][0x380] ;  /* 0x0000e000ff1a7b82 */ /* 0x000e220000000a00 */
[----:B------:R-:W-:Y:S01]  /*0340*/  SHF.R.S32.HI R10, RZ, 0x1f, R8 ;  /* 0x0000001fff0a7819 */ /* 0x000fe20000011408 */
[----:B------:R-:W-:Y:S01]  /*0350*/  IMAD.SHL.U32 R18, R2, 0x4, RZ ;  /* 0x0000000402127824 */ /* 0x000fe200078e00ff */
[----:B------:R-:W-:-:S04]  /*0360*/  IADD3 R7, P0, PT, R5, R8, RZ ;  /* 0x0000000805077210 */ /* 0x000fc80007f1e0ff */
[----:B------:R-:W-:Y:S02]  /*0370*/  LEA.HI.X.SX32 R10, R5, R10, 0x1, P0 ;  /* 0x0000000a050a7211 */ /* 0x000fe400000f0eff */
[----:B------:R-:W-:Y:S01]  /*0380*/  LOP3.LUT R17, R18, 0x1c, RZ, 0xc0, !PT ;  /* 0x0000001c12117812 */ /* 0x000fe200078ec0ff */
[----:B0-----:R-:W-:-:S04]  /*0390*/  IMAD.WIDE.U32 R26, R7, 0x88, R26 ;  /* 0x00000088071a7825 */ /* 0x001fc800078e001a */
[----:B------:R-:W-:-:S04]  /*03a0*/  IMAD R7, R10, 0x88, RZ ;  /* 0x000000880a077824 */ /* 0x000fc800078e02ff */
[----:B------:R-:W-:Y:S02]  /*03b0*/  IMAD.IADD R27, R27, 0x1, R7 ;  /* 0x000000011b1b7824 */ /* 0x000fe400078e0207 */
[----:B------:R-:W-:-:S05]  /*03c0*/  IMAD.WIDE.U32 R16, R17, 0x4, R26 ;  /* 0x0000000411107825 */ /* 0x000fca00078e001a */
[----:B------:R-:W2:Y:S01]  /*03d0*/  LDG.E.CONSTANT R7, desc[UR6][R16.64+0x8] ;  /* 0x0000080610077981 */ /* 0x000ea2000c1e9900 */
[----:B------:R-:W-:-:S04]  /*03e0*/  LOP3.LUT R25, R2, 0x7, RZ, 0xc0, !PT ;  /* 0x0000000702197812 */ /* 0x000fc800078ec0ff */
[----:B------:R-:W-:Y:S02]  /*03f0*/  SHF.R.U32.HI R19, RZ, 0x1, R25 ;  /* 0x00000001ff137819 */ /* 0x000fe40000011619 */
[----:B--2---:R-:W-:Y:S02]  /*0400*/  SHF.R.U32.HI R10, RZ, 0x8, R7 ;  /* 0x00000008ff0a7819 */ /* 0x004fe40000011607 */
[----:B------:R-:W-:Y:S02]  /*0410*/  LOP3.LUT R14, R7, 0xf, RZ, 0xc0, !PT ;  /* 0x0000000f070e7812 */ /* 0x000fe400078ec0ff */
[----:B------:R-:W-:Y:S02]  /*0420*/  LOP3.LUT R10, R10, 0xf, RZ, 0xc0, !PT ;  /* 0x0000000f0a0a7812 */ /* 0x000fe400078ec0ff */
[----:B------:R-:W-:Y:S02]  /*0430*/  IADD3 R14, P0, PT, R14, UR10, RZ ;  /* 0x0000000a0e0e7c10 */ /* 0x000fe4000ff1e0ff */
[----:B------:R-:W-:-:S02]  /*0440*/  IADD3 R20, P1, PT, R10, UR10, RZ ;  /* 0x0000000a0a147c10 */ /* 0x000fc4000ff3e0ff */
[--C-:B------:R-:W-:Y:S01]  /*0450*/  SHF.R.U32.HI R10, RZ, 0x10, R7.reuse ;  /* 0x00000010ff0a7819 */ /* 0x100fe20000011607 */
[----:B------:R-:W-:Y:S01]  /*0460*/  IMAD.X R15, RZ, RZ, UR11, P0 ;  /* 0x0000000bff0f7e24 */ /* 0x000fe200080e06ff */
[----:B------:R-:W-:Y:S01]  /*0470*/  SHF.R.U32.HI R23, RZ, 0x18, R7 ;  /* 0x00000018ff177819 */ /* 0x000fe20000011607 */
[----:B------:R-:W-:Y:S01]  /*0480*/  IMAD.X R21, RZ, RZ, UR11, P1 ;  /* 0x0000000bff157e24 */ /* 0x000fe200088e06ff */
[----:B------:R-:W-:Y:S02]  /*0490*/  LOP3.LUT R10, R10, 0xf, RZ, 0xc0, !PT ;  /* 0x0000000f0a0a7812 */ /* 0x000fe400078ec0ff */
[----:B------:R0:W2:Y:S02]  /*04a0*/  LDG.E.U8.CONSTANT R24, desc[UR6][R14.64] ;  /* 0x000000060e187981 */ /* 0x0000a4000c1e9100 */
[----:B------:R-:W-:Y:S02]  /*04b0*/  IADD3 R22, P1, PT, R10, UR10, RZ ;  /* 0x0000000a0a167c10 */ /* 0x000fe4000ff3e0ff */
[----:B------:R-:W-:Y:S01]  /*04c0*/  IADD3 R10, P0, PT, R19, R26, RZ ;  /* 0x0000001a130a7210 */ /* 0x000fe20007f1e0ff */
[----:B------:R1:W2:Y:S01]  /*04d0*/  LDG.E.U8.CONSTANT R11, desc[UR6][R20.64] ;  /* 0x00000006140b7981 */ /* 0x0002a2000c1e9100 */
[----:B------:R-:W-:Y:S01]  /*04e0*/  LOP3.LUT R19, R23, 0xf, RZ, 0xc0, !PT ;  /* 0x0000000f17137812 */ /* 0x000fe200078ec0ff */
[----:B------:R-:W-:-:S03]  /*04f0*/  IMAD.X R23, RZ, RZ, UR11, P1 ;  /* 0x0000000bff177e24 */ /* 0x000fc600088e06ff */
[----:B0-----:R-:W-:Y:S02]  /*0500*/  IADD3 R14, P1, PT, R19, UR10, RZ ;  /* 0x0000000a130e7c10 */ /* 0x001fe4000ff3e0ff */
[----:B------:R0:W3:Y:S01]  /*0510*/  LDG.E.U8.CONSTANT R19, desc[UR6][R22.64] ;  /* 0x0000000616137981 */ /* 0x0000e2000c1e9100 */
[--C-:B-1----:R-:W-:Y:S02]  /*0520*/  SHF.R.U32.HI R20, RZ, 0x4, R7.reuse ;  /* 0x00000004ff147819 */ /* 0x102fe40000011607 */
[----:B------:R-:W-:Y:S01]  /*0530*/  IMAD.X R15, RZ, RZ, UR11, P1 ;  /* 0x0000000bff0f7e24 */ /* 0x000fe200088e06ff */
[----:B------:R-:W-:Y:S02]  /*0540*/  SHF.R.U32.HI R21, RZ, 0xc, R7 ;  /* 0x0000000cff157819 */ /* 0x000fe40000011607 */
[----:B------:R-:W-:Y:S02]  /*0550*/  LOP3.LUT R20, R20, 0xf, RZ, 0xc0, !PT ;  /* 0x0000000f14147812 */ /* 0x000fe400078ec0ff */
[----:B------:R-:W-:Y:S01]  /*0560*/  LOP3.LUT R28, R21, 0xf, RZ, 0xc0, !PT ;  /* 0x0000000f151c7812 */ /* 0x000fe200078ec0ff */
[----:B------:R-:W4:Y:S01]  /*0570*/  LDG.E.U8.CONSTANT R14, desc[UR6][R14.64] ;  /* 0x000000060e0e7981 */ /* 0x000f22000c1e9100 */
[----:B------:R-:W-:-:S02]  /*0580*/  IADD3 R20, P1, PT, R20, UR10, RZ ;  /* 0x0000000a14147c10 */ /* 0x000fc4000ff3e0ff */
[----:B0-----:R-:W-:-:S03]  /*0590*/  SHF.R.U32.HI R22, RZ, 0x14, R7 ;  /* 0x00000014ff167819 */ /* 0x001fc60000011607 */
[----:B------:R-:W-:Y:S01]  /*05a0*/  IMAD.X R21, RZ, RZ, UR11, P1 ;  /* 0x0000000bff157e24 */ /* 0x000fe200088e06ff */
[----:B------:R-:W-:Y:S02]  /*05b0*/  IADD3 R28, P1, PT, R28, UR10, RZ ;  /* 0x0000000a1c1c7c10 */ /* 0x000fe4000ff3e0ff */
[----:B------:R-:W-:Y:S02]  /*05c0*/  LOP3.LUT R22, R22, 0xf, RZ, 0xc0, !PT ;  /* 0x0000000f16167812 */ /* 0x000fe400078ec0ff */
[----:B------:R-:W5:Y:S01]  /*05d0*/  LDG.E.U8.CONSTANT R20, desc[UR6][R20.64] ;  /* 0x0000000614147981 */ /* 0x000f62000c1e9100 */
[----:B------:R-:W-:Y:S01]  /*05e0*/  IMAD.X R29, RZ, RZ, UR11, P1 ;  /* 0x0000000bff1d7e24 */ /* 0x000fe200088e06ff */
[----:B------:R-:W-:-:S05]  /*05f0*/  IADD3 R22, P1, PT, R22, UR10, RZ ;  /* 0x0000000a16167c10 */ /* 0x000fca000ff3e0ff */
[----:B------:R-:W-:Y:S01]  /*0600*/  IMAD.X R23, RZ, RZ, UR11, P1 ;  /* 0x0000000bff177e24 */ /* 0x000fe200088e06ff */
[----:B------:R0:W5:Y:S04]  /*0610*/  LDG.E.U8.CONSTANT R21, desc[UR6][R28.64] ;  /* 0x000000061c157981 */ /* 0x000168000c1e9100 */
[----:B------:R-:W4:Y:S01]  /*0620*/  LDG.E.U8.CONSTANT R15, desc[UR6][R22.64] ;  /* 0x00000006160f7981 */ /* 0x000f22000c1e9100 */
[----:B0-----:R-:W-:-:S03]  /*0630*/  LEA.HI R28, P1, R7, UR10, RZ, 0x4 ;  /* 0x0000000a071c7c11 */ /* 0x001fc6000f8320ff */
[----:B------:R-:W4:Y:S02]  /*0640*/  LDG.E.CONSTANT R22, desc[UR6][R16.64+0xc] ;  /* 0x00000c0610167981 */ /* 0x000f24000c1e9900 */
[----:B------:R-:W-:-:S05]  /*0650*/  IMAD.X R29, RZ, RZ, UR11, P1 ;  /* 0x0000000bff1d7e24 */ /* 0x000fca00088e06ff */
[----:B------:R-:W4:Y:S01]  /*0660*/  LDG.E.U8.CONSTANT R7, desc[UR6][R28.64] ;  /* 0x000000061c077981 */ /* 0x000f22000c1e9100 */
[----:B--2---:R-:W-:Y:S02]  /*0670*/  IMAD R24, R11, 0x100, R24 ;  /* 0x000001000b187824 */ /* 0x004fe400078e0218 */
[----:B------:R-:W-:Y:S02]  /*0680*/  IMAD.X R11, RZ, RZ, R27, P0 ;  /* 0x000000ffff0b7224 */ /* 0x000fe400000e061b */
[----:B---3--:R-:W-:-:S04]  /*0690*/  IMAD R19, R19, 0x10000, R24 ;  /* 0x0001000013137824 */ /* 0x008fc800078e0218 */
[----:B------:R5:W2:Y:S02]  /*06a0*/  LDG.E.U8.CONSTANT R11, desc[UR6][R10.64+0x4] ;  /* 0x000004060a0b7981 */ /* 0x000aa4000c1e9100 */
[----:B-----5:R-:W-:Y:S01]  /*06b0*/  IMAD R10, R21, 0x100, R20 ;  /* 0x00000100150a7824 */ /* 0x020fe200078e0214 */
[----:B----4-:R-:W-:Y:S02]  /*06c0*/  LOP3.LUT R24, R22, 0xf, RZ, 0xc0, !PT ;  /* 0x0000000f16187812 */ /* 0x010fe400078ec0ff */
[----:B------:R-:W-:Y:S02]  /*06d0*/  SHF.R.U32.HI R21, RZ, 0x8, R22 ;  /* 0x00000008ff157819 */ /* 0x000fe40000011616 */
[----:B------:R-:W-:Y:S02]  /*06e0*/  IADD3 R20, P0, PT, R24, UR10, RZ ;  /* 0x0000000a18147c10 */ /* 0x000fe4000ff1e0ff */
[----:B------:R-:W-:-:S03]  /*06f0*/  LOP3.LUT R23, R21, 0xf, RZ, 0xc0, !PT ;  /* 0x0000000f15177812 */ /* 0x000fc600078ec0ff */
[----:B------:R-:W-:Y:S01]  /*0700*/  IMAD.X R21, RZ, RZ, UR11, P0 ;  /* 0x0000000bff157e24 */ /* 0x000fe200080e06ff */
[----:B------:R-:W-:-:S05]  /*0710*/  IADD3 R28, P0, PT, R23, UR10, RZ ;  /* 0x0000000a171c7c10 */ /* 0x000fca000ff1e0ff */
[----:B------:R-:W-:Y:S01]  /*0720*/  IMAD.X R29, RZ, RZ, UR11, P0 ;  /* 0x0000000bff1d7e24 */ /* 0x000fe200080e06ff */
[----:B------:R0:W3:Y:S04]  /*0730*/  LDG.E.U8.CONSTANT R21, desc[UR6][R20.64] ;  /* 0x0000000614157981 */ /* 0x0000e8000c1e9100 */
[----:B------:R1:W3:Y:S01]  /*0740*/  LDG.E.U8.CONSTANT R24, desc[UR6][R28.64] ;  /* 0x000000061c187981 */ /* 0x0002e2000c1e9100 */
[----:B------:R-:W-:Y:S01]  /*0750*/  IMAD R15, R15, 0x10000, R10 ;  /* 0x000100000f0f7824 */ /* 0x000fe200078e020a */
[----:B------:R-:W-:-:S04]  /*0760*/  SHF.R.U32.HI R10, RZ, 0x10, R22 ;  /* 0x00000010ff0a7819 */ /* 0x000fc80000011616 */
[----:B------:R-:W-:Y:S01]  /*0770*/  LOP3.LUT R23, R10, 0xf, RZ, 0xc0, !PT ;  /* 0x0000000f0a177812 */ /* 0x000fe200078ec0ff */
[----:B------:R-:W-:Y:S01]  /*0780*/  IMAD R10, R14, 0x1000000, R19 ;  /* 0x010000000e0a7824 */ /* 0x000fe200078e0213 */
[--C-:B------:R-:W-:Y:S02]  /*0790*/  SHF.R.U32.HI R19, RZ, 0x18, R22.reuse ;  /* 0x00000018ff137819 */ /* 0x100fe40000011616 */
[----:B------:R-:W-:Y:S02]  /*07a0*/  IADD3 R14, P0, PT, R23, UR10, RZ ;  /* 0x0000000a170e7c10 */ /* 0x000fe4000ff1e0ff */
[----:B------:R-:W-:Y:S01]  /*07b0*/  LOP3.LUT R19, R19, 0xf, RZ, 0xc0, !PT ;  /* 0x0000000f13137812 */ /* 0x000fe200078ec0ff */
[----:B------:R-:W-:Y:S01]  /*07c0*/  IMAD R7, R7, 0x1000000, R15 ;  /* 0x0100000007077824 */ /* 0x000fe200078e020f */
[----:B0-----:R-:W-:Y:S01]  /*07d0*/  SHF.R.U32.HI R20, RZ, 0x4, R22 ;  /* 0x00000004ff147819 */ /* 0x001fe20000011616 */
[----:B------:R-:W-:Y:S01]  /*07e0*/  IMAD.X R15, RZ, RZ, UR11, P0 ;  /* 0x0000000bff0f7e24 */ /* 0x000fe200080e06ff */
[----:B-1----:R-:W-:-:S02]  /*07f0*/  IADD3 R28, P0, PT, R19, UR10, RZ ;  /* 0x0000000a131c7c10 */ /* 0x002fc4000ff1e0ff */
[----:B------:R-:W-:Y:S02]  /*0800*/  LOP3.LUT R20, R20, 0xf, RZ, 0xc0, !PT ;  /* 0x0000000f14147812 */ /* 0x000fe400078ec0ff */
[----:B------:R0:W4:Y:S01]  /*0810*/  LDG.E.U8.CONSTANT R23, desc[UR6][R14.64] ;  /* 0x000000060e177981 */ /* 0x000122000c1e9100 */
[----:B------:R-:W-:-:S05]  /*0820*/  IMAD.X R29, RZ, RZ, UR11, P0 ;  /* 0x0000000bff1d7e24 */ /* 0x000fca00080e06ff */
[----:B------:R-:W5:Y:S01]  /*0830*/  LDG.E.U8.CONSTANT R19, desc[UR6][R28.64] ;  /* 0x000000061c137981 */ /* 0x000f62000c1e9100 */
[----:B0-----:R-:W-:Y:S02]  /*0840*/  IADD3 R14, P0, PT, R20, UR10, RZ ;  /* 0x0000000a140e7c10 */ /* 0x001fe4000ff1e0ff */
[----:B------:R-:W-:-:S04]  /*0850*/  SHF.R.U32.HI R20, RZ, 0xc, R22 ;  /* 0x0000000cff147819 */ /* 0x000fc80000011616 */
[----:B------:R-:W-:Y:S01]  /*0860*/  LOP3.LUT R20, R20, 0xf, RZ, 0xc0, !PT ;  /* 0x0000000f14147812 */ /* 0x000fe200078ec0ff */
[----:B------:R-:W-:-:S03]  /*0870*/  IMAD.X R15, RZ, RZ, UR11, P0 ;  /* 0x0000000bff0f7e24 */ /* 0x000fc600080e06ff */
[----:B------:R-:W-:Y:S02]  /*0880*/  IADD3 R20, P0, PT, R20, UR10, RZ ;  /* 0x0000000a14147c10 */ /* 0x000fe4000ff1e0ff */
[----:B------:R0:W2:Y:S01]  /*0890*/  LDG.E.U8.CONSTANT R14, desc[UR6][R14.64] ;  /* 0x000000060e0e7981 */ /* 0x0000a2000c1e9100 */
[----:B---3--:R-:W-:Y:S02]  /*08a0*/  IMAD R24, R24, 0x100, R21 ;  /* 0x0000010018187824 */ /* 0x008fe400078e0215 */
[----:B------:R-:W-:-:S06]  /*08b0*/  IMAD.X R21, RZ, RZ, UR11, P0 ;  /* 0x0000000bff157e24 */ /* 0x000fcc00080e06ff */
[----:B------:R1:W2:Y:S01]  /*08c0*/  LDG.E.U8.CONSTANT R21, desc[UR6][R20.64] ;  /* 0x0000000614157981 */ /* 0x0002a2000c1e9100 */
[----:B0-----:R-:W-:-:S04]  /*08d0*/  SHF.R.U32.HI R15, RZ, 0x14, R22 ;  /* 0x00000014ff0f7819 */ /* 0x001fc80000011616 */
[----:B------:R-:W-:-:S04]  /*08e0*/  LOP3.LUT R15, R15, 0xf, RZ, 0xc0, !PT ;  /* 0x0000000f0f0f7812 */ /* 0x000fc800078ec0ff */
[----:B------:R-:W-:-:S05]  /*08f0*/  IADD3 R28, P0, PT, R15, UR10, RZ ;  /* 0x0000000a0f1c7c10 */ /* 0x000fca000ff1e0ff */
[----:B------:R-:W-:-:S05]  /*0900*/  IMAD.X R29, RZ, RZ, UR11, P0 ;  /* 0x0000000bff1d7e24 */ /* 0x000fca00080e06ff */
[----:B------:R-:W3:Y:S01]  /*0910*/  LDG.E.U8.CONSTANT R28, desc[UR6][R28.64] ;  /* 0x000000061c1c7981 */ /* 0x000ee2000c1e9100 */
[----:B------:R-:W-:Y:S01]  /*0920*/  LEA.HI R22, P0, R22, UR10, RZ, 0x4 ;  /* 0x0000000a16167c11 */ /* 0x000fe2000f8120ff */
[----:B----4-:R-:W-:-:S04]  /*0930*/  IMAD R24, R23, 0x10000, R24 ;  /* 0x0001000017187824 */ /* 0x010fc800078e0218 */
[----:B------:R-:W-:Y:S01]  /*0940*/  IMAD.X R23, RZ, RZ, UR11, P0 ;  /* 0x0000000bff177e24 */ /* 0x000fe200080e06ff */
[----:B------:R-:W-:-:S04]  /*0950*/  IADD3 R15, P0, PT, R25, R4, RZ ;  /* 0x00000004190f7210 */ /* 0x000fc80007f1e0ff */
[----:B-1----:R-:W-:Y:S01]  /*0960*/  LEA.HI.X.SX32 R20, R4, RZ, 0x1, P0 ;  /* 0x000000ff04147211 */ /* 0x002fe200000f0eff */
[----:B------:R-:W4:Y:S01]  /*0970*/  LDG.E.U8.CONSTANT R22, desc[UR6][R22.64] ;  /* 0x0000000616167981 */ /* 0x000f22000c1e9100 */
[----:B--2---:R-:W-:-:S03]  /*0980*/  IMAD R25, R21, 0x100, R14 ;  /* 0x0000010015197824 */ /* 0x004fc600078e020e */
[----:B------:R-:W-:Y:S02]  /*0990*/  IMAD R21, R20, 0x24, RZ ;  /* 0x0000002414157824 */ /* 0x000fe400078e02ff */
[----:B------:R-:W-:Y:S01]  /*09a0*/  IMAD.WIDE.U32 R14, R15, 0x24, R12 ;  /* 0x000000240f0e7825 */ /* 0x000fe200078e000c */
[----:B------:R-:W2:Y:S04]  /*09b0*/  LDG.E.CONSTANT R20, desc[UR6][R16.64+0x10] ;  /* 0x0000100610147981 */ /* 0x000ea8000c1e9900 */
[----:B------:R-:W-:-:S05]  /*09c0*/  IADD3 R15, PT, PT, R15, R21, RZ ;  /* 0x000000150f0f7210 */ /* 0x000fca0007ffe0ff */
[----:B------:R-:W2:Y:S01]  /*09d0*/  LDG.E.CONSTANT R21, desc[UR6][R14.64+0x4] ;  /* 0x000004060e157981 */ /* 0x000ea2000c1e9900 */
[----:B-----5:R-:W-:-:S03]  /*09e0*/  IMAD R19, R19, 0x1000000, R24 ;  /* 0x0100000013137824 */ /* 0x020fc600078e0218 */
[----:B------:R-:W5:Y:S01]  /*09f0*/  LDG.E.CONSTANT R24, desc[UR6][R14.64+0x18] ;  /* 0x000018060e187981 */ /* 0x000f62000c1e9900 */
[----:B---3--:R-:W-:-:S03]  /*0a00*/  IMAD R25, R28, 0x10000, R25 ;  /* 0x000100001c197824 */ /* 0x008fc600078e0219 */
[----:B------:R-:W3:Y:S04]  /*0a10*/  LDG.E.CONSTANT R28, desc[UR6][R14.64+0x14] ;  /* 0x000014060e1c7981 */ /* 0x000ee8000c1e9900 */
[----:B------:R-:W5:Y:S01]  /*0a20*/  LDG.E.CONSTANT R23, desc[UR6][R14.64+0x8] ;  /* 0x000008060e177981 */ /* 0x000f62000c1e9900 */
[----:B----4-:R-:W-:Y:S02]  /*0a30*/  IMAD R22, R22, 0x1000000, R25 ;  /* 0x0100000016167824 */ /* 0x010fe400078e0219 */
[----:B--2---:R-:W-:Y:S02]  /*0a40*/  IDP.4A.S8.S8 R10, R10, R21, RZ ;  /* 0x000000150a0a7226 */ /* 0x004fe400000006ff */
[----:B------:R-:W2:Y:S01]  /*0a50*/  LDG.E.U16.CONSTANT R21, desc[UR6][R26.64+0x2] ;  /* 0x000002061a157981 */ /* 0x000ea2000c1e9500 */
[----:B---3--:R-:W-:-:S04]  /*0a60*/  IDP.4A.S8.S8 R7, R7, R28, RZ ;  /* 0x0000001c07077226 */ /* 0x008fc800000006ff */
[----:B-----5:R-:W-:Y:S01]  /*0a70*/  IDP.4A.S8.S8 R22, R22, R24, R7 ;  /* 0x0000001816167226 */ /* 0x020fe20000000607 */
[----:B------:R-:W-:Y:S02]  /*0a80*/  LOP3.LUT R24, R20, 0xf, RZ, 0xc0, !PT ;  /* 0x0000000f14187812 */ /* 0x000fe400078ec0ff */
[----:B------:R-:W-:Y:S02]  /*0a90*/  SHF.R.U32.HI R7, RZ, 0x8, R20 ;  /* 0x00000008ff077819 */ /* 0x000fe40000011614 */
[----:B------:R-:W-:Y:S02]  /*0aa0*/  IADD3 R24, P0, PT, R24, UR10, RZ ;  /* 0x0000000a18187c10 */ /* 0x000fe4000ff1e0ff */
[----:B------:R-:W-:-:S03]  /*0ab0*/  LOP3.LUT R7, R7, 0xf, RZ, 0xc0, !PT ;  /* 0x0000000f07077812 */ /* 0x000fc600078ec0ff */
[----:B------:R-:W-:Y:S01]  /*0ac0*/  IMAD.X R25, RZ, RZ, UR11, P0 ;  /* 0x0000000bff197e24 */ /* 0x000fe200080e06ff */
[----:B------:R-:W-:Y:S02]  /*0ad0*/  IADD3 R28, P1, PT, R7, UR10, RZ ;  /* 0x0000000a071c7c10 */ /* 0x000fe4000ff3e0ff */
[----:B------:R-:W-:Y:S01]  /*0ae0*/  SHF.R.U32.HI R7, RZ, 0x10, R20 ;  /* 0x00000010ff077819 */ /* 0x000fe20000011614 */
[----:B------:R-:W-:Y:S02]  /*0af0*/  IDP.4A.S8.S8 R10, R19, R23, R10 ;  /* 0x00000017130a7226 */ /* 0x000fe4000000060a */
[----:B------:R0:W3:Y:S01]  /*0b00*/  LDG.E.U8.CONSTANT R19, desc[UR6][R24.64] ;  /* 0x0000000618137981 */ /* 0x0000e2000c1e9100 */
[----:B------:R-:W-:Y:S01]  /*0b10*/  IMAD.X R29, RZ, RZ, UR11, P1 ;  /* 0x0000000bff1d7e24 */ /* 0x000fe200088e06ff */
[----:B------:R-:W-:-:S04]  /*0b20*/  LOP3.LUT R18, R18, 0x4, RZ, 0xc0, !PT ;  /* 0x0000000412127812 */ /* 0x000fc800078ec0ff */
[----:B------:R1:W3:Y:S01]  /*0b30*/  LDG.E.U8.CONSTANT R23, desc[UR6][R28.64] ;  /* 0x000000061c177981 */ /* 0x0002e2000c1e9100 */
[----:B0-----:R-:W-:Y:S01]  /*0b40*/  LOP3.LUT R24, R7, 0xf, RZ, 0xc0, !PT ;  /* 0x0000000f07187812 */ /* 0x001fe200078ec0ff */
[----:B------:R-:W-:Y:S02]  /*0b50*/  IMAD.SHL.U32 R25, R2, 0x2, RZ ;  /* 0x0000000202197824 */ /* 0x000fe400078e00ff */
[----:B------:R0:W4:Y:S01]  /*0b60*/  LDG.E.U16.CONSTANT R7, desc[UR6][R26.64] ;  /* 0x000000061a077981 */ /* 0x000122000c1e9500 */
[----:B------:R-:W-:Y:S02]  /*0b70*/  SHF.R.U32.HI R11, RZ, R18, R11 ;  /* 0x00000012ff0b7219 */ /* 0x000fe4000001160b */
[----:B-1----:R-:W-:Y:S02]  /*0b80*/  SHF.R.U32.HI R28, RZ, 0x18, R20 ;  /* 0x00000018ff1c7819 */ /* 0x002fe40000011614 */
[----:B0-----:R-:W-:Y:S02]  /*0b90*/  IADD3 R26, P0, PT, R24, UR10, RZ ;  /* 0x0000000a181a7c10 */ /* 0x001fe4000ff1e0ff */
[----:B------:R0:W5:Y:S01]  /*0ba0*/  LDG.E.CONSTANT R24, desc[UR6][R16.64+0x14] ;  /* 0x0000140610187981 */ /* 0x000162000c1e9900 */
[----:B------:R-:W-:-:S02]  /*0bb0*/  LOP3.LUT R28, R28, 0xf, RZ, 0xc0, !PT ;  /* 0x0000000f1c1c7812 */ /* 0x000fc400078ec0ff */
[----:B0-----:R-:W-:Y:S01]  /*0bc0*/  LOP3.LUT R16, R25, 0xe, RZ, 0xc0, !PT ;  /* 0x0000000e19107812 */ /* 0x001fe200078ec0ff */
[----:B------:R-:W-:Y:S01]  /*0bd0*/  IMAD.X R27, RZ, RZ, UR11, P0 ;  /* 0x0000000bff1b7e24 */ /* 0x000fe200080e06ff */
[----:B------:R-:W-:Y:S02]  /*0be0*/  SHF.R.U32.HI R18, RZ, 0x4, R20 ;  /* 0x00000004ff127819 */ /* 0x000fe40000011614 */
[----:B------:R-:W-:Y:S02]  /*0bf0*/  LOP3.LUT R11, R11, 0xf, RZ, 0xc0, !PT ;  /* 0x0000000f0b0b7812 */ /* 0x000fe400078ec0ff */
[----:B------:R-:W-:Y:S01]  /*0c00*/  IADD3 R28, P0, PT, R28, UR10, RZ ;  /* 0x0000000a1c1c7c10 */ /* 0x000fe2000ff1e0ff */
[----:B------:R0:W4:Y:S01]  /*0c10*/  LDG.E.U8.CONSTANT R25, desc[UR6][R26.64] ;  /* 0x000000061a197981 */ /* 0x000122000c1e9100 */
[----:B------:R-:W-:-:S03]  /*0c20*/  LOP3.LUT R18, R18, 0xf, RZ, 0xc0, !PT ;  /* 0x0000000f12127812 */ /* 0x000fc600078ec0ff */
[----:B------:R-:W-:-:S05]  /*0c30*/  IMAD.X R29, RZ, RZ, UR11, P0 ;  /* 0x0000000bff1d7e24 */ /* 0x000fca00080e06ff */
[----:B------:R-:W4:Y:S01]  /*0c40*/  LDG.E.U8.CONSTANT R28, desc[UR6][R28.64] ;  /* 0x000000061c1c7981 */ /* 0x000f22000c1e9100 */
[----:B0-----:R-:W-:-:S05]  /*0c50*/  IADD3 R26, P0, PT, R18, UR10, RZ ;  /* 0x0000000a121a7c10 */ /* 0x001fca000ff1e0ff */
[----:B------:R-:W-:Y:S01]  /*0c60*/  IMAD.X R27, RZ, RZ, UR11, P0 ;  /* 0x0000000bff1b7e24 */ /* 0x000fe200080e06ff */
[----:B--2---:R-:W-:-:S05]  /*0c70*/  SHF.R.U32.HI R21, RZ, R16, R21 ;  /* 0x00000010ff157219 */ /* 0x004fca0000011615 */
[----:B------:R-:W-:Y:S02]  /*0c80*/  IMAD.SHL.U32 R16, R21, 0x10, RZ ;  /* 0x0000001015107824 */ /* 0x000fe400078e00ff */
[----:B------:R-:W2:Y:S03]  /*0c90*/  LDG.E.U8.CONSTANT R21, desc[UR6][R26.64] ;  /* 0x000000061a157981 */ /* 0x000ea6000c1e9100 */
[----:B------:R-:W-:Y:S02]  /*0ca0*/  LOP3.LUT R11, R11, 0x30, R16, 0xf8, !PT ;  /* 0x000000300b0b7812 */ /* 0x000fe400078ef810 */
[----:B------:R-:W-:-:S04]  /*0cb0*/  SHF.R.U32.HI R16, RZ, 0xc, R20 ;  /* 0x0000000cff107819 */ /* 0x000fc80000011614 */
[----:B------:R-:W-:-:S04]  /*0cc0*/  LOP3.LUT R16, R16, 0xf, RZ, 0xc0, !PT ;  /* 0x0000000f10107812 */ /* 0x000fc800078ec0ff */
[----:B------:R-:W-:-:S05]  /*0cd0*/  IADD3 R16, P0, PT, R16, UR10, RZ ;  /* 0x0000000a10107c10 */ /* 0x000fca000ff1e0ff */
[----:B------:R-:W-:-:S05]  /*0ce0*/  IMAD.X R17, RZ, RZ, UR11, P0 ;  /* 0x0000000bff117e24 */ /* 0x000fca00080e06ff */
[----:B------:R3:W2:Y:S01]  /*0cf0*/  LDG.E.U8.CONSTANT R26, desc[UR6][R16.64] ;  /* 0x00000006101a7981 */ /* 0x0006a2000c1e9100 */
[----:B------:R-:W-:-:S04]  /*0d00*/  SHF.R.U32.HI R18, RZ, 0x14, R20 ;  /* 0x00000014ff127819 */ /* 0x000fc80000011614 */
[----:B------:R-:W-:-:S04]  /*0d10*/  LOP3.LUT R18, R18, 0xf, RZ, 0xc0, !PT ;  /* 0x0000000f12127812 */ /* 0x000fc800078ec0ff */
[----:B------:R-:W-:Y:S01]  /*0d20*/  IADD3 R18, P0, PT, R18, UR10, RZ ;  /* 0x0000000a12127c10 */ /* 0x000fe2000ff1e0ff */
[----:B---3--:R-:W-:-:S04]  /*0d30*/  IMAD R16, R23, 0x100, R19 ;  /* 0x0000010017107824 */ /* 0x008fc800078e0213 */
[----:B------:R-:W-:-:S05]  /*0d40*/  IMAD.X R19, RZ, RZ, UR11, P0 ;  /* 0x0000000bff137e24 */ /* 0x000fca00080e06ff */
[----:B------:R0:W3:Y:S01]  /*0d50*/  LDG.E.U8.CONSTANT R23, desc[UR6][R18.64] ;  /* 0x0000000612177981 */ /* 0x0000e2000c1e9100 */
[----:B-----5:R-:W-:Y:S02]  /*0d60*/  SHF.R.U32.HI R17, RZ, 0x8, R24 ;  /* 0x00000008ff117819 */ /* 0x020fe40000011618 */
[----:B0-----:R-:W-:Y:S02]  /*0d70*/  LEA.HI R18, P0, R20, UR10, RZ, 0x4 ;  /* 0x0000000a14127c11 */ /* 0x001fe4000f8120ff */
[----:B------:R-:W-:-:S03]  /*0d80*/  LOP3.LUT R20, R24, 0xf, RZ, 0xc0, !PT ;  /* 0x0000000f18147812 */ /* 0x000fc600078ec0ff */
[----:B------:R-:W-:Y:S02]  /*0d90*/  IMAD.X R19, RZ, RZ, UR11, P0 ;  /* 0x0000000bff137e24 */ /* 0x000fe400080e06ff */
[----:B----4-:R-:W-:Y:S01]  /*0da0*/  IMAD R25, R25, 0x10000, R16 ;  /* 0x0001000019197824 */ /* 0x010fe200078e0210 */
[----:B------:R-:W-:Y:S02]  /*0db0*/  IADD3 R16, P0, PT, R20, UR10, RZ ;  /* 0x0000000a14107c10 */ /* 0x000fe4000ff1e0ff */
[----:B------:R0:W4:Y:S01]  /*0dc0*/  LDG.E.U8.CONSTANT R27, desc[UR6][R18.64] ;  /* 0x00000006121b7981 */ /* 0x000122000c1e9100 */
[----:B------:R-:W-:Y:S02]  /*0dd0*/  LOP3.LUT R20, R17, 0xf, RZ, 0xc0, !PT ;  /* 0x0000000f11147812 */ /* 0x000fe400078ec0ff */
[----:B------:R-:W-:-:S05]  /*0de0*/  IMAD.X R17, RZ, RZ, UR11, P0 ;  /* 0x0000000bff117e24 */ /* 0x000fca00080e06ff */
[----:B------:R1:W5:Y:S01]  /*0df0*/  LDG.E.U8.CONSTANT R16, desc[UR6][R16.64] ;  /* 0x0000000610107981 */ /* 0x000362000c1e9100 */
[----:B0-----:R-:W-:Y:S02]  /*0e00*/  IADD3 R18, P0, PT, R20, UR10, RZ ;  /* 0x0000000a14127c10 */ /* 0x001fe4000ff1e0ff */
[----:B------:R-:W-:-:S04]  /*0e10*/  SHF.R.U32.HI R20, RZ, 0x10, R24 ;  /* 0x00000010ff147819 */ /* 0x000fc80000011618 */
[----:B------:R-:W-:Y:S01]  /*0e20*/  LOP3.LUT R20, R20, 0xf, RZ, 0xc0, !PT ;  /* 0x0000000f14147812 */ /* 0x000fe200078ec0ff */
[----:B------:R-:W-:-:S03]  /*0e30*/  IMAD.X R19, RZ, RZ, UR11, P0 ;  /* 0x0000000bff137e24 */ /* 0x000fc600080e06ff */
[----:B------:R-:W-:Y:S02]  /*0e40*/  IADD3 R20, P0, PT, R20, UR10, RZ ;  /* 0x0000000a14147c10 */ /* 0x000fe4000ff1e0ff */
[----:B-1----:R-:W-:Y:S01]  /*0e50*/  SHF.R.U32.HI R17, RZ, 0x18, R24 ;  /* 0x00000018ff117819 */ /* 0x002fe20000011618 */
[----:B------:R0:W5:Y:S03]  /*0e60*/  LDG.E.U8.CONSTANT R29, desc[UR6][R18.64] ;  /* 0x00000006121d7981 */ /* 0x000166000c1e9100 */
[----:B------:R-:W-:Y:S01]  /*0e70*/  LOP3.LUT R17, R17, 0xf, RZ, 0xc0, !PT ;  /* 0x0000000f11117812 */ /* 0x000fe200078ec0ff */
[----:B--2---:R-:W-:Y:S02]  /*0e80*/  IMAD R26, R26, 0x100, R21 ;  /* 0x000001001a1a7824 */ /* 0x004fe400078e0215 */
[----:B------:R-:W-:Y:S01]  /*0e90*/  IMAD.X R21, RZ, RZ, UR11, P0 ;  /* 0x0000000bff157e24 */ /* 0x000fe200080e06ff */
[----:B0-----:R-:W-:-:S04]  /*0ea0*/  IADD3 R18, P0, PT, R17, UR10, RZ ;  /* 0x0000000a11127c10 */ /* 0x001fc8000ff1e0ff */
[----:B------:R-:W2:Y:S01]  /*0eb0*/  LDG.E.U8.CONSTANT R20, desc[UR6][R20.64] ;  /* 0x0000000614147981 */ /* 0x000ea2000c1e9100 */
[----:B------:R-:W-:-:S05]  /*0ec0*/  IMAD.X R19, RZ, RZ, UR11, P0 ;  /* 0x0000000bff137e24 */ /* 0x000fca00080e06ff */
[----:B------:R0:W3:Y:S01]  /*0ed0*/  LDG.E.U8.CONSTANT R17, desc[UR6][R18.64] ;  /* 0x0000000612117981 */ /* 0x0000e2000c1e9100 */
[----:B------:R-:W-:-:S03]  /*0ee0*/  IMAD R25, R28, 0x1000000, R25 ;  /* 0x010000001c197824 */ /* 0x000fc600078e0219 */
[----:B------:R-:W4:Y:S01]  /*0ef0*/  LDG.E.CONSTANT R28, desc[UR6][R14.64+0xc] ;  /* 0x00000c060e1c7981 */ /* 0x000f22000c1e9900 */
[----:B-----5:R-:W-:Y:S01]  /*0f00*/  IMAD R16, R29, 0x100, R16 ;  /* 0x000001001d107824 */ /* 0x020fe200078e0210 */
[----:B0-----:R-:W-:Y:S02]  /*0f10*/  SHF.R.U32.HI R18, RZ, 0x4, R24 ;  /* 0x00000004ff127819 */ /* 0x001fe40000011618 */
[----:B------:R-:W5:Y:S02]  /*0f20*/  LDG.E.U16.CONSTANT R21, desc[UR6][R14.64] ;  /* 0x000000060e157981 */ /* 0x000f64000c1e9500 */
[----:B------:R-:W-:Y:S02]  /*0f30*/  LOP3.LUT R18, R18, 0xf, RZ, 0xc0, !PT ;  /* 0x0000000f12127812 */ /* 0x000fe400078ec0ff */
[----:B------:R-:W5:Y:S02]  /*0f40*/  LDG.E.CONSTANT R29, desc[UR6][R14.64+0x20] ;  /* 0x000020060e1d7981 */ /* 0x000f64000c1e9900 */
[----:B------:R-:W-:-:S05]  /*0f50*/  IADD3 R18, P0, PT, R18, UR10, RZ ;  /* 0x0000000a12127c10 */ /* 0x000fca000ff1e0ff */
[----:B------:R-:W-:-:S05]  /*0f60*/  IMAD.X R19, RZ, RZ, UR11, P0 ;  /* 0x0000000bff137e24 */ /* 0x000fca00080e06ff */
[----:B------:R-:W5:Y:S01]  /*0f70*/  LDG.E.U8.CONSTANT R18, desc[UR6][R18.64] ;  /* 0x0000000612127981 */ /* 0x000f62000c1e9100 */
[----:B--2---:R-:W-:Y:S01]  /*0f80*/  IMAD R20, R20, 0x10000, R16 ;  /* 0x0001000014147824 */ /* 0x004fe200078e0210 */
[----:B------:R-:W-:-:S04]  /*0f90*/  SHF.R.U32.HI R16, RZ, 0xc, R24 ;  /* 0x0000000cff107819 */ /* 0x000fc80000011618 */
[----:B------:R-:W-:-:S04]  /*0fa0*/  LOP3.LUT R16, R16, 0xf, RZ, 0xc0, !PT ;  /* 0x0000000f10107812 */ /* 0x000fc800078ec0ff */
[----:B------:R-:W-:Y:S01]  /*0fb0*/  IADD3 R16, P0, PT, R16, UR10, RZ ;  /* 0x0000000a10107c10 */ /* 0x000fe2000ff1e0ff */
[----:B---3--:R-:W-:-:S04]  /*0fc0*/  IMAD R20, R17, 0x1000000, R20 ;  /* 0x0100000011147824 */ /* 0x008fc800078e0214 */
[----:B------:R-:W-:-:S06]  /*0fd0*/  IMAD.X R17, RZ, RZ, UR11, P0 ;  /* 0x0000000bff117e24 */ /* 0x000fcc00080e06ff */
[----:B------:R-:W5:Y:S01]  /*0fe0*/  LDG.E.U8.CONSTANT R17, desc[UR6][R16.64] ;  /* 0x0000000610117981 */ /* 0x000f62000c1e9100 */
[----:B------:R-:W-:-:S03]  /*0ff0*/  LEA R26, R23, R26, 0x10 ;  /* 0x0000001a171a7211 */ /* 0x000fc600078e80ff */
[----:B------:R-:W2:Y:S02]  /*1000*/  LDG.E.CONSTANT R23, desc[UR6][R14.64+0x10] ;  /* 0x000010060e177981 */ /* 0x000ea4000c1e9900 */
[----:B----4-:R-:W-:Y:S02]  /*1010*/  IMAD R27, R27, 0x1000000, R26 ;  /* 0x010000001b1b7824 */ /* 0x010fe400078e021a */
[----:B------:R0:W3:Y:S02]  /*1020*/  LDG.E.CONSTANT R26, desc[UR6][R14.64+0x1c] ;  /* 0x00001c060e1a7981 */ /* 0x0000e4000c1e9900 */
[----:B0-----:R-:W-:-:S04]  /*1030*/  SHF.R.U32.HI R14, RZ, 0x14, R24 ;  /* 0x00000014ff0e7819 */ /* 0x001fc80000011618 */
[----:B------:R-:W-:-:S04]  /*1040*/  LOP3.LUT R14, R14, 0xf, RZ, 0xc0, !PT ;  /* 0x0000000f0e0e7812 */ /* 0x000fc800078ec0ff */
[----:B------:R-:W-:-:S05]  /*1050*/  IADD3 R14, P0, PT, R14, UR10, RZ ;  /* 0x0000000a0e0e7c10 */ /* 0x000fca000ff1e0ff */
[----:B------:R-:W-:-:S06]  /*1060*/  IMAD.X R15, RZ, RZ, UR11, P0 ;  /* 0x0000000bff0f7e24 */ /* 0x000fcc00080e06ff */
[----:B------:R0:W4:Y:S01]  /*1070*/  LDG.E.U8.CONSTANT R15, desc[UR6][R14.64] ;  /* 0x000000060e0f7981 */ /* 0x000122000c1e9100 */
[----:B-----5:R-:W-:Y:S01]  /*1080*/  IMAD R16, R17, 0x100, R18 ;  /* 0x0000010011107824 */ /* 0x020fe200078e0212 */
[----:B------:R-:W-:-:S05]  /*1090*/  LEA.HI R18, P0, R24, UR10, RZ, 0x4 ;  /* 0x0000000a18127c11 */ /* 0x000fca000f8120ff */
[----:B------:R-:W-:-:S05]  /*10a0*/  IMAD.X R19, RZ, RZ, UR11, P0 ;  /* 0x0000000bff137e24 */ /* 0x000fca00080e06ff */
[----:B------:R-:W5:Y:S01]  /*10b0*/  LDG.E.U8.CONSTANT R18, desc[UR6][R18.64] ;  /* 0x0000000612127981 */ /* 0x000f62000c1e9100 */
[----:B------:R-:W-:Y:S02]  /*10c0*/  VIADD R9, R9, 0x4 ;  /* 0x0000000409097836 */ /* 0x000fe40000000000 */
[----:B------:R-:W-:Y:S02]  /*10d0*/  IDP.4A.S8.S8 R10, R25, R28, R10 ;  /* 0x0000001c190a7226 */ /* 0x000fe4000000060a */
[----:B---3--:R-:W-:Y:S02]  /*10e0*/  IDP.4A.S8.S8 R22, R27, R26, R22 ;  /* 0x0000001a1b167226 */ /* 0x008fe40000000616 */
[----:B------:R-:W-:Y:S01]  /*10f0*/  VIADD R11, R11, 0xffffffe0 ;  /* 0xffffffe00b0b7836 */ /* 0x000fe20000000000 */
[----:B------:R-:W-:Y:S01]  /*1100*/  ISETP.GE.U32.AND P0, PT, R9, UR4, PT ;  /* 0x0000000409007c0c */ /* 0x000fe2000bf06070 */
[----:B--2---:R-:W-:Y:S02]  /*1110*/  IDP.4A.S8.S8 R20, R20, R23, R10 ;  /* 0x0000001714147226 */ /* 0x004fe4000000060a */
[----:B------:R-:W-:Y:S01]  /*1120*/  HADD2.F32 R7, -RZ, R7.H0_H0 ;  /* 0x20000007ff077230 */ /* 0x000fe20000004100 */
[----:B------:R-:W-:Y:S01]  /*1130*/  I2FP.F32.S32 R10, R11 ;  /* 0x0000000b000a7245 */ /* 0x000fe20000201400 */
[----:B0-----:R-:W-:-:S02]  /*1140*/  HADD2.F32 R14, -RZ, R21.H0_H0 ;  /* 0x20000015ff0e7230 */ /* 0x001fc40000004100 */
[----:B----4-:R-:W-:Y:S02]  /*1150*/  IMAD R24, R15, 0x10000, R16 ;  /* 0x000100000f187824 */ /* 0x010fe400078e0210 */
[----:B------:R-:W-:-:S04]  /*1160*/  FMUL.FTZ R7, R7, R10 ;  /* 0x0000000a07077220 */ /* 0x000fc80000410000 */
[----:B------:R-:W-:Y:S01]  /*1170*/  FMUL.FTZ R7, R7, R14 ;  /* 0x0000000e07077220 */ /* 0x000fe20000410000 */
[----:B------:R-:W-:Y:S02]  /*1180*/  VIADD R8, R8, 0x4 ;  /* 0x0000000408087836 */ /* 0x000fe40000000000 */
[----:B------:R-:W-:Y:S02]  /*1190*/  VIADD R4, R4, 0x20 ;  /* 0x0000002004047836 */ /* 0x000fe40000000000 */
[----:B-----5:R-:W-:-:S04]  /*11a0*/  IMAD R24, R18, 0x1000000, R24 ;  /* 0x0100000012187824 */ /* 0x020fc800078e0218 */
[----:B------:R-:W-:-:S04]  /*11b0*/  IDP.4A.S8.S8 R29, R24, R29, R22 ;  /* 0x0000001d181d7226 */ /* 0x000fc80000000616 */
[----:B------:R-:W-:-:S05]  /*11c0*/  IMAD.IADD R20, R20, 0x1, R29 ;  /* 0x0000000114147824 */ /* 0x000fca00078e021d */
[----:B------:R-:W-:-:S05]  /*11d0*/  I2FP.F32.S32 R20, R20 ;  /* 0x0000001400147245 */ /* 0x000fca0000201400 */
[----:B------:R-:W-:Y:S01]  /*11e0*/  FFMA.FTZ R6, R7, R20, R6 ;  /* 0x0000001407067223 */ /* 0x000fe20000010006 */
[----:B------:R-:W-:Y:S06]  /*11f0*/  @!P0 BRA `(.L_x_6) ;  /* 0xfffffff0004c8947 */ /* 0x000fec000383ffff */
.L_x_5:
[----:B------:R-:W-:Y:S05]  /*1200*/  BSYNC.RECONVERGENT B0 ;  /* 0x0000000000007941 */ /* 0x000fea0003800200 */
.L_x_4:
[----:B------:R-:W0:Y:S01]  /*1210*/  SHFL.BFLY PT, R5, R6, 0x10, 0x1f ;  /* 0x0e001f0006057f89 */ /* 0x000e2200000e0000 */
[----:B------:R-:W-:Y:S01]  /*1220*/  ISETP.NE.AND P0, PT, R2, RZ, PT ;  /* 0x000000ff0200720c */ /* 0x000fe20003f05270 */
[----:B0-----:R-:W-:-:S05]  /*1230*/  FADD.FTZ R5, R5, R6 ;  /* 0x0000000605057221 */ /* 0x001fca0000010000 */
[----:B------:R-:W0:Y:S02]  /*1240*/  SHFL.BFLY PT, R4, R5, 0x8, 0x1f ;  /* 0x0d001f0005047f89 */ /* 0x000e2400000e0000 */
        /* <DEDUP_REMOVED lines=8> */
[----:B-1----:R-:W-:Y:S01]  /*12d0*/  FADD.FTZ R9, R8, R9 ;  /* 0x0000000908097221 */ /* 0x002fe20000010000 */
[----:B------:R-:W-:-:S04]  /*12e0*/  IMAD R3, R3, UR8, R0 ;  /* 0x0000000803037c24 */ /* 0x000fc8000f8e0200 */
[----:B------:R-:W-:Y:S01]  /*12f0*/  F2FP.BF16.F32.PACK_AB R0, RZ, R9 ;  /* 0x00000009ff00723e */ /* 0x000fe200000010ff */
[----:B--2---:R-:W-:-:S05]  /*1300*/  IMAD.WIDE.U32 R2, R3, 0x2, R4 ;  /* 0x0000000203027825 */ /* 0x004fca00078e0004 */
[----:B------:R-:W-:Y:S01]  /*1310*/  STG.E.U16 desc[UR6][R2.64], R0 ;  /* 0x0000000002007986 */ /* 0x000fe2000c101506 */
[----:B------:R-:W-:Y:S05]  /*1320*/  EXIT ;  /* 0x000000000000794d */ /* 0x000fea0003800000 */
.L_x_7:
        /* <DEDUP_REMOVED lines=13> */
.L_x_1137:


//--------------------- .text._Z9moe_vec_qIN3c108BFloat16ELi256ELi8E11block_iq2_sLi1EXadL_ZN45_INTERNAL_8d5cb472_14_gguf_kernel_cu_cd24131918vec_dot_iq2_s_q8_1EPKvPK10block_q8_1RKiEEEvS5_S5_PT_PS9_iiii --------------------------
	.section	.text._Z9moe_vec_qIN3c108BFloat16ELi256ELi8E11block_iq2_sLi1EXadL_ZN45_INTERNAL_8d5cb472_14_gguf_kernel_cu_cd24131918vec_dot_iq2_s_q8_1EPKvPK10block_q8_1RKiEEEvS5_S5_PT_PS9_iiii,"ax",@progbits
	.align	128
.text._Z9moe_vec_qIN3c108BFloat16ELi256ELi8E11block_iq2_sLi1EXadL_ZN45_INTERNAL_8d5cb472_14_gguf_kernel_cu_cd24131918vec_dot_iq2_s_q8_1EPKvPK10block_q8_1RKiEEEvS5_S5_PT_PS9_iiii:
        .type           _Z9moe_vec_qIN3c108BFloat16ELi256ELi8E11block_iq2_sLi1EXadL_ZN45_INTERNAL_8d5cb472_14_gguf_kernel_cu_cd24131918vec_dot_iq2_s_q8_1EPKvPK10block_q8_1RKiEEEvS5_S5_PT_PS9_iiii,@function
        .size           _Z9moe_vec_qIN3c108BFloat16ELi256ELi8E11block_iq2_sLi1EXadL_ZN45_INTERNAL_8d5cb472_14_gguf_kernel_cu_cd24131918vec_dot_iq2_s_q8_1EPKvPK10block_q8_1RKiEEEvS5_S5_PT_PS9_iiii,(.L_x_1138 - _Z9moe_vec_qIN3c108BFloat16ELi256ELi8E11block_iq2_sLi1EXadL_ZN45_INTERNAL_8d5cb472_14_gguf_kernel_cu_cd24131918vec_dot_iq2_s_q8_1EPKvPK10block_q8_1RKiEEEvS5_S5_PT_PS9_iiii)
        .other          _Z9moe_vec_qIN3c108BFloat16ELi256ELi8E11block_iq2_sLi1EXadL_ZN45_INTERNAL_8d5cb472_14_gguf_kernel_cu_cd24131918vec_dot_iq2_s_q8_1EPKvPK10block_q8_1RKiEEEvS5_S5_PT_PS9_iiii,@"STO_CUDA_ENTRY STV_DEFAULT"
_Z9moe_vec_qIN3c108BFloat16ELi256ELi8E11block_iq2_sLi1EXadL_ZN45_INTERNAL_8d5cb472_14_gguf_kernel_cu_cd24131918vec_dot_iq2_s_q8_1EPKvPK10block_q8_1RKiEEEvS5_S5_PT_PS9_iiii:
        /* <DEDUP_REMOVED lines=21> */
[----:B------:R-:W-:-:S04]  /*0150*/  USHF.R.S32.HI UR4, URZ, 0x8, UR4 ;  /* 0x00000008ff047899 */ /* 0x000fc80008011404 */
[----:B------:R-:W-:Y:S01]  /*0160*/  UIMAD UR5, UR4, UR8, URZ ;  /* 0x00000008040572a4 */ /* 0x000fe2000f8e02ff */
[----:B-1----:R-:W1:Y:S02]  /*0170*/  MUFU.RCP R2, R2 ;  /* 0x0000000200027308 */ /* 0x002e640000001000 */
[----:B-1----:R-:W-:Y:S02]  /*0180*/  VIADD R6, R2, 0xffffffe ;  /* 0x0ffffffe02067836 */ /* 0x002fe40000000000 */
[----:B------:R-:W1:Y:S04]  /*0190*/  S2R R2, SR_TID.X ;  /* 0x0000000000027919 */ /* 0x000e680000002100 */
[----:B------:R2:W4:Y:S02]  /*01a0*/  F2I.FTZ.U32.TRUNC.NTZ R7, R6 ;  /* 0x0000000600077305 */ /* 0x000524000021f000 */
[----:B--2---:R-:W-:-:S02]  /*01b0*/  IMAD.MOV.U32 R6, RZ, RZ, RZ ;  /* 0x000000ffff067224 */ /* 0x004fc400078e00ff */
[----:B----4-:R-:W-:-:S04]  /*01c0*/  IMAD.MOV R9, RZ, RZ, -R7 ;  /* 0x000000ffff097224 */ /* 0x010fc800078e0a07 */
[----:B------:R-:W-:-:S04]  /*01d0*/  IMAD R9, R9, UR10, RZ ;  /* 0x0000000a09097c24 */ /* 0x000fc8000f8e02ff */
[----:B------:R-:W-:-:S06]  /*01e0*/  IMAD.HI.U32 R8, R7, R9, R6 ;  /* 0x0000000907087227 */ /* 0x000fcc00078e0006 */
        /* <DEDUP_REMOVED lines=10> */
[----:B------:R-:W-:-:S05]  /*0290*/  @!P2 LOP3.LUT R8, RZ, UR10, RZ, 0x33, !PT ;  /* 0x0000000aff08ac12 */ /* 0x000fca000f8e33ff */
[----:B------:R-:W-:-:S04]  /*02a0*/  IMAD R7, R8, UR9, RZ ;  /* 0x0000000908077c24 */ /* 0x000fc8000f8e02ff */
[----:B---3--:R-:W-:-:S04]  /*02b0*/  IMAD.WIDE.U32 R10, R7, 0x4, R10 ;  /* 0x00000004070a7825 */ /* 0x008fc800078e000a */
[----:B------:R-:W-:Y:S02]  /*02c0*/  IMAD.MOV.U32 R7, RZ, RZ, RZ ;  /* 0x000000ffff077224 */ /* 0x000fe400078e00ff */
[----:B-----5:R-:W-:Y:S01]  /*02d0*/  IMAD R5, R5, UR5, RZ ;  /* 0x0000000505057c24 */ /* 0x020fe2000f8e02ff */
[----:B------:R-:W-:Y:S06]  /*02e0*/  @P0 BRA `(.L_x_9) ;  /* 0x0000000800bc0947 */ /* 0x000fec0003800000 */
[----:B------:R-:W-:Y:S02]  /*02f0*/  IMAD.SHL.U32 R6, R2, 0x4, RZ ;  /* 0x0000000402067824 */ /* 0x000fe400078e00ff */
[----:B------:R-:W-:Y:S02]  /*0300*/  IMAD.MOV.U32 R7, RZ, RZ, RZ ;  /* 0x000000ffff077224 */ /* 0x000fe400078e00ff */
[----:B------:R-:W-:Y:S01]  /*0310*/  IMAD.SHL.U32 R4, R9, 0x8, RZ ;  /* 0x0000000809047824 */ /* 0x000fe200078e00ff */
[----:B------:R-:W-:Y:S01]  /*0320*/  LOP3.LUT R6, R6, 0x1c, RZ, 0xc0, !PT ;  /* 0x0000001c06067812 */ /* 0x000fe200078ec0ff */
[----:B------:R-:W-:-:S07]  /*0330*/  IMAD R8, R0, UR4, R9 ;  /* 0x0000000400087c24 */ /* 0x000fce000f8e0209 */
.L_x_10:
[----:B------:R-:W0:Y:S01]  /*0340*/  LDC.64 R16, c[0x0][0x380] ;  /* 0x0000e000ff107b82 */ /* 0x000e220000000a00 */
[C---:B------:R-:W-:Y:S02]  /*0350*/  IADD3 R13, P0, PT, R5.reuse, R8, RZ ;  /* 0x00000008050d7210 */ /* 0x040fe40007f1e0ff */
[----:B------:R-:W-:Y:S02]  /*0360*/  SHF.R.S32.HI R12, RZ, 0x1f, R8 ;  /* 0x0000001fff0c7819 */ /* 0x000fe40000011408 */
[----:B------:R-:W-:Y:S02]  /*0370*/  LOP3.LUT R27, R2, 0x7, RZ, 0xc0, !PT ;  /* 0x00000007021b7812 */ /* 0x000fe400078ec0ff */
[----:B------:R-:W-:Y:S01]  /*0380*/  LEA.HI.X.SX32 R12, R5, R12, 0x1, P0 ;  /* 0x0000000c050c7211 */ /* 0x000fe200000f0eff */
[----:B------:R-:W1:Y:S01]  /*0390*/  LDC.64 R14, c[0x4][0x10] ;  /* 0x01000400ff0e7b82 */ /* 0x000e620000000a00 */
[----:B0-----:R-:W-:-:S04]  /*03a0*/  IMAD.WIDE.U32 R16, R13, 0x52, R16 ;  /* 0x000000520d107825 */ /* 0x001fc800078e0010 */
[----:B------:R-:W-:Y:S01]  /*03b0*/  IMAD R13, R12, 0x52, RZ ;  /* 0x000000520c0d7824 */ /* 0x000fe200078e02ff */
[----:B------:R-:W-:-:S03]  /*03c0*/  IADD3 R22, P0, PT, R6, R16, RZ ;  /* 0x0000001006167210 */ /* 0x000fc60007f1e0ff */
[----:B------:R-:W-:-:S04]  /*03d0*/  IMAD.IADD R17, R17, 0x1, R13 ;  /* 0x0000000111117824 */ /* 0x000fc800078e020d */
[--C-:B------:R-:W-:Y:S01]  /*03e0*/  IMAD.X R23, RZ, RZ, R17.reuse, P0 ;  /* 0x000000ffff177224 */ /* 0x100fe200000e0611 */
[----:B------:R-:W-:Y:S02]  /*03f0*/  IADD3 R12, P0, PT, R27, R16, RZ ;  /* 0x000000101b0c7210 */ /* 0x000fe40007f1e0ff */
[----:B------:R-:W2:Y:S04]  /*0400*/  LDG.E.U16.CONSTANT R16, desc[UR6][R16.64] ;  /* 0x0000000610107981 */ /* 0x000ea8000c1e9500 */
[----:B------:R-:W3:Y:S01]  /*0410*/  LDG.E.U8.CONSTANT R19, desc[UR6][R22.64+0x22] ;  /* 0x0000220616137981 */ /* 0x000ee2000c1e9100 */
[----:B------:R-:W-:-:S03]  /*0420*/  IMAD.X R13, RZ, RZ, R17, P0 ;  /* 0x000000ffff0d7224 */ /* 0x000fc600000e0611 */
[----:B------:R-:W4:Y:S04]  /*0430*/  LDG.E.U8.CONSTANT R18, desc[UR6][R22.64+0x2] ;  /* 0x0000020616127981 */ /* 0x000f28000c1e9100 */
[----:B------:R-:W5:Y:S01]  /*0440*/  LDG.E.U8.CONSTANT R21, desc[UR6][R12.64+0x42] ;  /* 0x000042060c157981 */ /* 0x000f62000c1e9100 */
[----:B---3--:R-:W-:Y:S02]  /*0450*/  LOP3.LUT R20, R19, 0xf, RZ, 0xc0, !PT ;  /* 0x0000000f13147812 */ /* 0x008fe400078ec0ff */
[----:B------:R-:W-:-:S03]  /*0460*/  SHF.R.U32.HI R19, RZ, 0x4, R19 ;  /* 0x00000004ff137819 */ /* 0x000fc60000011613 */
[----:B------:R-:W-:Y:S02]  /*0470*/  IMAD R24, R20, 0x1010101, RZ ;  /* 0x0101010114187824 */ /* 0x000fe400078e02ff */
[----:B------:R-:W-:Y:S01]  /*0480*/  IMAD R25, R19, 0x1010101, RZ ;  /* 0x0101010113197824 */ /* 0x000fe200078e02ff */
[----:B------:R0:W3:Y:S01]  /*0490*/  LDG.E.U8.CONSTANT R20, desc[UR6][R12.64+0x4a] ;  /* 0x00004a060c147981 */ /* 0x0000e2000c1e9100 */
[----:B-----5:R-:W-:Y:S01]  /*04a0*/  IMAD.SHL.U32 R19, R21, 0x100, RZ ;  /* 0x0000010015137824 */ /* 0x020fe200078e00ff */
[----:B------:R-:W-:-:S04]  /*04b0*/  LOP3.LUT R24, R24, 0x8040201, RZ, 0xc0, !PT ;  /* 0x0804020118187812 */ /* 0x000fc800078ec0ff */
[----:B----4-:R-:W-:Y:S02]  /*04c0*/  LOP3.LUT R19, R18, 0x300, R19, 0xf8, !PT ;  /* 0x0000030012137812 */ /* 0x010fe400078ef813 */
[----:B------:R-:W-:-:S04]  /*04d0*/  LOP3.LUT R18, R24, 0x88848281, RZ, 0x3c, !PT ;  /* 0x8884828118127812 */ /* 0x000fc800078e3cff */
[----:B------:R-:W-:Y:S01]  /*04e0*/  IADD3 R29, PT, PT, -R18, 0x1010100, RZ ;  /* 0x01010100121d7810 */ /* 0x000fe20007ffe1ff */
[----:B-1----:R-:W-:Y:S01]  /*04f0*/  IMAD.WIDE.U32 R18, R19, 0x8, R14 ;  /* 0x0000000813127825 */ /* 0x002fe200078e000e */
[----:B0-----:R-:W-:Y:S02]  /*0500*/  IADD3 R13, P0, PT, R27, R4, RZ ;  /* 0x000000041b0d7210 */ /* 0x001fe40007f1e0ff */
[----:B------:R-:W-:-:S03]  /*0510*/  LOP3.LUT R25, R25, 0x8040201, RZ, 0xc0, !PT ;  /* 0x0804020119197812 */ /* 0x000fc600078ec0ff */
[----:B------:R-:W4:Y:S01]  /*0520*/  LDG.E.64.CONSTANT R18, desc[UR6][R18.64] ;  /* 0x0000000612127981 */ /* 0x000f22000c1e9b00 */
[----:B------:R-:W-:Y:S02]  /*0530*/  LEA.HI.X.SX32 R12, R4, RZ, 0x1, P0 ;  /* 0x000000ff040c7211 */ /* 0x000fe400000f0eff */
[----:B------:R-:W-:-:S03]  /*0540*/  LOP3.LUT R26, R25, 0x88848281, RZ, 0x3c, !PT ;  /* 0x88848281191a7812 */ /* 0x000fc600078e3cff */
[----:B------:R-:W-:Y:S02]  /*0550*/  IMAD R27, R12, 0x24, RZ ;  /* 0x000000240c1b7824 */ /* 0x000fe400078e02ff */
[----:B------:R-:W-:Y:S01]  /*0560*/  IMAD.WIDE.U32 R12, R13, 0x24, R10 ;  /* 0x000000240d0c7825 */ /* 0x000fe200078e000a */
[----:B------:R-:W-:-:S03]  /*0570*/  IADD3 R26, PT, PT, -R26, 0x1010100, RZ ;  /* 0x010101001a1a7810 */ /* 0x000fc60007ffe1ff */
[----:B------:R-:W-:Y:S01]  /*0580*/  IMAD.IADD R13, R13, 0x1, R27 ;  /* 0x000000010d0d7824 */ /* 0x000fe200078e021b */
[----:B------:R-:W-:-:S04]  /*0590*/  LOP3.LUT R25, R26, 0xf7fbfdfe, R25, 0xe0, !PT ;  /* 0xf7fbfdfe1a197812 */ /* 0x000fc800078ee019 */
[----:B------:R-:W5:Y:S01]  /*05a0*/  LDG.E.CONSTANT R26, desc[UR6][R12.64+0x4] ;  /* 0x000004060c1a7981 */ /* 0x000f62000c1e9900 */
[----:B------:R-:W-:-:S04]  /*05b0*/  LOP3.LUT R24, R29, 0xf7fbfdfe, R24, 0xe0, !PT ;  /* 0xf7fbfdfe1d187812 */ /* 0x000fc800078ee018 */
[----:B------:R-:W-:Y:S02]  /*05c0*/  PRMT R29, R24, 0xba98, RZ ;  /* 0x0000ba98181d7816 */ /* 0x000fe400000000ff */
[----:B------:R-:W-:Y:S02]  /*05d0*/  PRMT R28, R25, 0xba98, RZ ;  /* 0x0000ba98191c7816 */ /* 0x000fe400000000ff */
[----:B------:R-:W-:Y:S02]  /*05e0*/  LOP3.LUT R27, R29, 0x7f7f7f7f, RZ, 0xc0, !PT ;  /* 0x7f7f7f7f1d1b7812 */ /* 0x000fe400078ec0ff */
[----:B----4-:R-:W-:Y:S02]  /*05f0*/  LOP3.LUT R24, R18, 0x80808080, R29, 0xde, !PT ;  /* 0x8080808012187812 */ /* 0x010fe400078ede1d */
[----:B------:R-:W-:-:S03]  /*0600*/  LOP3.LUT R25, R19, 0x80808080, R28, 0xde, !PT ;  /* 0x8080808013197812 */ /* 0x000fc600078ede1c */
[----:B------:R-:W-:Y:S01]  /*0610*/  IMAD.IADD R27, R24, 0x1, -R27 ;  /* 0x00000001181b7824 */ /* 0x000fe200078e0a1b */
[----:B------:R-:W-:-:S04]  /*0620*/  LOP3.LUT R24, R28, 0x7f7f7f7f, RZ, 0xc0, !PT ;  /* 0x7f7f7f7f1c187812 */ /* 0x000fc800078ec0ff */
[----:B------:R-:W-:Y:S01]  /*0630*/  LOP3.LUT R27, R27, 0x80808080, R18, 0xb4, !PT ;  /* 0x808080801b1b7812 */ /* 0x000fe200078eb412 */
[----:B------:R-:W-:Y:S01]  /*0640*/  IMAD.IADD R24, R25, 0x1, -R24 ;  /* 0x0000000119187824 */ /* 0x000fe200078e0a18 */
[----:B------:R-:W4:Y:S04]  /*0650*/  LDG.E.U8.CONSTANT R18, desc[UR6][R22.64+0x3] ;  /* 0x0000030616127981 */ /* 0x000f28000c1e9100 */
[----:B------:R-:W-:Y:S01]  /*0660*/  LOP3.LUT R24, R24, 0x80808080, R19, 0xb4, !PT ;  /* 0x8080808018187812 */ /* 0x000fe200078eb413 */
[----:B-----5:R-:W-:Y:S01]  /*0670*/  IDP.4A.S8.S8 R27, R27, R26, RZ ;  /* 0x0000001a1b1b7226 */ /* 0x020fe200000006ff */
[----:B------:R-:W5:Y:S04]  /*0680*/  LDG.E.CONSTANT R19, desc[UR6][R12.64+0x8] ;  /* 0x000008060c137981 */ /* 0x000f68000c1e9900 */
[----:B------:R-:W2:Y:S01]  /*0690*/  LDG.E.U8.CONSTANT R26, desc[UR6][R22.64+0x23] ;  /* 0x00002306161a7981 */ /* 0x000ea2000c1e9100 */
[----:B-----5:R-:W-:Y:S01]  /*06a0*/  IDP.4A.S8.S8 R24, R24, R19, R27 ;  /* 0x0000001318187226 */ /* 0x020fe2000000061b */
[----:B--2---:R-:W-:-:S05]  /*06b0*/  LOP3.LUT R19, R26, 0xf, RZ, 0xc0, !PT ;  /* 0x0000000f1a137812 */ /* 0x004fca00078ec0ff */
[----:B------:R-:W-:-:S05]  /*06c0*/  IMAD R19, R19, 0x1010101, RZ ;  /* 0x0101010113137824 */ /* 0x000fca00078e02ff */
[----:B------:R-:W-:-:S04]  /*06d0*/  LOP3.LUT R19, R19, 0x8040201, RZ, 0xc0, !PT ;  /* 0x0804020113137812 */ /* 0x000fc800078ec0ff */
[----:B------:R-:W-:-:S04]  /*06e0*/  LOP3.LUT R25, R19, 0x88848281, RZ, 0x3c, !PT ;  /* 0x8884828113197812 */ /* 0x000fc800078e3cff */
[----:B------:R-:W-:-:S04]  /*06f0*/  IADD3 R28, PT, PT, -R25, 0x1010100, RZ ;  /* 0x01010100191c7810 */ /* 0x000fc80007ffe1ff */
[----:B------:R-:W-:Y:S01]  /*0700*/  LOP3.LUT R25, R28, 0xf7fbfdfe, R19, 0xe0, !PT ;  /* 0xf7fbfdfe1c197812 */ /* 0x000fe200078ee013 */
[----:B------:R-:W-:-:S05]  /*0710*/  IMAD.SHL.U32 R19, R21, 0x40, RZ ;  /* 0x0000004015137824 */ /* 0x000fca00078e00ff */
[----:B----4-:R-:W-:-:S05]  /*0720*/  LOP3.LUT R19, R18, 0x300, R19, 0xf8, !PT ;  /* 0x0000030012137812 */ /* 0x010fca00078ef813 */
[----:B------:R-:W-:-:S06]  /*0730*/  IMAD.WIDE.U32 R18, R19, 0x8, R14 ;  /* 0x0000000813127825 */ /* 0x000fcc00078e000e */
[----:B------:R-:W2:Y:S01]  /*0740*/  LDG.E.64.CONSTANT R18, desc[UR6][R18.64] ;  /* 0x0000000612127981 */ /* 0x000ea2000c1e9b00 */
[----:B------:R-:W-:Y:S02]  /*0750*/  SHF.R.U32.HI R27, RZ, 0x4, R26 ;  /* 0x00000004ff1b7819 */ /* 0x000fe4000001161a */
[----:B------:R-:W-:-:S03]  /*0760*/  PRMT R29, R25, 0xba98, RZ ;  /* 0x0000ba98191d7816 */ /* 0x000fc600000000ff */
[----:B------:R-:W-:Y:S01]  /*0770*/  IMAD R27, R27, 0x1010101, RZ ;  /* 0x010101011b1b7824 */ /* 0x000fe200078e02ff */
[----:B------:R-:W-:-:S04]  /*0780*/  LOP3.LUT R25, R29, 0x7f7f7f7f, RZ, 0xc0, !PT ;  /* 0x7f7f7f7f1d197812 */ /* 0x000fc800078ec0ff */
[----:B------:R-:W-:Y:S02]  /*0790*/  LOP3.LUT R27, R27, 0x8040201, RZ, 0xc0, !PT ;  /* 0x080402011b1b7812 */ /* 0x000fe400078ec0ff */
[----:B--2---:R-:W-:-:S05]  /*07a0*/  LOP3.LUT R26, R18, 0x80808080, R29, 0xde, !PT ;  /* 0x80808080121a7812 */ /* 0x004fca00078ede1d */
[----:B------:R-:W-:Y:S01]  /*07b0*/  IMAD.IADD R25, R26, 0x1, -R25 ;  /* 0x000000011a197824 */ /* 0x000fe200078e0a19 */
[----:B------:R-:W-:-:S04]  /*07c0*/  LOP3.LUT R26, R27, 0x88848281, RZ, 0x3c, !PT ;  /* 0x888482811b1a7812 */ /* 0x000fc800078e3cff */
[----:B------:R-:W-:-:S04]  /*07d0*/  IADD3 R26, PT, PT, -R26, 0x1010100, RZ ;  /* 0x010101001a1a7810 */ /* 0x000fc80007ffe1ff */
[----:B------:R-:W-:-:S04]  /*07e0*/  LOP3.LUT R26, R26, 0xf7fbfdfe, R27, 0xe0, !PT ;  /* 0xf7fbfdfe1a1a7812 */ /* 0x000fc800078ee01b */
[----:B------:R-:W-:-:S04]  /*07f0*/  PRMT R28, R26, 0xba98, RZ ;  /* 0x0000ba981a1c7816 */ /* 0x000fc800000000ff */
[----:B------:R-:W-:Y:S02]  /*0800*/  LOP3.LUT R26, R28, 0x7f7f7f7f, RZ, 0xc0, !PT ;  /* 0x7f7f7f7f1c1a7812 */ /* 0x000fe400078ec0ff */
[----:B------:R-:W-:-:S05]  /*0810*/  LOP3.LUT R27, R19, 0x80808080, R28, 0xde, !PT ;  /* 0x80808080131b7812 */ /* 0x000fca00078ede1c */
[----:B------:R-:W-:Y:S02]  /*0820*/  IMAD.IADD R26, R27, 0x1, -R26 ;  /* 0x000000011b1a7824 */ /* 0x000fe400078e0a1a */
[----:B------:R-:W2:Y:S01]  /*0830*/  LDG.E.CONSTANT R27, desc[UR6][R12.64+0xc] ;  /* 0x00000c060c1b7981 */ /* 0x000ea2000c1e9900 */
[----:B------:R-:W-:-:S03]  /*0840*/  LOP3.LUT R25, R25, 0x80808080, R18, 0xb4, !PT ;  /* 0x8080808019197812 */ /* 0x000fc600078eb412 */
[----:B------:R-:W4:Y:S01]  /*0850*/  LDG.E.U8.CONSTANT R18, desc[UR6][R22.64+0x4] ;  /* 0x0000040616127981 */ /* 0x000f22000c1e9100 */
[----:B------:R-:W-:Y:S01]  /*0860*/  LOP3.LUT R26, R26, 0x80808080, R19, 0xb4, !PT ;  /* 0x808080801a1a7812 */ /* 0x000fe200078eb413 */
[----:B--2---:R-:W-:Y:S02]  /*0870*/  IDP.4A.S8.S8 R27, R25, R27, R24 ;  /* 0x0000001b191b7226 */ /* 0x004fe40000000618 */
[----:B------:R-:W2:Y:S04]  /*0880*/  LDG.E.U8.CONSTANT R25, desc[UR6][R22.64+0x24] ;  /* 0x0000240616197981 */ /* 0x000ea8000c1e9100 */
[----:B------:R-:W5:Y:S01]  /*0890*/  LDG.E.CONSTANT R24, desc[UR6][R12.64+0x10] ;  /* 0x000010060c187981 */ /* 0x000f62000c1e9900 */
[----:B------:R-:W-:-:S05]  /*08a0*/  IMAD.SHL.U32 R19, R21, 0x10, RZ ;  /* 0x0000001015137824 */ /* 0x000fca00078e00ff */
[----:B----4-:R-:W-:Y:S02]  /*08b0*/  LOP3.LUT R19, R18, 0x300, R19, 0xf8, !PT ;  /* 0x0000030012137812 */ /* 0x010fe400078ef813 */
[----:B--2---:R-:W-:-:S05]  /*08c0*/  LOP3.LUT R18, R25, 0xf, RZ, 0xc0, !PT ;  /* 0x0000000f19127812 */ /* 0x004fca00078ec0ff */
[----:B------:R-:W-:Y:S02]  /*08d0*/  IMAD R18, R18, 0x1010101, RZ ;  /* 0x0101010112127824 */ /* 0x000fe400078e02ff */
[----:B-----5:R-:W-:-:S03]  /*08e0*/  IDP.4A.S8.S8 R24, R26, R24, R27 ;  /* 0x000000181a187226 */ /* 0x020fc6000000061b */
[----:B------:R-:W-:-:S04]  /*08f0*/  LOP3.LUT R18, R18, 0x8040201, RZ, 0xc0, !PT ;  /* 0x0804020112127812 */ /* 0x000fc800078ec0ff */
[----:B------:R-:W-:-:S04]  /*0900*/  LOP3.LUT R26, R18, 0x88848281, RZ, 0x3c, !PT ;  /* 0x88848281121a7812 */ /* 0x000fc800078e3cff */
[----:B------:R-:W-:-:S04]  /*0910*/  IADD3 R27, PT, PT, -R26, 0x1010100, RZ ;  /* 0x010101001a1b7810 */ /* 0x000fc80007ffe1ff */
[----:B------:R-:W-:Y:S01]  /*0920*/  LOP3.LUT R26, R27, 0xf7fbfdfe, R18, 0xe0, !PT ;  /* 0xf7fbfdfe1b1a7812 */ /* 0x000fe200078ee012 */
        /* <DEDUP_REMOVED lines=11> */
[----:B------:R-:W-:Y:S02]  /*09e0*/  LOP3.LUT R27, R27, 0xf7fbfdfe, R26, 0xe0, !PT ;  /* 0xf7fbfdfe1b1b7812 */ /* 0x000fe400078ee01a */
[----:B------:R-:W-:Y:S01]  /*09f0*/  LOP3.LUT R25, R25, 0x80808080, R18, 0xb4, !PT ;  /* 0x8080808019197812 */ /* 0x000fe200078eb412 */
[----:B------:R-:W2:Y:S01]  /*0a00*/  LDG.E.CONSTANT R26, desc[UR6][R12.64+0x14] ;  /* 0x000014060c1a7981 */ /* 0x000ea2000c1e9900 */
[----:B------:R-:W-:-:S04]  /*0a10*/  PRMT R18, R27, 0xba98, RZ ;  /* 0x0000ba981b127816 */ /* 0x000fc800000000ff */
[----:B------:R-:W-:Y:S02]  /*0a20*/  LOP3.LUT R27, R18, 0x7f7f7f7f, RZ, 0xc0, !PT ;  /* 0x7f7f7f7f121b7812 */ /* 0x000fe400078ec0ff */
[----:B------:R-:W-:-:S05]  /*0a30*/  LOP3.LUT R18, R19, 0x80808080, R18, 0xde, !PT ;  /* 0x8080808013127812 */ /* 0x000fca00078ede12 */
[----:B------:R-:W-:Y:S02]  /*0a40*/  IMAD.IADD R18, R18, 0x1, -R27 ;  /* 0x0000000112127824 */ /* 0x000fe400078e0a1b */
[----:B------:R-:W4:Y:S03]  /*0a50*/  LDG.E.CONSTANT R27, desc[UR6][R12.64+0x18] ;  /* 0x000018060c1b7981 */ /* 0x000f26000c1e9900 */
[----:B------:R-:W-:Y:S02]  /*0a60*/  LOP3.LUT R18, R18, 0x80808080, R19, 0xb4, !PT ;  /* 0x8080808012127812 */ /* 0x000fe400078eb413 */
[----:B------:R-:W5:Y:S01]  /*0a70*/  LDG.E.U8.CONSTANT R19, desc[UR6][R22.64+0x5] ;  /* 0x0000050616137981 */ /* 0x000f62000c1e9100 */
[----:B--2---:R-:W-:-:S04]  /*0a80*/  IDP.4A.S8.S8 R25, R25, R26, RZ ;  /* 0x0000001a19197226 */ /* 0x004fc800000006ff */
[----:B----4-:R-:W-:Y:S02]  /*0a90*/  IDP.4A.S8.S8 R18, R18, R27, R25 ;  /* 0x0000001b12127226 */ /* 0x010fe40000000619 */
[----:B------:R-:W2:Y:S01]  /*0aa0*/  LDG.E.U8.CONSTANT R25, desc[UR6][R22.64+0x25] ;  /* 0x0000250616197981 */ /* 0x000ea2000c1e9100 */
[----:B------:R-:W-:-:S03]  /*0ab0*/  IMAD.SHL.U32 R26, R21, 0x4, RZ ;  /* 0x00000004151a7824 */ /* 0x000fc600078e00ff */
[----:B------:R-:W4:Y:S02]  /*0ac0*/  LDG.E.CONSTANT R21, desc[UR6][R12.64+0x1c] ;  /* 0x00001c060c157981 */ /* 0x000f24000c1e9900 */
[----:B-----5:R-:W-:Y:S02]  /*0ad0*/  LOP3.LUT R19, R19, 0x300, R26, 0xf8, !PT ;  /* 0x0000030013137812 */ /* 0x020fe400078ef81a */
[----:B------:R-:W5:Y:S03]  /*0ae0*/  LDG.E.U16.CONSTANT R26, desc[UR6][R12.64] ;  /* 0x000000060c1a7981 */ /* 0x000f66000c1e9500 */
[----:B------:R-:W-:Y:S02]  /*0af0*/  IMAD.WIDE.U32 R14, R19, 0x8, R14 ;  /* 0x00000008130e7825 */ /* 0x000fe400078e000e */
[----:B------:R0:W5:Y:S04]  /*0b00*/  LDG.E.CONSTANT R19, desc[UR6][R12.64+0x20] ;  /* 0x000020060c137981 */ /* 0x000168000c1e9900 */
[----:B------:R-:W3:Y:S01]  /*0b10*/  LDG.E.64.CONSTANT R14, desc[UR6][R14.64] ;  /* 0x000000060e0e7981 */ /* 0x000ee2000c1e9b00 */
[----:B------:R-:W-:-:S05]  /*0b20*/  VIADD R9, R9, 0x4 ;  /* 0x0000000409097836 */ /* 0x000fca0000000000 */
[----:B------:R-:W-:Y:S01]  /*0b30*/  ISETP.GE.U32.AND P0, PT, R9, UR4, PT ;  /* 0x0000000409007c0c */ /* 0x000fe2000bf06070 */
[----:B------:R-:W-:Y:S02]  /*0b40*/  HADD2.F32 R16, -RZ, R16.H0_H0 ;  /* 0x20000010ff107230 */ /* 0x000fe40000004100 */
[----:B------:R-:W-:Y:S02]  /*0b50*/  VIADD R8, R8, 0x4 ;  /* 0x0000000408087836 */ /* 0x000fe40000000000 */
[----:B------:R-:W-:Y:S01]  /*0b60*/  VIADD R4, R4, 0x20 ;  /* 0x0000002004047836 */ /* 0x000fe20000000000 */
[----:B--2---:R-:W-:Y:S02]  /*0b70*/  LOP3.LUT R27, R25, 0xf, RZ, 0xc0, !PT ;  /* 0x0000000f191b7812 */ /* 0x004fe400078ec0ff */
[----:B------:R-:W-:-:S03]  /*0b80*/  SHF.R.U32.HI R25, RZ, 0x4, R25 ;  /* 0x00000004ff197819 */ /* 0x000fc60000011619 */
[----:B------:R-:W-:Y:S02]  /*0b90*/  IMAD R27, R27, 0x1010101, RZ ;  /* 0x010101011b1b7824 */ /* 0x000fe400078e02ff */
[----:B------:R-:W-:-:S03]  /*0ba0*/  IMAD R25, R25, 0x1010101, RZ ;  /* 0x0101010119197824 */ /* 0x000fc600078e02ff */
[----:B------:R-:W-:Y:S02]  /*0bb0*/  LOP3.LUT R27, R27, 0x8040201, RZ, 0xc0, !PT ;  /* 0x080402011b1b7812 */ /* 0x000fe400078ec0ff */
[----:B------:R-:W-:Y:S02]  /*0bc0*/  LOP3.LUT R25, R25, 0x8040201, RZ, 0xc0, !PT ;  /* 0x0804020119197812 */ /* 0x000fe400078ec0ff */
[----:B------:R-:W-:Y:S02]  /*0bd0*/  LOP3.LUT R22, R27, 0x88848281, RZ, 0x3c, !PT ;  /* 0x888482811b167812 */ /* 0x000fe400078e3cff */
[----:B------:R-:W-:Y:S02]  /*0be0*/  LOP3.LUT R23, R25, 0x88848281, RZ, 0x3c, !PT ;  /* 0x8884828119177812 */ /* 0x000fe400078e3cff */
[----:B------:R-:W-:Y:S02]  /*0bf0*/  IADD3 R22, PT, PT, -R22, 0x1010100, RZ ;  /* 0x0101010016167810 */ /* 0x000fe40007ffe1ff */
[----:B------:R-:W-:-:S02]  /*0c00*/  IADD3 R28, PT, PT, -R23, 0x1010100, RZ ;  /* 0x01010100171c7810 */ /* 0x000fc40007ffe1ff */
[----:B------:R-:W-:Y:S02]  /*0c10*/  LOP3.LUT R22, R22, 0xf7fbfdfe, R27, 0xe0, !PT ;  /* 0xf7fbfdfe16167812 */ /* 0x000fe400078ee01b */
[----:B------:R-:W-:Y:S02]  /*0c20*/  LOP3.LUT R28, R28, 0xf7fbfdfe, R25, 0xe0, !PT ;  /* 0xf7fbfdfe1c1c7812 */ /* 0x000fe400078ee019 */
[----:B0-----:R-:W-:Y:S02]  /*0c30*/  PRMT R13, R22, 0xba98, RZ ;  /* 0x0000ba98160d7816 */ /* 0x001fe400000000ff */
[----:B------:R-:W-:Y:S02]  /*0c40*/  PRMT R28, R28, 0xba98, RZ ;  /* 0x0000ba981c1c7816 */ /* 0x000fe400000000ff */
[----:B------:R-:W-:Y:S02]  /*0c50*/  LOP3.LUT R12, R13, 0x7f7f7f7f, RZ, 0xc0, !PT ;  /* 0x7f7f7f7f0d0c7812 */ /* 0x000fe400078ec0ff */
[----:B---3--:R-:W-:-:S02]  /*0c60*/  LOP3.LUT R13, R14, 0x80808080, R13, 0xde, !PT ;  /* 0x808080800e0d7812 */ /* 0x008fc400078ede0d */
[----:B------:R-:W-:Y:S02]  /*0c70*/  LOP3.LUT R17, R28, 0x7f7f7f7f, RZ, 0xc0, !PT ;  /* 0x7f7f7f7f1c117812 */ /* 0x000fe400078ec0ff */
[----:B------:R-:W-:Y:S01]  /*0c80*/  LOP3.LUT R28, R15, 0x80808080, R28, 0xde, !PT ;  /* 0x808080800f1c7812 */ /* 0x000fe200078ede1c */
[----:B------:R-:W-:Y:S01]  /*0c90*/  IMAD.IADD R13, R13, 0x1, -R12 ;  /* 0x000000010d0d7824 */ /* 0x000fe200078e0a0c */
[----:B------:R-:W-:Y:S02]  /*0ca0*/  SHF.R.U32.HI R12, RZ, 0x4, R20 ;  /* 0x00000004ff0c7819 */ /* 0x000fe40000011614 */
[----:B------:R-:W-:Y:S01]  /*0cb0*/  LOP3.LUT R20, R20, 0xf, RZ, 0xc0, !PT ;  /* 0x0000000f14147812 */ /* 0x000fe200078ec0ff */
[----:B------:R-:W-:Y:S01]  /*0cc0*/  IMAD.IADD R28, R28, 0x1, -R17 ;  /* 0x000000011c1c7824 */ /* 0x000fe200078e0a11 */
[----:B------:R-:W-:Y:S02]  /*0cd0*/  LOP3.LUT R13, R13, 0x80808080, R14, 0xb4, !PT ;  /* 0x808080800d0d7812 */ /* 0x000fe400078eb40e */
[----:B------:R-:W-:-:S02]  /*0ce0*/  LOP3.LUT R12, R12, 0xffff, RZ, 0xc0, !PT ;  /* 0x0000ffff0c0c7812 */ /* 0x000fc400078ec0ff */
[----:B------:R-:W-:Y:S01]  /*0cf0*/  LOP3.LUT R28, R28, 0x80808080, R15, 0xb4, !PT ;  /* 0x808080801c1c7812 */ /* 0x000fe200078eb40f */
[----:B----4-:R-:W-:Y:S01]  /*0d00*/  IDP.4A.S8.S8 R13, R13, R21, R18 ;  /* 0x000000150d0d7226 */ /* 0x010fe20000000612 */
[----:B------:R-:W0:Y:S01]  /*0d10*/  I2F.U16 R20, R20 ;  /* 0x0000001400147306 */ /* 0x000e220000101000 */
[----:B------:R-:W-:Y:S02]  /*0d20*/  I2FP.F32.U32 R12, R12 ;  /* 0x0000000c000c7245 */ /* 0x000fe40000201000 */
[----:B-----5:R-:W-:-:S03]  /*0d30*/  IDP.4A.S8.S8 R13, R28, R19, R13 ;  /* 0x000000131c0d7226 */ /* 0x020fc6000000060d */
[----:B------:R-:W-:Y:S02]  /*0d40*/  FADD.FTZ R12, R12, 0.5 ;  /* 0x3f0000000c0c7421 */ /* 0x000fe40000010000 */
[----:B------:R-:W-:Y:S02]  /*0d50*/  I2FP.F32.S32 R13, R13 ;  /* 0x0000000d000d7245 */ /* 0x000fe40000201400 */
[----:B------:R-:W-:-:S03]  /*0d60*/  I2FP.F32.S32 R15, R24 ;  /* 0x00000018000f7245 */ /* 0x000fc60000201400 */
[----:B------:R-:W-:Y:S01]  /*0d70*/  FMUL.FTZ R17, R12, R13 ;  /* 0x0000000d0c117220 */ /* 0x000fe20000410000 */
[----:B------:R-:W-:Y:S02]  /*0d80*/  HADD2.F32 R13, -RZ, R26.H0_H0 ;  /* 0x2000001aff0d7230 */ /* 0x000fe40000004100 */
[----:B0-----:R-:W-:-:S03]  /*0d90*/  FADD.FTZ R12, R20, 0.5 ;  /* 0x3f000000140c7421 */ /* 0x001fc60000010000 */
[----:B------:R-:W-:Y:S01]  /*0da0*/  FMUL.FTZ.D4 R16, R16, R13 ;  /* 0x0000000d10107220 */ /* 0x000fe20000210000 */
[----:B------:R-:W-:-:S04]  /*0db0*/  FFMA.FTZ R12, R12, R15, R17 ;  /* 0x0000000f0c0c7223 */ /* 0x000fc80000010011 */
[----:B------:R-:W-:Y:S01]  /*0dc0*/  FFMA.FTZ R7, R16, R12, R7 ;  /* 0x0000000c10077223 */ /* 0x000fe20000010007 */
[----:B------:R-:W-:Y:S06]  /*0dd0*/  @!P0 BRA `(.L_x_10) ;  /* 0xfffffff400588947 */ /* 0x000fec000383ffff */
.L_x_9:
[----:B------:R-:W-:Y:S05]  /*0de0*/  BSYNC.RECONVERGENT B0 ;  /* 0x0000000000007941 */ /* 0x000fea0003800200 */
.L_x_8:
        /* <DEDUP_REMOVED lines=18> */
.L_x_11:
        /* <DEDUP_REMOVED lines=15> */
.L_x_1138:


//--------------------- .text._Z9moe_vec_qIN3c108BFloat16ELi256ELi8E11block_iq3_sLi1EXadL_ZN45_INTERNAL_8d5cb472_14_gguf_kernel_cu_cd24131918vec_dot_iq3_s_q8_1EPKvPK10block_q8_1RKiEEEvS5_S5_PT_PS9_iiii --------------------------
	.section	.text._Z9moe_vec_qIN3c108BFloat16ELi256ELi8E11block_iq3_sLi1EXadL_ZN45_INTERNAL_8d5cb472_14_gguf_kernel_cu_cd24131918vec_dot_iq3_s_q8_1EPKvPK10block_q8_1RKiEEEvS5_S5_PT_PS9_iiii,"ax",@progbits
	.align	128
.text._Z9moe_vec_qIN3c108BFloat16ELi256ELi8E11block_iq3_sLi1EXadL_ZN45_INTERNAL_8d5cb472_14_gguf_kernel_cu_cd24131918vec_dot_iq3_s_q8_1EPKvPK10block_q8_1RKiEEEvS5_S5_PT_PS9_iiii:
        .type           _Z9moe_vec_qIN3c108BFloat16ELi256ELi8E11block_iq3_sLi1EXadL_ZN45_INTERNAL_8d5cb472_14_gguf_kernel_cu_cd24131918vec_dot_iq3_s_q8_1EPKvPK10block_q8_1RKiEEEvS5_S5_PT_PS9_iiii,@function
        .size           _Z9moe_vec_qIN3c108BFloat16ELi256ELi8E11block_iq3_sLi1EXadL_ZN45_INTERNAL_8d5cb472_14_gguf_kernel_cu_cd24131918vec_dot_iq3_s_q8_1EPKvPK10block_q8_1RKiEEEvS5_S5_PT_PS9_iiii,(.L_x_1139 - _Z9moe_vec_qIN3c108BFloat16ELi256ELi8E11block_iq3_sLi1EXadL_ZN45_INTERNAL_8d5cb472_14_gguf_kernel_cu_cd24131918vec_dot_iq3_s_q8_1EPKvPK10block_q8_1RKiEEEvS5_S5_PT_PS9_iiii)
        .other          _Z9moe_vec_qIN3c108BFloat16ELi256ELi8E11block_iq3_sLi1EXadL_ZN45_INTERNAL_8d5cb472_14_gguf_kernel_cu_cd24131918vec_dot_iq3_s_q8_1EPKvPK10block_q8_1RKiEEEvS5_S5_PT_PS9_iiii,@"STO_CUDA_ENTRY STV_DEFAULT"
_Z9moe_vec_qIN3c108BFloat16ELi256ELi8E11block_iq3_sLi1EXadL_ZN45_INTERNAL_8d5cb472_14_gguf_kernel_cu_cd24131918vec_dot_iq3_s_q8_1EPKvPK10block_q8_1RKiEEEvS5_S5_PT_PS9_iiii:
        /* <DEDUP_REMOVED lines=8> */
[----:B------:R-:W0:Y:S01]  /*0080*/  S2UR UR12, SR_CTAID.Z ;  /* 0x00000000000c79c3 */ /* 0x000e220000002700 */
[----:B------:R-:W0:Y:S01]  /*0090*/  LDCU.64 UR4, c[0x0][0x398] ;  /* 0x00007300ff0477ac */ /* 0x000e220008000a00 */
[----:B------:R-:W1:Y:S01]  /*00a0*/  LDCU.64 UR10, c[0x0][0x358] ;  /* 0x00006b00ff0a77ac */ /* 0x000e620008000a00 */
[----:B------:R-:W2:Y:S01]  /*00b0*/  LDCU.64 UR14, c[0x0][0x3a0] ;  /* 0x00007400ff0e77ac */ /* 0x000ea20008000a00 */
[----:B------:R-:W3:Y:S01]  /*00c0*/  LDCU UR9, c[0x0][0x3ac] ;  /* 0x00007580ff0977ac */ /* 0x000ee20008000800 */
[----:B0-----:R-:W-:-:S06]  /*00d0*/  UIMAD.WIDE.U32 UR4, UR12, 0x4, UR4 ;  /* 0x000000040c0478a5 */ /* 0x001fcc000f8e0004 */
[----:B------:R-:W-:Y:S02]  /*00e0*/  IMAD.U32 R3, RZ, RZ, UR5 ;  /* 0x00000005ff037e24 */ /* 0x000fe4000f8e00ff */
[----:B------:R-:W-:-:S05]  /*00f0*/  IMAD.U32 R2, RZ, RZ, UR4 ;  /* 0x00000004ff027e24 */ /* 0x000fca000f8e00ff */
[----:B-1----:R0:W4:Y:S01]  /*0100*/  LDG.E R3, desc[UR10][R2.64] ;  /* 0x0000000a02037981 */ /* 0x002122000c1e1900 */
[----:B--2---:R-:W1:Y:S01]  /*0110*/  I2F.U32.RP R4, UR14 ;  /* 0x0000000e00047d06 */ /* 0x004e620008209000 */
[----:B------:R-:W-:Y:S01]  /*0120*/  UMOV UR4, URZ ;  /* 0x000000ff00047c82 */ /* 0x000fe20008000000 */
[----:B------:R-:W-:Y:S01]  /*0130*/  UISETP.NE.U32.AND UP2, UPT, UR14, URZ, UPT ;  /* 0x000000ff0e00728c */ /* 0x000fe2000bf45070 */
[----:B------:R-:W-:Y:S01]  /*0140*/  BSSY.RECONVERGENT B0, `(.L_x_12) ;  /* 0x00000e8000007945 */ /* 0x000fe20003800200 */
[----:B------:R-:W-:Y:S01]  /*0150*/  IMAD.MOV.U32 R6, RZ, RZ, RZ ;  /* 0x000000ffff067224 */ /* 0x000fe200078e00ff */
[----:B0-----:R-:W0:Y:S03]  /*0160*/  S2R R2, SR_TID.X ;  /* 0x0000000000027919 */ /* 0x001e260000002100 */
[----:B-1----:R-:W1:Y:S02]  /*0170*/  MUFU.RCP R4, R4 ;  /* 0x0000000400047308 */ /* 0x002e640000001000 */
[----:B-1----:R-:W-:-:S06]  /*0180*/  VIADD R5, R4, 0xffffffe ;  /* 0x0ffffffe04057836 */ /* 0x002fcc0000000000 */
[----:B------:R-:W1:Y:S01]  /*0190*/  F2I.FTZ.U32.TRUNC.NTZ R5, R5 ;  /* 0x0000000500057305 */ /* 0x000e62000021f000 */
[----:B0-----:R-:W-:Y:S02]  /*01a0*/  SHF.R.U32.HI R23, RZ, 0x3, R2 ;  /* 0x00000003ff177819 */ /* 0x001fe40000011602 */
[----:B-1----:R-:W-:-:S13]  /*01b0*/  R2UR UR5, R5 ;  /* 0x00000000050572ca */ /* 0x002fda00000e0000 */
[----:B------:R-:W-:-:S04]  /*01c0*/  UIADD3 UR6, UPT, UPT, URZ, -UR5, URZ ;  /* 0x80000005ff067290 */ /* 0x000fc8000fffe0ff */
[----:B------:R-:W-:-:S04]  /*01d0*/  UIMAD UR6, UR6, UR14, URZ ;  /* 0x0000000e060672a4 */ /* 0x000fc8000f8e02ff */
[----:B------:R-:W-:-:S04]  /*01e0*/  UIMAD.WIDE.U32 UR4, UR5, UR6, UR4 ;  /* 0x00000006050472a5 */ /* 0x000fc8000f8e0004 */
[----:B------:R-:W-:-:S07]  /*01f0*/  UIMAD.WIDE.U32 UR4, UR5, UR12, URZ ;  /* 0x0000000c050472a5 */ /* 0x000fce000f8e00ff */
[----:B------:R-:W-:Y:S02]  /*0200*/  UMOV UR8, UR5 ;  /* 0x0000000500087c82 */ /* 0x000fe40008000000 */
[----:B------:R-:W-:Y:S02]  /*0210*/  UIADD3 UR6, UPT, UPT, -UR8, URZ, URZ ;  /* 0x000000ff08067290 */ /* 0x000fe4000fffe1ff */
[----:B------:R-:W0:Y:S02]  /*0220*/  LDCU.64 UR4, c[0x0][0x388] ;  /* 0x00007100ff0477ac */ /* 0x000e240008000a00 */
[----:B------:R-:W-:-:S04]  /*0230*/  UIMAD UR6, UR14, UR6, UR12 ;  /* 0x000000060e0672a4 */ /* 0x000fc8000f8e020c */
[----:B------:R-:W-:-:S11]  /*0240*/  UISETP.GE.U32.AND UP0, UPT, UR6, UR14, UPT ;  /* 0x0000000e0600728c */ /* 0x000fd6000bf06070 */
[----:B------:R-:W-:Y:S02]  /*0250*/  @UP0 UIADD3 UR6, UPT, UPT, UR6, -UR14, URZ ;  /* 0x8000000e06060290 */ /* 0x000fe4000fffe0ff */
[----:B------:R-:W-:Y:S02]  /*0260*/  @UP0 UIADD3 UR8, UPT, UPT, UR8, 0x1, URZ ;  /* 0x0000000108080890 */ /* 0x000fe4000fffe0ff */
[----:B------:R-:W-:Y:S02]  /*0270*/  UISETP.GE.U32.AND UP1, UPT, UR6, UR14, UPT ;  /* 0x0000000e0600728c */ /* 0x000fe4000bf26070 */
[----:B------:R-:W-:-:S04]  /*0280*/  USHF.R.S32.HI UR6, URZ, 0x1f, UR15 ;  /* 0x0000001fff067899 */ /* 0x000fc8000801140f */
[----:B------:R-:W-:-:S04]  /*0290*/  ULEA.HI UR6, UR6, UR15, URZ, 0x8 ;  /* 0x0000000f06067291 */ /* 0x000fc8000f8f40ff */
[----:B------:R-:W-:Y:S02]  /*02a0*/  USHF.R.S32.HI UR6, URZ, 0x8, UR6 ;  /* 0x00000008ff067899 */ /* 0x000fe40008011406 */
[----:B------:R-:W-:Y:S02]  /*02b0*/  @UP1 UIADD3 UR8, UPT, UPT, UR8, 0x1, URZ ;  /* 0x0000000108081890 */ /* 0x000fe4000fffe0ff */
[----:B------:R-:W-:Y:S02]  /*02c0*/  @!UP2 ULOP3.LUT UR8, URZ, UR14, URZ, 0x33, !UPT ;  /* 0x0000000eff08a292 */ /* 0x000fe4000f8e33ff */
[----:B------:R-:W-:Y:S01]  /*02d0*/  ISETP.GE.U32.AND P0, PT, R23, UR6, PT ;  /* 0x0000000617007c0c */ /* 0x000fe2000bf06070 */
[----:B------:R-:W-:Y:S02]  /*02e0*/  UIMAD UR7, UR6, UR7, URZ ;  /* 0x00000007060772a4 */ /* 0x000fe4000f8e02ff */
[----:B---3--:R-:W-:-:S04]  /*02f0*/  UIMAD UR8, UR8, UR9, URZ ;  /* 0x00000009080872a4 */ /* 0x008fc8000f8e02ff */
[----:B0-----:R-:W-:Y:S01]  /*0300*/  UIMAD.WIDE.U32 UR4, UR8, 0x4, UR4 ;  /* 0x00000004080478a5 */ /* 0x001fe2000f8e0004 */
[----:B----4-:R-:W-:-:S05]  /*0310*/  IMAD R4, R3, UR7, RZ ;  /* 0x0000000703047c24 */ /* 0x010fca000f8e02ff */
[----:B------:R-:W-:Y:S06]  /*0320*/  @P0 BRA `(.L_x_13) ;  /* 0x0000000c00240947 */ /* 0x000fec0003800000 */
[----:B------:R-:W-:Y:S02]  /*0330*/  IMAD.MOV.U32 R6, RZ, RZ, RZ ;  /* 0x000000ffff067224 */ /* 0x000fe400078e00ff */
[----:B------:R-:W-:Y:S02]  /*0340*/  IMAD.SHL.U32 R3, R23, 0x8, RZ ;  /* 0x0000000817037824 */ /* 0x000fe400078e00ff */
[----:B------:R-:W-:-:S07]  /*0350*/  IMAD R7, R0, UR6, R23 ;  /* 0x0000000600077c24 */ /* 0x000fce000f8e0217 */
.L_x_14:
[----:B------:R-:W0:Y:S01]  /*0360*/  LDC.64 R16, c[0x0][0x380] ;  /* 0x0000e000ff107b82 */ /* 0x000e220000000a00 */
[----:B------:R-:W-:Y:S01]  /*0370*/  IADD3 R9, P0, PT, R4, R7, RZ ;  /* 0x0000000704097210 */ /* 0x000fe20007f1e0ff */
[----:B------:R-:W-:Y:S01]  /*0380*/  IMAD.SHL.U32 R10, R2, 0x8, RZ ;  /* 0x00000008020a7824 */ /* 0x000fe200078e00ff */
[----:B------:R-:W-:-:S04]  /*0390*/  SHF.R.S32.HI R5, RZ, 0x1f, R7 ;  /* 0x0000001fff057819 */ /* 0x000fc80000011407 */
[----:B------:R-:W-:Y:S01]  /*03a0*/  LEA.HI.X.SX32 R8, R4, R5, 0x1, P0 ;  /* 0x0000000504087211 */ /* 0x000fe200000f0eff */
[----:B------:R-:W1:Y:S01]  /*03b0*/  LDC.64 R12, c[0x4][0x20] ;  /* 0x01000800ff0c7b82 */ /* 0x000e620000000a00 */
[----:B------:R-:W-:Y:S02]  /*03c0*/  LOP3.LUT R5, R2, 0x7, RZ, 0xc0, !PT ;  /* 0x0000000702057812 */ /* 0x000fe400078ec0ff */
[----:B------:R-:W-:Y:S01]  /*03d0*/  LOP3.LUT R15, R10, 0x38, RZ, 0xc0, !PT ;  /* 0x000000380a0f7812 */ /* 0x000fe200078ec0ff */
[----:B0-----:R-:W-:-:S04]  /*03e0*/  IMAD.WIDE.U32 R16, R9, 0x6e, R16 ;  /* 0x0000006e09107825 */ /* 0x001fc800078e0010 */
[----:B------:R-:W-:Y:S01]  /*03f0*/  IMAD R9, R8, 0x6e, RZ ;  /* 0x0000006e08097824 */ /* 0x000fe200078e02ff */
[-C--:B------:R-:W-:Y:S02]  /*0400*/  IADD3 R10, P1, PT, R5, R16.reuse, RZ ;  /* 0x00000010050a7210 */ /* 0x080fe40007f3e0ff */
[----:B------:R-:W-:Y:S01]  /*0410*/  IADD3 R14, P0, PT, R15, R16, RZ ;  /* 0x000000100f0e7210 */ /* 0x000fe20007f1e0ff */
[----:B------:R-:W-:-:S04]  /*0420*/  IMAD.IADD R17, R17, 0x1, R9 ;  /* 0x0000000111117824 */ /* 0x000fc800078e0209 */
[--C-:B------:R-:W-:Y:S02]  /*0430*/  IMAD.X R11, RZ, RZ, R17.reuse, P1 ;  /* 0x000000ffff0b7224 */ /* 0x100fe400008e0611 */
[----:B------:R-:W-:-:S03]  /*0440*/  IMAD.X R15, RZ, RZ, R17, P0 ;  /* 0x000000ffff0f7224 */ /* 0x000fc600000e0611 */
[----:B------:R-:W2:Y:S04]  /*0450*/  LDG.E.U8.CONSTANT R22, desc[UR10][R10.64+0x42] ;  /* 0x0000420a0a167981 */ /* 0x000ea8000c1e9100 */
[----:B------:R-:W3:Y:S04]  /*0460*/  LDG.E.U8.CONSTANT R18, desc[UR10][R14.64+0x2] ;  /* 0x0000020a0e127981 */ /* 0x000ee8000c1e9100 */
[----:B------:R-:W4:Y:S01]  /*0470*/  LDG.E.U8.CONSTANT R25, desc[UR10][R14.64+0x3] ;  /* 0x0000030a0e197981 */ /* 0x000f22000c1e9100 */
[----:B------:R-:W-:-:S05]  /*0480*/  IMAD.SHL.U32 R8, R2, 0x4, RZ ;  /* 0x0000000402087824 */ /* 0x000fca00078e00ff */
[----:B------:R-:W-:-:S04]  /*0490*/  LOP3.LUT R9, R8, 0x1c, RZ, 0xc0, !PT ;  /* 0x0000001c08097812 */ /* 0x000fc800078ec0ff */
[----:B------:R-:W-:-:S05]  /*04a0*/  IADD3 R8, P0, PT, R9, R16, RZ ;  /* 0x0000001009087210 */ /* 0x000fca0007f1e0ff */
[----:B------:R-:W-:-:S05]  /*04b0*/  IMAD.X R9, RZ, RZ, R17, P0 ;  /* 0x000000ffff097224 */ /* 0x000fca00000e0611 */
[----:B------:R-:W5:Y:S01]  /*04c0*/  LDG.E.U8.CONSTANT R24, desc[UR10][R8.64+0x4a] ;  /* 0x00004a0a08187981 */ /* 0x000f62000c1e9100 */
[C---:B--2---:R-:W-:Y:S02]  /*04d0*/  IMAD.SHL.U32 R19, R22.reuse, 0x100, RZ ;  /* 0x0000010016137824 */ /* 0x044fe400078e00ff */
[----:B------:R-:W-:-:S03]  /*04e0*/  IMAD.SHL.U32 R10, R22, 0x80, RZ ;  /* 0x00000080160a7824 */ /* 0x000fc600078e00ff */
[----:B---3--:R-:W-:Y:S02]  /*04f0*/  LOP3.LUT R19, R18, 0x100, R19, 0xf8, !PT ;  /* 0x0000010012137812 */ /* 0x008fe400078ef813 */
[----:B------:R-:W2:Y:S01]  /*0500*/  LDG.E.U8.CONSTANT R18, desc[UR10][R14.64+0x4] ;  /* 0x0000040a0e127981 */ /* 0x000ea2000c1e9100 */
[----:B----4-:R-:W-:Y:S02]  /*0510*/  LOP3.LUT R11, R25, 0x100, R10, 0xf8, !PT ;  /* 0x00000100190b7812 */ /* 0x010fe400078ef80a */
[----:B-1----:R-:W-:-:S04]  /*0520*/  IMAD.WIDE.U32 R20, R19, 0x4, R12 ;  /* 0x0000000413147825 */ /* 0x002fc800078e000c */
[----:B------:R-:W-:Y:S02]  /*0530*/  IMAD.WIDE.U32 R10, R11, 0x4, R12 ;  /* 0x000000040b0a7825 */ /* 0x000fe400078e000c */
[----:B------:R0:W3:Y:S04]  /*0540*/  LDG.E.CONSTANT R21, desc[UR10][R20.64] ;  /* 0x0000000a14157981 */ /* 0x0000e8000c1e9900 */
[----:B------:R1:W4:Y:S01]  /*0550*/  LDG.E.CONSTANT R19, desc[UR10][R10.64] ;  /* 0x0000000a0a137981 */ /* 0x000322000c1e9900 */
[----:B-----5:R-:W-:-:S05]  /*0560*/  LOP3.LUT R25, R24, 0xf, RZ, 0xc0, !PT ;  /* 0x0000000f18197812 */ /* 0x020fca00078ec0ff */
[----:B------:R-:W-:Y:S01]  /*0570*/  IMAD R25, R25, 0x1010101, RZ ;  /* 0x0101010119197824 */ /* 0x000fe200078e02ff */
[----:B------:R-:W-:-:S04]  /*0580*/  SHF.R.U32.HI R26, RZ, 0x4, R24 ;  /* 0x00000004ff1a7819 */ /* 0x000fc80000011618 */
[----:B------:R-:W-:Y:S01]  /*0590*/  LOP3.LUT R25, R25, 0x8040201, RZ, 0xc0, !PT ;  /* 0x0804020119197812 */ /* 0x000fe200078ec0ff */
[----:B------:R-:W-:-:S03]  /*05a0*/  IMAD R27, R26, 0x1010101, RZ ;  /* 0x010101011a1b7824 */ /* 0x000fc600078e02ff */
[----:B------:R-:W-:Y:S02]  /*05b0*/  LOP3.LUT R24, R25, 0x88848281, RZ, 0x3c, !PT ;  /* 0x8884828119187812 */ /* 0x000fe400078e3cff */
[----:B0-----:R-:W-:Y:S02]  /*05c0*/  LOP3.LUT R20, R27, 0x8040201, RZ, 0xc0, !PT ;  /* 0x080402011b147812 */ /* 0x001fe400078ec0ff */
[----:B------:R-:W-:Y:S02]  /*05d0*/  IADD3 R26, PT, PT, -R24, 0x1010100, RZ ;  /* 0x01010100181a7810 */ /* 0x000fe40007ffe1ff */
[----:B------:R-:W-:Y:S01]  /*05e0*/  IADD3 R24, P0, PT, R5, R3, RZ ;  /* 0x0000000305187210 */ /* 0x000fe20007f1e0ff */
[----:B-1----:R-:W-:Y:S01]  /*05f0*/  IMAD.MOV.U32 R11, RZ, RZ, 0x24 ;  /* 0x00000024ff0b7424 */ /* 0x002fe200078e00ff */
[----:B------:R-:W-:Y:S02]  /*0600*/  LOP3.LUT R5, R26, 0xf7fbfdfe, R25, 0xe0, !PT ;  /* 0xf7fbfdfe1a057812 */ /* 0x000fe400078ee019 */
[----:B------:R-:W-:Y:S01]  /*0610*/  LOP3.LUT R25, R20, 0x88848281, RZ, 0x3c, !PT ;  /* 0x8884828114197812 */ /* 0x000fe200078e3cff */
[----:B------:R-:W-:Y:S01]  /*0620*/  IMAD.WIDE.U32 R10, R24, R11, UR4 ;  /* 0x00000004180a7e25 */ /* 0x000fe2000f8e000b */
[----:B------:R-:W-:-:S02]  /*0630*/  PRMT R24, R5, 0xba98, RZ ;  /* 0x0000ba9805187816 */ /* 0x000fc400000000ff */
[----:B------:R-:W-:Y:S02]  /*0640*/  IADD3 R25, PT, PT, -R25, 0x1010100, RZ ;  /* 0x0101010019197810 */ /* 0x000fe40007ffe1ff */
[----:B------:R-:W-:Y:S02]  /*0650*/  LEA.HI.X.SX32 R26, R3, RZ, 0x1, P0 ;  /* 0x000000ff031a7211 */ /* 0x000fe400000f0eff */
[----:B------:R-:W-:Y:S02]  /*0660*/  LOP3.LUT R20, R25, 0xf7fbfdfe, R20, 0xe0, !PT ;  /* 0xf7fbfdfe19147812 */ /* 0x000fe400078ee014 */
[----:B------:R-:W-:Y:S01]  /*0670*/  LOP3.LUT R5, R24, 0x7f7f7f7f, RZ, 0xc0, !PT ;  /* 0x7f7f7f7f18057812 */ /* 0x000fe200078ec0ff */
[----:B------:R-:W-:Y:S01]  /*0680*/  IMAD R27, R26, 0x24, RZ ;  /* 0x000000241a1b7824 */ /* 0x000fe200078e02ff */
[----:B------:R-:W-:-:S03]  /*0690*/  PRMT R20, R20, 0xba98, RZ ;  /* 0x0000ba9814147816 */ /* 0x000fc600000000ff */
[----:B------:R-:W-:Y:S01]  /*06a0*/  IMAD.IADD R11, R11, 0x1, R27 ;  /* 0x000000010b0b7824 */ /* 0x000fe200078e021b */
[----:B---3--:R-:W-:-:S05]  /*06b0*/  LOP3.LUT R24, R21, 0x80808080, R24, 0xde, !PT ;  /* 0x8080808015187812 */ /* 0x008fca00078ede18 */
[----:B------:R-:W-:Y:S01]  /*06c0*/  IMAD.IADD R24, R24, 0x1, -R5 ;  /* 0x0000000118187824 */ /* 0x000fe200078e0a05 */
[----:B------:R-:W-:Y:S02]  /*06d0*/  LOP3.LUT R5, R20, 0x7f7f7f7f, RZ, 0xc0, !PT ;  /* 0x7f7f7f7f14057812 */ /* 0x000fe400078ec0ff */
[----:B----4-:R-:W-:Y:S02]  /*06e0*/  LOP3.LUT R20, R19, 0x80808080, R20, 0xde, !PT ;  /* 0x8080808013147812 */ /* 0x010fe400078ede14 */
[----:B------:R-:W-:Y:S02]  /*06f0*/  LOP3.LUT R21, R24, 0x80808080, R21, 0xb4, !PT ;  /* 0x8080808018157812 */ /* 0x000fe400078eb415 */
[----:B------:R-:W3:Y:S01]  /*0700*/  LDG.E.CONSTANT R24, desc[UR10][R10.64+0x4] ;  /* 0x0000040a0a187981 */ /* 0x000ee2000c1e9900 */
[----:B------:R-:W-:-:S03]  /*0710*/  IMAD.IADD R26, R20, 0x1, -R5 ;  /* 0x00000001141a7824 */ /* 0x000fc600078e0a05 */
[----:B------:R-:W4:Y:S04]  /*0720*/  LDG.E.U8.CONSTANT R5, desc[UR10][R8.64+0x4b] ;  /* 0x00004b0a08057981 */ /* 0x000f28000c1e9100 */
[----:B------:R-:W5:Y:S01]  /*0730*/  LDG.E.CONSTANT R20, desc[UR10][R10.64+0x8] ;  /* 0x0000080a0a147981 */ /* 0x000f62000c1e9900 */
[----:B------:R-:W-:Y:S01]  /*0740*/  LOP3.LUT R27, R26, 0x80808080, R19, 0xb4, !PT ;  /* 0x808080801a1b7812 */ /* 0x000fe200078eb413 */
[----:B------:R-:W-:Y:S02]  /*0750*/  IMAD.SHL.U32 R19, R22, 0x40, RZ ;  /* 0x0000004016137824 */ /* 0x000fe400078e00ff */
[----:B------:R-:W5:Y:S03]  /*0760*/  LDG.E.U8.CONSTANT R26, desc[UR10][R14.64+0x5] ;  /* 0x0000050a0e1a7981 */ /* 0x000f66000c1e9100 */
[----:B--2---:R-:W-:-:S05]  /*0770*/  LOP3.LUT R19, R18, 0x100, R19, 0xf8, !PT ;  /* 0x0000010012137812 */ /* 0x004fca00078ef813 */
[----:B------:R-:W-:-:S05]  /*0780*/  IMAD.WIDE.U32 R18, R19, 0x4, R12 ;  /* 0x0000000413127825 */ /* 0x000fca00078e000c */
[----:B------:R0:W2:Y:S02]  /*0790*/  LDG.E.CONSTANT R25, desc[UR10][R18.64] ;  /* 0x0000000a12197981 */ /* 0x0000a4000c1e9900 */
[----:B0-----:R-:W-:Y:S02]  /*07a0*/  IMAD.SHL.U32 R19, R22, 0x20, RZ ;  /* 0x0000002016137824 */ /* 0x001fe400078e00ff */
[----:B---3--:R-:W-:Y:S01]  /*07b0*/  IDP.4A.S8.S8 R24, R21, R24, RZ ;  /* 0x0000001815187226 */ /* 0x008fe200000006ff */
[----:B----4-:R-:W-:Y:S02]  /*07c0*/  LOP3.LUT R21, R5, 0xf, RZ, 0xc0, !PT ;  /* 0x0000000f05157812 */ /* 0x010fe400078ec0ff */
[----:B------:R-:W-:-:S03]  /*07d0*/  SHF.R.U32.HI R5, RZ, 0x4, R5 ;  /* 0x00000004ff057819 */ /* 0x000fc60000011605 */
[----:B------:R-:W-:Y:S02]  /*07e0*/  IMAD R21, R21, 0x1010101, RZ ;  /* 0x0101010115157824 */ /* 0x000fe400078e02ff */
[----:B-----5:R-:W-:Y:S02]  /*07f0*/  IDP.4A.S8.S8 R24, R27, R20, R24 ;  /* 0x000000141b187226 */ /* 0x020fe40000000618 */
[----:B------:R-:W-:Y:S01]  /*0800*/  IMAD R27, R5, 0x1010101, RZ ;  /* 0x01010101051b7824 */ /* 0x000fe200078e02ff */
[----:B------:R-:W-:-:S04]  /*0810*/  LOP3.LUT R21, R21, 0x8040201, RZ, 0xc0, !PT ;  /* 0x0804020115157812 */ /* 0x000fc800078ec0ff */
[----:B------:R-:W-:Y:S02]  /*0820*/  LOP3.LUT R5, R21, 0x88848281, RZ, 0x3c, !PT ;  /* 0x8884828115057812 */ /* 0x000fe400078e3cff */
[----:B------:R-:W-:Y:S02]  /*0830*/  LOP3.LUT R27, R27, 0x8040201, RZ, 0xc0, !PT ;  /* 0x080402011b1b7812 */ /* 0x000fe400078ec0ff */
[----:B------:R-:W-:Y:S02]  /*0840*/  IADD3 R20, PT, PT, -R5, 0x1010100, RZ ;  /* 0x0101010005147810 */ /* 0x000fe40007ffe1ff */
[----:B------:R-:W-:Y:S02]  /*0850*/  LOP3.LUT R5, R27, 0x88848281, RZ, 0x3c, !PT ;  /* 0x888482811b057812 */ /* 0x000fe400078e3cff */
[----:B------:R-:W-:Y:S02]  /*0860*/  LOP3.LUT R20, R20, 0xf7fbfdfe, R21, 0xe0, !PT ;  /* 0xf7fbfdfe14147812 */ /* 0x000fe400078ee015 */
[----:B------:R-:W-:-:S02]  /*0870*/  IADD3 R18, PT, PT, -R5, 0x1010100, RZ ;  /* 0x0101010005127810 */ /* 0x000fc40007ffe1ff */
[----:B------:R-:W-:Y:S02]  /*0880*/  LOP3.LUT R19, R26, 0x100, R19, 0xf8, !PT ;  /* 0x000001001a137812 */ /* 0x000fe400078ef813 */
[----:B------:R-:W-:Y:S01]  /*0890*/  LOP3.LUT R5, R18, 0xf7fbfdfe, R27, 0xe0, !PT ;  /* 0xf7fbfdfe12057812 */ /* 0x000fe200078ee01b */
[----:B------:R-:W3:Y:S01]  /*08a0*/  LDG.E.U8.CONSTANT R26, desc[UR10][R14.64+0x6] ;  /* 0x0000060a0e1a7981 */ /* 0x000ee2000c1e9100 */
[----:B------:R-:W-:Y:S01]  /*08b0*/  PRMT R20, R20, 0xba98, RZ ;  /* 0x0000ba9814147816 */ /* 0x000fe200000000ff */
[----:B------:R-:W-:Y:S02]  /*08c0*/  IMAD.WIDE.U32 R18, R19, 0x4, R12 ;  /* 0x0000000413127825 */ /* 0x000fe400078e000c */
[----:B------:R-:W4:Y:S01]  /*08d0*/  LDG.E.U8.CONSTANT R27, desc[UR10][R14.64+0x8] ;  /* 0x0000080a0e1b7981 */ /* 0x000f22000c1e9100 */
[----:B------:R-:W-:Y:S02]  /*08e0*/  LOP3.LUT R21, R20, 0x7f7f7f7f, RZ, 0xc0, !PT ;  /* 0x7f7f7f7f14157812 */ /* 0x000fe400078ec0ff */
[----:B--2---:R-:W-:Y:S01]  /*08f0*/  LOP3.LUT R20, R25, 0x80808080, R20, 0xde, !PT ;  /* 0x8080808019147812 */ /* 0x004fe200078ede14 */
[----:B------:R-:W2:Y:S04]  /*0900*/  LDG.E.CONSTANT R18, desc[UR10][R18.64] ;  /* 0x0000000a12127981 */ /* 0x000ea8000c1e9900 */
[----:B------:R-:W-:-:S02]  /*0910*/  IMAD.IADD R20, R20, 0x1, -R21 ;  /* 0x0000000114147824 */ /* 0x000fc400078e0a15 */
[----:B------:R-:W5:Y:S03]  /*0920*/  LDG.E.CONSTANT R21, desc[UR10][R10.64+0xc] ;  /* 0x00000c0a0a157981 */ /* 0x000f66000c1e9900 */
[----:B------:R-:W-:Y:S02]  /*0930*/  LOP3.LUT R25, R20, 0x80808080, R25, 0xb4, !PT ;  /* 0x8080808014197812 */ /* 0x000fe400078eb419 */
[----:B------:R-:W4:Y:S01]  /*0940*/  LDG.E.U8.CONSTANT R20, desc[UR10][R14.64+0x7] ;  /* 0x0000070a0e147981 */ /* 0x000f22000c1e9100 */
[----:B------:R-:W-:-:S04]  /*0950*/  PRMT R5, R5, 0xba98, RZ ;  /* 0x0000ba9805057816 */ /* 0x000fc800000000ff */
[----:B------:R-:W-:Y:S02]  /*0960*/  LOP3.LUT R28, R5, 0x7f7f7f7f, RZ, 0xc0, !PT ;  /* 0x7f7f7f7f051c7812 */ /* 0x000fe400078ec0ff */
[----:B--2---:R-:W-:Y:S01]  /*0970*/  LOP3.LUT R5, R18, 0x80808080, R5, 0xde, !PT ;  /* 0x8080808012057812 */ /* 0x004fe200078ede05 */
[----:B-----5:R-:W-:-:S04]  /*0980*/  IDP.4A.S8.S8 R24, R25, R21, R24 ;  /* 0x0000001519187226 */ /* 0x020fc80000000618 */
[----:B------:R-:W-:Y:S02]  /*0990*/  IMAD.IADD R25, R5, 0x1, -R28 ;  /* 0x0000000105197824 */ /* 0x000fe400078e0a1c */
[----:B------:R-:W-:Y:S01]  /*09a0*/  IMAD.SHL.U32 R5, R22, 0x10, RZ ;  /* 0x0000001016057824 */ /* 0x000fe200078e00ff */
[----:B------:R-:W2:Y:S04]  /*09b0*/  LDG.E.U8.CONSTANT R28, desc[UR10][R14.64+0x9] ;  /* 0x0000090a0e1c7981 */ /* 0x000ea8000c1e9100 */
[----:B---3--:R-:W-:Y:S02]  /*09c0*/  LOP3.LUT R21, R26, 0x100, R5, 0xf8, !PT ;  /* 0x000001001a157812 */ /* 0x008fe400078ef805 */
[----:B------:R-:W3:Y:S04]  /*09d0*/  LDG.E.CONSTANT R26, desc[UR10][R10.64+0x10] ;  /* 0x0000100a0a1a7981 */ /* 0x000ee8000c1e9900 */
[----:B------:R-:W5:Y:S01]  /*09e0*/  LDG.E.U8.CONSTANT R5, desc[UR10][R8.64+0x4c] ;  /* 0x00004c0a08057981 */ /* 0x000f62000c1e9100 */
[----:B------:R-:W-:Y:S01]  /*09f0*/  LOP3.LUT R25, R25, 0x80808080, R18, 0xb4, !PT ;  /* 0x8080808019197812 */ /* 0x000fe200078eb412 */
[----:B------:R-:W-:-:S06]  /*0a00*/  IMAD.WIDE.U32 R18, R21, 0x4, R12 ;  /* 0x0000000415127825 */ /* 0x000fcc00078e000c */
[----:B------:R0:W2:Y:S01]  /*0a10*/  LDG.E.CONSTANT R18, desc[UR10][R18.64] ;  /* 0x0000000a12127981 */ /* 0x0000a2000c1e9900 */
[----:B------:R-:W-:-:S05]  /*0a20*/  IMAD.SHL.U32 R21, R22, 0x8, RZ ;  /* 0x0000000816157824 */ /* 0x000fca00078e00ff */
[----:B----4-:R-:W-:-:S05]  /*0a30*/  LOP3.LUT R21, R20, 0x100, R21, 0xf8, !PT ;  /* 0x0000010014157812 */ /* 0x010fca00078ef815 */
[----:B------:R-:W-:-:S06]  /*0a40*/  IMAD.WIDE.U32 R20, R21, 0x4, R12 ;  /* 0x0000000415147825 */ /* 0x000fcc00078e000c */
[----:B------:R2:W4:Y:S01]  /*0a50*/  LDG.E.CONSTANT R20, desc[UR10][R20.64] ;  /* 0x0000000a14147981 */ /* 0x000522000c1e9900 */
[----:B---3--:R-:W-:Y:S01]  /*0a60*/  IDP.4A.S8.S8 R24, R25, R26, R24 ;  /* 0x0000001a19187226 */ /* 0x008fe20000000618 */
[----:B-----5:R-:W-:Y:S02]  /*0a70*/  LOP3.LUT R25, R5, 0xf, RZ, 0xc0, !PT ;  /* 0x0000000f05197812 */ /* 0x020fe400078ec0ff */
[----:B------:R-:W-:-:S03]  /*0a80*/  SHF.R.U32.HI R5, RZ, 0x4, R5 ;  /* 0x00000004ff057819 */ /* 0x000fc60000011605 */
[----:B------:R-:W-:Y:S02]  /*0a90*/  IMAD R25, R25, 0x1010101, RZ ;  /* 0x0101010119197824 */ /* 0x000fe400078e02ff */
[----:B0-----:R-:W-:-:S03]  /*0aa0*/  IMAD R19, R5, 0x1010101, RZ ;  /* 0x0101010105137824 */ /* 0x001fc600078e02ff */
[----:B------:R-:W-:-:S04]  /*0ab0*/  LOP3.LUT R25, R25, 0x8040201, RZ, 0xc0, !PT ;  /* 0x0804020119197812 */ /* 0x000fc800078ec0ff */
[----:B------:R-:W-:Y:S02]  /*0ac0*/  LOP3.LUT R5, R25, 0x88848281, RZ, 0x3c, !PT ;  /* 0x8884828119057812 */ /* 0x000fe400078e3cff */
[----:B------:R-:W-:Y:S02]  /*0ad0*/  LOP3.LUT R19, R19, 0x8040201, RZ, 0xc0, !PT ;  /* 0x0804020113137812 */ /* 0x000fe400078ec0ff */
[----:B------:R-:W-:Y:S02]  /*0ae0*/  IADD3 R26, PT, PT, -R5, 0x1010100, RZ ;  /* 0x01010100051a7810 */ /* 0x000fe40007ffe1ff */
[----:B------:R-:W-:Y:S01]  /*0af0*/  LOP3.LUT R14, R19, 0x88848281, RZ, 0x3c, !PT ;  /* 0x88848281130e7812 */ /* 0x000fe200078e3cff */
[----:B------:R0:W3:Y:S01]  /*0b00*/  LDG.E.U8.CONSTANT R5, desc[UR10][R8.64+0x4d] ;  /* 0x00004d0a08057981 */ /* 0x0000e2000c1e9100 */
[----:B------:R-:W-:Y:S02]  /*0b10*/  LOP3.LUT R26, R26, 0xf7fbfdfe, R25, 0xe0, !PT ;  /* 0xf7fbfdfe1a1a7812 */ /* 0x000fe400078ee019 */
[----:B------:R-:W-:-:S02]  /*0b20*/  IADD3 R14, PT, PT, -R14, 0x1010100, RZ ;  /* 0x010101000e0e7810 */ /* 0x000fc40007ffe1ff */
[----:B------:R-:W-:Y:S02]  /*0b30*/  PRMT R15, R26, 0xba98, RZ ;  /* 0x0000ba981a0f7816 */ /* 0x000fe400000000ff */
[----:B------:R-:W-:Y:S02]  /*0b40*/  LOP3.LUT R19, R14, 0xf7fbfdfe, R19, 0xe0, !PT ;  /* 0xf7fbfdfe0e137812 */ /* 0x000fe400078ee013 */
[----:B------:R-:W-:Y:S02]  /*0b50*/  LOP3.LUT R14, R15, 0x7f7f7f7f, RZ, 0xc0, !PT ;  /* 0x7f7f7f7f0f0e7812 */ /* 0x000fe400078ec0ff */
[----:B--2---:R-:W-:-:S05]  /*0b60*/  LOP3.LUT R21, R18, 0x80808080, R15, 0xde, !PT ;  /* 0x8080808012157812 */ /* 0x004fca00078ede0f */
[----:B------:R-:W-:Y:S02]  /*0b70*/  IMAD.IADD R21, R21, 0x1, -R14 ;  /* 0x0000000115157824 */ /* 0x000fe400078e0a0e */
[----:B------:R-:W-:-:S05]  /*0b80*/  IMAD.SHL.U32 R14, R22, 0x4, RZ ;  /* 0x00000004160e7824 */ /* 0x000fca00078e00ff */
[----:B------:R-:W-:Y:S02]  /*0b90*/  LOP3.LUT R15, R27, 0x100, R14, 0xf8, !PT ;  /* 0x000001001b0f7812 */ /* 0x000fe400078ef80e */
[----:B------:R-:W-:Y:S01]  /*0ba0*/  LOP3.LUT R14, R2, 0x7, RZ, 0xc0, !PT ;  /* 0x00000007020e7812 */ /* 0x000fe200078ec0ff */
[----:B------:R-:W-:Y:S01]  /*0bb0*/  IMAD.SHL.U32 R25, R22, 0x2, RZ ;  /* 0x0000000216197824 */ /* 0x000fe200078e00ff */
[----:B------:R-:W-:Y:S01]  /*0bc0*/  PRMT R19, R19, 0xba98, RZ ;  /* 0x0000ba9813137816 */ /* 0x000fe200000000ff */
[----:B------:R-:W2:Y:S01]  /*0bd0*/  LDG.E.CONSTANT R22, desc[UR10][R10.64+0x20] ;  /* 0x0000200a0a167981 */ /* 0x000ea2000c1e9900 */
[----:B0-----:R-:W-:Y:S01]  /*0be0*/  SHF.R.U32.HI R9, RZ, 0x1, R14 ;  /* 0x00000001ff097819 */ /* 0x001fe2000001160e */
[----:B------:R-:W-:Y:S01]  /*0bf0*/  IMAD.WIDE.U32 R14, R15, 0x4, R12 ;  /* 0x000000040f0e7825 */ /* 0x000fe200078e000c */
[----:B------:R-:W-:Y:S02]  /*0c00*/  LOP3.LUT R25, R28, 0x100, R25, 0xf8, !PT ;  /* 0x000001001c197812 */ /* 0x000fe400078ef819 */
[----:B------:R-:W-:-:S02]  /*0c10*/  IADD3 R8, P0, PT, R9, R16, RZ ;  /* 0x0000001009087210 */ /* 0x000fc40007f1e0ff */
[----:B------:R-:W-:Y:S01]  /*0c20*/  LOP3.LUT R21, R21, 0x80808080, R18, 0xb4, !PT ;  /* 0x8080808015157812 */ /* 0x000fe200078eb412 */
[----:B------:R-:W5:Y:S01]  /*0c30*/  LDG.E.CONSTANT R14, desc[UR10][R14.64] ;  /* 0x0000000a0e0e7981 */ /* 0x000f62000c1e9900 */
[----:B------:R-:W-:Y:S01]  /*0c40*/  IMAD.WIDE.U32 R12, R25, 0x4, R12 ;  /* 0x00000004190c7825 */ /* 0x000fe200078e000c */
[----:B------:R-:W-:Y:S02]  /*0c50*/  LOP3.LUT R18, R19, 0x7f7f7f7f, RZ, 0xc0, !PT ;  /* 0x7f7f7f7f13127812 */ /* 0x000fe400078ec0ff */
[----:B------:R-:W2:Y:S01]  /*0c60*/  LDG.E.U16.CONSTANT R16, desc[UR10][R16.64] ;  /* 0x0000000a10107981 */ /* 0x000ea2000c1e9500 */
[----:B------:R-:W-:Y:S01]  /*0c70*/  IMAD.X R9, RZ, RZ, R17, P0 ;  /* 0x000000ffff097224 */ /* 0x000fe200000e0611 */
[----:B----4-:R-:W-:Y:S02]  /*0c80*/  LOP3.LUT R19, R20, 0x80808080, R19, 0xde, !PT ;  /* 0x8080808014137812 */ /* 0x010fe400078ede13 */
[----:B------:R-:W4:Y:S04]  /*0c90*/  LDG.E.CONSTANT R12, desc[UR10][R12.64] ;  /* 0x0000000a0c0c7981 */ /* 0x000f28000c1e9900 */
[----:B------:R-:W2:Y:S01]  /*0ca0*/  LDG.E.U8.CONSTANT R8, desc[UR10][R8.64+0x6a] ;  /* 0x00006a0a08087981 */ /* 0x000ea2000c1e9100 */
[----:B------:R-:W-:-:S03]  /*0cb0*/  IMAD.IADD R19, R19, 0x1, -R18 ;  /* 0x0000000113137824 */ /* 0x000fc600078e0a12 */
[----:B------:R-:W4:Y:S02]  /*0cc0*/  LDG.E.CONSTANT R18, desc[UR10][R10.64+0x14] ;  /* 0x0000140a0a127981 */ /* 0x000f24000c1e9900 */
[----:B------:R-:W-:Y:S02]  /*0cd0*/  LOP3.LUT R20, R19, 0x80808080, R20, 0xb4, !PT ;  /* 0x8080808013147812 */ /* 0x000fe400078eb414 */
[----:B------:R-:W4:Y:S04]  /*0ce0*/  LDG.E.CONSTANT R19, desc[UR10][R10.64+0x18] ;  /* 0x0000180a0a137981 */ /* 0x000f28000c1e9900 */
[----:B------:R-:W4:Y:S04]  /*0cf0*/  LDG.E.CONSTANT R15, desc[UR10][R10.64+0x1c] ;  /* 0x00001c0a0a0f7981 */ /* 0x000f28000c1e9900 */
[----:B------:R0:W4:Y:S02]  /*0d00*/  LDG.E.U16.CONSTANT R25, desc[UR10][R10.64] ;  /* 0x0000000a0a197981 */ /* 0x000124000c1e9500 */
[----:B0-----:R-:W-:-:S05]  /*0d10*/  IMAD.SHL.U32 R11, R2, 0x4, RZ ;  /* 0x00000004020b7824 */ /* 0x001fca00078e00ff */
[----:B------:R-:W-:Y:S01]  /*0d20*/  LOP3.LUT R11, R11, 0x4, RZ, 0xc0, !PT ;  /* 0x000000040b0b7812 */ /* 0x000fe200078ec0ff */
[----:B------:R-:W-:-:S05]  /*0d30*/  VIADD R23, R23, 0x4 ;  /* 0x0000000417177836 */ /* 0x000fca0000000000 */
[----:B------:R-:W-:Y:S01]  /*0d40*/  ISETP.GE.U32.AND P0, PT, R23, UR6, PT ;  /* 0x0000000617007c0c */ /* 0x000fe2000bf06070 */
[----:B------:R-:W-:Y:S02]  /*0d50*/  VIADD R7, R7, 0x4 ;  /* 0x0000000407077836 */ /* 0x000fe40000000000 */
[----:B------:R-:W-:Y:S01]  /*0d60*/  VIADD R3, R3, 0x20 ;  /* 0x0000002003037836 */ /* 0x000fe20000000000 */
[----:B---3--:R-:W-:Y:S02]  /*0d70*/  LOP3.LUT R9, R5, 0xf, RZ, 0xc0, !PT ;  /* 0x0000000f05097812 */ /* 0x008fe400078ec0ff */
[----:B------:R-:W-:-:S03]  /*0d80*/  SHF.R.U32.HI R5, RZ, 0x4, R5 ;  /* 0x00000004ff057819 */ /* 0x000fc60000011605 */
[----:B------:R-:W-:Y:S02]  /*0d90*/  IMAD R9, R9, 0x1010101, RZ ;  /* 0x0101010109097824 */ /* 0x000fe400078e02ff */
[----:B------:R-:W-:-:S03]  /*0da0*/  IMAD R13, R5, 0x1010101, RZ ;  /* 0x01010101050d7824 */ /* 0x000fc600078e02ff */
[----:B------:R-:W-:Y:S02]  /*0db0*/  LOP3.LUT R9, R9, 0x8040201, RZ, 0xc0, !PT ;  /* 0x0804020109097812 */ /* 0x000fe400078ec0ff */
[----:B------:R-:W-:Y:S02]  /*0dc0*/  LOP3.LUT R13, R13, 0x8040201, RZ, 0xc0, !PT ;  /* 0x080402010d0d7812 */ /* 0x000fe400078ec0ff */
[----:B------:R-:W-:-:S04]  /*0dd0*/  LOP3.LUT R5, R9, 0x88848281, RZ, 0x3c, !PT ;  /* 0x8884828109057812 */ /* 0x000fc800078e3cff */
[----:B------:R-:W-:Y:S02]  /*0de0*/  IADD3 R26, PT, PT, -R5, 0x1010100, RZ ;  /* 0x01010100051a7810 */ /* 0x000fe40007ffe1ff */
[----:B------:R-:W-:Y:S02]  /*0df0*/  LOP3.LUT R5, R13, 0x88848281, RZ, 0x3c, !PT ;  /* 0x888482810d057812 */ /* 0x000fe400078e3cff */
[----:B------:R-:W-:Y:S02]  /*0e00*/  LOP3.LUT R26, R26, 0xf7fbfdfe, R9, 0xe0, !PT ;  /* 0xf7fbfdfe1a1a7812 */ /* 0x000fe400078ee009 */
[----:B------:R-:W-:Y:S02]  /*0e10*/  IADD3 R10, PT, PT, -R5, 0x1010100, RZ ;  /* 0x01010100050a7810 */ /* 0x000fe40007ffe1ff */
[----:B------:R-:W-:Y:S02]  /*0e20*/  PRMT R5, R26, 0xba98, RZ ;  /* 0x0000ba981a057816 */ /* 0x000fe400000000ff */
[----:B------:R-:W-:-:S02]  /*0e30*/  LOP3.LUT R10, R10, 0xf7fbfdfe, R13, 0xe0, !PT ;  /* 0xf7fbfdfe0a0a7812 */ /* 0x000fc400078ee00d */
[----:B------:R-:W-:Y:S02]  /*0e40*/  LOP3.LUT R26, R5, 0x7f7f7f7f, RZ, 0xc0, !PT ;  /* 0x7f7f7f7f051a7812 */ /* 0x000fe400078ec0ff */
[----:B-----5:R-:W-:Y:S02]  /*0e50*/  LOP3.LUT R9, R14, 0x80808080, R5, 0xde, !PT ;  /* 0x808080800e097812 */ /* 0x020fe400078ede05 */
[----:B------:R-:W-:-:S03]  /*0e60*/  PRMT R5, R10, 0xba98, RZ ;  /* 0x0000ba980a057816 */ /* 0x000fc600000000ff */
[----:B------:R-:W-:Y:S01]  /*0e70*/  IMAD.IADD R9, R9, 0x1, -R26 ;  /* 0x0000000109097824 */ /* 0x000fe200078e0a1a */
[----:B--2---:R-:W-:Y:S02]  /*0e80*/  SHF.R.U32.HI R11, RZ, R11, R8 ;  /* 0x0000000bff0b7219 */ /* 0x004fe40000011608 */
[----:B------:R-:W-:Y:S02]  /*0e90*/  LOP3.LUT R8, R5, 0x7f7f7f7f, RZ, 0xc0, !PT ;  /* 0x7f7f7f7f05087812 */ /* 0x000fe400078ec0ff */
[----:B----4-:R-:W-:Y:S01]  /*0ea0*/  LOP3.LUT R5, R12, 0x80808080, R5, 0xde, !PT ;  /* 0x808080800c057812 */ /* 0x010fe200078ede05 */
[----:B------:R-:W-:Y:S01]  /*0eb0*/  IDP.4A.S8.S8 R18, R21, R18, R24 ;  /* 0x0000001215127226 */ /* 0x000fe20000000618 */
[----:B------:R-:W-:Y:S02]  /*0ec0*/  LOP3.LUT R11, R11, 0xf, RZ, 0xc0, !PT ;  /* 0x0000000f0b0b7812 */ /* 0x000fe400078ec0ff */
[----:B------:R-:W-:Y:S01]  /*0ed0*/  LOP3.LUT R9, R9, 0x80808080, R14, 0xb4, !PT ;  /* 0x8080808009097812 */ /* 0x000fe200078eb40e */
[----:B------:R-:W-:Y:S01]  /*0ee0*/  IMAD.IADD R5, R5, 0x1, -R8 ;  /* 0x0000000105057824 */ /* 0x000fe200078e0a08 */
[----:B------:R-:W-:Y:S01]  /*0ef0*/  I2FP.F32.U32 R11, R11 ;  /* 0x0000000b000b7245 */ /* 0x000fe20000201000 */
[----:B------:R-:W-:-:S03]  /*0f00*/  IDP.4A.S8.S8 R18, R20, R19, R18 ;  /* 0x0000001314127226 */ /* 0x000fc60000000612 */
[----:B------:R-:W-:Y:S01]  /*0f10*/  LOP3.LUT R5, R5, 0x80808080, R12, 0xb4, !PT ;  /* 0x8080808005057812 */ /* 0x000fe200078eb40c */
[----:B------:R-:W-:Y:S02]  /*0f20*/  IDP.4A.S8.S8 R9, R9, R15, R18 ;  /* 0x0000000f09097226 */ /* 0x000fe40000000612 */
[----:B------:R-:W-:Y:S01]  /*0f30*/  FADD.FTZ R11, R11, 0.5 ;  /* 0x3f0000000b0b7421 */ /* 0x000fe20000010000 */
[----:B------:R-:W-:Y:S02]  /*0f40*/  HADD2.F32 R16, -RZ, R16.H0_H0 ;  /* 0x20000010ff107230 */ /* 0x000fe40000004100 */
[----:B------:R-:W-:Y:S02]  /*0f50*/  IDP.4A.S8.S8 R5, R5, R22, R9 ;  /* 0x0000001605057226 */ /* 0x000fe40000000609 */
[----:B------:R-:W-:Y:S02]  /*0f60*/  HADD2.F32 R8, -RZ, R25.H0_H0 ;  /* 0x20000019ff087230 */ /* 0x000fe40000004100 */
[----:B------:R-:W-:Y:S01]  /*0f70*/  FMUL.FTZ R11, R16, R11 ;  /* 0x0000000b100b7220 */ /* 0x000fe20000410000 */
[----:B------:R-:W-:-:S03]  /*0f80*/  I2FP.F32.S32 R5, R5 ;  /* 0x0000000500057245 */ /* 0x000fc60000201400 */
[----:B------:R-:W-:-:S04]  /*0f90*/  FMUL.FTZ.D2 R11, R11, R8 ;  /* 0x000000080b0b7220 */ /* 0x000fc80000310000 */
[----:B------:R-:W-:Y:S01]  /*0fa0*/  FFMA.FTZ R6, R11, R5, R6 ;  /* 0x000000050b067223 */ /* 0x000fe20000010006 */
[----:B------:R-:W-:Y:S06]  /*0fb0*/  @!P0 BRA `(.L_x_14) ;  /* 0xfffffff000e88947 */ /* 0x000fec000383ffff */
.L_x_13:
[----:B------:R-:W-:Y:S05]  /*0fc0*/  BSYNC.RECONVERGENT B0 ;  /* 0x0000000000007941 */ /* 0x000fea0003800200 */
.L_x_12:
        /* <DEDUP_REMOVED lines=11> */
[----:B------:R-:W2:Y:S01]  /*1080*/  LDCU UR4, c[0x0][0x3a8] ;  /* 0x00007500ff0477ac */ /* 0x000ea20008000800 */
[----:B------:R-:W3:Y:S01]  /*1090*/  LDC.64 R2, c[0x0][0x390] ;  /* 0x0000e400ff027b82 */ /* 0x000ee20000000a00 */
[----:B-1----:R-:W-:-:S05]  /*10a0*/  FADD.FTZ R4, R8, R7 ;  /* 0x0000000708047221 */ /* 0x002fca0000010000 */
[----:B------:R-:W-:Y:S01]  /*10b0*/  F2FP.BF16.F32.PACK_AB R4, RZ, R4 ;  /* 0x00000004ff04723e */ /* 0x000fe200000010ff */
[----:B--2---:R-:W-:-:S04]  /*10c0*/  IMAD.U32 R5, RZ, RZ, UR4 ;  /* 0x00000004ff057e24 */ /* 0x004fc8000f8e00ff */
[----:B------:R-:W-:-:S04]  /*10d0*/  IMAD R5, R5, UR12, R0 ;  /* 0x0000000c05057c24 */ /* 0x000fc8000f8e0200 */
[----:B---3--:R-:W-:-:S05]  /*10e0*/  IMAD.WIDE.U32 R2, R5, 0x2, R2 ;  /* 0x0000000205027825 */ /* 0x008fca00078e0002 */
[----:B------:R-:W-:Y:S01]  /*10f0*/  STG.E.U16 desc[UR10][R2.64], R4 ;  /* 0x0000000402007986 */ /* 0x000fe2000c10150a */
[----:B------:R-:W-:Y:S05]  /*1100*/  EXIT ;  /* 0x000000000000794d */ /* 0x000fea0003800000 */
.L_x_15:
        /* <DEDUP_REMOVED lines=15> */
.L_x_1139:


//--------------------- .text._Z9moe_vec_qIN3c108BFloat16ELi32ELi4E12block_iq4_nlLi2EXadL_ZN45_INTERNAL_8d5cb472_14_gguf_kernel_cu_cd24131919vec_dot_iq4_nl_q8_1EPKvPK10block_q8_1RKiEEEvS5_S5_PT_PS9_iiii --------------------------
	.section	.text._Z9moe_vec_qIN3c108BFloat16ELi32ELi4E12block_iq4_nlLi2EXadL_ZN45_INTERNAL_8d5cb472_14_gguf_kernel_cu_cd24131919vec_dot_iq4_nl_q8_1EPKvPK10block_q8_1RKiEEEvS5_S5_PT_PS9_iiii,"ax",@progbits
	.align	128
.text._Z9moe_vec_qIN3c108BFloat16ELi32ELi4E12block_iq4_nlLi2EXadL_ZN45_INTERNAL_8d5cb472_14_gguf_kernel_cu_cd24131919vec_dot_iq4_nl_q8_1EPKvPK10block_q8_1RKiEEEvS5_S5_PT_PS9_iiii:
        .type           _Z9moe_vec_qIN3c108BFloat16ELi32ELi4E12block_iq4_nlLi2EXadL_ZN45_INTERNAL_8d5cb472_14_gguf_kernel_cu_cd24131919vec_dot_iq4_nl_q8_1EPKvPK10block_q8_1RKiEEEvS5_S5_PT_PS9_iiii,@function
        .size           _Z9moe_vec_qIN3c108BFloat16ELi32ELi4E12block_iq4_nlLi2EXadL_ZN45_INTERNAL_8d5cb472_14_gguf_kernel_cu_cd24131919vec_dot_iq4_nl_q8_1EPKvPK10block_q8_1RKiEEEvS5_S5_PT_PS9_iiii,(.L_x_1140 - _Z9moe_vec_qIN3c108BFloat16ELi32ELi4E12block_iq4_nlLi2EXadL_ZN45_INTERNAL_8d5cb472_14_gguf_kernel_cu_cd24131919vec_dot_iq4_nl_q8_1EPKvPK10block_q8_1RKiEEEvS5_S5_PT_PS9_iiii)
        .other          _Z9moe_vec_qIN3c108BFloat16ELi32ELi4E12block_iq4_nlLi2EXadL_ZN45_INTERNAL_8d5cb472_14_gguf_kernel_cu_cd24131919vec_dot_iq4_nl_q8_1EPKvPK10block_q8_1RKiEEEvS5_S5_PT_PS9_iiii,@"STO_CUDA_ENTRY STV_DEFAULT"
_Z9moe_vec_qIN3c108BFloat16ELi32ELi4E12block_iq4_nlLi2EXadL_ZN45_INTERNAL_8d5cb472_14_gguf_kernel_cu_cd24131919vec_dot_iq4_nl_q8_1EPKvPK10block_q8_1RKiEEEvS5_S5_PT_PS9_iiii:
        /* <DEDUP_REMOVED lines=8> */
[----:B------:R-:W0:Y:S01]  /*0080*/  LDCU.64 UR6, c[0x0][0x3a0] ;  /* 0x00007400ff0677ac */ /* 0x000e220008000a00 */
[----:B------:R-:W1:Y:S01]  /*0090*/  S2R R2, SR_CTAID.Z ;  /* 0x0000000000027919 */ /* 0x000e620000002700 */
[----:B------:R-:W2:Y:S01]  /*00a0*/  LDC.64 R12, c[0x0][0x388] ;  /* 0x0000e200ff0c7b82 */ /* 0x000ea20000000a00 */
[----:B------:R-:W-:Y:S01]  /*00b0*/  BSSY.RECONVERGENT B0, `(.L_x_16) ;  /* 0x00000a3000007945 */ /* 0x000fe20003800200 */
[----:B------:R-:W3:Y:S01]  /*00c0*/  LDCU UR5, c[0x0][0x3ac] ;  /* 0x00007580ff0577ac */ /* 0x000ee20008000800 */
[----:B------:R-:W4:Y:S01]  /*00d0*/  LDCU.64 UR10, c[0x4][0x48] ;  /* 0x01000900ff0a77ac */ /* 0x000f220008000a00 */
[----:B0-----:R-:W0:Y:S01]  /*00e0*/  I2F.U32.RP R3, UR6 ;  /* 0x0000000600037d06 */ /* 0x001e220008209000 */
[----:B------:R-:W-:Y:S01]  /*00f0*/  USHF.R.S32.HI UR4, URZ, 0x1f, UR7 ;  /* 0x0000001fff047899 */ /* 0x000fe20008011407 */
[----:B------:R-:W-:-:S03]  /*0100*/  ISETP.NE.U32.AND P2, PT, RZ, UR6, PT ;  /* 0x00000006ff007c0c */ /* 0x000fc6000bf45070 */
[----:B------:R-:W-:-:S04]  /*0110*/  ULEA.HI UR4, UR4, UR7, URZ, 0x5 ;  /* 0x0000000704047291 */ /* 0x000fc8000f8f28ff */
[----:B------:R-:W-:Y:S01]  /*0120*/  USHF.R.S32.HI UR4, URZ, 0x5, UR4 ;  /* 0x00000005ff047899 */ /* 0x000fe20008011404 */
[----:B0-----:R-:W0:Y:S02]  /*0130*/  MUFU.RCP R3, R3 ;  /* 0x0000000300037308 */ /* 0x001e240000001000 */
[----:B0-----:R-:W-:Y:S02]  /*0140*/  VIADD R4, R3, 0xffffffe ;  /* 0x0ffffffe03047836 */ /* 0x001fe40000000000 */
[----:B------:R-:W0:Y:S04]  /*0150*/  S2R R3, SR_TID.X ;  /* 0x0000000000037919 */ /* 0x000e280000002100 */
[----:B------:R5:W3:Y:S02]  /*0160*/  F2I.FTZ.U32.TRUNC.NTZ R5, R4 ;  /* 0x0000000400057305 */ /* 0x000ae4000021f000 */
[----:B-----5:R-:W-:-:S02]  /*0170*/  IMAD.MOV.U32 R4, RZ, RZ, RZ ;  /* 0x000000ffff047224 */ /* 0x020fc400078e00ff */
[----:B---3--:R-:W-:-:S04]  /*0180*/  IMAD.MOV R7, RZ, RZ, -R5 ;  /* 0x000000ffff077224 */ /* 0x008fc800078e0a05 */
[----:B------:R-:W-:-:S04]  /*0190*/  IMAD R7, R7, UR6, RZ ;  /* 0x0000000607077c24 */ /* 0x000fc8000f8e02ff */
[----:B------:R-:W-:-:S06]  /*01a0*/  IMAD.HI.U32 R5, R5, R7, R4 ;  /* 0x0000000705057227 */ /* 0x000fcc00078e0004 */
[----:B-1----:R-:W-:Y:S01]  /*01b0*/  IMAD.HI.U32 R5, R5, R2, RZ ;  /* 0x0000000205057227 */ /* 0x002fe200078e00ff */
[----:B0-----:R-:W-:-:S03]  /*01c0*/  SHF.R.U32.HI R11, RZ, 0x1, R3 ;  /* 0x00000001ff0b7819 */ /* 0x001fc60000011603 */
[----:B------:R-:W-:-:S04]  /*01d0*/  IMAD.MOV R7, RZ, RZ, -R5 ;  /* 0x000000ffff077224 */ /* 0x000fc800078e0a05 */
[----:B------:R-:W-:Y:S02]  /*01e0*/  IMAD R6, R7, UR6, R2 ;  /* 0x0000000607067c24 */ /* 0x000fe4000f8e0202 */
[----:B------:R-:W-:-:S03]  /*01f0*/  IMAD.MOV.U32 R7, RZ, RZ, RZ ;  /* 0x000000ffff077224 */ /* 0x000fc600078e00ff */
[----:B------:R-:W-:-:S13]  /*0200*/  ISETP.GE.U32.AND P0, PT, R6, UR6, PT ;  /* 0x0000000606007c0c */ /* 0x000fda000bf06070 */
[----:B------:R-:W-:Y:S01]  /*0210*/  @P0 IADD3 R6, PT, PT, R6, -UR6, RZ ;  /* 0x8000000606060c10 */ /* 0x000fe2000fffe0ff */
[----:B------:R-:W-:Y:S01]  /*0220*/  @P0 VIADD R5, R5, 0x1 ;  /* 0x0000000105050836 */ /* 0x000fe20000000000 */
[----:B------:R-:W-:Y:S02]  /*0230*/  ISETP.GE.U32.AND P0, PT, R11, UR4, PT ;  /* 0x000000040b007c0c */ /* 0x000fe4000bf06070 */
[----:B------:R-:W-:-:S13]  /*0240*/  ISETP.GE.U32.AND P1, PT, R6, UR6, PT ;  /* 0x0000000606007c0c */ /* 0x000fda000bf26070 */
[----:B------:R-:W-:Y:S01]  /*0250*/  @P1 VIADD R5, R5, 0x1 ;  /* 0x0000000105051836 */ /* 0x000fe20000000000 */
[----:B------:R-:W-:Y:S01]  /*0260*/  @!P2 LOP3.LUT R5, RZ, UR6, RZ, 0x33, !PT ;  /* 0x00000006ff05ac12 */ /* 0x000fe2000f8e33ff */
[----:B------:R-:W0:Y:S04]  /*0270*/  LDCU.64 UR6, c[0x0][0x358] ;  /* 0x00006b00ff0677ac */ /* 0x000e280008000a00 */
[----:B------:R-:W-:-:S04]  /*0280*/  IMAD R5, R5, UR5, RZ ;  /* 0x0000000505057c24 */ /* 0x000fc8000f8e02ff */
[----:B--2---:R-:W-:Y:S01]  /*0290*/  IMAD.WIDE.U32 R12, R5, 0x4, R12 ;  /* 0x00000004050c7825 */ /* 0x004fe200078e000c */
[----:B----4-:R-:W-:Y:S06]  /*02a0*/  @P0 BRA `(.L_x_17) ;  /* 0x00000008000c0947 */ /* 0x010fec0003800000 */
[----:B------:R-:W1:Y:S02]  /*02b0*/  LDC.64 R14, c[0x0][0x398] ;  /* 0x0000e600ff0e7b82 */ /* 0x000e640000000a00 */
[----:B-1----:R-:W-:-:S05]  /*02c0*/  IMAD.WIDE.U32 R14, R2, 0x4, R14 ;  /* 0x00000004020e7825 */ /* 0x002fca00078e000e */
[----:B0-----:R-:W2:Y:S01]  /*02d0*/  LDG.E R4, desc[UR6][R14.64] ;  /* 0x000000060e047981 */ /* 0x001ea2000c1e1900 */
[----:B------:R-:W-:Y:S01]  /*02e0*/  IMAD.SHL.U32 R6, R3, 0x2, RZ ;  /* 0x0000000203067824 */ /* 0x000fe200078e00ff */
[----:B------:R-:W-:Y:S01]  /*02f0*/  UIMAD UR5, UR4, UR8, URZ ;  /* 0x00000008040572a4 */ /* 0x000fe2000f8e02ff */
[----:B------:R-:W-:Y:S02]  /*0300*/  HFMA2 R7, -RZ, RZ, 0, 0 ;  /* 0x00000000ff077431 */ /* 0x000fe400000001ff */
[----:B------:R-:W-:Y:S01]  /*0310*/  IMAD R9, R0, UR4, R11 ;  /* 0x0000000400097c24 */ /* 0x000fe2000f8e020b */
[----:B------:R-:W-:-:S05]  /*0320*/  LOP3.LUT R6, R6, 0x2, RZ, 0xc0, !PT ;  /* 0x0000000206067812 */ /* 0x000fca00078ec0ff */
[----:B------:R-:W-:Y:S02]  /*0330*/  IMAD.SHL.U32 R8, R6, 0x2, RZ ;  /* 0x0000000206087824 */ /* 0x000fe400078e00ff */
[----:B--2---:R-:W-:-:S07]  /*0340*/  IMAD R4, R4, UR5, RZ ;  /* 0x0000000504047c24 */ /* 0x004fce000f8e02ff */
.L_x_18:
[----:B------:R-:W0:Y:S01]  /*0350*/  LDC.64 R18, c[0x0][0x380] ;  /* 0x0000e000ff127b82 */ /* 0x000e220000000a00 */
[----:B------:R-:W-:Y:S02]  /*0360*/  SHF.R.S32.HI R5, RZ, 0x1f, R9 ;  /* 0x0000001fff057819 */ /* 0x000fe40000011409 */
[----:B------:R-:W-:-:S04]  /*0370*/  IADD3 R15, P0, PT, R4, R9, RZ ;  /* 0x00000009040f7210 */ /* 0x000fc80007f1e0ff */
[----:B------:R-:W-:-:S05]  /*0380*/  LEA.HI.X.SX32 R5, R4, R5, 0x1, P0 ;  /* 0x0000000504057211 */ /* 0x000fca00000f0eff */
[----:B------:R-:W-:Y:S02]  /*0390*/  IMAD R5, R5, 0x12, RZ ;  /* 0x0000001205057824 */ /* 0x000fe400078e02ff */
[----:B0-----:R-:W-:-:S04]  /*03a0*/  IMAD.WIDE.U32 R18, R15, 0x12, R18 ;  /* 0x000000120f127825 */ /* 0x001fc800078e0012 */
[----:B------:R-:W-:Y:S02]  /*03b0*/  IMAD.IADD R19, R19, 0x1, R5 ;  /* 0x0000000113137824 */ /* 0x000fe400078e0205 */
[----:B------:R-:W-:-:S05]  /*03c0*/  IMAD.WIDE.U32 R14, R8, 0x2, R18 ;  /* 0x00000002080e7825 */ /* 0x000fca00078e0012 */
[----:B------:R-:W2:Y:S04]  /*03d0*/  LDG.E.U16.CONSTANT R10, desc[UR6][R14.64+0x2] ;  /* 0x000002060e0a7981 */ /* 0x000ea8000c1e9500 */
[----:B------:R0:W3:Y:S01]  /*03e0*/  LDG.E.U16.CONSTANT R5, desc[UR6][R14.64+0x4] ;  /* 0x000004060e057981 */ /* 0x0000e2000c1e9500 */
[----:B------:R-:W-:-:S05]  /*03f0*/  IMAD.WIDE.U32 R20, R8, 0x2, R18 ;  /* 0x0000000208147825 */ /* 0x000fca00078e0012 */
[----:B------:R-:W4:Y:S04]  /*0400*/  LDG.E.U16.CONSTANT R16, desc[UR6][R20.64+0x6] ;  /* 0x0000060614107981 */ /* 0x000f28000c1e9500 */
[----:B------:R3:W5:Y:S01]  /*0410*/  LDG.E.U16.CONSTANT R17, desc[UR6][R20.64+0x8] ;  /* 0x0000080614117981 */ /* 0x000762000c1e9500 */
[----:B--2---:R-:W-:Y:S02]  /*0420*/  LOP3.LUT R24, R10, 0xf, RZ, 0xc0, !PT ;  /* 0x0000000f0a187812 */ /* 0x004fe400078ec0ff */
[----:B------:R-:W-:Y:S02]  /*0430*/  SHF.R.U32.HI R22, RZ, 0x8, R10 ;  /* 0x00000008ff167819 */ /* 0x000fe4000001160a */
[----:B------:R-:W-:Y:S02]  /*0440*/  IADD3 R24, P0, PT, R24, UR10, RZ ;  /* 0x0000000a18187c10 */ /* 0x000fe4000ff1e0ff */
[----:B------:R-:W-:-:S02]  /*0450*/  SHF.R.U64 R28, R10, 0xc, RZ ;  /* 0x0000000c0a1c7819 */ /* 0x000fc400000012ff */
[----:B------:R-:W-:Y:S01]  /*0460*/  LOP3.LUT R22, R22, 0xf, RZ, 0xc0, !PT ;  /* 0x0000000f16167812 */ /* 0x000fe200078ec0ff */
[----:B------:R-:W-:Y:S01]  /*0470*/  IMAD.X R25, RZ, RZ, UR11, P0 ;  /* 0x0000000bff197e24 */ /* 0x000fe200080e06ff */
[----:B------:R-:W-:Y:S02]  /*0480*/  SHF.R.U32.HI R10, RZ, 0x4, R10 ;  /* 0x00000004ff0a7819 */ /* 0x000fe4000001160a */
[----:B------:R-:W-:Y:S02]  /*0490*/  IADD3 R28, P1, PT, R28, UR10, RZ ;  /* 0x0000000a1c1c7c10 */ /* 0x000fe4000ff3e0ff */
[----:B0-----:R-:W-:Y:S01]  /*04a0*/  IADD3 R14, P0, PT, R22, UR10, RZ ;  /* 0x0000000a160e7c10 */ /* 0x001fe2000ff1e0ff */
[----:B------:R-:W2:Y:S01]  /*04b0*/  LDG.E.U8.CONSTANT R24, desc[UR6][R24.64] ;  /* 0x0000000618187981 */ /* 0x000ea2000c1e9100 */
[----:B------:R-:W-:Y:S01]  /*04c0*/  LOP3.LUT R10, R10, 0xf, RZ, 0xc0, !PT ;  /* 0x0000000f0a0a7812 */ /* 0x000fe200078ec0ff */
[----:B------:R-:W-:Y:S01]  /*04d0*/  IMAD.X R29, RZ, RZ, UR11, P1 ;  /* 0x0000000bff1d7e24 */ /* 0x000fe200088e06ff */
[----:B------:R-:W-:-:S02]  /*04e0*/  IADD3.X R15, PT, PT, RZ, UR11, RZ, P0, !PT ;  /* 0x0000000bff0f7c10 */ /* 0x000fc400087fe4ff */
[----:B------:R-:W-:Y:S02]  /*04f0*/  IADD3 R22, P1, PT, R10, UR10, RZ ;  /* 0x0000000a0a167c10 */ /* 0x000fe4000ff3e0ff */
[----:B---3--:R-:W-:Y:S01]  /*0500*/  LOP3.LUT R20, R5, 0xf, RZ, 0xc0, !PT ;  /* 0x0000000f05147812 */ /* 0x008fe200078ec0ff */
[----:B------:R0:W2:Y:S01]  /*0510*/  LDG.E.U8.CONSTANT R21, desc[UR6][R14.64] ;  /* 0x000000060e157981 */ /* 0x0000a2000c1e9100 */
[--C-:B------:R-:W-:Y:S02]  /*0520*/  SHF.R.U32.HI R10, RZ, 0x8, R5.reuse ;  /* 0x00000008ff0a7819 */ /* 0x100fe40000011605 */
[----:B------:R-:W-:Y:S01]  /*0530*/  SHF.R.U32.HI R26, RZ, 0x4, R5 ;  /* 0x00000004ff1a7819 */ /* 0x000fe20000011605 */
[----:B------:R-:W-:Y:S01]  /*0540*/  IMAD.X R23, RZ, RZ, UR11, P1 ;  /* 0x0000000bff177e24 */ /* 0x000fe200088e06ff */
[----:B------:R-:W-:Y:S01]  /*0550*/  LOP3.LUT R10, R10, 0xf, RZ, 0xc0, !PT ;  /* 0x0000000f0a0a7812 */ /* 0x000fe200078ec0ff */
[----:B------:R-:W3:Y:S01]  /*0560*/  LDG.E.U8.CONSTANT R28, desc[UR6][R28.64] ;  /* 0x000000061c1c7981 */ /* 0x000ee2000c1e9100 */
[----:B------:R-:W-:-:S02]  /*0570*/  LOP3.LUT R26, R26, 0xf, RZ, 0xc0, !PT ;  /* 0x0000000f1a1a7812 */ /* 0x000fc400078ec0ff */
[----:B0-----:R-:W-:Y:S02]  /*0580*/  IADD3 R14, P0, PT, R20, UR10, RZ ;  /* 0x0000000a140e7c10 */ /* 0x001fe4000ff1e0ff */
[----:B------:R-:W-:Y:S01]  /*0590*/  SHF.R.U32.HI R5, RZ, 0xc, R5 ;  /* 0x0000000cff057819 */ /* 0x000fe20000011605 */
[----:B------:R0:W3:Y:S01]  /*05a0*/  LDG.E.U8.CONSTANT R20, desc[UR6][R22.64] ;  /* 0x0000000616147981 */ /* 0x0000e2000c1e9100 */
[----:B------:R-:W-:Y:S01]  /*05b0*/  IADD3 R26, P1, PT, R26, UR10, RZ ;  /* 0x0000000a1a1a7c10 */ /* 0x000fe2000ff3e0ff */
[----:B------:R-:W-:Y:S01]  /*05c0*/  IMAD.X R15, RZ, RZ, UR11, P0 ;  /* 0x0000000bff0f7e24 */ /* 0x000fe200080e06ff */
[----:B------:R-:W-:-:S03]  /*05d0*/  LOP3.LUT R5, R5, 0xffff, RZ, 0xc0, !PT ;  /* 0x0000ffff05057812 */ /* 0x000fc600078ec0ff */
[----:B------:R-:W-:Y:S01]  /*05e0*/  IMAD.X R27, RZ, RZ, UR11, P1 ;  /* 0x0000000bff1b7e24 */ /* 0x000fe200088e06ff */
[----:B------:R1:W3:Y:S01]  /*05f0*/  LDG.E.U8.CONSTANT R29, desc[UR6][R14.64] ;  /* 0x000000060e1d7981 */ /* 0x0002e2000c1e9100 */
[----:B0-----:R-:W-:Y:S02]  /*0600*/  IADD3 R22, P0, PT, R10, UR10, RZ ;  /* 0x0000000a0a167c10 */ /* 0x001fe4000ff1e0ff */
[----:B----4-:R-:W-:-:S03]  /*0610*/  LOP3.LUT R25, R16, 0xf, RZ, 0xc0, !PT ;  /* 0x0000000f10197812 */ /* 0x010fc600078ec0ff */
[----:B------:R-:W-:Y:S01]  /*0620*/  IMAD.X R23, RZ, RZ, UR11, P0 ;  /* 0x0000000bff177e24 */ /* 0x000fe200080e06ff */
[----:B-1----:R-:W-:Y:S02]  /*0630*/  IADD3 R14, P0, PT, R5, UR10, RZ ;  /* 0x0000000a050e7c10 */ /* 0x002fe4000ff1e0ff */
[----:B------:R-:W-:Y:S01]  /*0640*/  SHF.R.U32.HI R10, RZ, 0x8, R16 ;  /* 0x00000008ff0a7819 */ /* 0x000fe20000011610 */
[----:B------:R0:W4:Y:S01]  /*0650*/  LDG.E.U8.CONSTANT R5, desc[UR6][R26.64] ;  /* 0x000000061a057981 */ /* 0x000122000c1e9100 */
[----:B------:R-:W-:Y:S02]  /*0660*/  IADD3.X R15, PT, PT, RZ, UR11, RZ, P0, !PT ;  /* 0x0000000bff0f7c10 */ /* 0x000fe400087fe4ff */
[----:B------:R-:W-:Y:S01]  /*0670*/  LOP3.LUT R10, R10, 0xf, RZ, 0xc0, !PT ;  /* 0x0000000f0a0a7812 */ /* 0x000fe200078ec0ff */
[----:B------:R-:W4:Y:S01]  /*0680*/  LDG.E.U8.CONSTANT R23, desc[UR6][R22.64] ;  /* 0x0000000616177981 */ /* 0x000f22000c1e9100 */
[----:B0-----:R-:W-:-:S03]  /*0690*/  IADD3 R26, P0, PT, R25, UR10, RZ ;  /* 0x0000000a191a7c10 */ /* 0x001fc6000ff1e0ff */
[----:B------:R0:W4:Y:S02]  /*06a0*/  LDG.E.U8.CONSTANT R22, desc[UR6][R14.64] ;  /* 0x000000060e167981 */ /* 0x000124000c1e9100 */
[----:B------:R-:W-:-:S05]  /*06b0*/  IMAD.X R27, RZ, RZ, UR11, P0 ;  /* 0x0000000bff1b7e24 */ /* 0x000fca00080e06ff */
[----:B------:R-:W4:Y:S01]  /*06c0*/  LDG.E.U8.CONSTANT R25, desc[UR6][R26.64] ;  /* 0x000000061a197981 */ /* 0x000f22000c1e9100 */
[----:B0-----:R-:W-:Y:S02]  /*06d0*/  IADD3 R14, P0, PT, R10, UR10, RZ ;  /* 0x0000000a0a0e7c10 */ /* 0x001fe4000ff1e0ff */
[----:B-----5:R-:W-:-:S03]  /*06e0*/  LOP3.LUT R10, R17, 0xf, RZ, 0xc0, !PT ;  /* 0x0000000f110a7812 */ /* 0x020fc600078ec0ff */
[----:B------:R-:W-:-:S05]  /*06f0*/  IMAD.X R15, RZ, RZ, UR11, P0 ;  /* 0x0000000bff0f7e24 */ /* 0x000fca00080e06ff */
[----:B------:R0:W5:Y:S02]  /*0700*/  LDG.E.U8.CONSTANT R27, desc[UR6][R14.64] ;  /* 0x000000060e1b7981 */ /* 0x000164000c1e9100 */
[----:B0-----:R-:W-:Y:S02]  /*0710*/  IADD3 R14, P0, PT, R10, UR10, RZ ;  /* 0x0000000a0a0e7c10 */ /* 0x001fe4000ff1e0ff */
[----:B------:R-:W5:Y:S03]  /*0720*/  LDG.E.U16.CONSTANT R10, desc[UR6][R18.64] ;  /* 0x00000006120a7981 */ /* 0x000f66000c1e9500 */
[----:B------:R-:W-:-:S05]  /*0730*/  IMAD.X R15, RZ, RZ, UR11, P0 ;  /* 0x0000000bff0f7e24 */ /* 0x000fca00080e06ff */
[----:B------:R0:W5:Y:S02]  /*0740*/  LDG.E.U8.CONSTANT R26, desc[UR6][R14.64] ;  /* 0x000000060e1a7981 */ /* 0x000164000c1e9100 */
[----:B0-----:R-:W-:-:S04]  /*0750*/  IMAD.WIDE R14, R11, 0x24, R12 ;  /* 0x000000240b0e7825 */ /* 0x001fc800078e020c */
[----:B--2---:R-:W-:Y:S01]  /*0760*/  IMAD R24, R21, 0x100, R24 ;  /* 0x0000010015187824 */ /* 0x004fe200078e0218 */
[----:B------:R-:W-:-:S04]  /*0770*/  SHF.R.U32.HI R21, RZ, 0x8, R17 ;  /* 0x00000008ff157819 */ /* 0x000fc80000011611 */
[----:B------:R-:W-:-:S04]  /*0780*/  LOP3.LUT R21, R21, 0xf, RZ, 0xc0, !PT ;  /* 0x0000000f15157812 */ /* 0x000fc800078ec0ff */
[----:B------:R-:W-:Y:S02]  /*0790*/  IADD3 R18, P0, PT, R21, UR10, RZ ;  /* 0x0000000a15127c10 */ /* 0x000fe4000ff1e0ff */
[----:B---3--:R-:W-:Y:S02]  /*07a0*/  LEA R20, R28, R20, 0x8 ;  /* 0x000000141c147211 */ /* 0x008fe400078e40ff */
[----:B------:R-:W-:Y:S02]  /*07b0*/  SHF.R.U32.HI R28, RZ, 0x4, R16 ;  /* 0x00000004ff1c7819 */ /* 0x000fe40000011610 */
[----:B------:R-:W-:Y:S01]  /*07c0*/  IADD3.X R19, PT, PT, RZ, UR11, RZ, P0, !PT ;  /* 0x0000000bff137c10 */ /* 0x000fe200087fe4ff */
[----:B------:R-:W-:Y:S01]  /*07d0*/  IMAD R24, R29, 0x10000, R24 ;  /* 0x000100001d187824 */ /* 0x000fe200078e0218 */
[----:B------:R-:W-:Y:S01]  /*07e0*/  LOP3.LUT R28, R28, 0xf, RZ, 0xc0, !PT ;  /* 0x0000000f1c1c7812 */ /* 0x000fe200078ec0ff */
[----:B----4-:R-:W-:Y:S02]  /*07f0*/  IMAD R21, R5, 0x10000, R20 ;  /* 0x0001000005157824 */ /* 0x010fe400078e0214 */
[----:B------:R0:W2:Y:S01]  /*0800*/  LDG.E.U16.CONSTANT R5, desc[UR6][R14.64] ;  /* 0x000000060e057981 */ /* 0x0000a2000c1e9500 */
[----:B------:R-:W-:-:S03]  /*0810*/  IMAD R23, R23, 0x1000000, R24 ;  /* 0x0100000017177824 */ /* 0x000fc600078e0218 */
[----:B------:R-:W3:Y:S01]  /*0820*/  LDG.E.U8.CONSTANT R24, desc[UR6][R18.64] ;  /* 0x0000000612187981 */ /* 0x000ee2000c1e9100 */
[----:B0-----:R-:W-:-:S04]  /*0830*/  IMAD.WIDE.U32 R14, R6, 0x4, R14 ;  /* 0x00000004060e7825 */ /* 0x001fc800078e000e */
[----:B------:R-:W-:Y:S01]  /*0840*/  IMAD R22, R22, 0x1000000, R21 ;  /* 0x0100000016167824 */ /* 0x000fe200078e0215 */
[----:B------:R-:W4:Y:S04]  /*0850*/  LDG.E.CONSTANT R20, desc[UR6][R14.64+0x4] ;  /* 0x000004060e147981 */ /* 0x000f28000c1e9900 */
[----:B------:R-:W4:Y:S04]  /*0860*/  LDG.E.CONSTANT R21, desc[UR6][R14.64+0x8] ;  /* 0x000008060e157981 */ /* 0x000f28000c1e9900 */
[----:B------:R-:W4:Y:S04]  /*0870*/  LDG.E.CONSTANT R18, desc[UR6][R14.64+0x14] ;  /* 0x000014060e127981 */ /* 0x000f28000c1e9900 */
[----:B------:R0:W4:Y:S02]  /*0880*/  LDG.E.CONSTANT R19, desc[UR6][R14.64+0x18] ;  /* 0x000018060e137981 */ /* 0x000124000c1e9900 */
[----:B0-----:R-:W-:-:S02]  /*0890*/  IADD3 R14, P0, PT, R28, UR10, RZ ;  /* 0x0000000a1c0e7c10 */ /* 0x001fc4000ff1e0ff */
[----:B------:R-:W-:-:S03]  /*08a0*/  SHF.R.U32.HI R28, RZ, 0x4, R17 ;  /* 0x00000004ff1c7819 */ /* 0x000fc60000011611 */
[----:B------:R-:W-:Y:S01]  /*08b0*/  IMAD.X R15, RZ, RZ, UR11, P0 ;  /* 0x0000000bff0f7e24 */ /* 0x000fe200080e06ff */
[----:B------:R-:W-:Y:S01]  /*08c0*/  LOP3.LUT R28, R28, 0xf, RZ, 0xc0, !PT ;  /* 0x0000000f1c1c7812 */ /* 0x000fe200078ec0ff */
[----:B-----5:R-:W-:-:S03]  /*08d0*/  IMAD R27, R27, 0x100, R25 ;  /* 0x000001001b1b7824 */ /* 0x020fc600078e0219 */
[----:B------:R0:W5:Y:S01]  /*08e0*/  LDG.E.U8.CONSTANT R25, desc[UR6][R14.64] ;  /* 0x000000060e197981 */ /* 0x000162000c1e9100 */
[----:B------:R-:W-:Y:S02]  /*08f0*/  SHF.R.U32.HI R17, RZ, 0xc, R17 ;  /* 0x0000000cff117819 */ /* 0x000fe40000011611 */
[----:B0-----:R-:W-:Y:S02]  /*0900*/  IADD3 R14, P0, PT, R28, UR10, RZ ;  /* 0x0000000a1c0e7c10 */ /* 0x001fe4000ff1e0ff */
[----:B------:R-:W-:-:S03]  /*0910*/  LOP3.LUT R17, R17, 0xffff, RZ, 0xc0, !PT ;  /* 0x0000ffff11117812 */ /* 0x000fc600078ec0ff */
[----:B------:R-:W-:Y:S01]  /*0920*/  IMAD.X R15, RZ, RZ, UR11, P0 ;  /* 0x0000000bff0f7e24 */ /* 0x000fe200080e06ff */
[----:B------:R-:W-:-:S04]  /*0930*/  LEA R26, R26, R27, 0x10 ;  /* 0x0000001b1a1a7211 */ /* 0x000fc800078e80ff */
[----:B------:R0:W5:Y:S01]  /*0940*/  LDG.E.U8.CONSTANT R27, desc[UR6][R14.64] ;  /* 0x000000060e1b7981 */ /* 0x000162000c1e9100 */
[----:B------:R-:W-:Y:S02]  /*0950*/  SHF.R.U64 R16, R16, 0xc, RZ ;  /* 0x0000000c10107819 */ /* 0x000fe400000012ff */
[----:B0-----:R-:W-:-:S05]  /*0960*/  IADD3 R14, P0, PT, R17, UR10, RZ ;  /* 0x0000000a110e7c10 */ /* 0x001fca000ff1e0ff */
[----:B------:R-:W-:Y:S01]  /*0970*/  IMAD.X R15, RZ, RZ, UR11, P0 ;  /* 0x0000000bff0f7e24 */ /* 0x000fe200080e06ff */
[----:B------:R-:W-:-:S04]  /*0980*/  IADD3 R16, P0, PT, R16, UR10, RZ ;  /* 0x0000000a10107c10 */ /* 0x000fc8000ff1e0ff */
[----:B------:R-:W5:Y:S01]  /*0990*/  LDG.E.U8.CONSTANT R28, desc[UR6][R14.64] ;  /* 0x000000060e1c7981 */ /* 0x000f62000c1e9100 */
[----:B------:R-:W-:-:S05]  /*09a0*/  IMAD.X R17, RZ, RZ, UR11, P0 ;  /* 0x0000000bff117e24 */ /* 0x000fca00080e06ff */
[----:B------:R-:W5:Y:S01]  /*09b0*/  LDG.E.U8.CONSTANT R16, desc[UR6][R16.64] ;  /* 0x0000000610107981 */ /* 0x000f62000c1e9100 */
[----:B------:R-:W-:-:S05]  /*09c0*/  VIADD R11, R11, 0x10 ;  /* 0x000000100b0b7836 */ /* 0x000fca0000000000 */
[----:B------:R-:W-:Y:S01]  /*09d0*/  ISETP.GE.U32.AND P0, PT, R11, UR4, PT ;  /* 0x000000040b007c0c */ /* 0x000fe2000bf06070 */
[----:B------:R-:W-:Y:S02]  /*09e0*/  HADD2.F32 R10, -RZ, R10.H0_H0 ;  /* 0x2000000aff0a7230 */ /* 0x000fe40000004100 */
[----:B------:R-:W-:Y:S02]  /*09f0*/  VIADD R9, R9, 0x10 ;  /* 0x0000001009097836 */ /* 0x000fe40000000000 */
[----:B---3--:R-:W-:Y:S02]  /*0a00*/  IMAD R24, R24, 0x1000000, R26 ;  /* 0x0100000018187824 */ /* 0x008fe400078e021a */
[----:B--2---:R-:W-:Y:S02]  /*0a10*/  HADD2.F32 R5, -RZ, R5.H0_H0 ;  /* 0x20000005ff057230 */ /* 0x004fe40000004100 */
[----:B----4-:R-:W-:-:S04]  /*0a20*/  IDP.4A.S8.S8 R20, R23, R20, RZ ;  /* 0x0000001417147226 */ /* 0x010fc800000006ff */
[----:B------:R-:W-:Y:S02]  /*0a30*/  IDP.4A.S8.S8 R20, R24, R21, R20 ;  /* 0x0000001518147226 */ /* 0x000fe40000000614 */
[----:B------:R-:W-:Y:S02]  /*0a40*/  IDP.4A.S8.S8 R18, R22, R18, RZ ;  /* 0x0000001216127226 */ /* 0x000fe400000006ff */
[----:B------:R-:W-:Y:S01]  /*0a50*/  FMUL.FTZ R10, R10, R5 ;  /* 0x000000050a0a7220 */ /* 0x000fe20000410000 */
[----:B-----5:R-:W-:-:S05]  /*0a60*/  LEA R25, R16, R25, 0x8 ;  /* 0x0000001910197211 */ /* 0x020fca00078e40ff */
[----:B------:R-:W-:-:S04]  /*0a70*/  IMAD R25, R27, 0x10000, R25 ;  /* 0x000100001b197824 */ /* 0x000fc800078e0219 */
[----:B------:R-:W-:-:S04]  /*0a80*/  IMAD R25, R28, 0x1000000, R25 ;  /* 0x010000001c197824 */ /* 0x000fc800078e0219 */
[----:B------:R-:W-:-:S05]  /*0a90*/  IDP.4A.S8.S8 R19, R25, R19, R18 ;  /* 0x0000001319137226 */ /* 0x000fca0000000612 */
[----:B------:R-:W-:-:S04]  /*0aa0*/  IADD3 R19, PT, PT, R20, R19, RZ ;  /* 0x0000001314137210 */ /* 0x000fc80007ffe0ff */
[----:B------:R-:W-:-:S05]  /*0ab0*/  I2FP.F32.S32 R19, R19 ;  /* 0x0000001300137245 */ /* 0x000fca0000201400 */
[----:B------:R-:W-:Y:S01]  /*0ac0*/  FFMA.FTZ R7, R10, R19, R7 ;  /* 0x000000130a077223 */ /* 0x000fe20000010007 */
[----:B------:R-:W-:Y:S06]  /*0ad0*/  @!P0 BRA `(.L_x_18) ;  /* 0xfffffff8001c8947 */ /* 0x000fec000383ffff */
.L_x_17:
[----:B0-----:R-:W-:Y:S05]  /*0ae0*/  BSYNC.RECONVERGENT B0 ;  /* 0x0000000000007941 */ /* 0x001fea0003800200 */
.L_x_16:
        /* <DEDUP_REMOVED lines=20> */
.L_x_19:
        /* <DEDUP_REMOVED lines=13> */
.L_x_1140:


//--------------------- .text._Z9moe_vec_qIN3c108BFloat16ELi256ELi8E11block_iq1_sLi1EXadL_ZN45_INTERNAL_8d5cb472_14_gguf_kernel_cu_cd24131918vec_dot_iq1_s_q8_1EPKvPK10block_q8_1RKiEEEvS5_S5_PT_PS9_iiii --------------------------
	.section	.text._Z9moe_vec_qIN3c108BFloat16ELi256ELi8E11block_iq1_sLi1EXadL_ZN45_INTERNAL_8d5cb472_14_gguf_kernel_cu_cd24131918vec_dot_iq1_s_q8_1EPKvPK10block_q8_1RKiEEEvS5_S5_PT_PS9_iiii,"ax",@progbits
	.align	128
.text._Z9moe_vec_qIN3c108BFloat16ELi256ELi8E11block_iq1_sLi1EXadL_ZN45_INTERNAL_8d5cb472_14_gguf_kernel_cu_cd24131918vec_dot_iq1_s_q8_1EPKvPK10block_q8_1RKiEEEvS5_S5_PT_PS9_iiii:
        .type           _Z9moe_vec_qIN3c108BFloat16ELi256ELi8E11block_iq1_sLi1EXadL_ZN45_INTERNAL_8d5cb472_14_gguf_kernel_cu_cd24131918vec_dot_iq1_s_q8_1EPKvPK10block_q8_1RKiEEEvS5_S5_PT_PS9_iiii,@function
        .size           _Z9moe_vec_qIN3c108BFloat16ELi256ELi8E11block_iq1_sLi1EXadL_ZN45_INTERNAL_8d5cb472_14_gguf_kernel_cu_cd24131918vec_dot_iq1_s_q8_1EPKvPK10block_q8_1RKiEEEvS5_S5_PT_PS9_iiii,(.L_x_1141 - _Z9moe_vec_qIN3c108BFloat16ELi256ELi8E11block_iq1_sLi1EXadL_ZN45_INTERNAL_8d5cb472_14_gguf_kernel_cu_cd24131918vec_dot_iq1_s_q8_1EPKvPK10block_q8_1RKiEEEvS5_S5_PT_PS9_iiii)
        .other          _Z9moe_vec_qIN3c108BFloat16ELi256ELi8E11block_iq1_sLi1EXadL_ZN45_INTERNAL_8d5cb472_14_gguf_kernel_cu_cd24131918vec_dot_iq1_s_q8_1EPKvPK10block_q8_1RKiEEEvS5_S5_PT_PS9_iiii,@"STO_CUDA_ENTRY STV_DEFAULT"
_Z9moe_vec_qIN3c108BFloat16ELi256ELi8E11block_iq1_sLi1EXadL_ZN45_INTERNAL_8d5cb472_14_gguf_kernel_cu_cd24131918vec_dot_iq1_s_q8_1EPKvPK10block_q8_1RKiEEEvS5_S5_PT_PS9_iiii:
        /* <DEDUP_REMOVED lines=19> */
[----:B------:R-:W-:Y:S01]  /*0130*/  BSSY.RECONVERGENT B0, `(.L_x_20) ;  /* 0x0000122000007945 */ /* 0x000fe20003800200 */
[----:B------:R-:W-:Y:S01]  /*0140*/  IMAD.MOV.U32 R23, RZ, RZ, RZ ;  /* 0x000000ffff177224 */ /* 0x000fe200078e00ff */
        /* <DEDUP_REMOVED lines=11> */
[----:B------:R-:W-:-:S05]  /*0200*/  IMAD.HI.U32 R8, R8, R3, RZ ;  /* 0x0000000308087227 */ /* 0x000fca00078e00ff */
[----:B0-----:R-:W-:-:S05]  /*0210*/  IADD3 R4, PT, PT, -R8, RZ, RZ ;  /* 0x000000ff08047210 */ /* 0x001fca0007ffe1ff */
[----:B------:R-:W-:-:S05]  /*0220*/  IMAD R4, R4, UR10, R3 ;  /* 0x0000000a04047c24 */ /* 0x000fca000f8e0203 */
[----:B------:R-:W-:-:S13]  /*0230*/  ISETP.GE.U32.AND P0, PT, R4, UR10, PT ;  /* 0x0000000a04007c0c */ /* 0x000fda000bf06070 */
[----:B------:R-:W-:Y:S02]  /*0240*/  @P0 VIADD R4, R4, -UR10 ;  /* 0x8000000a04040c36 */ /* 0x000fe40008000000 */
[----:B------:R-:W-:-:S03]  /*0250*/  @P0 VIADD R8, R8, 0x1 ;  /* 0x0000000108080836 */ /* 0x000fc60000000000 */
[----:B------:R-:W-:Y:S02]  /*0260*/  ISETP.GE.U32.AND P1, PT, R4, UR10, PT ;  /* 0x0000000a04007c0c */ /* 0x000fe4000bf26070 */
[----:B-1----:R-:W-:-:S04]  /*0270*/  SHF.R.U32.HI R4, RZ, 0x3, R2 ;  /* 0x00000003ff047819 */ /* 0x002fc80000011602 */
[----:B------:R-:W-:-:S07]  /*0280*/  ISETP.GE.U32.AND P0, PT, R4, UR4, PT ;  /* 0x0000000404007c0c */ /* 0x000fce000bf06070 */
[----:B------:R-:W-:Y:S02]  /*0290*/  @P1 IADD3 R8, PT, PT, R8, 0x1, RZ ;  /* 0x0000000108081810 */ /* 0x000fe40007ffe0ff */
[----:B------:R-:W-:-:S05]  /*02a0*/  @!P2 LOP3.LUT R8, RZ, UR10, RZ, 0x33, !PT ;  /* 0x0000000aff08ac12 */ /* 0x000fca000f8e33ff */
[----:B------:R-:W-:-:S04]  /*02b0*/  IMAD R7, R8, UR9, RZ ;  /* 0x0000000908077c24 */ /* 0x000fc8000f8e02ff */
[----:B---3--:R-:W-:-:S04]  /*02c0*/  IMAD.WIDE.U32 R10, R7, 0x4, R10 ;  /* 0x00000004070a7825 */ /* 0x008fc800078e000a */
[----:B-----5:R-:W-:Y:S01]  /*02d0*/  IMAD R5, R5, UR5, RZ ;  /* 0x0000000505057c24 */ /* 0x020fe2000f8e02ff */
[----:B------:R-:W-:Y:S06]  /*02e0*/  @P0 BRA `(.L_x_21) ;  /* 0x0000001000180947 */ /* 0x000fec0003800000 */
[----:B------:R-:W-:Y:S01]  /*02f0*/  LOP3.LUT R6, RZ, R4, RZ, 0x33, !PT ;  /* 0x00000004ff067212 */ /* 0x000fe200078e33ff */
[----:B------:R-:W-:Y:S01]  /*0300*/  BSSY.RECONVERGENT B1, `(.L_x_22) ;  /* 0x000005d000017945 */ /* 0x000fe20003800200 */
[----:B------:R-:W-:Y:S02]  /*0310*/  HFMA2 R23, -RZ, RZ, 0, 0 ;  /* 0x00000000ff177431 */ /* 0x000fe400000001ff */
[----:B------:R-:W-:Y:S01]  /*0320*/  IMAD R21, R0, UR4, RZ ;  /* 0x0000000400157c24 */ /* 0x000fe2000f8e02ff */
[----:B------:R-:W-:Y:S01]  /*0330*/  LOP3.LUT R7, R2, 0x7, RZ, 0xc0, !PT ;  /* 0x0000000702077812 */ /* 0x000fe200078ec0ff */
[----:B------:R-:W-:-:S05]  /*0340*/  VIADD R6, R6, UR4 ;  /* 0x0000000406067c36 */ /* 0x000fca0008000000 */
[C---:B------:R-:W-:Y:S02]  /*0350*/  LOP3.LUT P0, RZ, R6.reuse, 0x4, RZ, 0xc0, !PT ;  /* 0x0000000406ff7812 */ /* 0x040fe4000780c0ff */
[----:B------:R-:W-:Y:S02]  /*0360*/  ISETP.GE.U32.AND P1, PT, R6, 0x4, PT ;  /* 0x000000040600780c */ /* 0x000fe40003f26070 */
[----:B------:R-:W-:-:S09]  /*0370*/  SHF.R.S32.HI R6, RZ, 0x1f, R5 ;  /* 0x0000001fff067819 */ /* 0x000fd20000011405 */
[----:B------:R-:W-:Y:S05]  /*0380*/  @P0 BRA `(.L_x_23) ;  /* 0x0000000400500947 */ /* 0x000fea0003800000 */
[----:B------:R-:W0:Y:S01]  /*0390*/  LDC.64 R8, c[0x0][0x380] ;  /* 0x0000e000ff087b82 */ /* 0x000e220000000a00 */
[----:B------:R-:W-:Y:S01]  /*03a0*/  IMAD.IADD R12, R4, 0x1, R21 ;  /* 0x00000001040c7824 */ /* 0x000fe200078e0215 */
[----:B------:R-:W-:-:S04]  /*03b0*/  SHF.L.U32 R17, R7, 0x1, RZ ;  /* 0x0000000107117819 */ /* 0x000fc800000006ff */
[----:B------:R-:W-:-:S04]  /*03c0*/  IADD3 R13, P0, PT, R5, R12, RZ ;  /* 0x0000000c050d7210 */ /* 0x000fc80007f1e0ff */
[----:B------:R-:W-:Y:S01]  /*03d0*/  LEA.HI.X.SX32 R12, R12, R6, 0x1, P0 ;  /* 0x000000060c0c7211 */ /* 0x000fe200000f0eff */
[----:B0-----:R-:W-:-:S04]  /*03e0*/  IMAD.WIDE.U32 R8, R13, 0x32, R8 ;  /* 0x000000320d087825 */ /* 0x001fc800078e0008 */
[----:B------:R-:W-:-:S04]  /*03f0*/  IMAD R13, R12, 0x32, RZ ;  /* 0x000000320c0d7824 */ /* 0x000fc800078e02ff */
[----:B------:R-:W-:Y:S02]  /*0400*/  IMAD.IADD R9, R9, 0x1, R13 ;  /* 0x0000000109097824 */ /* 0x000fe400078e020d */
[----:B------:R-:W0:Y:S01]  /*0410*/  LDC.64 R12, c[0x4][0x28] ;  /* 0x01000a00ff0c7b82 */ /* 0x000e220000000a00 */
[----:B------:R-:W-:-:S05]  /*0420*/  IMAD.WIDE.U32 R22, R7, 0x2, R8 ;  /* 0x0000000207167825 */ /* 0x000fca00078e0008 */
[----:B------:R-:W2:Y:S01]  /*0430*/  LDG.E.U16.CONSTANT R20, desc[UR6][R22.64+0x22] ;  /* 0x0000220616147981 */ /* 0x000ea2000c1e9500 */
[----:B------:R-:W-:Y:S01]  /*0440*/  IMAD.WIDE.U32 R16, R17, 0x2, R8 ;  /* 0x0000000211107825 */ /* 0x000fe200078e0008 */
[----:B------:R-:W-:Y:S02]  /*0450*/  LOP3.LUT R15, R2, 0x3f8, RZ, 0xc0, !PT ;  /* 0x000003f8020f7812 */ /* 0x000fe400078ec0ff */
[----:B------:R-:W3:Y:S04]  /*0460*/  LDG.E.U16.CONSTANT R8, desc[UR6][R8.64] ;  /* 0x0000000608087981 */ /* 0x000ee8000c1e9500 */
[----:B------:R-:W4:Y:S01]  /*0470*/  LDG.E.U16.CONSTANT R24, desc[UR6][R16.64+0x2] ;  /* 0x0000020610187981 */ /* 0x000f22000c1e9500 */
[----:B------:R-:W-:-:S03]  /*0480*/  LOP3.LUT R15, R15, 0x7, R2, 0xf8, !PT ;  /* 0x000000070f0f7812 */ /* 0x000fc600078ef802 */
[----:B------:R-:W5:Y:S01]  /*0490*/  LDG.E.U16.CONSTANT R26, desc[UR6][R16.64+0x4] ;  /* 0x00000406101a7981 */ /* 0x000f62000c1e9500 */
[----:B--2---:R-:W-:-:S05]  /*04a0*/  IMAD.SHL.U32 R14, R20, 0x100, RZ ;  /* 0x00000100140e7824 */ /* 0x004fca00078e00ff */
[----:B------:R-:W-:Y:S01]  /*04b0*/  LOP3.LUT R19, R14, 0x700, RZ, 0xc0, !PT ;  /* 0x000007000e137812 */ /* 0x000fe200078ec0ff */
[----:B------:R-:W-:-:S03]  /*04c0*/  IMAD.WIDE.U32 R14, R15, 0x24, R10 ;  /* 0x000000240f0e7825 */ /* 0x000fc600078e000a */
[----:B----4-:R-:W-:Y:S01]  /*04d0*/  LOP3.LUT R19, R19, 0xff, R24, 0xf8, !PT ;  /* 0x000000ff13137812 */ /* 0x010fe200078ef818 */
[----:B------:R-:W-:Y:S01]  /*04e0*/  IMAD.SHL.U32 R23, R20, 0x20, RZ ;  /* 0x0000002014177824 */ /* 0x000fe200078e00ff */
[----:B------:R-:W2:Y:S03]  /*04f0*/  LDG.E.CONSTANT R27, desc[UR6][R14.64+0x4] ;  /* 0x000004060e1b7981 */ /* 0x000ea6000c1e9900 */
[----:B0-----:R-:W-:Y:S01]  /*0500*/  IMAD.WIDE.U32 R18, R19, 0x8, R12 ;  /* 0x0000000813127825 */ /* 0x001fe200078e000c */
[----:B------:R-:W-:Y:S01]  /*0510*/  SHF.R.U32.HI R24, RZ, 0x8, R24 ;  /* 0x00000008ff187819 */ /* 0x000fe20000011618 */
[----:B------:R-:W4:Y:S04]  /*0520*/  LDG.E.CONSTANT R25, desc[UR6][R14.64+0x8] ;  /* 0x000008060e197981 */ /* 0x000f28000c1e9900 */
[----:B------:R0:W3:Y:S01]  /*0530*/  LDG.E.CONSTANT R18, desc[UR6][R18.64] ;  /* 0x0000000612127981 */ /* 0x0000e2000c1e9900 */
[----:B------:R-:W-:-:S03]  /*0540*/  LOP3.LUT R23, R24, 0x700, R23, 0xf8, !PT ;  /* 0x0000070018177812 */ /* 0x000fc600078ef817 */
[----:B------:R-:W4:Y:S02]  /*0550*/  LDG.E.CONSTANT R24, desc[UR6][R14.64+0xc] ;  /* 0x00000c060e187981 */ /* 0x000f24000c1e9900 */
[----:B------:R-:W-:-:S06]  /*0560*/  IMAD.WIDE.U32 R22, R23, 0x8, R12 ;  /* 0x0000000817167825 */ /* 0x000fcc00078e000c */
[----:B------:R4:W4:Y:S01]  /*0570*/  LDG.E.CONSTANT R22, desc[UR6][R22.64] ;  /* 0x0000000616167981 */ /* 0x000922000c1e9900 */
[----:B------:R-:W-:-:S04]  /*0580*/  SHF.L.U32 R28, R20, 0x2, RZ ;  /* 0x00000002141c7819 */ /* 0x000fc800000006ff */
[----:B0-----:R-:W-:-:S04]  /*0590*/  LOP3.LUT R19, R28, 0x700, RZ, 0xc0, !PT ;  /* 0x000007001c137812 */ /* 0x001fc800078ec0ff */
[--C-:B-----5:R-:W-:Y:S02]  /*05a0*/  LOP3.LUT R29, R19, 0xff, R26.reuse, 0xf8, !PT ;  /* 0x000000ff131d7812 */ /* 0x120fe400078ef81a */
[----:B------:R-:W-:Y:S02]  /*05b0*/  SHF.R.U32.HI R26, RZ, 0x8, R26 ;  /* 0x00000008ff1a7819 */ /* 0x000fe4000001161a */
[----:B---3--:R-:W-:Y:S02]  /*05c0*/  LOP3.LUT R16, R18, 0xf0f0f0f, RZ, 0xc0, !PT ;  /* 0x0f0f0f0f12107812 */ /* 0x008fe400078ec0ff */
[----:B------:R-:W-:-:S03]  /*05d0*/  SHF.R.U32.HI R17, RZ, 0x4, R18 ;  /* 0x00000004ff117819 */ /* 0x000fc60000011612 */
[----:B--2---:R-:W-:Y:S01]  /*05e0*/  IDP.4A.S8.S8 R18, R16, R27, RZ ;  /* 0x0000001b10127226 */ /* 0x004fe200000006ff */
[----:B------:R-:W-:Y:S01]  /*05f0*/  LOP3.LUT R19, R17, 0xf0f0f0f, RZ, 0xc0, !PT ;  /* 0x0f0f0f0f11137812 */ /* 0x000fe200078ec0ff */
[----:B------:R-:W-:Y:S01]  /*0600*/  IMAD.WIDE.U32 R16, R29, 0x8, R12 ;  /* 0x000000081d107825 */ /* 0x000fe200078e000c */
[----:B------:R-:W-:-:S04]  /*0610*/  SHF.R.U32.HI R27, RZ, 0x1, R20 ;  /* 0x00000001ff1b7819 */ /* 0x000fc80000011614 */
[----:B------:R-:W-:Y:S01]  /*0620*/  LOP3.LUT R27, R26, 0x700, R27, 0xf8, !PT ;  /* 0x000007001a1b7812 */ /* 0x000fe200078ef81b */
[----:B------:R-:W2:Y:S01]  /*0630*/  LDG.E.CONSTANT R16, desc[UR6][R16.64] ;  /* 0x0000000610107981 */ /* 0x000ea2000c1e9900 */
[----:B----4-:R-:W-:Y:S01]  /*0640*/  IDP.4A.S8.S8 R23, R19, R25, R18 ;  /* 0x0000001913177226 */ /* 0x010fe20000000612 */
[----:B------:R-:W-:Y:S02]  /*0650*/  LOP3.LUT R25, R22, 0xf0f0f0f, RZ, 0xc0, !PT ;  /* 0x0f0f0f0f16197812 */ /* 0x000fe400078ec0ff */
[----:B------:R-:W3:Y:S01]  /*0660*/  LDG.E.CONSTANT R18, desc[UR6][R14.64+0x10] ;  /* 0x000010060e127981 */ /* 0x000ee2000c1e9900 */
[----:B------:R-:W-:-:S03]  /*0670*/  IMAD.WIDE.U32 R12, R27, 0x8, R12 ;  /* 0x000000081b0c7825 */ /* 0x000fc600078e000c */
[----:B------:R-:W4:Y:S01]  /*0680*/  LDG.E.CONSTANT R19, desc[UR6][R14.64+0x14] ;  /* 0x000014060e137981 */ /* 0x000f22000c1e9900 */
[----:B------:R-:W-:-:S03]  /*0690*/  IDP.4A.S8.S8 R23, R25, R24, R23 ;  /* 0x0000001819177226 */ /* 0x000fc60000000617 */
[----:B------:R-:W5:Y:S04]  /*06a0*/  LDG.E.CONSTANT R12, desc[UR6][R12.64] ;  /* 0x000000060c0c7981 */ /* 0x000f68000c1e9900 */
[----:B------:R-:W5:Y:S04]  /*06b0*/  LDG.E.CONSTANT R24, desc[UR6][R14.64+0x18] ;  /* 0x000018060e187981 */ /* 0x000f68000c1e9900 */
[----:B------:R-:W5:Y:S04]  /*06c0*/  LDG.E.CONSTANT R25, desc[UR6][R14.64+0x1c] ;  /* 0x00001c060e197981 */ /* 0x000f68000c1e9900 */
[----:B------:R-:W5:Y:S04]  /*06d0*/  LDG.E.CONSTANT R26, desc[UR6][R14.64+0x20] ;  /* 0x000020060e1a7981 */ /* 0x000f68000c1e9900 */
[----:B------:R0:W5:Y:S01]  /*06e0*/  LDG.E.CONSTANT R17, desc[UR6][R14.64] ;  /* 0x000000060e117981 */ /* 0x000162000c1e9900 */
[----:B------:R-:W-:-:S04]  /*06f0*/  SHF.R.U32.HI R22, RZ, 0x4, R22 ;  /* 0x00000004ff167819 */ /* 0x000fc80000011616 */
[----:B------:R-:W-:Y:S01]  /*0700*/  LOP3.LUT R22, R22, 0xf0f0f0f, RZ, 0xc0, !PT ;  /* 0x0f0f0f0f16167812 */ /* 0x000fe200078ec0ff */
[----:B0-----:R-:W-:Y:S02]  /*0710*/  IMAD.MOV.U32 R15, RZ, RZ, 0x37000000 ;  /* 0x37000000ff0f7424 */ /* 0x001fe400078e00ff */
[----:B------:R-:W-:Y:S02]  /*0720*/  HADD2.F32 R8, -RZ, R8.H0_H0 ;  /* 0x20000008ff087230 */ /* 0x000fe40000004100 */
[----:B------:R-:W-:Y:S01]  /*0730*/  VIADD R4, R4, 0x4 ;  /* 0x0000000404047836 */ /* 0x000fe20000000000 */
[----:B--2---:R-:W-:Y:S02]  /*0740*/  LOP3.LUT R27, R16, 0xf0f0f0f, RZ, 0xc0, !PT ;  /* 0x0f0f0f0f101b7812 */ /* 0x004fe400078ec0ff */
[----:B------:R-:W-:Y:S01]  /*0750*/  SHF.R.U32.HI R16, RZ, 0x4, R16 ;  /* 0x00000004ff107819 */ /* 0x000fe20000011610 */
[----:B---3--:R-:W-:-:S03]  /*0760*/  IDP.4A.S8.S8 R18, R22, R18, R23 ;  /* 0x0000001216127226 */ /* 0x008fc60000000617 */
[----:B------:R-:W-:Y:S01]  /*0770*/  LOP3.LUT R23, R16, 0xf0f0f0f, RZ, 0xc0, !PT ;  /* 0x0f0f0f0f10177812 */ /* 0x000fe200078ec0ff */
[----:B----4-:R-:W-:Y:S01]  /*0780*/  IDP.4A.S8.S8 R18, R27, R19, R18 ;  /* 0x000000131b127226 */ /* 0x010fe20000000612 */
[----:B------:R-:W-:Y:S02]  /*0790*/  LOP3.LUT R16, R20, 0x8000, RZ, 0xc0, !PT ;  /* 0x0000800014107812 */ /* 0x000fe400078ec0ff */
[----:B-----5:R-:W-:Y:S02]  /*07a0*/  LOP3.LUT R13, R12, 0xf0f0f0f, RZ, 0xc0, !PT ;  /* 0x0f0f0f0f0c0d7812 */ /* 0x020fe400078ec0ff */
[----:B------:R-:W-:Y:S01]  /*07b0*/  SHF.R.U32.HI R12, RZ, 0x4, R12 ;  /* 0x00000004ff0c7819 */ /* 0x000fe2000001160c */
[----:B------:R-:W-:Y:S01]  /*07c0*/  IDP.4A.S8.S8 R18, R23, R24, R18 ;  /* 0x0000001817127226 */ /* 0x000fe20000000612 */
[----:B------:R-:W-:Y:S02]  /*07d0*/  SHF.R.U32.HI R20, RZ, 0xb, R20 ;  /* 0x0000000bff147819 */ /* 0x000fe40000011614 */
[----:B------:R-:W-:Y:S01]  /*07e0*/  LOP3.LUT R9, R12, 0xf0f0f0f, RZ, 0xc0, !PT ;  /* 0x0f0f0f0f0c097812 */ /* 0x000fe200078ec0ff */
[----:B------:R-:W-:Y:S01]  /*07f0*/  IDP.4A.S8.S8 R13, R13, R25, R18 ;  /* 0x000000190d0d7226 */ /* 0x000fe20000000612 */
[----:B------:R-:W-:-:S02]  /*0800*/  I2FP.F32.U32 R16, R16 ;  /* 0x0000001000107245 */ /* 0x000fc40000201000 */
[----:B------:R-:W-:Y:S01]  /*0810*/  LOP3.LUT R20, R20, 0xe, RZ, 0xc0, !PT ;  /* 0x0000000e14147812 */ /* 0x000fe200078ec0ff */
[----:B------:R-:W-:Y:S02]  /*0820*/  IDP.4A.S8.S8 R9, R9, R26, R13 ;  /* 0x0000001a09097226 */ /* 0x000fe4000000060d */
[----:B------:R-:W-:Y:S01]  /*0830*/  FFMA.FTZ R16, R16, -R15, -0.875 ;  /* 0xbf60000010107423 */ /* 0x000fe2000001080f */
[----:B------:R-:W-:Y:S01]  /*0840*/  LOP3.LUT R20, R20, 0x1, RZ, 0xfc, !PT ;  /* 0x0000000114147812 */ /* 0x000fe200078efcff */
[--C-:B------:R-:W-:Y:S01]  /*0850*/  HADD2.F32 R13, -RZ, R17.reuse.H1_H1 ;  /* 0x30000011ff0d7230 */ /* 0x100fe20000004100 */
[----:B------:R-:W-:Y:S01]  /*0860*/  I2FP.F32.S32 R12, R9 ;  /* 0x00000009000c7245 */ /* 0x000fe20000201400 */
[----:B------:R-:W-:Y:S01]  /*0870*/  HADD2.F32 R17, -RZ, R17.H0_H0 ;  /* 0x20000011ff117230 */ /* 0x000fe20000004100 */
[----:B------:R-:W-:Y:S02]  /*0880*/  I2FP.F32.U32 R23, R20 ;  /* 0x0000001400177245 */ /* 0x000fe40000201000 */
[----:B------:R-:W-:-:S03]  /*0890*/  FMUL.FTZ R16, R16, R13 ;  /* 0x0000000d10107220 */ /* 0x000fc60000410000 */
[----:B------:R-:W-:Y:S01]  /*08a0*/  FMUL.FTZ R23, R8, R23 ;  /* 0x0000001708177220 */ /* 0x000fe20000410000 */
[----:B------:R-:W-:-:S04]  /*08b0*/  FFMA.FTZ R12, R17, R12, R16 ;  /* 0x0000000c110c7223 */ /* 0x000fc80000010010 */
[----:B------:R-:W-:-:S07]  /*08c0*/  FFMA.FTZ R23, R23, R12, RZ ;  /* 0x0000000c17177223 */ /* 0x000fce00000100ff */
.L_x_23:
[----:B------:R-:W-:Y:S05]  /*08d0*/  BSYNC.RECONVERGENT B1 ;  /* 0x0000000000017941 */ /* 0x000fea0003800200 */
.L_x_22:
[----:B------:R-:W-:Y:S05]  /*08e0*/  @!P1 BRA `(.L_x_21) ;  /* 0x0000000800989947 */ /* 0x000fea0003800000 */
[----:B------:R-:W-:Y:S01]  /*08f0*/  IADD3 R9, PT, PT, R21, R4, RZ ;  /* 0x0000000415097210 */ /* 0x000fe20007ffe0ff */
[C---:B------:R-:W-:Y:S01]  /*0900*/  VIADD R22, R4.reuse, 0x4 ;  /* 0x0000000404167836 */ /* 0x040fe20000000000 */
[----:B------:R-:W-:Y:S01]  /*0910*/  SHF.L.U32 R8, R7, 0x1, RZ ;  /* 0x0000000107087819 */ /* 0x000fe200000006ff */
[----:B------:R-:W-:-:S07]  /*0920*/  IMAD.SHL.U32 R4, R4, 0x8, RZ ;  /* 0x0000000804047824 */ /* 0x000fce00078e00ff */
.L_x_24:
[----:B------:R-:W0:Y:S01]  /*0930*/  LDC.64 R12, c[0x0][0x380] ;  /* 0x0000e000ff0c7b82 */ /* 0x000e220000000a00 */
[----:B------:R-:W-:-:S04]  /*0940*/  IADD3 R15, P0, PT, R5, R9, RZ ;  /* 0x00000009050f7210 */ /* 0x000fc80007f1e0ff */
[----:B------:R-:W-:-:S05]  /*0950*/  LEA.HI.X.SX32 R16, R9, R6, 0x1, P0 ;  /* 0x0000000609107211 */ /* 0x000fca00000f0eff */
[----:B------:R-:W-:Y:S02]  /*0960*/  IMAD R17, R16, 0x32, RZ ;  /* 0x0000003210117824 */ /* 0x000fe400078e02ff */
[----:B0-----:R-:W-:-:S04]  /*0970*/  IMAD.WIDE.U32 R14, R15, 0x32, R12 ;  /* 0x000000320f0e7825 */ /* 0x001fc800078e000c */
[----:B------:R-:W-:Y:S02]  /*0980*/  IMAD.IADD R15, R15, 0x1, R17 ;  /* 0x000000010f0f7824 */ /* 0x000fe400078e0211 */
[----:B------:R-:W0:Y:S01]  /*0990*/  LDC.64 R16, c[0x4][0x28] ;  /* 0x01000a00ff107b82 */ /* 0x000e220000000a00 */
[----:B------:R-:W-:-:S06]  /*09a0*/  IMAD.WIDE.U32 R24, R7, 0x2, R14 ;  /* 0x0000000207187825 */ /* 0x000fcc00078e000e */
[----:B------:R-:W2:Y:S01]  /*09b0*/  LDG.E.U16.CONSTANT R25, desc[UR6][R24.64+0x22] ;  /* 0x0000220618197981 */ /* 0x000ea2000c1e9500 */
[----:B------:R-:W-:-:S05]  /*09c0*/  IMAD.WIDE.U32 R20, R8, 0x2, R14 ;  /* 0x0000000208147825 */ /* 0x000fca00078e000e */
[----:B------:R-:W3:Y:S04]  /*09d0*/  LDG.E.U16.CONSTANT R28, desc[UR6][R20.64+0x2] ;  /* 0x00000206141c7981 */ /* 0x000ee8000c1e9500 */
[----:B------:R1:W4:Y:S01]  /*09e0*/  LDG.E.U16.CONSTANT R24, desc[UR6][R20.64+0x4] ;  /* 0x0000040614187981 */ /* 0x000322000c1e9500 */
[----:B--2---:R-:W-:-:S05]  /*09f0*/  IMAD.SHL.U32 R18, R25, 0x100, RZ ;  /* 0x0000010019127824 */ /* 0x004fca00078e00ff */
[----:B------:R-:W-:-:S04]  /*0a00*/  LOP3.LUT R19, R18, 0x700, RZ, 0xc0, !PT ;  /* 0x0000070012137812 */ /* 0x000fc800078ec0ff */
[----:B---3--:R-:W-:-:S05]  /*0a10*/  LOP3.LUT R19, R19, 0xff, R28, 0xf8, !PT ;  /* 0x000000ff13137812 */ /* 0x008fca00078ef81c */
[----:B0-----:R-:W-:-:S04]  /*0a20*/  IMAD.WIDE.U32 R26, R19, 0x8, R16 ;  /* 0x00000008131a7825 */ /* 0x001fc800078e0010 */
[----:B------:R-:W-:Y:S02]  /*0a30*/  IMAD.WIDE R18, R4, 0x24, R10 ;  /* 0x0000002404127825 */ /* 0x000fe400078e020a */
[----:B------:R-:W2:Y:S02]  /*0a40*/  LDG.E.CONSTANT R26, desc[UR6][R26.64] ;  /* 0x000000061a1a7981 */ /* 0x000ea4000c1e9900 */
[----:B------:R-:W-:-:S05]  /*0a50*/  IMAD.WIDE.U32 R18, R7, 0x24, R18 ;  /* 0x0000002407127825 */ /* 0x000fca00078e0012 */
[----:B------:R-:W3:Y:S04]  /*0a60*/  LDG.E.CONSTANT R20, desc[UR6][R18.64+0x8] ;  /* 0x0000080612147981 */ /* 0x000ee8000c1e9900 */
[----:B------:R-:W5:Y:S01]  /*0a70*/  LDG.E.CONSTANT R27, desc[UR6][R18.64+0x4] ;  /* 0x00000406121b7981 */ /* 0x000f62000c1e9900 */
[----:B------:R-:W-:Y:S02]  /*0a80*/  SHF.R.U32.HI R28, RZ, 0x8, R28 ;  /* 0x00000008ff1c7819 */ /* 0x000fe4000001161c */
[----:B--2---:R-:W-:-:S05]  /*0a90*/  LOP3.LUT R29, R26, 0xf0f0f0f, RZ, 0xc0, !PT ;  /* 0x0f0f0f0f1a1d7812 */ /* 0x004fca00078ec0ff */
[----:B-----5:R-:W-:Y:S01]  /*0aa0*/  IDP.4A.S8.S8 R27, R29, R27, RZ ;  /* 0x0000001b1d1b7226 */ /* 0x020fe200000006ff */
[----:B------:R-:W-:-:S04]  /*0ab0*/  SHF.R.U32.HI R29, RZ, 0x4, R26 ;  /* 0x00000004ff1d7819 */ /* 0x000fc8000001161a */
[----:B------:R-:W-:-:S05]  /*0ac0*/  LOP3.LUT R29, R29, 0xf0f0f0f, RZ, 0xc0, !PT ;  /* 0x0f0f0f0f1d1d7812 */ /* 0x000fca00078ec0ff */
[----:B---3--:R-:W-:Y:S01]  /*0ad0*/  IDP.4A.S8.S8 R29, R29, R20, R27 ;  /* 0x000000141d1d7226 */ /* 0x008fe2000000061b */
[----:B------:R-:W-:-:S04]  /*0ae0*/  SHF.L.U32 R27, R25, 0x5, RZ ;  /* 0x00000005191b7819 */ /* 0x000fc800000006ff */
[----:B------:R-:W-:Y:S02]  /*0af0*/  LOP3.LUT R27, R28, 0x700, R27, 0xf8, !PT ;  /* 0x000007001c1b7812 */ /* 0x000fe400078ef81b */
[----:B------:R-:W2:Y:S03]  /*0b00*/  LDG.E.CONSTANT R28, desc[UR6][R18.64+0x14] ;  /* 0x00001406121c7981 */ /* 0x000ea6000c1e9900 */
[----:B-1----:R-:W-:Y:S02]  /*0b10*/  IMAD.WIDE.U32 R20, R27, 0x8, R16 ;  /* 0x000000081b147825 */ /* 0x002fe400078e0010 */
[----:B------:R-:W3:Y:S04]  /*0b20*/  LDG.E.CONSTANT R27, desc[UR6][R18.64+0xc] ;  /* 0x00000c06121b7981 */ /* 0x000ee8000c1e9900 */
[----:B------:R-:W5:Y:S02]  /*0b30*/  LDG.E.CONSTANT R20, desc[UR6][R20.64] ;  /* 0x0000000614147981 */ /* 0x000f64000c1e9900 */
[----:B-----5:R-:W-:-:S05]  /*0b40*/  LOP3.LUT R26, R20, 0xf0f0f0f, RZ, 0xc0, !PT ;  /* 0x0f0f0f0f141a7812 */ /* 0x020fca00078ec0ff */
[----:B---3--:R-:W-:Y:S02]  /*0b50*/  IDP.4A.S8.S8 R29, R26, R27, R29 ;  /* 0x0000001b1a1d7226 */ /* 0x008fe4000000061d */
[----:B------:R-:W3:Y:S01]  /*0b60*/  LDG.E.CONSTANT R27, desc[UR6][R18.64+0x10] ;  /* 0x00001006121b7981 */ /* 0x000ee2000c1e9900 */
[----:B------:R-:W-:-:S04]  /*0b70*/  SHF.R.U32.HI R26, RZ, 0x4, R20 ;  /* 0x00000004ff1a7819 */ /* 0x000fc80000011614 */
[----:B------:R-:W-:-:S05]  /*0b80*/  LOP3.LUT R26, R26, 0xf0f0f0f, RZ, 0xc0, !PT ;  /* 0x0f0f0f0f1a1a7812 */ /* 0x000fca00078ec0ff */
[----:B---3--:R-:W-:Y:S02]  /*0b90*/  IDP.4A.S8.S8 R26, R26, R27, R29 ;  /* 0x0000001b1a1a7226 */ /* 0x008fe4000000061d */
[----:B------:R-:W-:-:S05]  /*0ba0*/  IMAD.SHL.U32 R27, R25, 0x4, RZ ;  /* 0x00000004191b7824 */ /* 0x000fca00078e00ff */
[----:B------:R-:W-:-:S04]  /*0bb0*/  LOP3.LUT R27, R27, 0x700, RZ, 0xc0, !PT ;  /* 0x000007001b1b7812 */ /* 0x000fc800078ec0ff */
[----:B----4-:R-:W-:-:S05]  /*0bc0*/  LOP3.LUT R27, R27, 0xff, R24, 0xf8, !PT ;  /* 0x000000ff1b1b7812 */ /* 0x010fca00078ef818 */
[----:B------:R-:W-:-:S06]  /*0bd0*/  IMAD.WIDE.U32 R20, R27, 0x8, R16 ;  /* 0x000000081b147825 */ /* 0x000fcc00078e0010 */
[----:B------:R-:W3:Y:S02]  /*0be0*/  LDG.E.CONSTANT R20, desc[UR6][R20.64] ;  /* 0x0000000614147981 */ /* 0x000ee4000c1e9900 */
[----:B---3--:R-:W-:-:S05]  /*0bf0*/  LOP3.LUT R27, R20, 0xf0f0f0f, RZ, 0xc0, !PT ;  /* 0x0f0f0f0f141b7812 */ /* 0x008fca00078ec0ff */
[----:B--2---:R-:W-:Y:S02]  /*0c00*/  IDP.4A.S8.S8 R28, R27, R28, R26 ;  /* 0x0000001c1b1c7226 */ /* 0x004fe4000000061a */
[----:B------:R-:W2:Y:S01]  /*0c10*/  LDG.E.CONSTANT R27, desc[UR6][R18.64+0x18] ;  /* 0x00001806121b7981 */ /* 0x000ea2000c1e9900 */
[----:B------:R-:W-:-:S04]  /*0c20*/  SHF.R.U32.HI R26, RZ, 0x4, R20 ;  /* 0x00000004ff1a7819 */ /* 0x000fc80000011614 */
[----:B------:R-:W-:Y:S02]  /*0c30*/  LOP3.LUT R26, R26, 0xf0f0f0f, RZ, 0xc0, !PT ;  /* 0x0f0f0f0f1a1a7812 */ /* 0x000fe400078ec0ff */
[----:B------:R-:W-:-:S03]  /*0c40*/  SHF.R.U32.HI R24, RZ, 0x8, R24 ;  /* 0x00000008ff187819 */ /* 0x000fc60000011618 */
[----:B--2---:R-:W-:Y:S01]  /*0c50*/  IDP.4A.S8.S8 R26, R26, R27, R28 ;  /* 0x0000001b1a1a7226 */ /* 0x004fe2000000061c */
[----:B------:R-:W-:Y:S01]  /*0c60*/  SHF.R.U32.HI R27, RZ, 0x1, R25 ;  /* 0x00000001ff1b7819 */ /* 0x000fe20000011619 */
[----:B------:R-:W2:Y:S03]  /*0c70*/  LDG.E.CONSTANT R28, desc[UR6][R18.64] ;  /* 0x00000006121c7981 */ /* 0x000ea6000c1e9900 */
[----:B------:R-:W-:Y:S02]  /*0c80*/  LOP3.LUT R27, R24, 0x700, R27, 0xf8, !PT ;  /* 0x00000700181b7812 */ /* 0x000fe400078ef81b */
[----:B------:R-:W3:Y:S03]  /*0c90*/  LDG.E.CONSTANT R24, desc[UR6][R18.64+0x20] ;  /* 0x0000200612187981 */ /* 0x000ee6000c1e9900 */
[----:B------:R-:W-:-:S02]  /*0ca0*/  IMAD.WIDE.U32 R20, R27, 0x8, R16 ;  /* 0x000000081b147825 */ /* 0x000fc400078e0010 */
[----:B------:R2:W4:Y:S04]  /*0cb0*/  LDG.E.U16.CONSTANT R27, desc[UR6][R14.64] ;  /* 0x000000060e1b7981 */ /* 0x000528000c1e9500 */
[----:B------:R-:W5:Y:S04]  /*0cc0*/  LDG.E.CONSTANT R20, desc[UR6][R20.64] ;  /* 0x0000000614147981 */ /* 0x000f68000c1e9900 */
[----:B------:R-:W2:Y:S01]  /*0cd0*/  LDG.E.CONSTANT R21, desc[UR6][R18.64+0x1c] ;  /* 0x00001c0612157981 */ /* 0x000ea2000c1e9900 */
[----:B-----5:R-:W-:-:S05]  /*0ce0*/  LOP3.LUT R29, R20, 0xf0f0f0f, RZ, 0xc0, !PT ;  /* 0x0f0f0f0f141d7812 */ /* 0x020fca00078ec0ff */
[----:B--2---:R-:W-:Y:S01]  /*0cf0*/  IDP.4A.S8.S8 R21, R29, R21, R26 ;  /* 0x000000151d157226 */ /* 0x004fe2000000061a */
[----:B------:R-:W-:-:S04]  /*0d00*/  SHF.R.U32.HI R26, RZ, 0x4, R20 ;  /* 0x00000004ff1a7819 */ /* 0x000fc80000011614 */
[----:B------:R-:W-:-:S05]  /*0d10*/  LOP3.LUT R29, R26, 0xf0f0f0f, RZ, 0xc0, !PT ;  /* 0x0f0f0f0f1a1d7812 */ /* 0x000fca00078ec0ff */
[----:B---3--:R-:W-:Y:S01]  /*0d20*/  IDP.4A.S8.S8 R26, R29, R24, R21 ;  /* 0x000000181d1a7226 */ /* 0x008fe20000000615 */
[----:B------:R-:W-:-:S04]  /*0d30*/  LOP3.LUT R24, R25, 0x8000, RZ, 0xc0, !PT ;  /* 0x0000800019187812 */ /* 0x000fc800078ec0ff */
[----:B------:R-:W-:Y:S01]  /*0d40*/  I2FP.F32.U32 R21, R24 ;  /* 0x0000001800157245 */ /* 0x000fe20000201000 */
[----:B------:R-:W-:Y:S02]  /*0d50*/  IMAD.MOV.U32 R24, RZ, RZ, 0x37000000 ;  /* 0x37000000ff187424 */ /* 0x000fe400078e00ff */
[--C-:B------:R-:W-:Y:S02]  /*0d60*/  HADD2.F32 R14, -RZ, R28.reuse.H1_H1 ;  /* 0x3000001cff0e7230 */ /* 0x100fe40000004100 */
[----:B------:R-:W-:Y:S01]  /*0d70*/  FFMA.FTZ R21, R21, -R24, -0.875 ;  /* 0xbf60000015157423 */ /* 0x000fe20000010818 */
[----:B------:R-:W-:Y:S01]  /*0d80*/  HADD2.F32 R28, -RZ, R28.H0_H0 ;  /* 0x2000001cff1c7230 */ /* 0x000fe20000004100 */
[----:B------:R-:W-:Y:S02]  /*0d90*/  I2FP.F32.S32 R15, R26 ;  /* 0x0000001a000f7245 */ /* 0x000fe40000201400 */
[----:B------:R-:W-:Y:S01]  /*0da0*/  FMUL.FTZ R21, R21, R14 ;  /* 0x0000000e15157220 */ /* 0x000fe20000410000 */
[----:B------:R-:W-:-:S03]  /*0db0*/  IADD3 R14, PT, PT, R9, 0x4, RZ ;  /* 0x00000004090e7810 */ /* 0x000fc60007ffe0ff */
[----:B------:R-:W-:Y:S01]  /*0dc0*/  FFMA.FTZ R26, R28, R15, R21 ;  /* 0x0000000f1c1a7223 */ /* 0x000fe20000010015 */
[----:B------:R-:W-:-:S04]  /*0dd0*/  IADD3 R15, P0, PT, R5, R14, RZ ;  /* 0x0000000e050f7210 */ /* 0x000fc80007f1e0ff */
[----:B------:R-:W-:Y:S01]  /*0de0*/  LEA.HI.X.SX32 R14, R14, R6, 0x1, P0 ;  /* 0x000000060e0e7211 */ /* 0x000fe200000f0eff */
[----:B------:R-:W-:Y:S01]  /*0df0*/  IMAD.WIDE.U32 R12, R15, 0x32, R12 ;  /* 0x000000320f0c7825 */ /* 0x000fe200078e000c */
[----:B------:R-:W-:-:S03]  /*0e00*/  SHF.R.U32.HI R25, RZ, 0xb, R25 ;  /* 0x0000000bff197819 */ /* 0x000fc60000011619 */
[----:B------:R-:W-:Y:S01]  /*0e10*/  IMAD R15, R14, 0x32, RZ ;  /* 0x000000320e0f7824 */ /* 0x000fe200078e02ff */
[----:B------:R-:W-:-:S03]  /*0e20*/  LOP3.LUT R25, R25, 0xe, RZ, 0xc0, !PT ;  /* 0x0000000e19197812 */ /* 0x000fc600078ec0ff */
[----:B------:R-:W-:Y:S01]  /*0e30*/  IMAD.IADD R13, R13, 0x1, R15 ;  /* 0x000000010d0d7824 */ /* 0x000fe200078e020f */
[----:B------:R-:W-:Y:S01]  /*0e40*/  LOP3.LUT R25, R25, 0x1, RZ, 0xfc, !PT ;  /* 0x0000000119197812 */ /* 0x000fe200078efcff */
[----:B------:R-:W-:-:S03]  /*0e50*/  IMAD.WIDE.U32 R14, R7, 0x2, R12 ;  /* 0x00000002070e7825 */ /* 0x000fc600078e000c */
[----:B------:R-:W-:Y:S01]  /*0e60*/  I2FP.F32.U32 R20, R25 ;  /* 0x0000001900147245 */ /* 0x000fe20000201000 */
[----:B----4-:R-:W-:Y:S01]  /*0e70*/  HADD2.F32 R27, -RZ, R27.H0_H0 ;  /* 0x2000001bff1b7230 */ /* 0x010fe20000004100 */
[----:B------:R-:W2:Y:S04]  /*0e80*/  LDG.E.U16.CONSTANT R25, desc[UR6][R14.64+0x22] ;  /* 0x000022060e197981 */ /* 0x000ea8000c1e9500 */
[----:B------:R-:W-:Y:S01]  /*0e90*/  FMUL.FTZ R28, R27, R20 ;  /* 0x000000141b1c7220 */ /* 0x000fe20000410000 */
[----:B------:R-:W-:Y:S02]  /*0ea0*/  IMAD.WIDE.U32 R20, R8, 0x2, R12 ;  /* 0x0000000208147825 */ /* 0x000fe400078e000c */
[----:B------:R-:W3:Y:S04]  /*0eb0*/  LDG.E.U16.CONSTANT R12, desc[UR6][R12.64] ;  /* 0x000000060c0c7981 */ /* 0x000ee8000c1e9500 */
[----:B------:R-:W4:Y:S01]  /*0ec0*/  LDG.E.U16.CONSTANT R29, desc[UR6][R20.64+0x2] ;  /* 0x00000206141d7981 */ /* 0x000f22000c1e9500 */
[----:B------:R-:W-:-:S03]  /*0ed0*/  FFMA.FTZ R23, R28, R26, R23 ;  /* 0x0000001a1c177223 */ /* 0x000fc60000010017 */
[----:B------:R0:W5:Y:S01]  /*0ee0*/  LDG.E.U16.CONSTANT R28, desc[UR6][R20.64+0x4] ;  /* 0x00000406141c7981 */ /* 0x000162000c1e9500 */
[----:B--2---:R-:W-:-:S05]  /*0ef0*/  IMAD.SHL.U32 R26, R25, 0x100, RZ ;  /* 0x00000100191a7824 */ /* 0x004fca00078e00ff */
[----:B------:R-:W-:-:S04]  /*0f00*/  LOP3.LUT R26, R26, 0x700, RZ, 0xc0, !PT ;  /* 0x000007001a1a7812 */ /* 0x000fc800078ec0ff */
[----:B----4-:R-:W-:-:S05]  /*0f10*/  LOP3.LUT R27, R26, 0xff, R29, 0xf8, !PT ;  /* 0x000000ff1a1b7812 */ /* 0x010fca00078ef81d */
[----:B------:R-:W-:-:S06]  /*0f20*/  IMAD.WIDE.U32 R26, R27, 0x8, R16 ;  /* 0x000000081b1a7825 */ /* 0x000fcc00078e0010 */
[----:B------:R-:W2:Y:S04]  /*0f30*/  LDG.E.CONSTANT R26, desc[UR6][R26.64] ;  /* 0x000000061a1a7981 */ /* 0x000ea8000c1e9900 */
[----:B------:R-:W4:Y:S01]  /*0f40*/  LDG.E.CONSTANT R27, desc[UR6][R18.64+0x484] ;  /* 0x00048406121b7981 */ /* 0x000f22000c1e9900 */
[----:B------:R-:W-:Y:S02]  /*0f50*/  SHF.R.U32.HI R29, RZ, 0x8, R29 ;  /* 0x00000008ff1d7819 */ /* 0x000fe4000001161d */
[----:B--2---:R-:W-:-:S05]  /*0f60*/  LOP3.LUT R14, R26, 0xf0f0f0f, RZ, 0xc0, !PT ;  /* 0x0f0f0f0f1a0e7812 */ /* 0x004fca00078ec0ff */
[----:B----4-:R-:W-:Y:S01]  /*0f70*/  IDP.4A.S8.S8 R27, R14, R27, RZ ;  /* 0x0000001b0e1b7226 */ /* 0x010fe200000006ff */
[----:B------:R-:W-:-:S04]  /*0f80*/  SHF.L.U32 R14, R25, 0x5, RZ ;  /* 0x00000005190e7819 */ /* 0x000fc800000006ff */
[----:B------:R-:W-:-:S05]  /*0f90*/  LOP3.LUT R15, R29, 0x700, R14, 0xf8, !PT ;  /* 0x000007001d0f7812 */ /* 0x000fca00078ef80e */
[----:B------:R-:W-:-:S05]  /*0fa0*/  IMAD.WIDE.U32 R14, R15, 0x8, R16 ;  /* 0x000000080f0e7825 */ /* 0x000fca00078e0010 */
[----:B------:R-:W2:Y:S04]  /*0fb0*/  LDG.E.CONSTANT R29, desc[UR6][R14.64] ;  /* 0x000000060e1d7981 */ /* 0x000ea8000c1e9900 */
[----:B------:R-:W4:Y:S04]  /*0fc0*/  LDG.E.CONSTANT R15, desc[UR6][R18.64+0x488] ;  /* 0x00048806120f7981 */ /* 0x000f28000c1e9900 */
[----:B------:R-:W3:Y:S01]  /*0fd0*/  LDG.E.CONSTANT R14, desc[UR6][R18.64+0x48c] ;  /* 0x00048c06120e7981 */ /* 0x000ee2000c1e9900 */
[----:B------:R-:W-:Y:S01]  /*0fe0*/  SHF.R.U32.HI R26, RZ, 0x4, R26 ;  /* 0x00000004ff1a7819 */ /* 0x000fe2000001161a */
[----:B0-----:R-:W-:-:S03]  /*0ff0*/  IMAD.SHL.U32 R21, R25, 0x4, RZ ;  /* 0x0000000419157824 */ /* 0x001fc600078e00ff */
[----:B------:R-:W-:Y:S02]  /*1000*/  LOP3.LUT R26, R26, 0xf0f0f0f, RZ, 0xc0, !PT ;  /* 0x0f0f0f0f1a1a7812 */ /* 0x000fe400078ec0ff */
[----:B------:R-:W-:-:S04]  /*1010*/  LOP3.LUT R21, R21, 0x700, RZ, 0xc0, !PT ;  /* 0x0000070015157812 */ /* 0x000fc800078ec0ff */
[----:B-----5:R-:W-:Y:S02]  /*1020*/  LOP3.LUT R21, R21, 0xff, R28, 0xf8, !PT ;  /* 0x000000ff15157812 */ /* 0x020fe400078ef81c */
[----:B--2---:R-:W-:Y:S01]  /*1030*/  LOP3.LUT R20, R29, 0xf0f0f0f, RZ, 0xc0, !PT ;  /* 0x0f0f0f0f1d147812 */ /* 0x004fe200078ec0ff */
[----:B----4-:R-:W-:Y:S02]  /*1040*/  IDP.4A.S8.S8 R27, R26, R15, R27 ;  /* 0x0000000f1a1b7226 */ /* 0x010fe4000000061b */
[----:B------:R-:W2:Y:S02]  /*1050*/  LDG.E.CONSTANT R26, desc[UR6][R18.64+0x490] ;  /* 0x00049006121a7981 */ /* 0x000ea4000c1e9900 */
[----:B---3--:R-:W-:Y:S02]  /*1060*/  IDP.4A.S8.S8 R20, R20, R14, R27 ;  /* 0x0000000e14147226 */ /* 0x008fe4000000061b */
[----:B------:R-:W-:Y:S01]  /*1070*/  IMAD.WIDE.U32 R14, R21, 0x8, R16 ;  /* 0x00000008150e7825 */ /* 0x000fe200078e0010 */
[----:B------:R-:W-:Y:S01]  /*1080*/  SHF.R.U32.HI R29, RZ, 0x4, R29 ;  /* 0x00000004ff1d7819 */ /* 0x000fe2000001161d */
[----:B------:R-:W3:Y:S04]  /*1090*/  LDG.E.CONSTANT R21, desc[UR6][R18.64+0x494] ;  /* 0x0004940612157981 */ /* 0x000ee8000c1e9900 */
[----:B------:R-:W4:Y:S01]  /*10a0*/  LDG.E.CONSTANT R14, desc[UR6][R14.64] ;  /* 0x000000060e0e7981 */ /* 0x000f22000c1e9900 */
[----:B------:R-:W-:-:S02]  /*10b0*/  LOP3.LUT R29, R29, 0xf0f0f0f, RZ, 0xc0, !PT ;  /* 0x0f0f0f0f1d1d7812 */ /* 0x000fc400078ec0ff */
[----:B------:R-:W-:Y:S01]  /*10c0*/  SHF.R.U32.HI R28, RZ, 0x8, R28 ;  /* 0x00000008ff1c7819 */ /* 0x000fe2000001161c */
[----:B------:R-:W5:Y:S04]  /*10d0*/  LDG.E.CONSTANT R27, desc[UR6][R18.64+0x480] ;  /* 0x00048006121b7981 */ /* 0x000f68000c1e9900 */
[----:B------:R-:W5:Y:S01]  /*10e0*/  LDG.E.CONSTANT R15, desc[UR6][R18.64+0x498] ;  /* 0x00049806120f7981 */ /* 0x000f62000c1e9900 */
[----:B--2---:R-:W-:Y:S01]  /*10f0*/  IDP.4A.S8.S8 R20, R29, R26, R20 ;  /* 0x0000001a1d147226 */ /* 0x004fe20000000614 */
[----:B----4-:R-:W-:-:S05]  /*1100*/  LOP3.LUT R26, R14, 0xf0f0f0f, RZ, 0xc0, !PT ;  /* 0x0f0f0f0f0e1a7812 */ /* 0x010fca00078ec0ff */
[----:B---3--:R-:W-:Y:S01]  /*1110*/  IDP.4A.S8.S8 R20, R26, R21, R20 ;  /* 0x000000151a147226 */ /* 0x008fe20000000614 */
[----:B------:R-:W-:Y:S01]  /*1120*/  SHF.R.U32.HI R21, RZ, 0x1, R25 ;  /* 0x00000001ff157819 */ /* 0x000fe20000011619 */
[----:B------:R-:W2:Y:S03]  /*1130*/  LDG.E.CONSTANT R26, desc[UR6][R18.64+0x4a0] ;  /* 0x0004a006121a7981 */ /* 0x000ea6000c1e9900 */
[----:B------:R-:W-:-:S05]  /*1140*/  LOP3.LUT R21, R28, 0x700, R21, 0xf8, !PT ;  /* 0x000007001c157812 */ /* 0x000fca00078ef815 */
[----:B------:R-:W-:Y:S02]  /*1150*/  IMAD.WIDE.U32 R16, R21, 0x8, R16 ;  /* 0x0000000815107825 */ /* 0x000fe400078e0010 */
[----:B------:R-:W3:Y:S04]  /*1160*/  LDG.E.CONSTANT R21, desc[UR6][R18.64+0x49c] ;  /* 0x00049c0612157981 */ /* 0x000ee8000c1e9900 */
[----:B------:R-:W4:Y:S01]  /*1170*/  LDG.E.CONSTANT R16, desc[UR6][R16.64] ;  /* 0x0000000610107981 */ /* 0x000f22000c1e9900 */
[----:B------:R-:W-:-:S04]  /*1180*/  SHF.R.U32.HI R14, RZ, 0x4, R14 ;  /* 0x00000004ff0e7819 */ /* 0x000fc8000001160e */
[----:B------:R-:W-:Y:S02]  /*1190*/  LOP3.LUT R14, R14, 0xf0f0f0f, RZ, 0xc0, !PT ;  /* 0x0f0f0f0f0e0e7812 */ /* 0x000fe400078ec0ff */
[----:B------:R-:W-:-:S03]  /*11a0*/  LOP3.LUT R28, R25, 0x8000, RZ, 0xc0, !PT ;  /* 0x00008000191c7812 */ /* 0x000fc600078ec0ff */
[----:B-----5:R-:W-:Y:S01]  /*11b0*/  IDP.4A.S8.S8 R14, R14, R15, R20 ;  /* 0x0000000f0e0e7226 */ /* 0x020fe20000000614 */
[----:B------:R-:W-:Y:S01]  /*11c0*/  SHF.R.U32.HI R25, RZ, 0xb, R25 ;  /* 0x0000000bff197819 */ /* 0x000fe20000011619 */
[----:B------:R-:W-:Y:S01]  /*11d0*/  VIADD R13, R22, 0x4 ;  /* 0x00000004160d7836 */ /* 0x000fe20000000000 */
[----:B------:R-:W-:Y:S02]  /*11e0*/  I2FP.F32.U32 R29, R28 ;  /* 0x0000001c001d7245 */ /* 0x000fe40000201000 */
[----:B------:R-:W-:Y:S02]  /*11f0*/  LOP3.LUT R25, R25, 0xe, RZ, 0xc0, !PT ;  /* 0x0000000e19197812 */ /* 0x000fe400078ec0ff */
[----:B------:R-:W-:Y:S01]  /*1200*/  ISETP.GE.U32.AND P0, PT, R13, UR4, PT ;  /* 0x000000040d007c0c */ /* 0x000fe2000bf06070 */
[----:B------:R-:W-:Y:S01]  /*1210*/  FFMA.FTZ R29, R29, -R24, -0.875 ;  /* 0xbf6000001d1d7423 */ /* 0x000fe20000010818 */
[----:B------:R-:W-:Y:S01]  /*1220*/  LOP3.LUT R25, R25, 0x1, RZ, 0xfc, !PT ;  /* 0x0000000119197812 */ /* 0x000fe200078efcff */
[----:B------:R-:W-:-:S03]  /*1230*/  HADD2.F32 R12, -RZ, R12.H0_H0 ;  /* 0x2000000cff0c7230 */ /* 0x000fc60000004100 */
[----:B------:R-:W-:Y:S01]  /*1240*/  I2FP.F32.U32 R25, R25 ;  /* 0x0000001900197245 */ /* 0x000fe20000201000 */
[----:B------:R-:W-:-:S04]  /*1250*/  VIADD R4, R4, 0x40 ;  /* 0x0000004004047836 */ /* 0x000fc80000000000 */
[----:B------:R-:W-:Y:S01]  /*1260*/  FMUL.FTZ R12, R12, R25 ;  /* 0x000000190c0c7220 */ /* 0x000fe20000410000 */
[----:B------:R-:W-:Y:S02]  /*1270*/  IADD3 R22, PT, PT, R22, 0x8, RZ ;  /* 0x0000000816167810 */ /* 0x000fe40007ffe0ff */
[----:B------:R-:W-:Y:S02]  /*1280*/  IADD3 R9, PT, PT, R9, 0x8, RZ ;  /* 0x0000000809097810 */ /* 0x000fe40007ffe0ff */
[----:B----4-:R-:W-:Y:S02]  /*1290*/  LOP3.LUT R15, R16, 0xf0f0f0f, RZ, 0xc0, !PT ;  /* 0x0f0f0f0f100f7812 */ /* 0x010fe400078ec0ff */
[----:B------:R-:W-:-:S03]  /*12a0*/  SHF.R.U32.HI R20, RZ, 0x4, R16 ;  /* 0x00000004ff147819 */ /* 0x000fc60000011610 */
[----:B---3--:R-:W-:Y:S01]  /*12b0*/  IDP.4A.S8.S8 R14, R15, R21, R14 ;  /* 0x000000150f0e7226 */ /* 0x008fe2000000060e */
[----:B------:R-:W-:Y:S01]  /*12c0*/  LOP3.LUT R17, R20, 0xf0f0f0f, RZ, 0xc0, !PT ;  /* 0x0f0f0f0f14117812 */ /* 0x000fe200078ec0ff */
[----:B------:R-:W-:-:S04]  /*12d0*/  HADD2.F32 R16, -RZ, R27.H1_H1 ;  /* 0x3000001bff107230 */ /* 0x000fc80000004100 */
[----:B--2---:R-:W-:Y:S02]  /*12e0*/  IDP.4A.S8.S8 R14, R17, R26, R14 ;  /* 0x0000001a110e7226 */ /* 0x004fe4000000060e */
[----:B------:R-:W-:Y:S01]  /*12f0*/  FMUL.FTZ R16, R29, R16 ;  /* 0x000000101d107220 */ /* 0x000fe20000410000 */
[----:B------:R-:W-:Y:S02]  /*1300*/  HADD2.F32 R27, -RZ, R27.H0_H0 ;  /* 0x2000001bff1b7230 */ /* 0x000fe40000004100 */
[----:B------:R-:W-:-:S05]  /*1310*/  I2FP.F32.S32 R14, R14 ;  /* 0x0000000e000e7245 */ /* 0x000fca0000201400 */
[----:B------:R-:W-:-:S04]  /*1320*/  FFMA.FTZ R14, R27, R14, R16 ;  /* 0x0000000e1b0e7223 */ /* 0x000fc80000010010 */
[----:B------:R-:W-:Y:S01]  /*1330*/  FFMA.FTZ R23, R12, R14, R23 ;  /* 0x0000000e0c177223 */ /* 0x000fe20000010017 */
[----:B------:R-:W-:Y:S06]  /*1340*/  @!P0 BRA `(.L_x_24) ;  /* 0xfffffff400788947 */ /* 0x000fec000383ffff */
.L_x_21:
[----:B------:R-:W-:Y:S05]  /*1350*/  BSYNC.RECONVERGENT B0 ;  /* 0x0000000000007941 */ /* 0x000fea0003800200 */
.L_x_20:
        /* <DEDUP_REMOVED lines=18> */
.L_x_25:
        /* <DEDUP_REMOVED lines=16> */
.L_x_1141:


//--------------------- .text._Z9moe_vec_qIN3c108BFloat16ELi256ELi8E13block_iq3_xxsLi1EXadL_ZN45_INTERNAL_8d5cb472_14_gguf_kernel_cu_cd24131920vec_dot_iq3_xxs_q8_1EPKvPK10block_q8_1RKiEEEvS5_S5_PT_PS9_iiii --------------------------
	.section	.text._Z9moe_vec_qIN3c108BFloat16ELi256ELi8E13block_iq3_xxsLi1EXadL_ZN45_INTERNAL_8d5cb472_14_gguf_kernel_cu_cd24131920vec_dot_iq3_xxs_q8_1EPKvPK10block_q8_1RKiEEEvS5_S5_PT_PS9_iiii,"ax",@progbits
	.align	128
.text._Z9moe_vec_qIN3c108BFloat16ELi256ELi8E13block_iq3_xxsLi1EXadL_ZN45_INTERNAL_8d5cb472_14_gguf_kernel_cu_cd24131920vec_dot_iq3_xxs_q8_1EPKvPK10block_q8_1RKiEEEvS5_S5_PT_PS9_iiii:
        .type           _Z9moe_vec_qIN3c108BFloat16ELi256ELi8E13block_iq3_xxsLi1EXadL_ZN45_INTERNAL_8d5cb472_14_gguf_kernel_cu_cd24131920vec_dot_iq3_xxs_q8_1EPKvPK10block_q8_1RKiEEEvS5_S5_PT_PS9_iiii,@function
        .size           _Z9moe_vec_qIN3c108BFloat16ELi256ELi8E13block_iq3_xxsLi1EXadL_ZN45_INTERNAL_8d5cb472_14_gguf_kernel_cu_cd24131920vec_dot_iq3_xxs_q8_1EPKvPK10block_q8_1RKiEEEvS5_S5_PT_PS9_iiii,(.L_x_1142 - _Z9moe_vec_qIN3c108BFloat16ELi256ELi8E13block_iq3_xxsLi1EXadL_ZN45_INTERNAL_8d5cb472_14_gguf_kernel_cu_cd24131920vec_dot_iq3_xxs_q8_1EPKvPK10block_q8_1RKiEEEvS5_S5_PT_PS9_iiii)
        .other          _Z9moe_vec_qIN3c108BFloat16ELi256ELi8E13block_iq3_xxsLi1EXadL_ZN45_INTERNAL_8d5cb472_14_gguf_kernel_cu_cd24131920vec_dot_iq3_xxs_q8_1EPKvPK10block_q8_1RKiEEEvS5_S5_PT_PS9_iiii,@"STO_CUDA_ENTRY STV_DEFAULT"
_Z9moe_vec_qIN3c108BFloat16ELi256ELi8E13block_iq3_xxsLi1EXadL_ZN45_INTERNAL_8d5cb472_14_gguf_kernel_cu_cd24131920vec_dot_iq3_xxs_q8_1EPKvPK10block_q8_1RKiEEEvS5_S5_PT_PS9_iiii:
        /* <DEDUP_REMOVED lines=32> */
[----:B-1----:R-:W-:-:S04]  /*0200*/  SHF.R.U32.HI R9, RZ, 0x3, R2 ;  /* 0x00000003ff097819 */ /* 0x002fc80000011602 */
[----:B0-----:R-:W-:-:S05]  /*0210*/  IADD3 R4, PT, PT, -R8, RZ, RZ ;  /* 0x000000ff08047210 */ /* 0x001fca0007ffe1ff */
[----:B------:R-:W-:-:S05]  /*0220*/  IMAD R4, R4, UR8, R3 ;  /* 0x0000000804047c24 */ /* 0x000fca000f8e0203 */
[----:B------:R-:W-:-:S13]  /*0230*/  ISETP.GE.U32.AND P0, PT, R4, UR8, PT ;  /* 0x0000000804007c0c */ /* 0x000fda000bf06070 */
[----:B------:R-:W-:Y:S02]  /*0240*/  @P0 VIADD R4, R4, -UR8 ;  /* 0x8000000804040c36 */ /* 0x000fe40008000000 */
[----:B------:R-:W-:Y:S01]  /*0250*/  @P0 VIADD R8, R8, 0x1 ;  /* 0x0000000108080836 */ /* 0x000fe20000000000 */
[----:B------:R-:W-:Y:S02]  /*0260*/  ISETP.GE.U32.AND P0, PT, R9, UR4, PT ;  /* 0x0000000409007c0c */ /* 0x000fe4000bf06070 */
[----:B------:R-:W-:-:S13]  /*0270*/  ISETP.GE.U32.AND P1, PT, R4, UR8, PT ;  /* 0x0000000804007c0c */ /* 0x000fda000bf26070 */
[----:B------:R-:W-:Y:S02]  /*0280*/  @P1 IADD3 R8, PT, PT, R8, 0x1, RZ ;  /* 0x0000000108081810 */ /* 0x000fe40007ffe0ff */
[----:B------:R-:W-:Y:S01]  /*0290*/  @!P2 LOP3.LUT R8, RZ, UR8, RZ, 0x33, !PT ;  /* 0x00000008ff08ac12 */ /* 0x000fe2000f8e33ff */
[----:B------:R-:W0:Y:S04]  /*02a0*/  LDCU.64 UR8, c[0x4][0x38] ;  /* 0x01000700ff0877ac */ /* 0x000e280008000a00 */
[----:B------:R-:W-:Y:S02]  /*02b0*/  IMAD R7, R8, UR10, RZ ;  /* 0x0000000a08077c24 */ /* 0x000fe4000f8e02ff */
[----:B------:R-:W-:Y:S02]  /*02c0*/  IMAD.MOV.U32 R8, RZ, RZ, RZ ;  /* 0x000000ffff087224 */ /* 0x000fe400078e00ff */
[----:B---3--:R-:W-:-:S04]  /*02d0*/  IMAD.WIDE.U32 R10, R7, 0x4, R10 ;  /* 0x00000004070a7825 */ /* 0x008fc800078e000a */
[----:B-----5:R-:W-:Y:S01]  /*02e0*/  IMAD R5, R5, UR5, RZ ;  /* 0x0000000505057c24 */ /* 0x020fe2000f8e02ff */
[----:B0-----:R-:W-:Y:S06]  /*02f0*/  @P0 BRA `(.L_x_27) ;  /* 0x00000008001c0947 */ /* 0x001fec0003800000 */
[C---:B------:R-:W-:Y:S01]  /*0300*/  IMAD.SHL.U32 R6, R2.reuse, 0x2, RZ ;  /* 0x0000000202067824 */ /* 0x040fe200078e00ff */
[----:B------:R-:W-:Y:S01]  /*0310*/  SHF.L.U32 R7, R2, 0x3, RZ ;  /* 0x0000000302077819 */ /* 0x000fe200000006ff */
[----:B------:R-:W-:Y:S02]  /*0320*/  IMAD.MOV.U32 R8, RZ, RZ, RZ ;  /* 0x000000ffff087224 */ /* 0x000fe400078e00ff */
[----:B------:R-:W-:Y:S01]  /*0330*/  IMAD.SHL.U32 R4, R9, 0x8, RZ ;  /* 0x0000000809047824 */ /* 0x000fe200078e00ff */
[----:B------:R-:W-:Y:S01]  /*0340*/  LOP3.LUT R6, R6, 0xe, RZ, 0xc0, !PT ;  /* 0x0000000e06067812 */ /* 0x000fe200078ec0ff */
[----:B------:R-:W-:Y:S01]  /*0350*/  IMAD R22, R0, UR4, R9 ;  /* 0x0000000400167c24 */ /* 0x000fe2000f8e0209 */
[----:B------:R-:W-:-:S07]  /*0360*/  LOP3.LUT R7, R7, 0x38, RZ, 0xc0, !PT ;  /* 0x0000003807077812 */ /* 0x000fce00078ec0ff */
.L_x_28:
[----:B------:R-:W0:Y:S01]  /*0370*/  LDC.64 R12, c[0x0][0x380] ;  /* 0x0000e000ff0c7b82 */ /* 0x000e220000000a00 */
[----:B------:R-:W-:Y:S02]  /*0380*/  SHF.R.S32.HI R14, RZ, 0x1f, R22 ;  /* 0x0000001fff0e7819 */ /* 0x000fe40000011416 */
[----:B------:R-:W-:-:S04]  /*0390*/  IADD3 R15, P0, PT, R5, R22, RZ ;  /* 0x00000016050f7210 */ /* 0x000fc80007f1e0ff */
[----:B------:R-:W-:Y:S01]  /*03a0*/  LEA.HI.X.SX32 R14, R5, R14, 0x1, P0 ;  /* 0x0000000e050e7211 */ /* 0x000fe200000f0eff */
[----:B------:R-:W1:Y:S01]  /*03b0*/  LDC.64 R20, c[0x4][0x18] ;  /* 0x01000600ff147b82 */ /* 0x000e620000000a00 */
[----:B0-----:R-:W-:-:S04]  /*03c0*/  IMAD.WIDE.U32 R12, R15, 0x62, R12 ;  /* 0x000000620f0c7825 */ /* 0x001fc800078e000c */
[----:B------:R-:W-:-:S05]  /*03d0*/  IMAD R15, R14, 0x62, RZ ;  /* 0x000000620e0f7824 */ /* 0x000fca00078e02ff */
[----:B------:R-:W-:-:S03]  /*03e0*/  IADD3 R13, PT, PT, R13, R15, RZ ;  /* 0x0000000f0d0d7210 */ /* 0x000fc60007ffe0ff */
[----:B------:R-:W-:Y:S01]  /*03f0*/  IMAD.WIDE.U32 R26, R6, 0x2, R12 ;  /* 0x00000002061a7825 */ /* 0x000fe200078e000c */
[----:B------:R-:W-:Y:S02]  /*0400*/  IADD3 R28, P0, PT, R7, R12, RZ ;  /* 0x0000000c071c7210 */ /* 0x000fe40007f1e0ff */
[----:B------:R-:W2:Y:S04]  /*0410*/  LDG.E.U16.CONSTANT R12, desc[UR6][R12.64] ;  /* 0x000000060c0c7981 */ /* 0x000ea8000c1e9500 */
[----:B------:R-:W3:Y:S01]  /*0420*/  LDG.E.U16.CONSTANT R24, desc[UR6][R26.64+0x42] ;  /* 0x000042061a187981 */ /* 0x000ee2000c1e9500 */
[----:B------:R-:W-:-:S05]  /*0430*/  IMAD.X R29, RZ, RZ, R13, P0 ;  /* 0x000000ffff1d7224 */ /* 0x000fca00000e060d */
[----:B------:R-:W1:Y:S04]  /*0440*/  LDG.E.U8.CONSTANT R19, desc[UR6][R28.64+0x2] ;  /* 0x000002061c137981 */ /* 0x000e68000c1e9100 */
[----:B------:R-:W4:Y:S01]  /*0450*/  LDG.E.U8.CONSTANT R17, desc[UR6][R28.64+0x3] ;  /* 0x000003061c117981 */ /* 0x000f22000c1e9100 */
[----:B---3--:R-:W-:-:S05]  /*0460*/  IMAD.SHL.U32 R14, R24, 0x8, RZ ;  /* 0x00000008180e7824 */ /* 0x008fca00078e00ff */
[----:B------:R-:W-:Y:S01]  /*0470*/  LOP3.LUT R14, R14, 0x3f8, RZ, 0xc0, !PT ;  /* 0x000003f80e0e7812 */ /* 0x000fe200078ec0ff */
[----:B-1----:R-:W-:-:S03]  /*0480*/  IMAD.WIDE.U32 R18, R19, 0x4, R20 ;  /* 0x0000000413127825 */ /* 0x002fc600078e0014 */
[----:B------:R-:W-:-:S03]  /*0490*/  IADD3 R14, P0, PT, R14, UR8, RZ ;  /* 0x000000080e0e7c10 */ /* 0x000fc6000ff1e0ff */
[----:B------:R-:W3:Y:S01]  /*04a0*/  LDG.E.CONSTANT R19, desc[UR6][R18.64] ;  /* 0x0000000612137981 */ /* 0x000ee2000c1e9900 */
[----:B------:R-:W-:-:S06]  /*04b0*/  IADD3.X R15, PT, PT, RZ, UR9, RZ, P0, !PT ;  /* 0x00000009ff0f7c10 */ /* 0x000fcc00087fe4ff */
[----:B------:R-:W3:Y:S02]  /*04c0*/  LDG.E.64.CONSTANT R14, desc[UR6][R14.64] ;  /* 0x000000060e0e7981 */ /* 0x000ee4000c1e9b00 */
[C---:B---3--:R-:W-:Y:S02]  /*04d0*/  LOP3.LUT R25, R14.reuse, 0x80808080, R19, 0xde, !PT ;  /* 0x808080800e197812 */ /* 0x048fe400078ede13 */
[----:B------:R-:W-:-:S05]  /*04e0*/  LOP3.LUT R16, R14, 0x7f7f7f7f, RZ, 0xc0, !PT ;  /* 0x7f7f7f7f0e107812 */ /* 0x000fca00078ec0ff */
[----:B------:R-:W-:Y:S02]  /*04f0*/  IMAD.IADD R25, R25, 0x1, -R16 ;  /* 0x0000000119197824 */ /* 0x000fe400078e0a10 */
[----:B----4-:R-:W-:-:S06]  /*0500*/  IMAD.WIDE.U32 R16, R17, 0x4, R20 ;  /* 0x0000000411107825 */ /* 0x010fcc00078e0014 */
[----:B------:R-:W3:Y:S01]  /*0510*/  LDG.E.CONSTANT R16, desc[UR6][R16.64] ;  /* 0x0000000610107981 */ /* 0x000ee2000c1e9900 */
[----:B------:R-:W-:Y:S02]  /*0520*/  LOP3.LUT R18, R2, 0x7, RZ, 0xc0, !PT ;  /* 0x0000000702127812 */ /* 0x000fe400078ec0ff */
[----:B------:R-:W-:Y:S02]  /*0530*/  LOP3.LUT R14, R15, 0x7f7f7f7f, RZ, 0xc0, !PT ;  /* 0x7f7f7f7f0f0e7812 */ /* 0x000fe400078ec0ff */
[----:B------:R-:W-:Y:S01]  /*0540*/  LOP3.LUT R19, R25, 0x80808080, R19, 0xb4, !PT ;  /* 0x8080808019137812 */ /* 0x000fe200078eb413 */
[----:B------:R-:W4:Y:S01]  /*0550*/  LDG.E.U8.CONSTANT R17, desc[UR6][R28.64+0x4] ;  /* 0x000004061c117981 */ /* 0x000f22000c1e9100 */
[----:B---3--:R-:W-:Y:S02]  /*0560*/  LOP3.LUT R23, R15, 0x80808080, R16, 0xde, !PT ;  /* 0x808080800f177812 */ /* 0x008fe400078ede10 */
[----:B------:R-:W-:-:S03]  /*0570*/  IADD3 R15, P0, PT, R18, R4, RZ ;  /* 0x00000004120f7210 */ /* 0x000fc60007f1e0ff */
[----:B------:R-:W-:Y:S01]  /*0580*/  IMAD.IADD R23, R23, 0x1, -R14 ;  /* 0x0000000117177824 */ /* 0x000fe200078e0a0e */
[----:B------:R-:W-:-:S05]  /*0590*/  LEA.HI.X.SX32 R14, R4, RZ, 0x1, P0 ;  /* 0x000000ff040e7211 */ /* 0x000fca00000f0eff */
[----:B------:R-:W-:Y:S02]  /*05a0*/  IMAD R25, R14, 0x24, RZ ;  /* 0x000000240e197824 */ /* 0x000fe400078e02ff */
[----:B------:R-:W-:-:S05]  /*05b0*/  IMAD.WIDE.U32 R14, R15, 0x24, R10 ;  /* 0x000000240f0e7825 */ /* 0x000fca00078e000a */
[----:B------:R-:W-:-:S05]  /*05c0*/  IADD3 R15, PT, PT, R15, R25, RZ ;  /* 0x000000190f0f7210 */ /* 0x000fca0007ffe0ff */
[----:B------:R-:W3:Y:S04]  /*05d0*/  LDG.E.CONSTANT R25, desc[UR6][R14.64+0x4] ;  /* 0x000004060e197981 */ /* 0x000ee8000c1e9900 */
[----:B------:R-:W5:Y:S01]  /*05e0*/  LDG.E.CONSTANT R18, desc[UR6][R14.64+0x8] ;  /* 0x000008060e127981 */ /* 0x000f62000c1e9900 */
[----:B------:R-:W-:Y:S02]  /*05f0*/  LOP3.LUT R23, R23, 0x80808080, R16, 0xb4, !PT ;  /* 0x8080808017177812 */ /* 0x000fe400078eb410 */
[----:B------:R-:W-:-:S04]  /*0600*/  SHF.R.U32.HI R16, RZ, 0x4, R24 ;  /* 0x00000004ff107819 */ /* 0x000fc80000011618 */
[----:B------:R-:W-:-:S04]  /*0610*/  LOP3.LUT R16, R16, 0x3f8, RZ, 0xc0, !PT ;  /* 0x000003f810107812 */ /* 0x000fc800078ec0ff */
[----:B------:R-:W-:Y:S01]  /*0620*/  IADD3 R16, P0, PT, R16, UR8, RZ ;  /* 0x0000000810107c10 */ /* 0x000fe2000ff1e0ff */
[----:B---3--:R-:W-:-:S04]  /*0630*/  IDP.4A.S8.S8 R19, R19, R25, RZ ;  /* 0x0000001913137226 */ /* 0x008fc800000006ff */
[----:B-----5:R-:W-:Y:S02]  /*0640*/  IDP.4A.S8.S8 R18, R23, R18, R19 ;  /* 0x0000001217127226 */ /* 0x020fe40000000613 */
[----:B------:R4:W3:Y:S02]  /*0650*/  LDG.E.U16.CONSTANT R23, desc[UR6][R26.64+0x44] ;  /* 0x000044061a177981 */ /* 0x0008e4000c1e9500 */
[----:B----4-:R-:W-:-:S04]  /*0660*/  IMAD.WIDE.U32 R26, R17, 0x4, R20 ;  /* 0x00000004111a7825 */ /* 0x010fc800078e0014 */
[----:B------:R-:W-:Y:S01]  /*0670*/  IMAD.X R17, RZ, RZ, UR9, P0 ;  /* 0x00000009ff117e24 */ /* 0x000fe200080e06ff */
[----:B------:R-:W4:Y:S05]  /*0680*/  LDG.E.CONSTANT R19, desc[UR6][R26.64] ;  /* 0x000000061a137981 */ /* 0x000f2a000c1e9900 */
[----:B------:R-:W4:Y:S04]  /*0690*/  LDG.E.64.CONSTANT R16, desc[UR6][R16.64] ;  /* 0x0000000610107981 */ /* 0x000f28000c1e9b00 */
[----:B------:R-:W5:Y:S04]  /*06a0*/  LDG.E.U8.CONSTANT R27, desc[UR6][R28.64+0x5] ;  /* 0x000005061c1b7981 */ /* 0x000f68000c1e9100 */
[----:B------:R-:W2:Y:S01]  /*06b0*/  LDG.E.CONSTANT R26, desc[UR6][R14.64+0x10] ;  /* 0x000010060e1a7981 */ /* 0x000ea2000c1e9900 */
[----:B----4-:R-:W-:-:S02]  /*06c0*/  LOP3.LUT R25, R16, 0x80808080, R19, 0xde, !PT ;  /* 0x8080808010197812 */ /* 0x010fc400078ede13 */
[----:B------:R-:W-:-:S05]  /*06d0*/  LOP3.LUT R16, R16, 0x7f7f7f7f, RZ, 0xc0, !PT ;  /* 0x7f7f7f7f10107812 */ /* 0x000fca00078ec0ff */
[----:B------:R-:W-:Y:S02]  /*06e0*/  IMAD.IADD R25, R25, 0x1, -R16 ;  /* 0x0000000119197824 */ /* 0x000fe400078e0a10 */
[----:B------:R-:W4:Y:S03]  /*06f0*/  LDG.E.CONSTANT R16, desc[UR6][R14.64+0xc] ;  /* 0x00000c060e107981 */ /* 0x000f26000c1e9900 */
[----:B------:R-:W-:-:S05]  /*0700*/  LOP3.LUT R25, R25, 0x80808080, R19, 0xb4, !PT ;  /* 0x8080808019197812 */ /* 0x000fca00078eb413 */
[----:B----4-:R-:W-:Y:S02]  /*0710*/  IDP.4A.S8.S8 R25, R25, R16, R18 ;  /* 0x0000001019197226 */ /* 0x010fe40000000612 */
[----:B-----5:R-:W-:Y:S02]  /*0720*/  IMAD.WIDE.U32 R18, R27, 0x4, R20 ;  /* 0x000000041b127825 */ /* 0x020fe400078e0014 */
[----:B------:R-:W4:Y:S04]  /*0730*/  LDG.E.U8.CONSTANT R27, desc[UR6][R28.64+0x6] ;  /* 0x000006061c1b7981 */ /* 0x000f28000c1e9100 */
[----:B------:R-:W5:Y:S01]  /*0740*/  LDG.E.CONSTANT R18, desc[UR6][R18.64] ;  /* 0x0000000612127981 */ /* 0x000f62000c1e9900 */
[C---:B------:R-:W-:Y:S02]  /*0750*/  LOP3.LUT R16, R17.reuse, 0x7f7f7f7f, RZ, 0xc0, !PT ;  /* 0x7f7f7f7f11107812 */ /* 0x040fe400078ec0ff */
[----:B-----5:R-:W-:-:S04]  /*0760*/  LOP3.LUT R17, R17, 0x80808080, R18, 0xde, !PT ;  /* 0x8080808011117812 */ /* 0x020fc800078ede12 */
[----:B------:R-:W-:Y:S01]  /*0770*/  IADD3 R17, PT, PT, R17, -R16, RZ ;  /* 0x8000001011117210 */ /* 0x000fe20007ffe0ff */
[----:B---3--:R-:W-:Y:S02]  /*0780*/  IMAD R16, R23, 0x10000, R24 ;  /* 0x0001000017107824 */ /* 0x008fe400078e0218 */
[----:B------:R-:W3:Y:S03]  /*0790*/  LDG.E.CONSTANT R24, desc[UR6][R14.64+0x14] ;  /* 0x000014060e187981 */ /* 0x000ee6000c1e9900 */
[----:B------:R-:W-:-:S04]  /*07a0*/  SHF.R.U32.HI R16, RZ, 0xb, R16 ;  /* 0x0000000bff107819 */ /* 0x000fc80000011610 */
[----:B------:R-:W-:Y:S02]  /*07b0*/  LOP3.LUT R16, R16, 0x3f8, RZ, 0xc0, !PT ;  /* 0x000003f810107812 */ /* 0x000fe400078ec0ff */
[----:B------:R-:W-:Y:S02]  /*07c0*/  LOP3.LUT R17, R17, 0x80808080, R18, 0xb4, !PT ;  /* 0x8080808011117812 */ /* 0x000fe400078eb412 */
[----:B------:R-:W-:Y:S01]  /*07d0*/  IADD3 R16, P0, PT, R16, UR8, RZ ;  /* 0x0000000810107c10 */ /* 0x000fe2000ff1e0ff */
[----:B----4-:R-:W-:Y:S02]  /*07e0*/  IMAD.WIDE.U32 R18, R27, 0x4, R20 ;  /* 0x000000041b127825 */ /* 0x010fe400078e0014 */
[----:B------:R-:W4:Y:S02]  /*07f0*/  LDG.E.U8.CONSTANT R27, desc[UR6][R28.64+0x7] ;  /* 0x000007061c1b7981 */ /* 0x000f24000c1e9100 */
[----:B--2---:R-:W-:Y:S02]  /*0800*/  IDP.4A.S8.S8 R25, R17, R26, R25 ;  /* 0x0000001a11197226 */ /* 0x004fe40000000619 */
[----:B------:R-:W-:Y:S01]  /*0810*/  IMAD.X R17, RZ, RZ, UR9, P0 ;  /* 0x00000009ff117e24 */ /* 0x000fe200080e06ff */
[----:B------:R-:W2:Y:S05]  /*0820*/  LDG.E.CONSTANT R19, desc[UR6][R18.64] ;  /* 0x0000000612137981 */ /* 0x000eaa000c1e9900 */
[----:B------:R-:W2:Y:S02]  /*0830*/  LDG.E.64.CONSTANT R16, desc[UR6][R16.64] ;  /* 0x0000000610107981 */ /* 0x000ea4000c1e9b00 */
[----:B--2---:R-:W-:-:S02]  /*0840*/  LOP3.LUT R26, R16, 0x80808080, R19, 0xde, !PT ;  /* 0x80808080101a7812 */ /* 0x004fc400078ede13 */
[----:B------:R-:W-:-:S04]  /*0850*/  LOP3.LUT R16, R16, 0x7f7f7f7f, RZ, 0xc0, !PT ;  /* 0x7f7f7f7f10107812 */ /* 0x000fc800078ec0ff */
[----:B------:R-:W-:-:S04]  /*0860*/  IADD3 R26, PT, PT, R26, -R16, RZ ;  /* 0x800000101a1a7210 */ /* 0x000fc80007ffe0ff */
[----:B------:R-:W-:Y:S02]  /*0870*/  LOP3.LUT R26, R26, 0x80808080, R19, 0xb4, !PT ;  /* 0x808080801a1a7812 */ /* 0x000fe400078eb413 */
[----:B------:R-:W2:Y:S03]  /*0880*/  LDG.E.U8.CONSTANT R19, desc[UR6][R28.64+0x8] ;  /* 0x000008061c137981 */ /* 0x000ea6000c1e9100 */
[----:B---3--:R-:W-:Y:S02]  /*0890*/  IDP.4A.S8.S8 R24, R26, R24, R25 ;  /* 0x000000181a187226 */ /* 0x008fe40000000619 */
[----:B------:R0:W3:Y:S01]  /*08a0*/  LDG.E.U8.CONSTANT R25, desc[UR6][R28.64+0x9] ;  /* 0x000009061c197981 */ /* 0x0000e2000c1e9100 */
[----:B----4-:R-:W-:-:S05]  /*08b0*/  IMAD.WIDE.U32 R26, R27, 0x4, R20 ;  /* 0x000000041b1a7825 */ /* 0x010fca00078e0014 */
[----:B------:R2:W4:Y:S01]  /*08c0*/  LDG.E.CONSTANT R16, desc[UR6][R26.64] ;  /* 0x000000061a107981 */ /* 0x000522000c1e9900 */
[----:B------:R-:W-:-:S04]  /*08d0*/  SHF.R.U32.HI R18, RZ, 0x2, R23 ;  /* 0x00000002ff127819 */ /* 0x000fc80000011617 */
[----:B------:R-:W-:-:S04]  /*08e0*/  LOP3.LUT R18, R18, 0x3f8, RZ, 0xc0, !PT ;  /* 0x000003f812127812 */ /* 0x000fc800078ec0ff */
[----:B------:R-:W-:Y:S02]  /*08f0*/  IADD3 R18, P0, PT, R18, UR8, RZ ;  /* 0x0000000812127c10 */ /* 0x000fe4000ff1e0ff */
[----:B0-----:R-:W-:Y:S01]  /*0900*/  LOP3.LUT R28, R17, 0x7f7f7f7f, RZ, 0xc0, !PT ;  /* 0x7f7f7f7f111c7812 */ /* 0x001fe200078ec0ff */
[----:B--2---:R-:W-:-:S04]  /*0910*/  IMAD.WIDE.U32 R26, R19, 0x4, R20 ;  /* 0x00000004131a7825 */ /* 0x004fc800078e0014 */
[----:B------:R-:W-:Y:S02]  /*0920*/  IMAD.X R19, RZ, RZ, UR9, P0 ;  /* 0x00000009ff137e24 */ /* 0x000fe400080e06ff */
[----:B---3--:R-:W-:Y:S01]  /*0930*/  IMAD.WIDE.U32 R20, R25, 0x4, R20 ;  /* 0x0000000419147825 */ /* 0x008fe200078e0014 */
[----:B------:R-:W2:Y:S04]  /*0940*/  LDG.E.CONSTANT R27, desc[UR6][R26.64] ;  /* 0x000000061a1b7981 */ /* 0x000ea8000c1e9900 */
[----:B------:R-:W2:Y:S01]  /*0950*/  LDG.E.64.CONSTANT R18, desc[UR6][R18.64] ;  /* 0x0000000612127981 */ /* 0x000ea2000c1e9b00 */
[----:B----4-:R-:W-:-:S03]  /*0960*/  LOP3.LUT R17, R17, 0x80808080, R16, 0xde, !PT ;  /* 0x8080808011117812 */ /* 0x010fc600078ede10 */
[----:B------:R-:W3:Y:S02]  /*0970*/  LDG.E.CONSTANT R20, desc[UR6][R20.64] ;  /* 0x0000000614147981 */ /* 0x000ee4000c1e9900 */
[----:B------:R-:W-:Y:S02]  /*0980*/  IMAD.IADD R29, R17, 0x1, -R28 ;  /* 0x00000001111d7824 */ /* 0x000fe400078e0a1c */
[----:B------:R-:W4:Y:S04]  /*0990*/  LDG.E.CONSTANT R17, desc[UR6][R14.64+0x18] ;  /* 0x000018060e117981 */ /* 0x000f28000c1e9900 */
[----:B------:R-:W5:Y:S04]  /*09a0*/  LDG.E.CONSTANT R28, desc[UR6][R14.64+0x1c] ;  /* 0x00001c060e1c7981 */ /* 0x000f68000c1e9900 */
[----:B------:R-:W5:Y:S04]  /*09b0*/  LDG.E.CONSTANT R25, desc[UR6][R14.64+0x20] ;  /* 0x000020060e197981 */ /* 0x000f68000c1e9900 */
[----:B------:R-:W5:Y:S01]  /*09c0*/  LDG.E.U16.CONSTANT R26, desc[UR6][R14.64] ;  /* 0x000000060e1a7981 */ /* 0x000f62000c1e9500 */
[----:B------:R-:W-:Y:S01]  /*09d0*/  LOP3.LUT R16, R29, 0x80808080, R16, 0xb4, !PT ;  /* 0x808080801d107812 */ /* 0x000fe200078eb410 */
[----:B------:R-:W-:Y:S01]  /*09e0*/  VIADD R9, R9, 0x4 ;  /* 0x0000000409097836 */ /* 0x000fe20000000000 */
[----:B------:R-:W-:-:S04]  /*09f0*/  SHF.R.U32.HI R23, RZ, 0xc, R23 ;  /* 0x0000000cff177819 */ /* 0x000fc80000011617 */
[----:B------:R-:W-:Y:S02]  /*0a00*/  I2FP.F32.U32 R23, R23 ;  /* 0x0000001700177245 */ /* 0x000fe40000201000 */
[----:B------:R-:W-:Y:S01]  /*0a10*/  ISETP.GE.U32.AND P0, PT, R9, UR4, PT ;  /* 0x0000000409007c0c */ /* 0x000fe2000bf06070 */
[----:B------:R-:W-:Y:S02]  /*0a20*/  HADD2.F32 R12, -RZ, R12.H0_H0 ;  /* 0x2000000cff0c7230 */ /* 0x000fe40000004100 */
[----:B------:R-:W-:-:S04]  /*0a30*/  FADD.FTZ R23, R23, 0.5 ;  /* 0x3f00000017177421 */ /* 0x000fc80000010000 */
[----:B------:R-:W-:Y:S01]  /*0a40*/  FMUL.FTZ R12, R12, R23 ;  /* 0x000000170c0c7220 */ /* 0x000fe20000410000 */
[----:B------:R-:W-:Y:S01]  /*0a50*/  IADD3 R22, PT, PT, R22, 0x4, RZ ;  /* 0x0000000416167810 */ /* 0x000fe20007ffe0ff */
[----:B------:R-:W-:Y:S01]  /*0a60*/  VIADD R4, R4, 0x20 ;  /* 0x0000002004047836 */ /* 0x000fe20000000000 */
[C---:B--2---:R-:W-:Y:S02]  /*0a70*/  LOP3.LUT R29, R18.reuse, 0x80808080, R27, 0xde, !PT ;  /* 0x80808080121d7812 */ /* 0x044fe400078ede1b */
[----:B------:R-:W-:Y:S02]  /*0a80*/  LOP3.LUT R18, R18, 0x7f7f7f7f, RZ, 0xc0, !PT ;  /* 0x7f7f7f7f12127812 */ /* 0x000fe400078ec0ff */
[C---:B---3--:R-:W-:Y:S02]  /*0a90*/  LOP3.LUT R21, R19.reuse, 0x80808080, R20, 0xde, !PT ;  /* 0x8080808013157812 */ /* 0x048fe400078ede14 */
[----:B------:R-:W-:Y:S02]  /*0aa0*/  LOP3.LUT R19, R19, 0x7f7f7f7f, RZ, 0xc0, !PT ;  /* 0x7f7f7f7f13137812 */ /* 0x000fe400078ec0ff */
[----:B------:R-:W-:Y:S01]  /*0ab0*/  IADD3 R18, PT, PT, R29, -R18, RZ ;  /* 0x800000121d127210 */ /* 0x000fe20007ffe0ff */
[----:B----4-:R-:W-:-:S02]  /*0ac0*/  IDP.4A.S8.S8 R17, R16, R17, R24 ;  /* 0x0000001110117226 */ /* 0x010fc40000000618 */
[----:B------:R-:W-:Y:S01]  /*0ad0*/  IMAD.IADD R19, R21, 0x1, -R19 ;  /* 0x0000000115137824 */ /* 0x000fe200078e0a13 */
[----:B------:R-:W-:-:S04]  /*0ae0*/  LOP3.LUT R18, R18, 0x80808080, R27, 0xb4, !PT ;  /* 0x8080808012127812 */ /* 0x000fc800078eb41b */
[----:B------:R-:W-:Y:S01]  /*0af0*/  LOP3.LUT R20, R19, 0x80808080, R20, 0xb4, !PT ;  /* 0x8080808013147812 */ /* 0x000fe200078eb414 */
[----:B-----5:R-:W-:Y:S02]  /*0b00*/  IDP.4A.S8.S8 R17, R18, R28, R17 ;  /* 0x0000001c12117226 */ /* 0x020fe40000000611 */
[----:B------:R-:W-:Y:S02]  /*0b10*/  HADD2.F32 R13, -RZ, R26.H0_H0 ;  /* 0x2000001aff0d7230 */ /* 0x000fe40000004100 */
[----:B------:R-:W-:-:S03]  /*0b20*/  IDP.4A.S8.S8 R17, R20, R25, R17 ;  /* 0x0000001914117226 */ /* 0x000fc60000000611 */
[----:B------:R-:W-:Y:S02]  /*0b30*/  FMUL.FTZ.D2 R13, R12, R13 ;  /* 0x0000000d0c0d7220 */ /* 0x000fe40000310000 */
[----:B------:R-:W-:-:S05]  /*0b40*/  I2FP.F32.S32 R17, R17 ;  /* 0x0000001100117245 */ /* 0x000fca0000201400 */
[----:B------:R-:W-:Y:S01]  /*0b50*/  FFMA.FTZ R8, R13, R17, R8 ;  /* 0x000000110d087223 */ /* 0x000fe20000010008 */
[----:B------:R-:W-:Y:S06]  /*0b60*/  @!P0 BRA `(.L_x_28) ;  /* 0xfffffff800008947 */ /* 0x000fec000383ffff */
.L_x_27:
[----:B------:R-:W-:Y:S05]  /*0b70*/  BSYNC.RECONVERGENT B0 ;  /* 0x0000000000007941 */ /* 0x000fea0003800200 */
.L_x_26:
        /* <DEDUP_REMOVED lines=20> */
.L_x_29:
        /* <DEDUP_REMOVED lines=12> */
.L_x_1142:


//--------------------- .text._Z9moe_vec_qIN3c108BFloat16ELi256ELi8E12block_iq2_xsLi1EXadL_ZN45_INTERNAL_8d5cb472_14_gguf_kernel_cu_cd24131919vec_dot_iq2_xs_q8_1EPKvPK10block_q8_1RKiEEEvS5_S5_PT_PS9_iiii --------------------------
	.section	.text._Z9moe_vec_qIN3c108BFloat16ELi256ELi8E12block_iq2_xsLi1EXadL_ZN45_INTERNAL_8d5cb472_14_gguf_kernel_cu_cd24131919vec_dot_iq2_xs_q8_1EPKvPK10block_q8_1RKiEEEvS5_S5_PT_PS9_iiii,"ax",@progbits
	.align	128
.text._Z9moe_vec_qIN3c108BFloat16ELi256ELi8E12block_iq2_xsLi1EXadL_ZN45_INTERNAL_8d5cb472_14_gguf_kernel_cu_cd24131919vec_dot_iq2_xs_q8_1EPKvPK10block_q8_1RKiEEEvS5_S5_PT_PS9_iiii:
        .type           _Z9moe_vec_qIN3c108BFloat16ELi256ELi8E12block_iq2_xsLi1EXadL_ZN45_INTERNAL_8d5cb472_14_gguf_kernel_cu_cd24131919vec_dot_iq2_xs_q8_1EPKvPK10block_q8_1RKiEEEvS5_S5_PT_PS9_iiii,@function
        .size           _Z9moe_vec_qIN3c108BFloat16ELi256ELi8E12block_iq2_xsLi1EXadL_ZN45_INTERNAL_8d5cb472_14_gguf_kernel_cu_cd24131919vec_dot_iq2_xs_q8_1EPKvPK10block_q8_1RKiEEEvS5_S5_PT_PS9_iiii,(.L_x_1143 - _Z9moe_vec_qIN3c108BFloat16ELi256ELi8E12block_iq2_xsLi1EXadL_ZN45_INTERNAL_8d5cb472_14_gguf_kernel_cu_cd24131919vec_dot_iq2_xs_q8_1EPKvPK10block_q8_1RKiEEEvS5_S5_PT_PS9_iiii)
        .other          _Z9moe_vec_qIN3c108BFloat16ELi256ELi8E12block_iq2_xsLi1EXadL_ZN45_INTERNAL_8d5cb472_14_gguf_kernel_cu_cd24131919vec_dot_iq2_xs_q8_1EPKvPK10block_q8_1RKiEEEvS5_S5_PT_PS9_iiii,@"STO_CUDA_ENTRY STV_DEFAULT"
_Z9moe_vec_qIN3c108BFloat16ELi256ELi8E12block_iq2_xsLi1EXadL_ZN45_INTERNAL_8d5cb472_14_gguf_kernel_cu_cd24131919vec_dot_iq2_xs_q8_1EPKvPK10block_q8_1RKiEEEvS5_S5_PT_PS9_iiii:
        /* <DEDUP_REMOVED lines=10> */
[----:B------:R-:W-:Y:S01]  /*00a0*/  BSSY.RECONVERGENT B0, `(.L_x_30) ;  /* 0x0000158000007945 */ /* 0x000fe20003800200 */
[----:B------:R-:W-:Y:S01]  /*00b0*/  IMAD.MOV.U32 R20, RZ, RZ, RZ ;  /* 0x000000ffff147224 */ /* 0x000fe200078e00ff */
[----:B------:R-:W2:Y:S01]  /*00c0*/  LDCU UR5, c[0x0][0x3ac] ;  /* 0x00007580ff0577ac */ /* 0x000ea20008000800 */
[----:B------:R-:W3:Y:S01]  /*00d0*/  S2R R16, SR_TID.X ;  /* 0x0000000000107919 */ /* 0x000ee20000002100 */
[----:B------:R-:W4:Y:S01]  /*00e0*/  LDCU.64 UR10, c[0x4][0x30] ;  /* 0x01000600ff0a77ac */ /* 0x000f220008000a00 */
[----:B------:R-:W1:Y:S01]  /*00f0*/  LDCU.64 UR12, c[0x4][0x8] ;  /* 0x01000100ff0c77ac */ /* 0x000e620008000a00 */
[----:B0-----:R-:W0:Y:S01]  /*0100*/  I2F.U32.RP R4, UR6 ;  /* 0x0000000600047d06 */ /* 0x001e220008209000 */
[----:B------:R-:W-:Y:S01]  /*0110*/  USHF.R.S32.HI UR4, URZ, 0x1f, UR7 ;  /* 0x0000001fff047899 */ /* 0x000fe20008011407 */
[----:B------:R-:W-:-:S03]  /*0120*/  ISETP.NE.U32.AND P2, PT, RZ, UR6, PT ;  /* 0x00000006ff007c0c */ /* 0x000fc6000bf45070 */
[----:B------:R-:W-:-:S04]  /*0130*/  ULEA.HI UR4, UR4, UR7, URZ, 0x8 ;  /* 0x0000000704047291 */ /* 0x000fc8000f8f40ff */
[----:B------:R-:W-:Y:S01]  /*0140*/  USHF.R.S32.HI UR4, URZ, 0x8, UR4 ;  /* 0x00000008ff047899 */ /* 0x000fe20008011404 */
[----:B0-----:R-:W0:Y:S01]  /*0150*/  MUFU.RCP R4, R4 ;  /* 0x0000000400047308 */ /* 0x001e220000001000 */
[----:B---3--:R-:W-:Y:S01]  /*0160*/  SHF.R.U32.HI R21, RZ, 0x3, R16 ;  /* 0x00000003ff157819 */ /* 0x008fe20000011610 */
[----:B0-----:R-:W-:-:S06]  /*0170*/  VIADD R2, R4, 0xffffffe ;  /* 0x0ffffffe04027836 */ /* 0x001fcc0000000000 */
[----:B------:R0:W3:Y:S02]  /*0180*/  F2I.FTZ.U32.TRUNC.NTZ R3, R2 ;  /* 0x0000000200037305 */ /* 0x0000e4000021f000 */
[----:B0-----:R-:W-:Y:S02]  /*0190*/  IMAD.MOV.U32 R2, RZ, RZ, RZ ;  /* 0x000000ffff027224 */ /* 0x001fe400078e00ff */
[----:B---3--:R-:W-:-:S04]  /*01a0*/  IMAD.MOV R5, RZ, RZ, -R3 ;  /* 0x000000ffff057224 */ /* 0x008fc800078e0a03 */
[----:B------:R-:W-:-:S04]  /*01b0*/  IMAD R5, R5, UR6, RZ ;  /* 0x0000000605057c24 */ /* 0x000fc8000f8e02ff */
[----:B------:R-:W-:-:S06]  /*01c0*/  IMAD.HI.U32 R6, R3, R5, R2 ;  /* 0x0000000503067227 */ /* 0x000fcc00078e0002 */
[----:B-1----:R-:W-:-:S04]  /*01d0*/  IMAD.HI.U32 R6, R6, R17, RZ ;  /* 0x0000001106067227 */ /* 0x002fc800078e00ff */
[----:B------:R-:W-:-:S04]  /*01e0*/  IMAD.MOV R8, RZ, RZ, -R6 ;  /* 0x000000ffff087224 */ /* 0x000fc800078e0a06 */
[----:B------:R-:W-:-:S05]  /*01f0*/  IMAD R3, R8, UR6, R17 ;  /* 0x0000000608037c24 */ /* 0x000fca000f8e0211 */
[----:B------:R-:W-:-:S13]  /*0200*/  ISETP.GE.U32.AND P0, PT, R3, UR6, PT ;  /* 0x0000000603007c0c */ /* 0x000fda000bf06070 */
[----:B------:R-:W-:Y:S02]  /*0210*/  @P0 VIADD R3, R3, -UR6 ;  /* 0x8000000603030c36 */ /* 0x000fe40008000000 */
[----:B------:R-:W-:Y:S01]  /*0220*/  @P0 VIADD R6, R6, 0x1 ;  /* 0x0000000106060836 */ /* 0x000fe20000000000 */
[----:B------:R-:W-:Y:S02]  /*0230*/  ISETP.GE.U32.AND P0, PT, R21, UR4, PT ;  /* 0x0000000415007c0c */ /* 0x000fe4000bf06070 */
[----:B------:R-:W-:Y:S02]  /*0240*/  ISETP.GE.U32.AND P1, PT, R3, UR6, PT ;  /* 0x0000000603007c0c */ /* 0x000fe4000bf26070 */
[----:B------:R-:W0:Y:S11]  /*0250*/  LDC.64 R2, c[0x0][0x388] ;  /* 0x0000e200ff027b82 */ /* 0x000e360000000a00 */
[----:B------:R-:W-:Y:S01]  /*0260*/  @P1 VIADD R6, R6, 0x1 ;  /* 0x0000000106061836 */ /* 0x000fe20000000000 */
[----:B------:R-:W-:Y:S01]  /*0270*/  @!P2 LOP3.LUT R6, RZ, UR6, RZ, 0x33, !PT ;  /* 0x00000006ff06ac12 */ /* 0x000fe2000f8e33ff */
[----:B------:R-:W1:Y:S04]  /*0280*/  LDCU.64 UR6, c[0x0][0x358] ;  /* 0x00006b00ff0677ac */ /* 0x000e680008000a00 */
[----:B--2---:R-:W-:-:S04]  /*0290*/  IMAD R5, R6, UR5, RZ ;  /* 0x0000000506057c24 */ /* 0x004fc8000f8e02ff */
[----:B0-----:R-:W-:Y:S01]  /*02a0*/  IMAD.WIDE.U32 R2, R5, 0x4, R2 ;  /* 0x0000000405027825 */ /* 0x001fe200078e0002 */
[----:B-1--4-:R-:W-:Y:S06]  /*02b0*/  @P0 BRA `(.L_x_31) ;  /* 0x0000001000d80947 */ /* 0x012fec0003800000 */
[----:B------:R-:W0:Y:S02]  /*02c0*/  LDC.64 R4, c[0x0][0x398] ;  /* 0x0000e600ff047b82 */ /* 0x000e240000000a00 */
[----:B0-----:R-:W-:-:S06]  /*02d0*/  IMAD.WIDE.U32 R4, R17, 0x4, R4 ;  /* 0x0000000411047825 */ /* 0x001fcc00078e0004 */
[----:B------:R-:W2:Y:S01]  /*02e0*/  LDG.E R4, desc[UR6][R4.64] ;  /* 0x0000000604047981 */ /* 0x000ea2000c1e1900 */
[----:B------:R-:W-:Y:S01]  /*02f0*/  UIMAD UR5, UR4, UR8, URZ ;  /* 0x00000008040572a4 */ /* 0x000fe2000f8e02ff */
[----:B------:R-:W-:Y:S02]  /*0300*/  IMAD.MOV.U32 R20, RZ, RZ, RZ ;  /* 0x000000ffff147224 */ /* 0x000fe400078e00ff */
[----:B------:R-:W-:Y:S02]  /*0310*/  IMAD.SHL.U32 R18, R21, 0x8, RZ ;  /* 0x0000000815127824 */ /* 0x000fe400078e00ff */
[----:B------:R-:W-:Y:S02]  /*0320*/  IMAD R22, R0, UR4, R21 ;  /* 0x0000000400167c24 */ /* 0x000fe4000f8e0215 */
[----:B--2---:R-:W-:-:S07]  /*0330*/  IMAD R19, R4, UR5, RZ ;  /* 0x0000000504137c24 */ /* 0x004fce000f8e02ff */
.L_x_32:
[----:B------:R-:W0:Y:S01]  /*0340*/  LDC.64 R4, c[0x0][0x380] ;  /* 0x0000e000ff047b82 */ /* 0x000e220000000a00 */
[----:B------:R-:W-:Y:S01]  /*0350*/  SHF.R.S32.HI R7, RZ, 0x1f, R19 ;  /* 0x0000001fff077819 */ /* 0x000fe20000011413 */
[----:B------:R-:W-:Y:S01]  /*0360*/  IMAD.SHL.U32 R6, R16, 0x4, RZ ;  /* 0x0000000410067824 */ /* 0x000fe200078e00ff */
[----:B------:R-:W-:-:S04]  /*0370*/  IADD3 R9, P0, PT, R19, R22, RZ ;  /* 0x0000001613097210 */ /* 0x000fc80007f1e0ff */
[----:B------:R-:W-:-:S05]  /*0380*/  LEA.HI.X.SX32 R7, R22, R7, 0x1, P0 ;  /* 0x0000000716077211 */ /* 0x000fca00000f0eff */
[----:B------:R-:W-:Y:S02]  /*0390*/  IMAD R7, R7, 0x4a, RZ ;  /* 0x0000004a07077824 */ /* 0x000fe400078e02ff */
[----:B0-----:R-:W-:-:S04]  /*03a0*/  IMAD.WIDE.U32 R4, R9, 0x4a, R4 ;  /* 0x0000004a09047825 */ /* 0x001fc800078e0004 */
[----:B------:R-:W-:Y:S01]  /*03b0*/  IMAD.IADD R5, R5, 0x1, R7 ;  /* 0x0000000105057824 */ /* 0x000fe200078e0207 */
[----:B------:R-:W-:-:S05]  /*03c0*/  LOP3.LUT R7, R6, 0x1c, RZ, 0xc0, !PT ;  /* 0x0000001c06077812 */ /* 0x000fca00078ec0ff */
[----:B------:R-:W-:-:S05]  /*03d0*/  IMAD.WIDE.U32 R6, R7, 0x2, R4 ;  /* 0x0000000207067825 */ /* 0x000fca00078e0004 */
[----:B------:R-:W2:Y:S01]  /*03e0*/  LDG.E.U16.CONSTANT R10, desc[UR6][R6.64+0x2] ;  /* 0x00000206060a7981 */ /* 0x000ea2000c1e9500 */
[----:B------:R-:W-:-:S04]  /*03f0*/  LOP3.LUT R11, R16, 0x7, RZ, 0xc0, !PT ;  /* 0x00000007100b7812 */ /* 0x000fc800078ec0ff */
[----:B------:R-:W-:-:S04]  /*0400*/  IADD3 R9, P0, PT, R11, R18, RZ ;  /* 0x000000120b097210 */ /* 0x000fc80007f1e0ff */
[----:B------:R-:W-:-:S05]  /*0410*/  LEA.HI.X.SX32 R13, R18, RZ, 0x1, P0 ;  /* 0x000000ff120d7211 */ /* 0x000fca00000f0eff */
[----:B------:R-:W-:Y:S01]  /*0420*/  IMAD R15, R13, 0x24, RZ ;  /* 0x000000240d0f7824 */ /* 0x000fe200078e02ff */
[----:B--2---:R-:W-:Y:S01]  /*0430*/  SHF.R.U32.HI R8, RZ, 0x9, R10 ;  /* 0x00000009ff087819 */ /* 0x004fe2000001160a */
[----:B------:R-:W-:-:S03]  /*0440*/  IMAD.SHL.U32 R10, R10, 0x8, RZ ;  /* 0x000000080a0a7824 */ /* 0x000fc600078e00ff */
[----:B------:R-:W-:Y:S02]  /*0450*/  LOP3.LUT R8, R8, 0xffff, RZ, 0xc0, !PT ;  /* 0x0000ffff08087812 */ /* 0x000fe400078ec0ff */
[----:B------:R-:W-:Y:S02]  /*0460*/  LOP3.LUT R10, R10, 0xff8, RZ, 0xc0, !PT ;  /* 0x00000ff80a0a7812 */ /* 0x000fe400078ec0ff */
[----:B------:R-:W-:Y:S01]  /*0470*/  IADD3 R12, P0, PT, R8, UR10, RZ ;  /* 0x0000000a080c7c10 */ /* 0x000fe2000ff1e0ff */
[----:B------:R-:W-:-:S04]  /*0480*/  IMAD.WIDE.U32 R8, R9, 0x24, R2 ;  /* 0x0000002409087825 */ /* 0x000fc800078e0002 */
[----:B------:R-:W-:Y:S01]  /*0490*/  IMAD.X R13, RZ, RZ, UR11, P0 ;  /* 0x0000000bff0d7e24 */ /* 0x000fe200080e06ff */
[----:B------:R-:W-:Y:S01]  /*04a0*/  IADD3 R14, P0, PT, R10, UR12, RZ ;  /* 0x0000000c0a0e7c10 */ /* 0x000fe2000ff1e0ff */
[----:B------:R-:W-:-:S03]  /*04b0*/  IMAD.IADD R9, R9, 0x1, R15 ;  /* 0x0000000109097824 */ /* 0x000fc600078e020f */
[----:B------:R-:W2:Y:S01]  /*04c0*/  LDG.E.U8.CONSTANT R12, desc[UR6][R12.64] ;  /* 0x000000060c0c7981 */ /* 0x000ea2000c1e9100 */
[----:B------:R-:W-:-:S03]  /*04d0*/  IMAD.X R15, RZ, RZ, UR13, P0 ;  /* 0x0000000dff0f7e24 */ /* 0x000fc600080e06ff */
[----:B------:R-:W3:Y:S04]  /*04e0*/  LDG.E.U8.CONSTANT R23, desc[UR6][R8.64+0x4] ;  /* 0x0000040608177981 */ /* 0x000ee8000c1e9100 */
[----:B------:R-:W4:Y:S04]  /*04f0*/  LDG.E.U8.CONSTANT R24, desc[UR6][R8.64+0x5] ;  /* 0x0000050608187981 */ /* 0x000f28000c1e9100 */
[----:B------:R-:W5:Y:S04]  /*0500*/  LDG.E.64.CONSTANT R14, desc[UR6][R14.64] ;  /* 0x000000060e0e7981 */ /* 0x000f68000c1e9b00 */
[----:B------:R-:W2:Y:S01]  /*0510*/  LDG.E.U8.CONSTANT R13, desc[UR6][R8.64+0x6] ;  /* 0x00000606080d7981 */ /* 0x000ea2000c1e9100 */
[----:B------:R-:W-:-:S03]  /*0520*/  IADD3 R10, P0, PT, R11, R4, RZ ;  /* 0x000000040b0a7210 */ /* 0x000fc60007f1e0ff */
[----:B------:R-:W2:Y:S01]  /*0530*/  LDG.E.U16.CONSTANT R4, desc[UR6][R4.64] ;  /* 0x0000000604047981 */ /* 0x000ea2000c1e9500 */
[----:B---3--:R-:W-:Y:S02]  /*0540*/  PRMT R26, R23, 0x8880, RZ ;  /* 0x00008880171a7816 */ /* 0x008fe400000000ff */
[----:B----4-:R-:W-:Y:S02]  /*0550*/  PRMT R11, R24, 0x8880, RZ ;  /* 0x00008880180b7816 */ /* 0x010fe400000000ff */
[C---:B-----5:R-:W-:Y:S02]  /*0560*/  PRMT R23, R14.reuse, 0x7770, RZ ;  /* 0x000077700e177816 */ /* 0x060fe400000000ff */
[----:B------:R-:W-:-:S03]  /*0570*/  PRMT R24, R14, 0x7771, RZ ;  /* 0x000077710e187816 */ /* 0x000fc600000000ff */
[----:B------:R-:W-:Y:S02]  /*0580*/  IMAD R26, R26, R23, RZ ;  /* 0x000000171a1a7224 */ /* 0x000fe400078e02ff */
[----:B------:R-:W-:Y:S01]  /*0590*/  IMAD R11, R11, R24, RZ ;  /* 0x000000180b0b7224 */ /* 0x000fe200078e02ff */
[----:B------:R-:W3:Y:S04]  /*05a0*/  LDG.E.U8.CONSTANT R23, desc[UR6][R8.64+0x7] ;  /* 0x0000070608177981 */ /* 0x000ee8000c1e9100 */
[----:B------:R-:W4:Y:S01]  /*05b0*/  LDG.E.U8.CONSTANT R24, desc[UR6][R8.64+0x8] ;  /* 0x0000080608187981 */ /* 0x000f22000c1e9100 */
[----:B--2---:R-:W-:-:S04]  /*05c0*/  PRMT R25, R12, 0x8880, RZ ;  /* 0x000088800c197816 */ /* 0x004fc800000000ff */
[----:B------:R-:W-:-:S04]  /*05d0*/  PRMT R25, R25, 0x7710, RZ ;  /* 0x0000771019197816 */ /* 0x000fc800000000ff */
[C---:B------:R-:W-:Y:S02]  /*05e0*/  R2P PR, R25.reuse, 0x7e ;  /* 0x0000007e19007804 */ /* 0x040fe40000000000 */
[----:B------:R-:W-:Y:S02]  /*05f0*/  LOP3.LUT R25, R25, 0x1, RZ, 0xc0, !PT ;  /* 0x0000000119197812 */ /* 0x000fe400078ec0ff */
[----:B------:R-:W-:Y:S02]  /*0600*/  PRMT R13, R13, 0x8880, RZ ;  /* 0x000088800d0d7816 */ /* 0x000fe400000000ff */
[----:B------:R-:W-:-:S07]  /*0610*/  PRMT R28, R14, 0x7772, RZ ;  /* 0x000077720e1c7816 */ /* 0x000fce00000000ff */
[----:B------:R-:W-:Y:S01]  /*0620*/  @P1 IMAD.MOV R11, RZ, RZ, -R11 ;  /* 0x000000ffff0b1224 */ /* 0x000fe200078e0a0b */
[----:B------:R-:W-:Y:S01]  /*0630*/  ISETP.NE.U32.AND P1, PT, R25, 0x1, PT ;  /* 0x000000011900780c */ /* 0x000fe20003f25070 */
[----:B------:R-:W-:-:S04]  /*0640*/  IMAD R13, R13, R28, RZ ;  /* 0x0000001c0d0d7224 */ /* 0x000fc800078e02ff */
[----:B------:R-:W-:-:S08]  /*0650*/  @P2 IMAD.MOV R13, RZ, RZ, -R13 ;  /* 0x000000ffff0d2224 */ /* 0x000fd000078e0a0d */
[----:B------:R-:W-:Y:S01]  /*0660*/  @!P1 IMAD.MOV R26, RZ, RZ, -R26 ;  /* 0x000000ffff1a9224 */ /* 0x000fe200078e0a1a */
[----:B------:R-:W-:-:S04]  /*0670*/  PRMT R14, R14, 0x7773, RZ ;  /* 0x000077730e0e7816 */ /* 0x000fc800000000ff */
[----:B------:R-:W-:Y:S02]  /*0680*/  IADD3 R11, PT, PT, R13, R11, R26 ;  /* 0x0000000b0d0b7210 */ /* 0x000fe40007ffe01a */
[----:B---3--:R-:W-:Y:S02]  /*0690*/  PRMT R13, R23, 0x8880, RZ ;  /* 0x00008880170d7816 */ /* 0x008fe400000000ff */
[----:B----4-:R-:W-:Y:S02]  /*06a0*/  PRMT R23, R24, 0x8880, RZ ;  /* 0x0000888018177816 */ /* 0x010fe400000000ff */
[----:B------:R-:W-:Y:S01]  /*06b0*/  PRMT R24, R15, 0x7770, RZ ;  /* 0x000077700f187816 */ /* 0x000fe200000000ff */
[----:B------:R-:W-:Y:S02]  /*06c0*/  IMAD R26, R13, R14, RZ ;  /* 0x0000000e0d1a7224 */ /* 0x000fe400078e02ff */
[----:B------:R-:W2:Y:S02]  /*06d0*/  LDG.E.U8.CONSTANT R14, desc[UR6][R8.64+0xa] ;  /* 0x00000a06080e7981 */ /* 0x000ea4000c1e9100 */
[----:B------:R-:W-:-:S02]  /*06e0*/  IMAD R23, R23, R24, RZ ;  /* 0x0000001817177224 */ /* 0x000fc400078e02ff */
[----:B------:R-:W3:Y:S01]  /*06f0*/  LDG.E.U8.CONSTANT R24, desc[UR6][R8.64+0x9] ;  /* 0x0000090608187981 */ /* 0x000ee2000c1e9100 */
[----:B------:R-:W-:Y:S02]  /*0700*/  @P3 IMAD.MOV R26, RZ, RZ, -R26 ;  /* 0x000000ffff1a3224 */ /* 0x000fe400078e0a1a */
[----:B------:R-:W-:Y:S01]  /*0710*/  @P4 IMAD.MOV R23, RZ, RZ, -R23 ;  /* 0x000000ffff174224 */ /* 0x000fe200078e0a17 */
[----:B------:R-:W4:Y:S04]  /*0720*/  LDG.E.U8.CONSTANT R13, desc[UR6][R8.64+0xb] ;  /* 0x00000b06080d7981 */ /* 0x000f28000c1e9100 */
[----:B------:R-:W-:Y:S02]  /*0730*/  IADD3 R23, PT, PT, R23, R26, R11 ;  /* 0x0000001a17177210 */ /* 0x000fe40007ffe00b */
[----:B------:R-:W5:Y:S01]  /*0740*/  LDG.E.U16.CONSTANT R11, desc[UR6][R6.64+0x4] ;  /* 0x00000406060b7981 */ /* 0x000f62000c1e9500 */
[----:B------:R-:W-:-:S04]  /*0750*/  PRMT R12, R12, 0x8880, RZ ;  /* 0x000088800c0c7816 */ /* 0x000fc800000000ff */
[----:B------:R-:W-:Y:S02]  /*0760*/  ISETP.GE.AND P1, PT, R12, RZ, PT ;  /* 0x000000ff0c00720c */ /* 0x000fe40003f26270 */
[C---:B------:R-:W-:Y:S02]  /*0770*/  PRMT R12, R15.reuse, 0x7771, RZ ;  /* 0x000077710f0c7816 */ /* 0x040fe400000000ff */
[C---:B------:R-:W-:Y:S02]  /*0780*/  PRMT R27, R15.reuse, 0x7772, RZ ;  /* 0x000077720f1b7816 */ /* 0x040fe400000000ff */
[----:B------:R-:W-:Y:S02]  /*0790*/  PRMT R15, R15, 0x7773, RZ ;  /* 0x000077730f0f7816 */ /* 0x000fe400000000ff */
[----:B---3--:R-:W-:-:S05]  /*07a0*/  PRMT R25, R24, 0x8880, RZ ;  /* 0x0000888018197816 */ /* 0x008fca00000000ff */
[----:B------:R-:W-:Y:S01]  /*07b0*/  IMAD R25, R25, R12, RZ ;  /* 0x0000000c19197224 */ /* 0x000fe200078e02ff */
[----:B-----5:R-:W-:Y:S01]  /*07c0*/  SHF.R.U32.HI R12, RZ, 0x9, R11 ;  /* 0x00000009ff0c7819 */ /* 0x020fe2000001160b */
[----:B------:R-:W-:-:S03]  /*07d0*/  IMAD.SHL.U32 R11, R11, 0x8, RZ ;  /* 0x000000080b0b7824 */ /* 0x000fc600078e00ff */
[----:B------:R-:W-:Y:S02]  /*07e0*/  LOP3.LUT R12, R12, 0xffff, RZ, 0xc0, !PT ;  /* 0x0000ffff0c0c7812 */ /* 0x000fe400078ec0ff */
[----:B--2---:R-:W-:Y:S02]  /*07f0*/  PRMT R24, R14, 0x8880, RZ ;  /* 0x000088800e187816 */ /* 0x004fe400000000ff */
[----:B----4-:R-:W-:Y:S02]  /*0800*/  PRMT R26, R13, 0x8880, RZ ;  /* 0x000088800d1a7816 */ /* 0x010fe400000000ff */
[----:B------:R-:W-:Y:S02]  /*0810*/  IADD3 R14, P2, PT, R12, UR10, RZ ;  /* 0x0000000a0c0e7c10 */ /* 0x000fe4000ff5e0ff */
[----:B------:R-:W-:Y:S01]  /*0820*/  LOP3.LUT R11, R11, 0xff8, RZ, 0xc0, !PT ;  /* 0x00000ff80b0b7812 */ /* 0x000fe200078ec0ff */
[----:B------:R-:W-:Y:S02]  /*0830*/  IMAD R26, R26, R15, RZ ;  /* 0x0000000f1a1a7224 */ /* 0x000fe400078e02ff */
[----:B------:R-:W-:Y:S01]  /*0840*/  IMAD.X R15, RZ, RZ, UR11, P2 ;  /* 0x0000000bff0f7e24 */ /* 0x000fe200090e06ff */
[----:B------:R-:W-:Y:S01]  /*0850*/  IADD3 R12, P2, PT, R11, UR12, RZ ;  /* 0x0000000c0b0c7c10 */ /* 0x000fe2000ff5e0ff */
[----:B------:R-:W-:-:S02]  /*0860*/  IMAD R24, R24, R27, RZ ;  /* 0x0000001b18187224 */ /* 0x000fc400078e02ff */
[----:B------:R-:W2:Y:S02]  /*0870*/  LDG.E.U8.CONSTANT R27, desc[UR6][R8.64+0xc] ;  /* 0x00000c06081b7981 */ /* 0x000ea4000c1e9100 */
[----:B------:R-:W-:Y:S02]  /*0880*/  IMAD.X R13, RZ, RZ, UR13, P2 ;  /* 0x0000000dff0d7e24 */ /* 0x000fe400090e06ff */
[----:B------:R2:W3:Y:S04]  /*0890*/  LDG.E.U8.CONSTANT R11, desc[UR6][R14.64] ;  /* 0x000000060e0b7981 */ /* 0x0004e8000c1e9100 */
[----:B------:R-:W4:Y:S01]  /*08a0*/  LDG.E.64.CONSTANT R12, desc[UR6][R12.64] ;  /* 0x000000060c0c7981 */ /* 0x000f22000c1e9b00 */
[----:B------:R-:W-:Y:S02]  /*08b0*/  @P5 IMAD.MOV R25, RZ, RZ, -R25 ;  /* 0x000000ffff195224 */ /* 0x000fe400078e0a19 */
[----:B------:R-:W-:-:S05]  /*08c0*/  @P6 IMAD.MOV R24, RZ, RZ, -R24 ;  /* 0x000000ffff186224 */ /* 0x000fca00078e0a18 */
[----:B------:R-:W-:Y:S01]  /*08d0*/  IADD3 R25, PT, PT, R24, R25, R23 ;  /* 0x0000001918197210 */ /* 0x000fe20007ffe017 */
[----:B------:R-:W-:-:S04]  /*08e0*/  IMAD.MOV R23, RZ, RZ, -R26 ;  /* 0x000000ffff177224 */ /* 0x000fc800078e0a1a */
[----:B------:R-:W-:Y:S01]  /*08f0*/  @!P1 IMAD.MOV.U32 R26, RZ, RZ, R23 ;  /* 0x000000ffff1a9224 */ /* 0x000fe200078e0017 */
[----:B--2---:R-:W-:Y:S02]  /*0900*/  PRMT R14, R27, 0x8880, RZ ;  /* 0x000088801b0e7816 */ /* 0x004fe400000000ff */
[----:B---3--:R-:W-:Y:S02]  /*0910*/  PRMT R24, R11, 0x8880, RZ ;  /* 0x000088800b187816 */ /* 0x008fe400000000ff */
[----:B----4-:R-:W-:Y:S02]  /*0920*/  PRMT R23, R12, 0x7770, RZ ;  /* 0x000077700c177816 */ /* 0x010fe400000000ff */
[----:B------:R-:W-:Y:S02]  /*0930*/  PRMT R15, R24, 0x7710, RZ ;  /* 0x00007710180f7816 */ /* 0x000fe400000000ff */
[----:B------:R-:W2:Y:S01]  /*0940*/  LDG.E.U8.CONSTANT R24, desc[UR6][R8.64+0xe] ;  /* 0x00000e0608187981 */ /* 0x000ea2000c1e9100 */
[----:B------:R-:W-:Y:S01]  /*0950*/  IMAD R14, R14, R23, RZ ;  /* 0x000000170e0e7224 */ /* 0x000fe200078e02ff */
[----:B------:R-:W-:-:S04]  /*0960*/  LOP3.LUT R23, R15, 0x1, RZ, 0xc0, !PT ;  /* 0x000000010f177812 */ /* 0x000fc800078ec0ff */
[----:B------:R-:W-:Y:S02]  /*0970*/  ISETP.NE.U32.AND P1, PT, R23, 0x1, PT ;  /* 0x000000011700780c */ /* 0x000fe40003f25070 */
[----:B------:R-:W3:Y:S11]  /*0980*/  LDG.E.U8.CONSTANT R23, desc[UR6][R8.64+0xd] ;  /* 0x00000d0608177981 */ /* 0x000ef6000c1e9100 */
[----:B------:R-:W-:Y:S01]  /*0990*/  @!P1 IMAD.MOV R14, RZ, RZ, -R14 ;  /* 0x000000ffff0e9224 */ /* 0x000fe200078e0a0e */
[----:B------:R-:W-:-:S02]  /*09a0*/  R2P PR, R15, 0x7e ;  /* 0x0000007e0f007804 */ /* 0x000fc40000000000 */
[----:B------:R-:W4:Y:S02]  /*09b0*/  LDG.E.U8.CONSTANT R15, desc[UR6][R8.64+0x10] ;  /* 0x00001006080f7981 */ /* 0x000f24000c1e9100 */
[----:B------:R-:W-:Y:S02]  /*09c0*/  IADD3 R26, PT, PT, R14, R26, R25 ;  /* 0x0000001a0e1a7210 */ /* 0x000fe40007ffe019 */
[----:B------:R-:W5:Y:S01]  /*09d0*/  LDG.E.U8.CONSTANT R14, desc[UR6][R8.64+0xf] ;  /* 0x00000f06080e7981 */ /* 0x000f62000c1e9100 */
[C---:B------:R-:W-:Y:S02]  /*09e0*/  PRMT R28, R12.reuse, 0x7771, RZ ;  /* 0x000077710c1c7816 */ /* 0x040fe400000000ff */
[----:B------:R-:W-:Y:S02]  /*09f0*/  PRMT R25, R12, 0x7772, RZ ;  /* 0x000077720c197816 */ /* 0x000fe400000000ff */
[----:B--2---:R-:W-:Y:S02]  /*0a00*/  PRMT R24, R24, 0x8880, RZ ;  /* 0x0000888018187816 */ /* 0x004fe400000000ff */
[----:B---3--:R-:W-:-:S03]  /*0a10*/  PRMT R23, R23, 0x8880, RZ ;  /* 0x0000888017177816 */ /* 0x008fc600000000ff */
[----:B------:R-:W-:Y:S02]  /*0a20*/  IMAD R24, R24, R25, RZ ;  /* 0x0000001918187224 */ /* 0x000fe400078e02ff */
[----:B------:R-:W-:Y:S02]  /*0a30*/  IMAD R23, R23, R28, RZ ;  /* 0x0000001c17177224 */ /* 0x000fe400078e02ff */
[----:B------:R-:W-:Y:S02]  /*0a40*/  @P2 IMAD.MOV R24, RZ, RZ, -R24 ;  /* 0x000000ffff182224 */ /* 0x000fe400078e0a18 */
[----:B------:R-:W-:Y:S01]  /*0a50*/  @P1 IMAD.MOV R23, RZ, RZ, -R23 ;  /* 0x000000ffff171224 */ /* 0x000fe200078e0a17 */
[----:B------:R-:W-:-:S04]  /*0a60*/  PRMT R25, R12, 0x7773, RZ ;  /* 0x000077730c197816 */ /* 0x000fc800000000ff */
[----:B------:R-:W-:Y:S02]  /*0a70*/  IADD3 R26, PT, PT, R24, R23, R26 ;  /* 0x00000017181a7210 */ /* 0x000fe40007ffe01a */
[----:B------:R-:W2:Y:S01]  /*0a80*/  LDG.E.U8.CONSTANT R23, desc[UR6][R8.64+0x11] ;  /* 0x0000110608177981 */ /* 0x000ea2000c1e9100 */
[----:B----4-:R-:W-:-:S03]  /*0a90*/  PRMT R12, R15, 0x8880, RZ ;  /* 0x000088800f0c7816 */ /* 0x010fc600000000ff */
[----:B------:R-:W3:Y:S01]  /*0aa0*/  LDG.E.U8.CONSTANT R24, desc[UR6][R8.64+0x12] ;  /* 0x0000120608187981 */ /* 0x000ee2000c1e9100 */
[----:B------:R-:W-:-:S05]  /*0ab0*/  PRMT R15, R13, 0x7770, RZ ;  /* 0x000077700d0f7816 */ /* 0x000fca00000000ff */
[----:B------:R-:W-:Y:S02]  /*0ac0*/  IMAD R15, R12, R15, RZ ;  /* 0x0000000f0c0f7224 */ /* 0x000fe400078e02ff */
[----:B------:R-:W4:Y:S01]  /*0ad0*/  LDG.E.U16.CONSTANT R12, desc[UR6][R6.64+0x6] ;  /* 0x00000606060c7981 */ /* 0x000f22000c1e9500 */
[----:B-----5:R-:W-:Y:S01]  /*0ae0*/  PRMT R14, R14, 0x8880, RZ ;  /* 0x000088800e0e7816 */ /* 0x020fe200000000ff */
[----:B------:R-:W-:-:S04]  /*0af0*/  @P4 IMAD.MOV R15, RZ, RZ, -R15 ;  /* 0x000000ffff0f4224 */ /* 0x000fc800078e0a0f */
[----:B------:R-:W-:-:S04]  /*0b00*/  IMAD R25, R14, R25, RZ ;  /* 0x000000190e197224 */ /* 0x000fc800078e02ff */
[----:B------:R-:W-:-:S05]  /*0b10*/  @P3 IMAD.MOV R25, RZ, RZ, -R25 ;  /* 0x000000ffff193224 */ /* 0x000fca00078e0a19 */
[----:B------:R-:W-:Y:S02]  /*0b20*/  IADD3 R26, PT, PT, R15, R25, R26 ;  /* 0x000000190f1a7210 */ /* 0x000fe40007ffe01a */
[----:B------:R-:W5:Y:S01]  /*0b30*/  LDG.E.U8.CONSTANT R25, desc[UR6][R8.64+0x13] ;  /* 0x0000130608197981 */ /* 0x000f62000c1e9100 */
[----:B------:R-:W-:Y:S02]  /*0b40*/  PRMT R15, R13, 0x7771, RZ ;  /* 0x000077710d0f7816 */ /* 0x000fe400000000ff */
[----:B------:R-:W-:Y:S02]  /*0b50*/  PRMT R11, R11, 0x8880, RZ ;  /* 0x000088800b0b7816 */ /* 0x000fe400000000ff */
[----:B--2---:R-:W-:Y:S02]  /*0b60*/  PRMT R14, R23, 0x8880, RZ ;  /* 0x00008880170e7816 */ /* 0x004fe400000000ff */
[----:B---3--:R-:W-:-:S03]  /*0b70*/  PRMT R24, R24, 0x8880, RZ ;  /* 0x0000888018187816 */ /* 0x008fc600000000ff */
[----:B------:R-:W-:Y:S01]  /*0b80*/  IMAD R15, R14, R15, RZ ;  /* 0x0000000f0e0f7224 */ /* 0x000fe200078e02ff */
[----:B------:R-:W-:Y:S01]  /*0b90*/  PRMT R23, R13, 0x7772, RZ ;  /* 0x000077720d177816 */ /* 0x000fe200000000ff */
[----:B------:R-:W-:Y:S02]  /*0ba0*/  IMAD.MOV.U32 R14, RZ, RZ, R24 ;  /* 0x000000ffff0e7224 */ /* 0x000fe400078e0018 */
[----:B------:R-:W-:Y:S01]  /*0bb0*/  @P5 IMAD.MOV R15, RZ, RZ, -R15 ;  /* 0x000000ffff0f5224 */ /* 0x000fe200078e0a0f */
[----:B------:R-:W2:Y:S01]  /*0bc0*/  LDG.E.U8.CONSTANT R24, desc[UR6][R8.64+0x14] ;  /* 0x0000140608187981 */ /* 0x000ea2000c1e9100 */
[----:B------:R-:W-:Y:S01]  /*0bd0*/  IMAD R23, R14, R23, RZ ;  /* 0x000000170e177224 */ /* 0x000fe200078e02ff */
[----:B----4-:R-:W-:Y:S01]  /*0be0*/  SHF.R.U32.HI R14, RZ, 0x9, R12 ;  /* 0x00000009ff0e7819 */ /* 0x010fe2000001160c */
[----:B------:R-:W-:-:S03]  /*0bf0*/  IMAD.SHL.U32 R12, R12, 0x8, RZ ;  /* 0x000000080c0c7824 */ /* 0x000fc600078e00ff */
[----:B------:R-:W-:Y:S01]  /*0c00*/  LOP3.LUT R14, R14, 0xffff, RZ, 0xc0, !PT ;  /* 0x0000ffff0e0e7812 */ /* 0x000fe200078ec0ff */
[----:B------:R-:W-:Y:S01]  /*0c10*/  @P6 IMAD.MOV R23, RZ, RZ, -R23 ;  /* 0x000000ffff176224 */ /* 0x000fe200078e0a17 */
[----:B------:R-:W-:Y:S02]  /*0c20*/  LOP3.LUT R12, R12, 0xff8, RZ, 0xc0, !PT ;  /* 0x00000ff80c0c7812 */ /* 0x000fe400078ec0ff */
[----:B------:R-:W-:Y:S02]  /*0c30*/  IADD3 R14, P1, PT, R14, UR10, RZ ;  /* 0x0000000a0e0e7c10 */ /* 0x000fe4000ff3e0ff */
[----:B------:R-:W-:Y:S02]  /*0c40*/  IADD3 R12, P2, PT, R12, UR12, RZ ;  /* 0x0000000c0c0c7c10 */ /* 0x000fe4000ff5e0ff */
[----:B------:R-:W-:Y:S01]  /*0c50*/  IADD3 R23, PT, PT, R23, R15, R26 ;  /* 0x0000000f17177210 */ /* 0x000fe20007ffe01a */
[----:B------:R-:W-:Y:S01]  /*0c60*/  IMAD.X R15, RZ, RZ, UR11, P1 ;  /* 0x0000000bff0f7e24 */ /* 0x000fe200088e06ff */
[----:B------:R-:W-:Y:S01]  /*0c70*/  ISETP.GE.AND P1, PT, R11, RZ, PT ;  /* 0x000000ff0b00720c */ /* 0x000fe20003f26270 */
[----:B------:R-:W3:Y:S01]  /*0c80*/  LDG.E.U8.CONSTANT R26, desc[UR6][R8.64+0x15] ;  /* 0x00001506081a7981 */ /* 0x000ee2000c1e9100 */
[----:B------:R-:W-:Y:S01]  /*0c90*/  PRMT R11, R13, 0x7773, RZ ;  /* 0x000077730d0b7816 */ /* 0x000fe200000000ff */
[----:B------:R-:W-:-:S02]  /*0ca0*/  IMAD.X R13, RZ, RZ, UR13, P2 ;  /* 0x0000000dff0d7e24 */ /* 0x000fc400090e06ff */
[----:B------:R-:W4:Y:S01]  /*0cb0*/  LDG.E.U8.CONSTANT R14, desc[UR6][R14.64] ;  /* 0x000000060e0e7981 */ /* 0x000f22000c1e9100 */
[----:B-----5:R-:W-:-:S03]  /*0cc0*/  PRMT R28, R25, 0x8880, RZ ;  /* 0x00008880191c7816 */ /* 0x020fc600000000ff */
[----:B------:R-:W5:Y:S04]  /*0cd0*/  LDG.E.64.CONSTANT R12, desc[UR6][R12.64] ;  /* 0x000000060c0c7981 */ /* 0x000f68000c1e9b00 */
[----:B------:R-:W5:Y:S01]  /*0ce0*/  LDG.E.U8.CONSTANT R25, desc[UR6][R8.64+0x16] ;  /* 0x0000160608197981 */ /* 0x000f62000c1e9100 */
[----:B------:R-:W-:-:S04]  /*0cf0*/  IMAD R28, R28, R11, RZ ;  /* 0x0000000b1c1c7224 */ /* 0x000fc800078e02ff */
[----:B------:R-:W-:-:S04]  /*0d00*/  IMAD.MOV R11, RZ, RZ, -R28 ;  /* 0x000000ffff0b7224 */ /* 0x000fc800078e0a1c */
[----:B------:R-:W-:Y:S02]  /*0d10*/  @!P1 IMAD.MOV.U32 R28, RZ, RZ, R11 ;  /* 0x000000ffff1c9224 */ /* 0x000fe400078e000b */
[----:B------:R-:W-:Y:S02]  /*0d20*/  IMAD.X R11, RZ, RZ, R5, P0 ;  /* 0x000000ffff0b7224 */ /* 0x000fe400000e0605 */
[----:B------:R-:W-:Y:S01]  /*0d30*/  IMAD.IADD R23, R23, 0x1, R28 ;  /* 0x0000000117177824 */ /* 0x000fe200078e021c */
[----:B------:R-:W5:Y:S04]  /*0d40*/  LDG.E.U8.CONSTANT R5, desc[UR6][R8.64+0x21] ;  /* 0x0000210608057981 */ /* 0x000f68000c1e9100 */
[----:B------:R3:W5:Y:S01]  /*0d50*/  LDG.E.U8.CONSTANT R15, desc[UR6][R10.64+0x42] ;  /* 0x000042060a0f7981 */ /* 0x000762000c1e9100 */
[----:B--2---:R-:W-:-:S02]  /*0d60*/  PRMT R28, R24, 0x8880, RZ ;  /* 0x00008880181c7816 */ /* 0x004fc400000000ff */
[----:B---3--:R-:W-:Y:S02]  /*0d70*/  PRMT R10, R26, 0x8880, RZ ;  /* 0x000088801a0a7816 */ /* 0x008fe400000000ff */
[----:B----4-:R-:W-:Y:S02]  /*0d80*/  PRMT R27, R14, 0x8880, RZ ;  /* 0x000088800e1b7816 */ /* 0x010fe400000000ff */
[----:B-----5:R-:W-:Y:S02]  /*0d90*/  PRMT R11, R12, 0x7771, RZ ;  /* 0x000077710c0b7816 */ /* 0x020fe400000000ff */
[----:B------:R-:W-:Y:S02]  /*0da0*/  PRMT R27, R27, 0x7710, RZ ;  /* 0x000077101b1b7816 */ /* 0x000fe400000000ff */
[----:B------:R-:W-:Y:S01]  /*0db0*/  PRMT R26, R25, 0x8880, RZ ;  /* 0x00008880191a7816 */ /* 0x000fe200000000ff */
[----:B------:R-:W-:Y:S01]  /*0dc0*/  IMAD R25, R10, R11, RZ ;  /* 0x0000000b0a197224 */ /* 0x000fe200078e02ff */
[----:B------:R-:W-:-:S02]  /*0dd0*/  LOP3.LUT R24, R27, 0x1, RZ, 0xc0, !PT ;  /* 0x000000011b187812 */ /* 0x000fc400078ec0ff */
[----:B------:R-:W-:Y:S01]  /*0de0*/  PRMT R11, R12, 0x7772, RZ ;  /* 0x000077720c0b7816 */ /* 0x000fe200000000ff */
[----:B------:R-:W-:Y:S01]  /*0df0*/  IMAD.MOV.U32 R10, RZ, RZ, R26 ;  /* 0x000000ffff0a7224 */ /* 0x000fe200078e001a */
[----:B------:R-:W-:Y:S01]  /*0e00*/  ISETP.NE.U32.AND P0, PT, R24, 0x1, PT ;  /* 0x000000011800780c */ /* 0x000fe20003f05070 */
[----:B------:R-:W-:Y:S01]  /*0e10*/  IMAD.MOV.U32 R24, RZ, RZ, R28 ;  /* 0x000000ffff187224 */ /* 0x000fe200078e001c */
[----:B------:R-:W2:Y:S01]  /*0e20*/  LDG.E.U8.CONSTANT R26, desc[UR6][R8.64+0x18] ;  /* 0x00001806081a7981 */ /* 0x000ea2000c1e9100 */
[----:B------:R-:W-:-:S03]  /*0e30*/  IMAD R28, R10, R11, RZ ;  /* 0x0000000b0a1c7224 */ /* 0x000fc600078e02ff */
[----:B------:R-:W3:Y:S01]  /*0e40*/  LDG.E.U8.CONSTANT R11, desc[UR6][R8.64+0x17] ;  /* 0x00001706080b7981 */ /* 0x000ee2000c1e9100 */
[----:B------:R-:W-:-:S03]  /*0e50*/  R2P PR, R27, 0x7e ;  /* 0x0000007e1b007804 */ /* 0x000fc60000000000 */
[----:B------:R2:W4:Y:S01]  /*0e60*/  LDG.E.U16.CONSTANT R10, desc[UR6][R6.64+0x8] ;  /* 0x00000806060a7981 */ /* 0x000522000c1e9500 */
[----:B------:R-:W-:-:S03]  /*0e70*/  PRMT R29, R12, 0x7770, RZ ;  /* 0x000077700c1d7816 */ /* 0x000fc600000000ff */
[----:B------:R-:W5:Y:S02]  /*0e80*/  LDG.E.U8.CONSTANT R27, desc[UR6][R8.64+0x19] ;  /* 0x00001906081b7981 */ /* 0x000f64000c1e9100 */
[----:B------:R-:W-:-:S04]  /*0e90*/  IMAD R24, R24, R29, RZ ;  /* 0x0000001d18187224 */ /* 0x000fc800078e02ff */
[----:B------:R-:W-:Y:S02]  /*0ea0*/  @!P0 IMAD.MOV R24, RZ, RZ, -R24 ;  /* 0x000000ffff188224 */ /* 0x000fe400078e0a18 */
[----:B------:R-:W-:Y:S02]  /*0eb0*/  @P1 IMAD.MOV R25, RZ, RZ, -R25 ;  /* 0x000000ffff191224 */ /* 0x000fe400078e0a19 */
[----:B------:R-:W-:-:S05]  /*0ec0*/  @P2 IMAD.MOV R28, RZ, RZ, -R28 ;  /* 0x000000ffff1c2224 */ /* 0x000fca00078e0a1c */
[----:B------:R-:W-:Y:S02]  /*0ed0*/  IADD3 R24, PT, PT, R28, R25, R24 ;  /* 0x000000191c187210 */ /* 0x000fe40007ffe018 */
[----:B------:R-:W5:Y:S01]  /*0ee0*/  LDG.E.U8.CONSTANT R25, desc[UR6][R8.64+0x1a] ;  /* 0x00001a0608197981 */ /* 0x000f62000c1e9100 */
[----:B------:R-:W-:Y:S02]  /*0ef0*/  PRMT R12, R12, 0x7773, RZ ;  /* 0x000077730c0c7816 */ /* 0x000fe400000000ff */
[----:B---3--:R-:W-:Y:S02]  /*0f00*/  PRMT R11, R11, 0x8880, RZ ;  /* 0x000088800b0b7816 */ /* 0x008fe400000000ff */
[----:B--2---:R-:W-:-:S03]  /*0f10*/  PRMT R6, R26, 0x8880, RZ ;  /* 0x000088801a067816 */ /* 0x004fc600000000ff */
[----:B------:R-:W-:Y:S01]  /*0f20*/  IMAD R7, R11, R12, RZ ;  /* 0x0000000c0b077224 */ /* 0x000fe200078e02ff */
[----:B------:R-:W-:Y:S01]  /*0f30*/  PRMT R11, R13, 0x7770, RZ ;  /* 0x000077700d0b7816 */ /* 0x000fe200000000ff */
[----:B------:R-:W2:Y:S04]  /*0f40*/  LDG.E.U8.CONSTANT R12, desc[UR6][R8.64+0x1b] ;  /* 0x00001b06080c7981 */ /* 0x000ea8000c1e9100 */
[----:B------:R-:W-:Y:S01]  /*0f50*/  IMAD R11, R6, R11, RZ ;  /* 0x0000000b060b7224 */ /* 0x000fe200078e02ff */
[----:B----4-:R-:W-:Y:S01]  /*0f60*/  SHF.R.U32.HI R6, RZ, 0x9, R10 ;  /* 0x00000009ff067819 */ /* 0x010fe2000001160a */
[----:B------:R-:W-:-:S03]  /*0f70*/  @P3 IMAD.MOV R7, RZ, RZ, -R7 ;  /* 0x000000ffff073224 */ /* 0x000fc600078e0a07 */
[----:B------:R-:W-:Y:S01]  /*0f80*/  LOP3.LUT R6, R6, 0xffff, RZ, 0xc0, !PT ;  /* 0x0000ffff06067812 */ /* 0x000fe200078ec0ff */
[----:B------:R-:W-:-:S03]  /*0f90*/  @P4 IMAD.MOV R11, RZ, RZ, -R11 ;  /* 0x000000ffff0b4224 */ /* 0x000fc600078e0a0b */
[----:B------:R-:W-:Y:S01]  /*0fa0*/  IADD3 R6, P0, PT, R6, UR10, RZ ;  /* 0x0000000a06067c10 */ /* 0x000fe2000ff1e0ff */
[----:B------:R-:W-:Y:S01]  /*0fb0*/  IMAD.SHL.U32 R10, R10, 0x8, RZ ;  /* 0x000000080a0a7824 */ /* 0x000fe200078e00ff */
[----:B------:R-:W-:-:S03]  /*0fc0*/  IADD3 R24, PT, PT, R11, R7, R24 ;  /* 0x000000070b187210 */ /* 0x000fc60007ffe018 */
[----:B------:R-:W-:Y:S01]  /*0fd0*/  IMAD.X R7, RZ, RZ, UR11, P0 ;  /* 0x0000000bff077e24 */ /* 0x000fe200080e06ff */
[----:B-----5:R-:W-:Y:S02]  /*0fe0*/  PRMT R11, R27, 0x8880, RZ ;  /* 0x000088801b0b7816 */ /* 0x020fe400000000ff */
[----:B------:R-:W-:Y:S02]  /*0ff0*/  PRMT R26, R13, 0x7771, RZ ;  /* 0x000077710d1a7816 */ /* 0x000fe400000000ff */
[----:B------:R-:W-:Y:S01]  /*1000*/  PRMT R27, R25, 0x8880, RZ ;  /* 0x00008880191b7816 */ /* 0x000fe200000000ff */
[----:B------:R-:W3:Y:S01]  /*1010*/  LDG.E.U8.CONSTANT R6, desc[UR6][R6.64] ;  /* 0x0000000606067981 */ /* 0x000ee2000c1e9100 */
[----:B------:R-:W-:Y:S01]  /*1020*/  LOP3.LUT R10, R10, 0xff8, RZ, 0xc0, !PT ;  /* 0x00000ff80a0a7812 */ /* 0x000fe200078ec0ff */
[----:B------:R-:W-:Y:S01]  /*1030*/  IMAD R25, R11, R26, RZ ;  /* 0x0000001a0b197224 */ /* 0x000fe200078e02ff */
[----:B------:R-:W-:Y:S01]  /*1040*/  PRMT R26, R13, 0x7772, RZ ;  /* 0x000077720d1a7816 */ /* 0x000fe200000000ff */
[----:B------:R-:W-:Y:S01]  /*1050*/  IMAD.MOV.U32 R11, RZ, RZ, R27 ;  /* 0x000000ffff0b7224 */ /* 0x000fe200078e001b */
[----:B------:R-:W-:-:S03]  /*1060*/  IADD3 R10, P0, PT, R10, UR12, RZ ;  /* 0x0000000c0a0a7c10 */ /* 0x000fc6000ff1e0ff */
[----:B------:R-:W-:Y:S02]  /*1070*/  IMAD R26, R11, R26, RZ ;  /* 0x0000001a0b1a7224 */ /* 0x000fe400078e02ff */
[----:B------:R-:W-:Y:S01]  /*1080*/  IMAD.X R11, RZ, RZ, UR13, P0 ;  /* 0x0000000dff0b7e24 */ /* 0x000fe200080e06ff */
[----:B------:R-:W4:Y:S01]  /*1090*/  LDG.E.U8.CONSTANT R7, desc[UR6][R8.64+0x1c] ;  /* 0x00001c0608077981 */ /* 0x000f22000c1e9100 */
[----:B------:R-:W-:Y:S02]  /*10a0*/  @P5 IMAD.MOV R25, RZ, RZ, -R25 ;  /* 0x000000ffff195224 */ /* 0x000fe400078e0a19 */
[----:B------:R-:W-:Y:S02]  /*10b0*/  @P6 IMAD.MOV R26, RZ, RZ, -R26 ;  /* 0x000000ffff1a6224 */ /* 0x000fe400078e0a1a */
[----:B------:R-:W5:Y:S03]  /*10c0*/  LDG.E.64.CONSTANT R10, desc[UR6][R10.64] ;  /* 0x000000060a0a7981 */ /* 0x000f66000c1e9b00 */
[----:B------:R-:W-:-:S02]  /*10d0*/  IADD3 R26, PT, PT, R26, R25, R24 ;  /* 0x000000191a1a7210 */ /* 0x000fc40007ffe018 */
[----:B------:R-:W5:Y:S04]  /*10e0*/  LDG.E.U8.CONSTANT R24, desc[UR6][R8.64+0x1d] ;  /* 0x00001d0608187981 */ /* 0x000f68000c1e9100 */
[----:B------:R-:W5:Y:S01]  /*10f0*/  LDG.E.U8.CONSTANT R25, desc[UR6][R8.64+0x1e] ;  /* 0x00001e0608197981 */ /* 0x000f62000c1e9100 */
[----:B------:R-:W-:-:S04]  /*1100*/  PRMT R14, R14, 0x8880, RZ ;  /* 0x000088800e0e7816 */ /* 0x000fc800000000ff */
[----:B------:R-:W-:Y:S02]  /*1110*/  ISETP.GE.AND P0, PT, R14, RZ, PT ;  /* 0x000000ff0e00720c */ /* 0x000fe40003f06270 */
[----:B--2---:R-:W-:Y:S02]  /*1120*/  PRMT R27, R12, 0x8880, RZ ;  /* 0x000088800c1b7816 */ /* 0x004fe400000000ff */
[----:B------:R-:W-:-:S03]  /*1130*/  PRMT R12, R13, 0x7773, RZ ;  /* 0x000077730d0c7816 */ /* 0x000fc600000000ff */
[----:B------:R-:W-:-:S04]  /*1140*/  IMAD.MOV.U32 R13, RZ, RZ, R27 ;  /* 0x000000ffff0d7224 */ /* 0x000fc800078e001b */
[----:B------:R-:W-:Y:S01]  /*1150*/  IMAD R13, R13, R12, RZ ;  /* 0x0000000c0d0d7224 */ /* 0x000fe200078e02ff */
[----:B---3--:R-:W-:-:S04]  /*1160*/  PRMT R12, R6, 0x8880, RZ ;  /* 0x00008880060c7816 */ /* 0x008fc800000000ff */
[----:B------:R-:W-:-:S04]  /*1170*/  PRMT R12, R12, 0x7710, RZ ;  /* 0x000077100c0c7816 */ /* 0x000fc800000000ff */
[----:B------:R-:W-:-:S04]  /*1180*/  LOP3.LUT R14, R12, 0x1, RZ, 0xc0, !PT ;  /* 0x000000010c0e7812 */ /* 0x000fc800078ec0ff */
[----:B------:R-:W-:Y:S02]  /*1190*/  ISETP.NE.U32.AND P1, PT, R14, 0x1, PT ;  /* 0x000000010e00780c */ /* 0x000fe40003f25070 */
[----:B----4-:R-:W-:Y:S02]  /*11a0*/  PRMT R7, R7, 0x8880, RZ ;  /* 0x0000888007077816 */ /* 0x010fe400000000ff */
[----:B-----5:R-:W-:-:S05]  /*11b0*/  PRMT R14, R10, 0x7770, RZ ;  /* 0x000077700a0e7816 */ /* 0x020fca00000000ff */
[----:B------:R-:W-:Y:S02]  /*11c0*/  IMAD R7, R7, R14, RZ ;  /* 0x0000000e07077224 */ /* 0x000fe400078e02ff */
[----:B------:R-:W-:Y:S01]  /*11d0*/  IMAD.MOV R14, RZ, RZ, -R13 ;  /* 0x000000ffff0e7224 */ /* 0x000fe200078e0a0d */
[----:B------:R-:W-:Y:S01]  /*11e0*/  PRMT R24, R24, 0x8880, RZ ;  /* 0x0000888018187816 */ /* 0x000fe200000000ff */
[----:B------:R-:W-:Y:S02]  /*11f0*/  @!P1 IMAD.MOV R7, RZ, RZ, -R7 ;  /* 0x000000ffff079224 */ /* 0x000fe400078e0a07 */
[----:B------:R-:W-:Y:S01]  /*1200*/  @!P0 IMAD.MOV.U32 R13, RZ, RZ, R14 ;  /* 0x000000ffff0d8224 */ /* 0x000fe200078e000e */
[----:B------:R-:W-:Y:S02]  /*1210*/  PRMT R14, R25, 0x8880, RZ ;  /* 0x00008880190e7816 */ /* 0x000fe400000000ff */
[----:B------:R-:W-:Y:S01]  /*1220*/  R2P PR, R12, 0x7e ;  /* 0x0000007e0c007804 */ /* 0x000fe20000000000 */
[----:B------:R-:W-:Y:S01]  /*1230*/  IMAD.MOV.U32 R12, RZ, RZ, R24 ;  /* 0x000000ffff0c7224 */ /* 0x000fe200078e0018 */
[----:B------:R-:W-:Y:S01]  /*1240*/  PRMT R25, R10, 0x7771, RZ ;  /* 0x000077710a197816 */ /* 0x000fe200000000ff */
[----:B------:R-:W2:Y:S01]  /*1250*/  LDG.E.U16.CONSTANT R24, desc[UR6][R8.64] ;  /* 0x0000000608187981 */ /* 0x000ea2000c1e9500 */
[----:B------:R-:W-:-:S03]  /*1260*/  IADD3 R26, PT, PT, R7, R13, R26 ;  /* 0x0000000d071a7210 */ /* 0x000fc60007ffe01a */
[----:B------:R-:W3:Y:S01]  /*1270*/  LDG.E.U8.CONSTANT R13, desc[UR6][R8.64+0x20] ;  /* 0x00002006080d7981 */ /* 0x000ee2000c1e9100 */
[----:B------:R-:W-:Y:S01]  /*1280*/  IMAD R25, R12, R25, RZ ;  /* 0x000000190c197224 */ /* 0x000fe200078e02ff */
[----:B------:R-:W-:Y:S02]  /*1290*/  PRMT R27, R10, 0x7772, RZ ;  /* 0x000077720a1b7816 */ /* 0x000fe400000000ff */
[----:B------:R-:W4:Y:S04]  /*12a0*/  LDG.E.U8.CONSTANT R7, desc[UR6][R8.64+0x1f] ;  /* 0x00001f0608077981 */ /* 0x000f28000c1e9100 */
[----:B------:R-:W5:Y:S01]  /*12b0*/  LDG.E.U8.CONSTANT R12, desc[UR6][R8.64+0x22] ;  /* 0x00002206080c7981 */ /* 0x000f62000c1e9100 */
[----:B------:R-:W-:-:S03]  /*12c0*/  IMAD R27, R14, R27, RZ ;  /* 0x0000001b0e1b7224 */ /* 0x000fc600078e02ff */
[----:B------:R0:W2:Y:S01]  /*12d0*/  LDG.E.U8.CONSTANT R14, desc[UR6][R8.64+0x23] ;  /* 0x00002306080e7981 */ /* 0x0000a2000c1e9100 */
[----:B------:R-:W-:Y:S02]  /*12e0*/  @P1 IMAD.MOV R25, RZ, RZ, -R25 ;  /* 0x000000ffff191224 */ /* 0x000fe400078e0a19 */
[----:B------:R-:W-:-:S05]  /*12f0*/  @P2 IMAD.MOV R27, RZ, RZ, -R27 ;  /* 0x000000ffff1b2224 */ /* 0x000fca00078e0a1b */
[----:B------:R-:W-:Y:S02]  /*1300*/  IADD3 R26, PT, PT, R27, R25, R26 ;  /* 0x000000191b1a7210 */ /* 0x000fe40007ffe01a */
[----:B------:R-:W-:Y:S02]  /*1310*/  PRMT R25, R6, 0x8880, RZ ;  /* 0x0000888006197816 */ /* 0x000fe400000000ff */
[----:B------:R-:W-:Y:S02]  /*1320*/  PRMT R10, R10, 0x7773, RZ ;  /* 0x000077730a0a7816 */ /* 0x000fe400000000ff */
[----:B0-----:R-:W-:Y:S02]  /*1330*/  PRMT R9, R11, 0x7770, RZ ;  /* 0x000077700b097816 */ /* 0x001fe400000000ff */
[----:B------:R-:W-:Y:S01]  /*1340*/  PRMT R8, R5, 0x8880, RZ ;  /* 0x0000888005087816 */ /* 0x000fe200000000ff */
[----:B------:R-:W-:Y:S01]  /*1350*/  VIADD R21, R21, 0x4 ;  /* 0x0000000415157836 */ /* 0x000fe20000000000 */
[----:B------:R-:W-:Y:S01]  /*1360*/  I2FP.F32.S32 R23, R23 ;  /* 0x0000001700177245 */ /* 0x000fe20000201400 */
[----:B------:R-:W-:-:S02]  /*1370*/  HADD2.F32 R4, -RZ, R4.H0_H0 ;  /* 0x20000004ff047230 */ /* 0x000fc40000004100 */
[----:B------:R-:W-:Y:S02]  /*1380*/  VIADD R22, R22, 0x4 ;  /* 0x0000000416167836 */ /* 0x000fe40000000000 */
[----:B------:R-:W-:Y:S01]  /*1390*/  VIADD R18, R18, 0x20 ;  /* 0x0000002012127836 */ /* 0x000fe20000000000 */
[----:B---3--:R-:W-:Y:S01]  /*13a0*/  PRMT R6, R13, 0x8880, RZ ;  /* 0x000088800d067816 */ /* 0x008fe200000000ff */
[----:B------:R-:W-:Y:S01]  /*13b0*/  IMAD.MOV.U32 R13, RZ, RZ, R25 ;  /* 0x000000ffff0d7224 */ /* 0x000fe200078e0019 */
[----:B----4-:R-:W-:-:S03]  /*13c0*/  PRMT R7, R7, 0x8880, RZ ;  /* 0x0000888007077816 */ /* 0x010fc600000000ff */
[----:B------:R-:W-:Y:S01]  /*13d0*/  IMAD R5, R6, R9, RZ ;  /* 0x0000000906057224 */ /* 0x000fe200078e02ff */
[----:B-----5:R-:W-:Y:S01]  /*13e0*/  PRMT R12, R12, 0x8880, RZ ;  /* 0x000088800c0c7816 */ /* 0x020fe200000000ff */
[----:B------:R-:W-:Y:S01]  /*13f0*/  IMAD R7, R7, R10, RZ ;  /* 0x0000000a07077224 */ /* 0x000fe200078e02ff */
[----:B------:R-:W-:Y:S01]  /*1400*/  ISETP.GE.AND P0, PT, R13, RZ, PT ;  /* 0x000000ff0d00720c */ /* 0x000fe20003f06270 */
[----:B------:R-:W-:Y:S01]  /*1410*/  IMAD.MOV.U32 R6, RZ, RZ, R8 ;  /* 0x000000ffff067224 */ /* 0x000fe200078e0008 */
[C---:B------:R-:W-:Y:S01]  /*1420*/  PRMT R9, R11.reuse, 0x7771, RZ ;  /* 0x000077710b097816 */ /* 0x040fe200000000ff */
[----:B------:R-:W-:Y:S01]  /*1430*/  IMAD.MOV.U32 R8, RZ, RZ, R12 ;  /* 0x000000ffff087224 */ /* 0x000fe200078e000c */
[C---:B------:R-:W-:Y:S01]  /*1440*/  PRMT R13, R11.reuse, 0x7772, RZ ;  /* 0x000077720b0d7816 */ /* 0x040fe200000000ff */
[----:B------:R-:W-:Y:S01]  /*1450*/  @P3 IMAD.MOV R7, RZ, RZ, -R7 ;  /* 0x000000ffff073224 */ /* 0x000fe200078e0a07 */
[----:B--2---:R-:W-:Y:S01]  /*1460*/  PRMT R10, R14, 0x8880, RZ ;  /* 0x000088800e0a7816 */ /* 0x004fe200000000ff */
[----:B------:R-:W-:Y:S01]  /*1470*/  @P4 IMAD.MOV R5, RZ, RZ, -R5 ;  /* 0x000000ffff054224 */ /* 0x000fe200078e0a05 */
[----:B------:R-:W-:Y:S01]  /*1480*/  PRMT R11, R11, 0x7773, RZ ;  /* 0x000077730b0b7816 */ /* 0x000fe200000000ff */
[----:B------:R-:W-:-:S02]  /*1490*/  IMAD R9, R6, R9, RZ ;  /* 0x0000000906097224 */ /* 0x000fc400078e02ff */
[----:B------:R-:W-:Y:S01]  /*14a0*/  IMAD R8, R8, R13, RZ ;  /* 0x0000000d08087224 */ /* 0x000fe200078e02ff */
[----:B------:R-:W-:Y:S01]  /*14b0*/  IADD3 R26, PT, PT, R5, R7, R26 ;  /* 0x00000007051a7210 */ /* 0x000fe20007ffe01a */
[----:B------:R-:W-:Y:S01]  /*14c0*/  IMAD R11, R10, R11, RZ ;  /* 0x0000000b0a0b7224 */ /* 0x000fe200078e02ff */
[----:B------:R-:W-:Y:S01]  /*14d0*/  SHF.R.U32.HI R5, RZ, 0x4, R15 ;  /* 0x00000004ff057819 */ /* 0x000fe2000001160f */
[----:B------:R-:W-:Y:S01]  /*14e0*/  @P5 IMAD.MOV R9, RZ, RZ, -R9 ;  /* 0x000000ffff095224 */ /* 0x000fe200078e0a09 */
[----:B------:R-:W-:Y:S01]  /*14f0*/  LOP3.LUT R15, R15, 0xf, RZ, 0xc0, !PT ;  /* 0x0000000f0f0f7812 */ /* 0x000fe200078ec0ff */
[----:B------:R-:W-:Y:S02]  /*1500*/  @P6 IMAD.MOV R8, RZ, RZ, -R8 ;  /* 0x000000ffff086224 */ /* 0x000fe400078e0a08 */
[----:B------:R-:W-:Y:S01]  /*1510*/  IMAD.MOV R6, RZ, RZ, -R11 ;  /* 0x000000ffff067224 */ /* 0x000fe200078e0a0b */
[----:B------:R-:W-:Y:S02]  /*1520*/  LOP3.LUT R5, R5, 0xffff, RZ, 0xc0, !PT ;  /* 0x0000ffff05057812 */ /* 0x000fe400078ec0ff */
[----:B------:R-:W-:Y:S01]  /*1530*/  IADD3 R26, PT, PT, R8, R9, R26 ;  /* 0x00000009081a7210 */ /* 0x000fe20007ffe01a */
[----:B------:R-:W-:Y:S01]  /*1540*/  @!P0 IMAD.MOV.U32 R11, RZ, RZ, R6 ;  /* 0x000000ffff0b8224 */ /* 0x000fe200078e0006 */
[----:B------:R-:W0:Y:S01]  /*1550*/  I2F.U16 R15, R15 ;  /* 0x0000000f000f7306 */ /* 0x000e220000101000 */
[----:B------:R-:W-:-:S02]  /*1560*/  I2FP.F32.U32 R5, R5 ;  /* 0x0000000500057245 */ /* 0x000fc40000201000 */
[----:B------:R-:W-:Y:S01]  /*1570*/  IMAD.IADD R26, R26, 0x1, R11 ;  /* 0x000000011a1a7824 */ /* 0x000fe200078e020b */
[----:B------:R-:W-:Y:S02]  /*1580*/  ISETP.GE.U32.AND P0, PT, R21, UR4, PT ;  /* 0x0000000415007c0c */ /* 0x000fe4000bf06070 */
[----:B------:R-:W-:Y:S02]  /*1590*/  FADD.FTZ R5, R5, 0.5 ;  /* 0x3f00000005057421 */ /* 0x000fe40000010000 */
[----:B------:R-:W-:-:S05]  /*15a0*/  I2FP.F32.S32 R26, R26 ;  /* 0x0000001a001a7245 */ /* 0x000fca0000201400 */
[----:B------:R-:W-:Y:S01]  /*15b0*/  FMUL.FTZ R7, R5, R26 ;  /* 0x0000001a05077220 */ /* 0x000fe20000410000 */
[----:B------:R-:W-:Y:S02]  /*15c0*/  HADD2.F32 R5, -RZ, R24.H0_H0 ;  /* 0x20000018ff057230 */ /* 0x000fe40000004100 */
[----:B0-----:R-:W-:-:S03]  /*15d0*/  FADD.FTZ R6, R15, 0.5 ;  /* 0x3f0000000f067421 */ /* 0x001fc60000010000 */
[----:B------:R-:W-:Y:S01]  /*15e0*/  FMUL.FTZ.D4 R5, R4, R5 ;  /* 0x0000000504057220 */ /* 0x000fe20000210000 */
[----:B------:R-:W-:-:S04]  /*15f0*/  FFMA.FTZ R6, R6, R23, R7 ;  /* 0x0000001706067223 */ /* 0x000fc80000010007 */
[----:B------:R-:W-:Y:S01]  /*1600*/  FFMA.FTZ R20, R5, R6, R20 ;  /* 0x0000000605147223 */ /* 0x000fe20000010014 */
[----:B------:R-:W-:Y:S06]  /*1610*/  @!P0 BRA `(.L_x_32) ;  /* 0xffffffec00488947 */ /* 0x000fec000383ffff */
.L_x_31:
[----:B------:R-:W-:Y:S05]  /*1620*/  BSYNC.RECONVERGENT B0 ;  /* 0x0000000000007941 */ /* 0x000fea0003800200 */
.L_x_30:
        /* <DEDUP_REMOVED lines=18> */
.L_x_33:
        /* <DEDUP_REMOVED lines=11> */
.L_x_1143:


//--------------------- .text._Z9moe_vec_qIN3c108BFloat16ELi256ELi8E13block_iq2_xxsLi1EXadL_ZN45_INTERNAL_8d5cb472_14_gguf_kernel_cu_cd24131920vec_dot_iq2_xxs_q8_1EPKvPK10block_q8_1RKiEEEvS5_S5_PT_PS9_iiii --------------------------
	.section	.text._Z9moe_vec_qIN3c108BFloat16ELi256ELi8E13block_iq2_xxsLi1EXadL_ZN45_INTERNAL_8d5cb472_14_gguf_kernel_cu_cd24131920vec_dot_iq2_xxs_q8_1EPKvPK10block_q8_1RKiEEEvS5_S5_PT_PS9_iiii,"ax",@progbits
	.align	128
.text._Z9moe_vec_qIN3c108BFloat16ELi256ELi8E13block_iq2_xxsLi1EXadL_ZN45_INTERNAL_8d5cb472_14_gguf_kernel_cu_cd24131920vec_dot_iq2_xxs_q8_1EPKvPK10block_q8_1RKiEEEvS5_S5_PT_PS9_iiii:
        .type           _Z9moe_vec_qIN3c108BFloat16ELi256ELi8E13block_iq2_xxsLi1EXadL_ZN45_INTERNAL_8d5cb472_14_gguf_kernel_cu_cd24131920vec_dot_iq2_xxs_q8_1EPKvPK10block_q8_1RKiEEEvS5_S5_PT_PS9_iiii,@function
        .size           _Z9moe_vec_qIN3c108BFloat16ELi256ELi8E13block_iq2_xxsLi1EXadL_ZN45_INTERNAL_8d5cb472_14_gguf_kernel_cu_cd24131920vec_dot_iq2_xxs_q8_1EPKvPK10block_q8_1RKiEEEvS5_S5_PT_PS9_iiii,(.L_x_1144 - _Z9moe_vec_qIN3c108BFloat16ELi256ELi8E13block_iq2_xxsLi1EXadL_ZN45_INTERNAL_8d5cb472_14_gguf_kernel_cu_cd24131920vec_dot_iq2_xxs_q8_1EPKvPK10block_q8_1RKiEEEvS5_S5_PT_PS9_iiii)
        .other          _Z9moe_vec_qIN3c108BFloat16ELi256ELi8E13block_iq2_xxsLi1EXadL_ZN45_INTERNAL_8d5cb472_14_gguf_kernel_cu_cd24131920vec_dot_iq2_xxs_q8_1EPKvPK10block_q8_1RKiEEEvS5_S5_PT_PS9_iiii,@"STO_CUDA_ENTRY STV_DEFAULT"
_Z9moe_vec_qIN3c108BFloat16ELi256ELi8E13block_iq2_xxsLi1EXadL_ZN45_INTERNAL_8d5cb472_14_gguf_kernel_cu_cd24131920vec_dot_iq2_xxs_q8_1EPKvPK10block_q8_1RKiEEEvS5_S5_PT_PS9_iiii:
        /* <DEDUP_REMOVED lines=39> */
[----:B------:R-:W-:Y:S02]  /*0270*/  IMAD R5, R6, UR5, RZ ;  /* 0x0000000506057c24 */ /* 0x000fe4000f8e02ff */
[----:B------:R-:W-:Y:S02]  /*0280*/  IMAD.MOV.U32 R6, RZ, RZ, RZ ;  /* 0x000000ffff067224 */ /* 0x000fe400078e00ff */
[----:B--2---:R-:W-:Y:S01]  /*0290*/  IMAD.WIDE.U32 R10, R5, 0x4, R10 ;  /* 0x00000004050a7825 */ /* 0x004fe200078e000a */
[----:B----4-:R-:W-:Y:S06]  /*02a0*/  @P0 BRA `(.L_x_35) ;  /* 0x00000010008c0947 */ /* 0x010fec0003800000 */
[----:B------:R-:W1:Y:S02]  /*02b0*/  LDC.64 R12, c[0x0][0x398] ;  /* 0x0000e600ff0c7b82 */ /* 0x000e640000000a00 */
[----:B-1----:R-:W-:-:S05]  /*02c0*/  IMAD.WIDE.U32 R12, R3, 0x4, R12 ;  /* 0x00000004030c7825 */ /* 0x002fca00078e000c */
[----:B0-----:R-:W2:Y:S01]  /*02d0*/  LDG.E R5, desc[UR6][R12.64] ;  /* 0x000000060c057981 */ /* 0x001ea2000c1e1900 */
[----:B------:R-:W-:Y:S01]  /*02e0*/  UIMAD UR5, UR4, UR8, URZ ;  /* 0x00000008040572a4 */ /* 0x000fe2000f8e02ff */
[----:B------:R-:W-:Y:S02]  /*02f0*/  IMAD.MOV.U32 R6, RZ, RZ, RZ ;  /* 0x000000ffff067224 */ /* 0x000fe400078e00ff */
[----:B------:R-:W-:Y:S02]  /*0300*/  IMAD.SHL.U32 R4, R7, 0x8, RZ ;  /* 0x0000000807047824 */ /* 0x000fe400078e00ff */
[----:B------:R-:W-:Y:S02]  /*0310*/  IMAD R8, R0, UR4, R7 ;  /* 0x0000000400087c24 */ /* 0x000fe4000f8e0207 */
[----:B--2---:R-:W-:-:S07]  /*0320*/  IMAD R5, R5, UR5, RZ ;  /* 0x0000000505057c24 */ /* 0x004fce000f8e02ff */
.L_x_36:
[----:B------:R-:W0:Y:S01]  /*0330*/  LDC.64 R18, c[0x0][0x380] ;  /* 0x0000e000ff127b82 */ /* 0x000e220000000a00 */
[----:B------:R-:W-:Y:S02]  /*0340*/  SHF.R.S32.HI R9, RZ, 0x1f, R5 ;  /* 0x0000001fff097819 */ /* 0x000fe40000011405 */
[----:B------:R-:W-:-:S04]  /*0350*/  IADD3 R13, P0, PT, R5, R8, RZ ;  /* 0x00000008050d7210 */ /* 0x000fc80007f1e0ff */
[----:B------:R-:W-:Y:S01]  /*0360*/  LEA.HI.X.SX32 R9, R8, R9, 0x1, P0 ;  /* 0x0000000908097211 */ /* 0x000fe200000f0eff */
[----:B------:R-:W1:Y:S01]  /*0370*/  LDC.64 R14, c[0x4][RZ] ;  /* 0x01000000ff0e7b82 */ /* 0x000e620000000a00 */
[----:B0-----:R-:W-:-:S04]  /*0380*/  IMAD.WIDE.U32 R18, R13, 0x42, R18 ;  /* 0x000000420d127825 */ /* 0x001fc800078e0012 */
[----:B------:R-:W-:Y:S02]  /*0390*/  IMAD R13, R9, 0x42, RZ ;  /* 0x00000042090d7824 */ /* 0x000fe400078e02ff */
[----:B------:R-:W-:Y:S02]  /*03a0*/  IMAD.SHL.U32 R9, R2, 0x4, RZ ;  /* 0x0000000402097824 */ /* 0x000fe400078e00ff */
[----:B------:R-:W-:-:S03]  /*03b0*/  IMAD.IADD R19, R19, 0x1, R13 ;  /* 0x0000000113137824 */ /* 0x000fc600078e020d */
[----:B------:R-:W-:-:S05]  /*03c0*/  LOP3.LUT R9, R9, 0x1c, RZ, 0xc0, !PT ;  /* 0x0000001c09097812 */ /* 0x000fca00078ec0ff */
[----:B------:R-:W-:Y:S01]  /*03d0*/  IMAD.WIDE.U32 R12, R9, 0x2, R18 ;  /* 0x00000002090c7825 */ /* 0x000fe200078e0012 */
[----:B------:R-:W-:Y:S01]  /*03e0*/  LOP3.LUT R21, R2, 0x7, RZ, 0xc0, !PT ;  /* 0x0000000702157812 */ /* 0x000fe200078ec0ff */
[----:B------:R-:W2:Y:S04]  /*03f0*/  LDG.E.U16.CONSTANT R18, desc[UR6][R18.64] ;  /* 0x0000000612127981 */ /* 0x000ea8000c1e9500 */
[----:B------:R-:W3:Y:S04]  /*0400*/  LDG.E.U16.CONSTANT R9, desc[UR6][R12.64+0x6] ;  /* 0x000006060c097981 */ /* 0x000ee8000c1e9500 */
[----:B------:R-:W1:Y:S01]  /*0410*/  LDG.E.U8.CONSTANT R17, desc[UR6][R12.64+0x2] ;  /* 0x000002060c117981 */ /* 0x000e62000c1e9100 */
[----:B---3--:R-:W-:-:S04]  /*0420*/  LOP3.LUT R22, R9, 0x7f, RZ, 0xc0, !PT ;  /* 0x0000007f09167812 */ /* 0x008fc800078ec0ff */
[----:B------:R-:W-:-:S05]  /*0430*/  IADD3 R22, P0, PT, R22, UR10, RZ ;  /* 0x0000000a16167c10 */ /* 0x000fca000ff1e0ff */
[----:B------:R-:W-:-:S05]  /*0440*/  IMAD.X R23, RZ, RZ, UR11, P0 ;  /* 0x0000000bff177e24 */ /* 0x000fca00080e06ff */
[----:B------:R-:W3:Y:S01]  /*0450*/  LDG.E.U8.CONSTANT R22, desc[UR6][R22.64] ;  /* 0x0000000616167981 */ /* 0x000ee2000c1e9100 */
[----:B------:R-:W-:-:S04]  /*0460*/  IADD3 R21, P0, PT, R21, R4, RZ ;  /* 0x0000000415157210 */ /* 0x000fc80007f1e0ff */
[----:B------:R-:W-:Y:S01]  /*0470*/  LEA.HI.X.SX32 R16, R4, RZ, 0x1, P0 ;  /* 0x000000ff04107211 */ /* 0x000fe200000f0eff */
[----:B------:R-:W-:-:S04]  /*0480*/  IMAD.WIDE.U32 R20, R21, 0x24, R10 ;  /* 0x0000002415147825 */ /* 0x000fc800078e000a */
[----:B------:R-:W-:Y:S02]  /*0490*/  IMAD R25, R16, 0x24, RZ ;  /* 0x0000002410197824 */ /* 0x000fe400078e02ff */
[----:B-1----:R-:W-:-:S04]  /*04a0*/  IMAD.WIDE.U32 R16, R17, 0x8, R14 ;  /* 0x0000000811107825 */ /* 0x002fc800078e000e */
[----:B------:R-:W-:Y:S02]  /*04b0*/  IMAD.IADD R21, R21, 0x1, R25 ;  /* 0x0000000115157824 */ /* 0x000fe400078e0219 */
[----:B------:R-:W4:Y:S04]  /*04c0*/  LDG.E.64.CONSTANT R16, desc[UR6][R16.64] ;  /* 0x0000000610107981 */ /* 0x000f28000c1e9b00 */
[----:B------:R-:W5:Y:S04]  /*04d0*/  LDG.E.U8.CONSTANT R26, desc[UR6][R20.64+0x4] ;  /* 0x00000406141a7981 */ /* 0x000f68000c1e9100 */
[----:B------:R-:W2:Y:S01]  /*04e0*/  LDG.E.U8.CONSTANT R25, desc[UR6][R20.64+0x5] ;  /* 0x0000050614197981 */ /* 0x000ea2000c1e9100 */
[----:B---3--:R-:W-:-:S04]  /*04f0*/  PRMT R23, R22, 0x8880, RZ ;  /* 0x0000888016177816 */ /* 0x008fc800000000ff */
[----:B------:R-:W-:-:S04]  /*0500*/  PRMT R23, R23, 0x7710, RZ ;  /* 0x0000771017177816 */ /* 0x000fc800000000ff */
[----:B------:R-:W-:-:S04]  /*0510*/  LOP3.LUT R24, R23, 0x1, RZ, 0xc0, !PT ;  /* 0x0000000117187812 */ /* 0x000fc800078ec0ff */
[----:B------:R-:W-:Y:S02]  /*0520*/  ISETP.NE.U32.AND P0, PT, R24, 0x1, PT ;  /* 0x000000011800780c */ /* 0x000fe40003f05070 */
[----:B------:R-:W3:Y:S01]  /*0530*/  LDG.E.U8.CONSTANT R24, desc[UR6][R20.64+0x6] ;  /* 0x0000060614187981 */ /* 0x000ee2000c1e9100 */
[----:B----4-:R-:W-:Y:S02]  /*0540*/  PRMT R27, R16, 0x7770, RZ ;  /* 0x00007770101b7816 */ /* 0x010fe400000000ff */
[----:B-----5:R-:W-:-:S05]  /*0550*/  PRMT R26, R26, 0x8880, RZ ;  /* 0x000088801a1a7816 */ /* 0x020fca00000000ff */
[----:B------:R-:W-:Y:S01]  /*0560*/  IMAD R26, R26, R27, RZ ;  /* 0x0000001b1a1a7224 */ /* 0x000fe200078e02ff */
[C---:B------:R-:W-:Y:S02]  /*0570*/  PRMT R27, R16.reuse, 0x7772, RZ ;  /* 0x00007772101b7816 */ /* 0x040fe400000000ff */
[----:B------:R-:W-:Y:S02]  /*0580*/  R2P PR, R23, 0x7e ;  /* 0x0000007e17007804 */ /* 0x000fe40000000000 */
[----:B--2---:R-:W-:Y:S02]  /*0590*/  PRMT R25, R25, 0x8880, RZ ;  /* 0x0000888019197816 */ /* 0x004fe400000000ff */
[----:B------:R-:W-:Y:S01]  /*05a0*/  PRMT R28, R16, 0x7771, RZ ;  /* 0x00007771101c7816 */ /* 0x000fe200000000ff */
[----:B------:R-:W-:-:S04]  /*05b0*/  @!P0 IMAD.MOV R26, RZ, RZ, -R26 ;  /* 0x000000ffff1a8224 */ /* 0x000fc800078e0a1a */
[----:B------:R-:W-:-:S04]  /*05c0*/  IMAD R25, R25, R28, RZ ;  /* 0x0000001c19197224 */ /* 0x000fc800078e02ff */
[----:B------:R-:W-:Y:S01]  /*05d0*/  @P1 IMAD.MOV R25, RZ, RZ, -R25 ;  /* 0x000000ffff191224 */ /* 0x000fe200078e0a19 */
[----:B---3--:R-:W-:-:S05]  /*05e0*/  PRMT R24, R24, 0x8880, RZ ;  /* 0x0000888018187816 */ /* 0x008fca00000000ff */
[----:B------:R-:W-:Y:S02]  /*05f0*/  IMAD R24, R24, R27, RZ ;  /* 0x0000001b18187224 */ /* 0x000fe400078e02ff */
[----:B------:R-:W2:Y:S02]  /*0600*/  LDG.E.U8.CONSTANT R27, desc[UR6][R20.64+0x7] ;  /* 0x00000706141b7981 */ /* 0x000ea4000c1e9100 */
[----:B------:R-:W-:-:S05]  /*0610*/  @P2 IMAD.MOV R24, RZ, RZ, -R24 ;  /* 0x000000ffff182224 */ /* 0x000fca00078e0a18 */
[----:B------:R-:W-:Y:S02]  /*0620*/  IADD3 R25, PT, PT, R24, R25, R26 ;  /* 0x0000001918197210 */ /* 0x000fe40007ffe01a */
[----:B------:R-:W3:Y:S01]  /*0630*/  LDG.E.U8.CONSTANT R24, desc[UR6][R20.64+0x8] ;  /* 0x0000080614187981 */ /* 0x000ee2000c1e9100 */
[----:B------:R-:W-:-:S03]  /*0640*/  PRMT R23, R16, 0x7773, RZ ;  /* 0x0000777310177816 */ /* 0x000fc600000000ff */
[----:B------:R-:W4:Y:S04]  /*0650*/  LDG.E.U8.CONSTANT R16, desc[UR6][R20.64+0x9] ;  /* 0x0000090614107981 */ /* 0x000f28000c1e9100 */
[----:B------:R-:W5:Y:S01]  /*0660*/  LDG.E.U8.CONSTANT R26, desc[UR6][R20.64+0xa] ;  /* 0x00000a06141a7981 */ /* 0x000f62000c1e9100 */
[----:B--2---:R-:W-:-:S05]  /*0670*/  PRMT R28, R27, 0x8880, RZ ;  /* 0x000088801b1c7816 */ /* 0x004fca00000000ff */
[----:B------:R-:W-:Y:S02]  /*0680*/  IMAD R28, R28, R23, RZ ;  /* 0x000000171c1c7224 */ /* 0x000fe400078e02ff */
[----:B------:R-:W2:Y:S01]  /*0690*/  LDG.E.U8.CONSTANT R23, desc[UR6][R12.64+0x3] ;  /* 0x000003060c177981 */ /* 0x000ea2000c1e9100 */
[----:B------:R-:W-:Y:S02]  /*06a0*/  PRMT R27, R17, 0x7770, RZ ;  /* 0x00007770111b7816 */ /* 0x000fe400000000ff */
[----:B---3--:R-:W-:Y:S01]  /*06b0*/  PRMT R24, R24, 0x8880, RZ ;  /* 0x0000888018187816 */ /* 0x008fe200000000ff */
[----:B------:R-:W-:-:S04]  /*06c0*/  @P3 IMAD.MOV R28, RZ, RZ, -R28 ;  /* 0x000000ffff1c3224 */ /* 0x000fc800078e0a1c */
[----:B------:R-:W-:Y:S01]  /*06d0*/  IMAD R24, R24, R27, RZ ;  /* 0x0000001b18187224 */ /* 0x000fe200078e02ff */
[----:B----4-:R-:W-:Y:S02]  /*06e0*/  PRMT R16, R16, 0x8880, RZ ;  /* 0x0000888010107816 */ /* 0x010fe400000000ff */
[----:B------:R-:W-:Y:S01]  /*06f0*/  PRMT R27, R17, 0x7771, RZ ;  /* 0x00007771111b7816 */ /* 0x000fe200000000ff */
[----:B------:R-:W-:-:S04]  /*0700*/  @P4 IMAD.MOV R24, RZ, RZ, -R24 ;  /* 0x000000ffff184224 */ /* 0x000fc800078e0a18 */
[----:B------:R-:W-:Y:S01]  /*0710*/  IMAD R16, R16, R27, RZ ;  /* 0x0000001b10107224 */ /* 0x000fe200078e02ff */
[----:B------:R-:W-:Y:S02]  /*0720*/  IADD3 R25, PT, PT, R24, R28, R25 ;  /* 0x0000001c18197210 */ /* 0x000fe40007ffe019 */
[----:B-----5:R-:W-:Y:S02]  /*0730*/  PRMT R24, R26, 0x8880, RZ ;  /* 0x000088801a187816 */ /* 0x020fe400000000ff */
[----:B------:R-:W-:Y:S01]  /*0740*/  PRMT R27, R17, 0x7772, RZ ;  /* 0x00007772111b7816 */ /* 0x000fe200000000ff */
[----:B------:R-:W-:Y:S01]  /*0750*/  @P5 IMAD.MOV R16, RZ, RZ, -R16 ;  /* 0x000000ffff105224 */ /* 0x000fe200078e0a10 */
[----:B------:R-:W3:Y:S03]  /*0760*/  LDG.E.U8.CONSTANT R26, desc[UR6][R20.64+0xb] ;  /* 0x00000b06141a7981 */ /* 0x000ee6000c1e9100 */
[----:B------:R-:W-:Y:S01]  /*0770*/  IMAD R24, R24, R27, RZ ;  /* 0x0000001b18187224 */ /* 0x000fe200078e02ff */
[----:B------:R-:W-:Y:S01]  /*0780*/  PRMT R22, R22, 0x8880, RZ ;  /* 0x0000888016167816 */ /* 0x000fe200000000ff */
[----:B------:R-:W4:Y:S02]  /*0790*/  LDG.E.U8.CONSTANT R27, desc[UR6][R20.64+0xc] ;  /* 0x00000c06141b7981 */ /* 0x000f24000c1e9100 */
[----:B------:R-:W-:-:S05]  /*07a0*/  @P6 IMAD.MOV R24, RZ, RZ, -R24 ;  /* 0x000000ffff186224 */ /* 0x000fca00078e0a18 */
[----:B------:R-:W-:Y:S02]  /*07b0*/  IADD3 R16, PT, PT, R24, R16, R25 ;  /* 0x0000001018107210 */ /* 0x000fe40007ffe019 */
[----:B------:R-:W-:-:S04]  /*07c0*/  SHF.R.U32.HI R24, RZ, 0x7, R9 ;  /* 0x00000007ff187819 */ /* 0x000fc80000011609 */
[----:B------:R-:W-:-:S04]  /*07d0*/  LOP3.LUT R24, R24, 0x7f, RZ, 0xc0, !PT ;  /* 0x0000007f18187812 */ /* 0x000fc800078ec0ff */
[----:B------:R-:W-:-:S05]  /*07e0*/  IADD3 R24, P0, PT, R24, UR10, RZ ;  /* 0x0000000a18187c10 */ /* 0x000fca000ff1e0ff */
[----:B------:R-:W-:Y:S01]  /*07f0*/  IMAD.X R25, RZ, RZ, UR11, P0 ;  /* 0x0000000bff197e24 */ /* 0x000fe200080e06ff */
[----:B------:R-:W-:-:S04]  /*0800*/  ISETP.GE.AND P0, PT, R22, RZ, PT ;  /* 0x000000ff1600720c */ /* 0x000fc80003f06270 */
[----:B------:R4:W5:Y:S01]  /*0810*/  LDG.E.U8.CONSTANT R24, desc[UR6][R24.64] ;  /* 0x0000000618187981 */ /* 0x000962000c1e9100 */
[----:B--2---:R-:W-:-:S06]  /*0820*/  IMAD.WIDE.U32 R22, R23, 0x8, R14 ;  /* 0x0000000817167825 */ /* 0x004fcc00078e000e */
[----:B------:R-:W2:Y:S01]  /*0830*/  LDG.E.64.CONSTANT R22, desc[UR6][R22.64] ;  /* 0x0000000616167981 */ /* 0x000ea2000c1e9b00 */
[----:B---3--:R-:W-:Y:S02]  /*0840*/  PRMT R28, R26, 0x8880, RZ ;  /* 0x000088801a1c7816 */ /* 0x008fe400000000ff */
[----:B------:R-:W-:-:S03]  /*0850*/  PRMT R26, R17, 0x7773, RZ ;  /* 0x00007773111a7816 */ /* 0x000fc600000000ff */
[----:B------:R-:W-:Y:S01]  /*0860*/  IMAD.MOV.U32 R17, RZ, RZ, R28 ;  /* 0x000000ffff117224 */ /* 0x000fe200078e001c */
[----:B----4-:R-:W-:Y:S01]  /*0870*/  PRMT R25, R27, 0x8880, RZ ;  /* 0x000088801b197816 */ /* 0x010fe200000000ff */
[----:B------:R-:W3:Y:S02]  /*0880*/  LDG.E.U8.CONSTANT R28, desc[UR6][R20.64+0xd] ;  /* 0x00000d06141c7981 */ /* 0x000ee4000c1e9100 */
[----:B------:R-:W-:-:S04]  /*0890*/  IMAD R17, R17, R26, RZ ;  /* 0x0000001a11117224 */ /* 0x000fc800078e02ff */
[----:B------:R-:W-:-:S04]  /*08a0*/  IMAD.MOV R26, RZ, RZ, -R17 ;  /* 0x000000ffff1a7224 */ /* 0x000fc800078e0a11 */
[----:B------:R-:W-:Y:S01]  /*08b0*/  @!P0 IMAD.MOV.U32 R17, RZ, RZ, R26 ;  /* 0x000000ffff118224 */ /* 0x000fe200078e001a */
[----:B-----5:R-:W-:-:S04]  /*08c0*/  PRMT R27, R24, 0x8880, RZ ;  /* 0x00008880181b7816 */ /* 0x020fc800000000ff */
[----:B------:R-:W-:Y:S02]  /*08d0*/  PRMT R27, R27, 0x7710, RZ ;  /* 0x000077101b1b7816 */ /* 0x000fe400000000ff */
[----:B--2---:R-:W-:-:S05]  /*08e0*/  PRMT R26, R22, 0x7770, RZ ;  /* 0x00007770161a7816 */ /* 0x004fca00000000ff */
[----:B------:R-:W-:Y:S01]  /*08f0*/  IMAD R25, R25, R26, RZ ;  /* 0x0000001a19197224 */ /* 0x000fe200078e02ff */
[----:B------:R-:W-:-:S04]  /*0900*/  LOP3.LUT R26, R27, 0x1, RZ, 0xc0, !PT ;  /* 0x000000011b1a7812 */ /* 0x000fc800078ec0ff */
[----:B------:R-:W-:Y:S02]  /*0910*/  ISETP.NE.U32.AND P0, PT, R26, 0x1, PT ;  /* 0x000000011a00780c */ /* 0x000fe40003f05070 */
[----:B------:R-:W2:Y:S11]  /*0920*/  LDG.E.U8.CONSTANT R26, desc[UR6][R20.64+0xe] ;  /* 0x00000e06141a7981 */ /* 0x000eb6000c1e9100 */
[----:B------:R-:W-:-:S05]  /*0930*/  @!P0 IMAD.MOV R25, RZ, RZ, -R25 ;  /* 0x000000ffff198224 */ /* 0x000fca00078e0a19 */
[----:B------:R-:W-:Y:S02]  /*0940*/  IADD3 R25, PT, PT, R25, R17, R16 ;  /* 0x0000001119197210 */ /* 0x000fe40007ffe010 */
[----:B------:R-:W4:Y:S04]  /*0950*/  LDG.E.U8.CONSTANT R17, desc[UR6][R20.64+0xf] ;  /* 0x00000f0614117981 */ /* 0x000f28000c1e9100 */
[----:B------:R-:W5:Y:S01]  /*0960*/  LDG.E.U8.CONSTANT R16, desc[UR6][R20.64+0x10] ;  /* 0x0000100614107981 */ /* 0x000f62000c1e9100 */
[----:B------:R-:W-:Y:S02]  /*0970*/  R2P PR, R27, 0x7e ;  /* 0x0000007e1b007804 */ /* 0x000fe40000000000 */
[----:B---3--:R-:W-:Y:S02]  /*0980*/  PRMT R28, R28, 0x8880, RZ ;  /* 0x000088801c1c7816 */ /* 0x008fe400000000ff */
[----:B------:R-:W-:-:S05]  /*0990*/  PRMT R27, R22, 0x7771, RZ ;  /* 0x00007771161b7816 */ /* 0x000fca00000000ff */
[----:B------:R-:W-:Y:S01]  /*09a0*/  IMAD R28, R28, R27, RZ ;  /* 0x0000001b1c1c7224 */ /* 0x000fe200078e02ff */
[----:B------:R-:W-:-:S03]  /*09b0*/  PRMT R27, R22, 0x7772, RZ ;  /* 0x00007772161b7816 */ /* 0x000fc600000000ff */
[----:B------:R-:W-:Y:S01]  /*09c0*/  @P1 IMAD.MOV R28, RZ, RZ, -R28 ;  /* 0x000000ffff1c1224 */ /* 0x000fe200078e0a1c */
[----:B--2---:R-:W-:-:S05]  /*09d0*/  PRMT R26, R26, 0x8880, RZ ;  /* 0x000088801a1a7816 */ /* 0x004fca00000000ff */
[----:B------:R-:W-:-:S04]  /*09e0*/  IMAD R26, R26, R27, RZ ;  /* 0x0000001b1a1a7224 */ /* 0x000fc800078e02ff */
[----:B------:R-:W-:-:S05]  /*09f0*/  @P2 IMAD.MOV R26, RZ, RZ, -R26 ;  /* 0x000000ffff1a2224 */ /* 0x000fca00078e0a1a */
[----:B------:R-:W-:Y:S02]  /*0a00*/  IADD3 R25, PT, PT, R26, R28, R25 ;  /* 0x0000001c1a197210 */ /* 0x000fe40007ffe019 */
[----:B----4-:R-:W-:Y:S02]  /*0a10*/  PRMT R26, R17, 0x8880, RZ ;  /* 0x00008880111a7816 */ /* 0x010fe400000000ff */
[----:B------:R-:W-:Y:S02]  /*0a20*/  PRMT R17, R22, 0x7773, RZ ;  /* 0x0000777316117816 */ /* 0x000fe400000000ff */
[----:B------:R-:W-:-:S03]  /*0a30*/  PRMT R22, R23, 0x7770, RZ ;  /* 0x0000777017167816 */ /* 0x000fc600000000ff */
[----:B------:R-:W-:Y:S01]  /*0a40*/  IMAD R26, R26, R17, RZ ;  /* 0x000000111a1a7224 */ /* 0x000fe200078e02ff */
[----:B-----5:R-:W-:Y:S02]  /*0a50*/  PRMT R17, R16, 0x8880, RZ ;  /* 0x0000888010117816 */ /* 0x020fe400000000ff */
[----:B------:R-:W2:Y:S03]  /*0a60*/  LDG.E.U8.CONSTANT R16, desc[UR6][R20.64+0x11] ;  /* 0x0000110614107981 */ /* 0x000ea6000c1e9100 */
[----:B------:R-:W-:Y:S02]  /*0a70*/  IMAD R22, R17, R22, RZ ;  /* 0x0000001611167224 */ /* 0x000fe400078e02ff */
[----:B------:R-:W3:Y:S01]  /*0a80*/  LDG.E.U8.CONSTANT R17, desc[UR6][R20.64+0x12] ;  /* 0x0000120614117981 */ /* 0x000ee2000c1e9100 */
[----:B------:R-:W-:Y:S02]  /*0a90*/  @P3 IMAD.MOV R26, RZ, RZ, -R26 ;  /* 0x000000ffff1a3224 */ /* 0x000fe400078e0a1a */
[----:B------:R-:W-:-:S05]  /*0aa0*/  @P4 IMAD.MOV R22, RZ, RZ, -R22 ;  /* 0x000000ffff164224 */ /* 0x000fca00078e0a16 */
[----:B------:R-:W-:Y:S02]  /*0ab0*/  IADD3 R26, PT, PT, R22, R26, R25 ;  /* 0x0000001a161a7210 */ /* 0x000fe40007ffe019 */
[----:B------:R-:W4:Y:S04]  /*0ac0*/  LDG.E.U16.CONSTANT R22, desc[UR6][R12.64+0x8] ;  /* 0x000008060c167981 */ /* 0x000f28000c1e9500 */
[----:B------:R-:W5:Y:S01]  /*0ad0*/  LDG.E.U8.CONSTANT R25, desc[UR6][R12.64+0x4] ;  /* 0x000004060c197981 */ /* 0x000f62000c1e9100 */
[----:B------:R-:W-:Y:S02]  /*0ae0*/  PRMT R24, R24, 0x8880, RZ ;  /* 0x0000888018187816 */ /* 0x000fe400000000ff */
[----:B--2---:R-:W-:Y:S02]  /*0af0*/  PRMT R27, R16, 0x8880, RZ ;  /* 0x00008880101b7816 */ /* 0x004fe400000000ff */
[----:B------:R-:W-:-:S05]  /*0b00*/  PRMT R16, R23, 0x7771, RZ ;  /* 0x0000777117107816 */ /* 0x000fca00000000ff */
[----:B------:R-:W-:Y:S01]  /*0b10*/  IMAD R27, R27, R16, RZ ;  /* 0x000000101b1b7224 */ /* 0x000fe200078e02ff */
[----:B---3--:R-:W-:Y:S02]  /*0b20*/  PRMT R16, R17, 0x8880, RZ ;  /* 0x0000888011107816 */ /* 0x008fe400000000ff */
[----:B------:R-:W-:Y:S01]  /*0b30*/  PRMT R17, R23, 0x7772, RZ ;  /* 0x0000777217117816 */ /* 0x000fe200000000ff */
[----:B------:R-:W-:-:S04]  /*0b40*/  @P5 IMAD.MOV R27, RZ, RZ, -R27 ;  /* 0x000000ffff1b5224 */ /* 0x000fc800078e0a1b */
[----:B------:R-:W-:Y:S02]  /*0b50*/  IMAD R16, R16, R17, RZ ;  /* 0x0000001110107224 */ /* 0x000fe400078e02ff */
[----:B----4-:R-:W-:Y:S02]  /*0b60*/  IMAD R9, R22, 0x10000, R9 ;  /* 0x0001000016097824 */ /* 0x010fe400078e0209 */
[----:B------:R-:W-:-:S03]  /*0b70*/  @P6 IMAD.MOV R16, RZ, RZ, -R16 ;  /* 0x000000ffff106224 */ /* 0x000fc600078e0a10 */
[----:B------:R-:W-:Y:S02]  /*0b80*/  SHF.R.U32.HI R9, RZ, 0xe, R9 ;  /* 0x0000000eff097819 */ /* 0x000fe40000011609 */
[----:B------:R-:W-:Y:S02]  /*0b90*/  IADD3 R26, PT, PT, R16, R27, R26 ;  /* 0x0000001b101a7210 */ /* 0x000fe40007ffe01a */
[----:B------:R-:W-:Y:S01]  /*0ba0*/  LOP3.LUT R16, R9, 0x7f, RZ, 0xc0, !PT ;  /* 0x0000007f09107812 */ /* 0x000fe200078ec0ff */
[----:B------:R-:W2:Y:S03]  /*0bb0*/  LDG.E.U8.CONSTANT R27, desc[UR6][R20.64+0x14] ;  /* 0x00001406141b7981 */ /* 0x000ea6000c1e9100 */
[----:B------:R-:W-:Y:S01]  /*0bc0*/  IADD3 R16, P0, PT, R16, UR10, RZ ;  /* 0x0000000a10107c10 */ /* 0x000fe2000ff1e0ff */
[----:B------:R-:W3:Y:S04]  /*0bd0*/  LDG.E.U8.CONSTANT R9, desc[UR6][R20.64+0x13] ;  /* 0x0000130614097981 */ /* 0x000ee8000c1e9100 */
[----:B------:R-:W-:Y:S01]  /*0be0*/  IMAD.X R17, RZ, RZ, UR11, P0 ;  /* 0x0000000bff117e24 */ /* 0x000fe200080e06ff */
[----:B------:R-:W-:Y:S01]  /*0bf0*/  ISETP.GE.AND P0, PT, R24, RZ, PT ;  /* 0x000000ff1800720c */ /* 0x000fe20003f06270 */
[----:B-----5:R-:W-:-:S03]  /*0c00*/  IMAD.WIDE.U32 R24, R25, 0x8, R14 ;  /* 0x0000000819187825 */ /* 0x020fc600078e000e */
[----:B------:R-:W4:Y:S04]  /*0c10*/  LDG.E.U8.CONSTANT R16, desc[UR6][R16.64] ;  /* 0x0000000610107981 */ /* 0x000f28000c1e9100 */
[----:B------:R-:W5:Y:S01]  /*0c20*/  LDG.E.64.CONSTANT R24, desc[UR6][R24.64] ;  /* 0x0000000618187981 */ /* 0x000f62000c1e9b00 */
[----:B------:R-:W-:Y:S02]  /*0c30*/  PRMT R28, R23, 0x7773, RZ ;  /* 0x00007773171c7816 */ /* 0x000fe400000000ff */
[----:B---3--:R-:W-:Y:S02]  /*0c40*/  PRMT R9, R9, 0x8880, RZ ;  /* 0x0000888009097816 */ /* 0x008fe400000000ff */
[----:B--2---:R-:W-:-:S03]  /*0c50*/  PRMT R27, R27, 0x8880, RZ ;  /* 0x000088801b1b7816 */ /* 0x004fc600000000ff */
[----:B------:R-:W-:Y:S01]  /*0c60*/  IMAD R9, R9, R28, RZ ;  /* 0x0000001c09097224 */ /* 0x000fe200078e02ff */
[----:B----4-:R-:W-:-:S03]  /*0c70*/  PRMT R17, R16, 0x8880, RZ ;  /* 0x0000888010117816 */ /* 0x010fc600000000ff */
[----:B------:R-:W-:Y:S01]  /*0c80*/  IMAD.MOV R23, RZ, RZ, -R9 ;  /* 0x000000ffff177224 */ /* 0x000fe200078e0a09 */
[----:B-----5:R-:W-:Y:S02]  /*0c90*/  PRMT R28, R24, 0x7770, RZ ;  /* 0x00007770181c7816 */ /* 0x020fe400000000ff */
[----:B------:R-:W-:Y:S01]  /*0ca0*/  PRMT R17, R17, 0x7710, RZ ;  /* 0x0000771011117816 */ /* 0x000fe200000000ff */
[----:B------:R-:W-:Y:S02]  /*0cb0*/  @!P0 IMAD.MOV.U32 R9, RZ, RZ, R23 ;  /* 0x000000ffff098224 */ /* 0x000fe400078e0017 */
[----:B------:R-:W-:Y:S01]  /*0cc0*/  IMAD R27, R27, R28, RZ ;  /* 0x0000001c1b1b7224 */ /* 0x000fe200078e02ff */
[----:B------:R-:W-:Y:S01]  /*0cd0*/  LOP3.LUT R23, R17, 0x1, RZ, 0xc0, !PT ;  /* 0x0000000111177812 */ /* 0x000fe200078ec0ff */
[----:B------:R-:W2:Y:S03]  /*0ce0*/  LDG.E.U8.CONSTANT R28, desc[UR6][R20.64+0x15] ;  /* 0x00001506141c7981 */ /* 0x000ea6000c1e9100 */
[----:B------:R-:W-:-:S02]  /*0cf0*/  ISETP.NE.U32.AND P0, PT, R23, 0x1, PT ;  /* 0x000000011700780c */ /* 0x000fc40003f05070 */
[----:B------:R-:W3:Y:S02]  /*0d00*/  LDG.E.U8.CONSTANT R23, desc[UR6][R20.64+0x16] ;  /* 0x0000160614177981 */ /* 0x000ee4000c1e9100 */
[----:B------:R-:W-:-:S09]  /*0d10*/  R2P PR, R17, 0x7e ;  /* 0x0000007e11007804 */ /* 0x000fd20000000000 */
[----:B------:R-:W-:-:S05]  /*0d20*/  @!P0 IMAD.MOV R27, RZ, RZ, -R27 ;  /* 0x000000ffff1b8224 */ /* 0x000fca00078e0a1b */
[----:B------:R-:W-:Y:S02]  /*0d30*/  IADD3 R26, PT, PT, R27, R9, R26 ;  /* 0x000000091b1a7210 */ /* 0x000fe40007ffe01a */
[----:B------:R0:W4:Y:S01]  /*0d40*/  LDG.E.U8.CONSTANT R27, desc[UR6][R12.64+0x5] ;  /* 0x000005060c1b7981 */ /* 0x000122000c1e9100 */
[----:B--2---:R-:W-:Y:S02]  /*0d50*/  PRMT R9, R28, 0x8880, RZ ;  /* 0x000088801c097816 */ /* 0x004fe400000000ff */
[----:B------:R-:W-:Y:S02]  /*0d60*/  PRMT R28, R24, 0x7771, RZ ;  /* 0x00007771181c7816 */ /* 0x000fe400000000ff */
[----:B---3--:R-:W-:-:S03]  /*0d70*/  PRMT R17, R23, 0x8880, RZ ;  /* 0x0000888017117816 */ /* 0x008fc600000000ff */
[----:B------:R-:W-:Y:S01]  /*0d80*/  IMAD R9, R9, R28, RZ ;  /* 0x0000001c09097224 */ /* 0x000fe200078e02ff */
[----:B------:R-:W-:Y:S01]  /*0d90*/  PRMT R28, R24, 0x7772, RZ ;  /* 0x00007772181c7816 */ /* 0x000fe200000000ff */
[----:B------:R-:W2:Y:S04]  /*0da0*/  LDG.E.U8.CONSTANT R23, desc[UR6][R20.64+0x17] ;  /* 0x0000170614177981 */ /* 0x000ea8000c1e9100 */
[----:B------:R-:W-:Y:S02]  /*0db0*/  IMAD R17, R17, R28, RZ ;  /* 0x0000001c11117224 */ /* 0x000fe400078e02ff */
[----:B------:R-:W-:Y:S02]  /*0dc0*/  @P1 IMAD.MOV R9, RZ, RZ, -R9 ;  /* 0x000000ffff091224 */ /* 0x000fe400078e0a09 */
[----:B------:R-:W-:-:S05]  /*0dd0*/  @P2 IMAD.MOV R17, RZ, RZ, -R17 ;  /* 0x000000ffff112224 */ /* 0x000fca00078e0a11 */
[----:B------:R-:W-:Y:S02]  /*0de0*/  IADD3 R26, PT, PT, R17, R9, R26 ;  /* 0x00000009111a7210 */ /* 0x000fe40007ffe01a */
[----:B------:R-:W3:Y:S01]  /*0df0*/  LDG.E.U8.CONSTANT R17, desc[UR6][R20.64+0x18] ;  /* 0x0000180614117981 */ /* 0x000ee2000c1e9100 */
[----:B------:R-:W-:Y:S02]  /*0e00*/  PRMT R24, R24, 0x7773, RZ ;  /* 0x0000777318187816 */ /* 0x000fe400000000ff */
[----:B0-----:R-:W-:-:S04]  /*0e10*/  SHF.R.U32.HI R12, RZ, 0x5, R22 ;  /* 0x00000005ff0c7819 */ /* 0x001fc80000011616 */
[----:B------:R-:W-:-:S04]  /*0e20*/  LOP3.LUT R12, R12, 0x7f, RZ, 0xc0, !PT ;  /* 0x0000007f0c0c7812 */ /* 0x000fc800078ec0ff */
[----:B------:R-:W-:-:S05]  /*0e30*/  IADD3 R12, P0, PT, R12, UR10, RZ ;  /* 0x0000000a0c0c7c10 */ /* 0x000fca000ff1e0ff */
[----:B------:R-:W-:-:S05]  /*0e40*/  IMAD.X R13, RZ, RZ, UR11, P0 ;  /* 0x0000000bff0d7e24 */ /* 0x000fca00080e06ff */
[----:B------:R0:W5:Y:S01]  /*0e50*/  LDG.E.U8.CONSTANT R12, desc[UR6][R12.64] ;  /* 0x000000060c0c7981 */ /* 0x000162000c1e9100 */
[----:B----4-:R-:W-:Y:S01]  /*0e60*/  IMAD.WIDE.U32 R14, R27, 0x8, R14 ;  /* 0x000000081b0e7825 */ /* 0x010fe200078e000e */
[----:B------:R-:W-:Y:S02]  /*0e70*/  PRMT R28, R25, 0x7771, RZ ;  /* 0x00007771191c7816 */ /* 0x000fe400000000ff */
[----:B------:R-:W4:Y:S04]  /*0e80*/  LDG.E.U8.CONSTANT R27, desc[UR6][R20.64+0x23] ;  /* 0x00002306141b7981 */ /* 0x000f28000c1e9100 */
[----:B------:R-:W4:Y:S01]  /*0e90*/  LDG.E.64.CONSTANT R14, desc[UR6][R14.64] ;  /* 0x000000060e0e7981 */ /* 0x000f22000c1e9b00 */
[----:B--2---:R-:W-:Y:S02]  /*0ea0*/  PRMT R9, R23, 0x8880, RZ ;  /* 0x0000888017097816 */ /* 0x004fe400000000ff */
[----:B---3--:R-:W-:-:S03]  /*0eb0*/  PRMT R23, R17, 0x8880, RZ ;  /* 0x0000888011177816 */ /* 0x008fc600000000ff */
[----:B------:R-:W-:Y:S01]  /*0ec0*/  IMAD R17, R9, R24, RZ ;  /* 0x0000001809117224 */ /* 0x000fe200078e02ff */
[----:B------:R-:W-:Y:S01]  /*0ed0*/  PRMT R24, R25, 0x7770, RZ ;  /* 0x0000777019187816 */ /* 0x000fe200000000ff */
[----:B------:R-:W2:Y:S04]  /*0ee0*/  LDG.E.U8.CONSTANT R9, desc[UR6][R20.64+0x19] ;  /* 0x0000190614097981 */ /* 0x000ea8000c1e9100 */
[----:B------:R-:W-:Y:S02]  /*0ef0*/  IMAD R24, R23, R24, RZ ;  /* 0x0000001817187224 */ /* 0x000fe400078e02ff */
[----:B------:R-:W3:Y:S01]  /*0f00*/  LDG.E.U8.CONSTANT R23, desc[UR6][R20.64+0x1a] ;  /* 0x00001a0614177981 */ /* 0x000ee2000c1e9100 */
[----:B------:R-:W-:Y:S02]  /*0f10*/  @P3 IMAD.MOV R17, RZ, RZ, -R17 ;  /* 0x000000ffff113224 */ /* 0x000fe400078e0a11 */
[----:B------:R-:W-:-:S05]  /*0f20*/  @P4 IMAD.MOV R24, RZ, RZ, -R24 ;  /* 0x000000ffff184224 */ /* 0x000fca00078e0a18 */
[----:B------:R-:W-:Y:S02]  /*0f30*/  IADD3 R24, PT, PT, R24, R17, R26 ;  /* 0x0000001118187210 */ /* 0x000fe40007ffe01a */
[----:B------:R-:W5:Y:S04]  /*0f40*/  LDG.E.U8.CONSTANT R17, desc[UR6][R20.64+0x1b] ;  /* 0x00001b0614117981 */ /* 0x000f68000c1e9100 */
[----:B------:R-:W4:Y:S01]  /*0f50*/  LDG.E.U8.CONSTANT R26, desc[UR6][R20.64+0x1c] ;  /* 0x00001c06141a7981 */ /* 0x000f22000c1e9100 */
[----:B0-----:R-:W-:Y:S02]  /*0f60*/  PRMT R13, R16, 0x8880, RZ ;  /* 0x00008880100d7816 */ /* 0x001fe400000000ff */
[----:B------:R-:W-:Y:S02]  /*0f70*/  PRMT R16, R25, 0x7773, RZ ;  /* 0x0000777319107816 */ /* 0x000fe400000000ff */
[----:B------:R-:W-:-:S02]  /*0f80*/  ISETP.GE.AND P0, PT, R13, RZ, PT ;  /* 0x000000ff0d00720c */ /* 0x000fc40003f06270 */
[----:B------:R-:W4:Y:S01]  /*0f90*/  LDG.E.U8.CONSTANT R13, desc[UR6][R20.64+0x1d] ;  /* 0x00001d06140d7981 */ /* 0x000f22000c1e9100 */
[----:B--2---:R-:W-:-:S05]  /*0fa0*/  PRMT R9, R9, 0x8880, RZ ;  /* 0x0000888009097816 */ /* 0x004fca00000000ff */
[----:B------:R-:W-:Y:S01]  /*0fb0*/  IMAD R9, R9, R28, RZ ;  /* 0x0000001c09097224 */ /* 0x000fe200078e02ff */
[----:B---3--:R-:W-:Y:S02]  /*0fc0*/  PRMT R23, R23, 0x8880, RZ ;  /* 0x0000888017177816 */ /* 0x008fe400000000ff */
[----:B------:R-:W-:Y:S01]  /*0fd0*/  PRMT R28, R25, 0x7772, RZ ;  /* 0x00007772191c7816 */ /* 0x000fe200000000ff */
[----:B------:R-:W-:-:S04]  /*0fe0*/  @P5 IMAD.MOV R9, RZ, RZ, -R9 ;  /* 0x000000ffff095224 */ /* 0x000fc800078e0a09 */
[----:B------:R-:W-:Y:S02]  /*0ff0*/  IMAD R23, R23, R28, RZ ;  /* 0x0000001c17177224 */ /* 0x000fe400078e02ff */
[----:B------:R-:W2:Y:S02]  /*1000*/  LDG.E.U16.CONSTANT R28, desc[UR6][R20.64] ;  /* 0x00000006141c7981 */ /* 0x000ea4000c1e9500 */
[----:B------:R-:W-:Y:S01]  /*1010*/  @P6 IMAD.MOV R23, RZ, RZ, -R23 ;  /* 0x000000ffff176224 */ /* 0x000fe200078e0a17 */
[----:B-----5:R-:W-:-:S04]  /*1020*/  PRMT R17, R17, 0x8880, RZ ;  /* 0x0000888011117816 */ /* 0x020fc800000000ff */
[----:B------:R-:W-:Y:S02]  /*1030*/  IADD3 R24, PT, PT, R23, R9, R24 ;  /* 0x0000000917187210 */ /* 0x000fe40007ffe018 */
[----:B------:R-:W-:Y:S01]  /*1040*/  PRMT R9, R12, 0x8880, RZ ;  /* 0x000088800c097816 */ /* 0x000fe200000000ff */
[----:B------:R-:W-:-:S03]  /*1050*/  IMAD.MOV.U32 R25, RZ, RZ, R17 ;  /* 0x000000ffff197224 */ /* 0x000fc600078e0011 */
[----:B------:R-:W-:Y:S01]  /*1060*/  PRMT R9, R9, 0x7710, RZ ;  /* 0x0000771009097816 */ /* 0x000fe200000000ff */
[----:B------:R-:W-:-:S03]  /*1070*/  IMAD R25, R25, R16, RZ ;  /* 0x0000001019197224 */ /* 0x000fc600078e02ff */
[----:B------:R-:W-:-:S04]  /*1080*/  LOP3.LUT R16, R9, 0x1, RZ, 0xc0, !PT ;  /* 0x0000000109107812 */ /* 0x000fc800078ec0ff */
[----:B------:R-:W-:Y:S02]  /*1090*/  ISETP.NE.U32.AND P1, PT, R16, 0x1, PT ;  /* 0x000000011000780c */ /* 0x000fe40003f25070 */
[----:B------:R-:W3:Y:S01]  /*10a0*/  LDG.E.U8.CONSTANT R16, desc[UR6][R20.64+0x1e] ;  /* 0x00001e0614107981 */ /* 0x000ee2000c1e9100 */
[----:B----4-:R-:W-:Y:S02]  /*10b0*/  PRMT R17, R26, 0x8880, RZ ;  /* 0x000088801a117816 */ /* 0x010fe400000000ff */
[----:B------:R-:W-:Y:S01]  /*10c0*/  PRMT R26, R14, 0x7770, RZ ;  /* 0x000077700e1a7816 */ /* 0x000fe200000000ff */
[----:B------:R-:W-:-:S04]  /*10d0*/  IMAD.MOV R23, RZ, RZ, -R25 ;  /* 0x000000ffff177224 */ /* 0x000fc800078e0a19 */
[----:B------:R-:W-:Y:S02]  /*10e0*/  IMAD R26, R17, R26, RZ ;  /* 0x0000001a111a7224 */ /* 0x000fe400078e02ff */
[----:B------:R-:W4:Y:S01]  /*10f0*/  LDG.E.U8.CONSTANT R17, desc[UR6][R20.64+0x1f] ;  /* 0x00001f0614117981 */ /* 0x000f22000c1e9100 */
[----:B------:R-:W-:Y:S02]  /*1100*/  @!P0 IMAD.MOV.U32 R25, RZ, RZ, R23 ;  /* 0x000000ffff198224 */ /* 0x000fe400078e0017 */
[----:B------:R-:W-:Y:S01]  /*1110*/  @!P1 IMAD.MOV R26, RZ, RZ, -R26 ;  /* 0x000000ffff1a9224 */ /* 0x000fe200078e0a1a */
[----:B------:R-:W5:Y:S04]  /*1120*/  LDG.E.U8.CONSTANT R23, desc[UR6][R20.64+0x20] ;  /* 0x0000200614177981 */ /* 0x000f68000c1e9100 */
[----:B------:R-:W-:-:S02]  /*1130*/  IADD3 R24, PT, PT, R26, R25, R24 ;  /* 0x000000191a187210 */ /* 0x000fc40007ffe018 */
[----:B------:R-:W2:Y:S04]  /*1140*/  LDG.E.U8.CONSTANT R25, desc[UR6][R20.64+0x22] ;  /* 0x0000220614197981 */ /* 0x000ea8000c1e9100 */
[----:B------:R0:W2:Y:S01]  /*1150*/  LDG.E.U8.CONSTANT R26, desc[UR6][R20.64+0x21] ;  /* 0x00002106141a7981 */ /* 0x0000a2000c1e9100 */
[----:B------:R-:W-:Y:S02]  /*1160*/  PRMT R13, R13, 0x8880, RZ ;  /* 0x000088800d0d7816 */ /* 0x000fe400000000ff */
[----:B------:R-:W-:-:S03]  /*1170*/  R2P PR, R9, 0x7e ;  /* 0x0000007e09007804 */ /* 0x000fc60000000000 */
[----:B------:R-:W-:Y:S01]  /*1180*/  IMAD.MOV.U32 R9, RZ, RZ, R13 ;  /* 0x000000ffff097224 */ /* 0x000fe200078e000d */
[----:B------:R-:W-:-:S05]  /*1190*/  PRMT R13, R14, 0x7771, RZ ;  /* 0x000077710e0d7816 */ /* 0x000fca00000000ff */
[----:B------:R-:W-:Y:S01]  /*11a0*/  IMAD R9, R9, R13, RZ ;  /* 0x0000000d09097224 */ /* 0x000fe200078e02ff */
[----:B------:R-:W-:-:S03]  /*11b0*/  PRMT R19, R12, 0x8880, RZ ;  /* 0x000088800c137816 */ /* 0x000fc600000000ff */
[----:B------:R-:W-:Y:S01]  /*11c0*/  @P1 IMAD.MOV R9, RZ, RZ, -R9 ;  /* 0x000000ffff091224 */ /* 0x000fe200078e0a09 */
[----:B0-----:R-:W-:Y:S01]  /*11d0*/  PRMT R20, R15, 0x7773, RZ ;  /* 0x000077730f147816 */ /* 0x001fe200000000ff */
[----:B------:R-:W-:Y:S01]  /*11e0*/  VIADD R7, R7, 0x4 ;  /* 0x0000000407077836 */ /* 0x000fe20000000000 */
[----:B------:R-:W-:-:S04]  /*11f0*/  SHF.R.U32.HI R22, RZ, 0xc, R22 ;  /* 0x0000000cff167819 */ /* 0x000fc80000011616 */
[----:B------:R-:W-:Y:S01]  /*1200*/  I2FP.F32.U32 R22, R22 ;  /* 0x0000001600167245 */ /* 0x000fe20000201000 */
[----:B------:R-:W-:Y:S02]  /*1210*/  HADD2.F32 R18, -RZ, R18.H0_H0 ;  /* 0x20000012ff127230 */ /* 0x000fe40000004100 */
[----:B------:R-:W-:Y:S02]  /*1220*/  VIADD R8, R8, 0x4 ;  /* 0x0000000408087836 */ /* 0x000fe40000000000 */
[----:B------:R-:W-:Y:S01]  /*1230*/  VIADD R4, R4, 0x20 ;  /* 0x0000002004047836 */ /* 0x000fe20000000000 */
[----:B---3--:R-:W-:-:S05]  /*1240*/  PRMT R16, R16, 0x8880, RZ ;  /* 0x0000888010107816 */ /* 0x008fca00000000ff */
[----:B------:R-:W-:Y:S01]  /*1250*/  IMAD.MOV.U32 R13, RZ, RZ, R16 ;  /* 0x000000ffff0d7224 */ /* 0x000fe200078e0010 */
[----:B------:R-:W-:Y:S02]  /*1260*/  PRMT R16, R14, 0x7772, RZ ;  /* 0x000077720e107816 */ /* 0x000fe400000000ff */
[----:B----4-:R-:W-:-:S03]  /*1270*/  PRMT R17, R17, 0x8880, RZ ;  /* 0x0000888011117816 */ /* 0x010fc600000000ff */
[----:B------:R-:W-:Y:S01]  /*1280*/  IMAD R13, R13, R16, RZ ;  /* 0x000000100d0d7224 */ /* 0x000fe200078e02ff */
[----:B-----5:R-:W-:Y:S01]  /*1290*/  PRMT R23, R23, 0x8880, RZ ;  /* 0x0000888017177816 */ /* 0x020fe200000000ff */
[----:B------:R-:W-:Y:S01]  /*12a0*/  IMAD.MOV.U32 R12, RZ, RZ, R17 ;  /* 0x000000ffff0c7224 */ /* 0x000fe200078e0011 */
[----:B------:R-:W-:Y:S01]  /*12b0*/  PRMT R17, R14, 0x7773, RZ ;  /* 0x000077730e117816 */ /* 0x000fe200000000ff */
[----:B------:R-:W-:Y:S02]  /*12c0*/  @P2 IMAD.MOV R13, RZ, RZ, -R13 ;  /* 0x000000ffff0d2224 */ /* 0x000fe400078e0a0d */
[----:B------:R-:W-:Y:S01]  /*12d0*/  IMAD.MOV.U32 R14, RZ, RZ, R19 ;  /* 0x000000ffff0e7224 */ /* 0x000fe200078e0013 */
[----:B------:R-:W-:Y:S01]  /*12e0*/  PRMT R19, R15, 0x7770, RZ ;  /* 0x000077700f137816 */ /* 0x000fe200000000ff */
[----:B------:R-:W-:Y:S01]  /*12f0*/  IMAD.MOV.U32 R16, RZ, RZ, R23 ;  /* 0x000000ffff107224 */ /* 0x000fe200078e0017 */
[----:B--2---:R-:W-:Y:S02]  /*1300*/  PRMT R25, R25, 0x8880, RZ ;  /* 0x0000888019197816 */ /* 0x004fe400000000ff */
[----:B------:R-:W-:Y:S01]  /*1310*/  IADD3 R24, PT, PT, R13, R9, R24 ;  /* 0x000000090d187210 */ /* 0x000fe20007ffe018 */
[----:B------:R-:W-:Y:S01]  /*1320*/  IMAD R9, R12, R17, RZ ;  /* 0x000000110c097224 */ /* 0x000fe200078e02ff */
[----:B------:R-:W-:Y:S01]  /*1330*/  ISETP.GE.AND P0, PT, R14, RZ, PT ;  /* 0x000000ff0e00720c */ /* 0x000fe20003f06270 */
[----:B------:R-:W-:Y:S01]  /*1340*/  IMAD R12, R16, R19, RZ ;  /* 0x00000013100c7224 */ /* 0x000fe200078e02ff */
[----:B------:R-:W-:-:S02]  /*1350*/  PRMT R13, R26, 0x8880, RZ ;  /* 0x000088801a0d7816 */ /* 0x000fc400000000ff */
[----:B------:R-:W-:Y:S02]  /*1360*/  PRMT R17, R27, 0x8880, RZ ;  /* 0x000088801b117816 */ /* 0x000fe400000000ff */
[C---:B------:R-:W-:Y:S02]  /*1370*/  PRMT R14, R15.reuse, 0x7771, RZ ;  /* 0x000077710f0e7816 */ /* 0x040fe400000000ff */
[----:B------:R-:W-:Y:S01]  /*1380*/  PRMT R16, R15, 0x7772, RZ ;  /* 0x000077720f107816 */ /* 0x000fe200000000ff */
[----:B------:R-:W-:Y:S02]  /*1390*/  IMAD.MOV.U32 R15, RZ, RZ, R25 ;  /* 0x000000ffff0f7224 */ /* 0x000fe400078e0019 */
[----:B------:R-:W-:Y:S02]  /*13a0*/  @P3 IMAD.MOV R9, RZ, RZ, -R9 ;  /* 0x000000ffff093224 */ /* 0x000fe400078e0a09 */
[----:B------:R-:W-:Y:S02]  /*13b0*/  @P4 IMAD.MOV R12, RZ, RZ, -R12 ;  /* 0x000000ffff0c4224 */ /* 0x000fe400078e0a0c */
[----:B------:R-:W-:-:S02]  /*13c0*/  IMAD R13, R13, R14, RZ ;  /* 0x0000000e0d0d7224 */ /* 0x000fc400078e02ff */
[----:B------:R-:W-:Y:S02]  /*13d0*/  IMAD R15, R15, R16, RZ ;  /* 0x000000100f0f7224 */ /* 0x000fe400078e02ff */
[----:B------:R-:W-:Y:S01]  /*13e0*/  IMAD R17, R17, R20, RZ ;  /* 0x0000001411117224 */ /* 0x000fe200078e02ff */
[----:B------:R-:W-:Y:S01]  /*13f0*/  IADD3 R24, PT, PT, R12, R9, R24 ;  /* 0x000000090c187210 */ /* 0x000fe20007ffe018 */
[----:B------:R-:W-:Y:S02]  /*1400*/  @P5 IMAD.MOV R13, RZ, RZ, -R13 ;  /* 0x000000ffff0d5224 */ /* 0x000fe400078e0a0d */
[----:B------:R-:W-:Y:S02]  /*1410*/  @P6 IMAD.MOV R15, RZ, RZ, -R15 ;  /* 0x000000ffff0f6224 */ /* 0x000fe400078e0a0f */
[----:B------:R-:W-:-:S03]  /*1420*/  IMAD.MOV R9, RZ, RZ, -R17 ;  /* 0x000000ffff097224 */ /* 0x000fc600078e0a11 */
[----:B------:R-:W-:Y:S01]  /*1430*/  IADD3 R24, PT, PT, R15, R13, R24 ;  /* 0x0000000d0f187210 */ /* 0x000fe20007ffe018 */
[----:B------:R-:W-:Y:S01]  /*1440*/  @!P0 IMAD.MOV.U32 R17, RZ, RZ, R9 ;  /* 0x000000ffff118224 */ /* 0x000fe200078e0009 */
[----:B------:R-:W-:Y:S01]  /*1450*/  ISETP.GE.U32.AND P0, PT, R7, UR4, PT ;  /* 0x0000000407007c0c */ /* 0x000fe2000bf06070 */
[----:B------:R-:W-:Y:S01]  /*1460*/  FADD.FTZ R9, R22, 0.5 ;  /* 0x3f00000016097421 */ /* 0x000fe20000010000 */
[----:B------:R-:W-:Y:S02]  /*1470*/  HADD2.F32 R28, -RZ, R28.H0_H0 ;  /* 0x2000001cff1c7230 */ /* 0x000fe40000004100 */
[----:B------:R-:W-:Y:S02]  /*1480*/  IMAD.IADD R24, R24, 0x1, R17 ;  /* 0x0000000118187824 */ /* 0x000fe400078e0211 */
[----:B------:R-:W-:-:S03]  /*1490*/  FMUL.FTZ R9, R18, R9 ;  /* 0x0000000912097220 */ /* 0x000fc60000410000 */
[----:B------:R-:W-:Y:S01]  /*14a0*/  I2FP.F32.S32 R24, R24 ;  /* 0x0000001800187245 */ /* 0x000fe20000201400 */
[----:B------:R-:W-:-:S04]  /*14b0*/  FMUL.FTZ.D4 R9, R9, R28 ;  /* 0x0000001c09097220 */ /* 0x000fc80000210000 */
[----:B------:R-:W-:Y:S01]  /*14c0*/  FFMA.FTZ R6, R9, R24, R6 ;  /* 0x0000001809067223 */ /* 0x000fe20000010006 */
[----:B------:R-:W-:Y:S06]  /*14d0*/  @!P0 BRA `(.L_x_36) ;  /* 0xffffffec00948947 */ /* 0x000fec000383ffff */
.L_x_35:
[----:B0-----:R-:W-:Y:S05]  /*14e0*/  BSYNC.RECONVERGENT B0 ;  /* 0x0000000000007941 */ /* 0x001fea0003800200 */
.L_x_34:
        /* <DEDUP_REMOVED lines=18> */
.L_x_37:
        /* <DEDUP_REMOVED lines=15> */
.L_x_1144:


//--------------------- .text._Z9moe_vec_qIN3c108BFloat16ELi256ELi32E10block_q6_KLi1EXadL_ZN45_INTERNAL_8d5cb472_14_gguf_kernel_cu_cd24131917vec_dot_q6_K_q8_1EPKvPK10block_q8_1RKiEEEvS5_S5_PT_PS9_iiii --------------------------
	.section	.text._Z9moe_vec_qIN3c108BFloat16ELi256ELi32E10block_q6_KLi1EXadL_ZN45_INTERNAL_8d5cb472_14_gguf_kernel_cu_cd24131917vec_dot_q6_K_q8_1EPKvPK10block_q8_1RKiEEEvS5_S5_PT_PS9_iiii,"ax",@progbits
	.align	128
.text._Z9moe_vec_qIN3c108BFloat16ELi256ELi32E10block_q6_KLi1EXadL_ZN45_INTERNAL_8d5cb472_14_gguf_kernel_cu_cd24131917vec_dot_q6_K_q8_1EPKvPK10block_q8_1RKiEEEvS5_S5_PT_PS9_iiii:
        .type           _Z9moe_vec_qIN3c108BFloat16ELi256ELi32E10block_q6_KLi1EXadL_ZN45_INTERNAL_8d5cb472_14_gguf_kernel_cu_cd24131917vec_dot_q6_K_q8_1EPKvPK10block_q8_1RKiEEEvS5_S5_PT_PS9_iiii,@function
        .size           _Z9moe_vec_qIN3c108BFloat16ELi256ELi32E10block_q6_KLi1EXadL_ZN45_INTERNAL_8d5cb472_14_gguf_kernel_cu_cd24131917vec_dot_q6_K_q8_1EPKvPK10block_q8_1RKiEEEvS5_S5_PT_PS9_iiii,(.L_x_1145 - _Z9moe_vec_qIN3c108BFloat16ELi256ELi32E10block_q6_KLi1EXadL_ZN45_INTERNAL_8d5cb472_14_gguf_kernel_cu_cd24131917vec_dot_q6_K_q8_1EPKvPK10block_q8_1RKiEEEvS5_S5_PT_PS9_iiii)
        .other          _Z9moe_vec_qIN3c108BFloat16ELi256ELi32E10block_q6_KLi1EXadL_ZN45_INTERNAL_8d5cb472_14_gguf_kernel_cu_cd24131917vec_dot_q6_K_q8_1EPKvPK10block_q8_1RKiEEEvS5_S5_PT_PS9_iiii,@"STO_CUDA_ENTRY STV_DEFAULT"
_Z9moe_vec_qIN3c108BFloat16ELi256ELi32E10block_q6_KLi1EXadL_ZN45_INTERNAL_8d5cb472_14_gguf_kernel_cu_cd24131917vec_dot_q6_K_q8_1EPKvPK10block_q8_1RKiEEEvS5_S5_PT_PS9_iiii:
        /* <DEDUP_REMOVED lines=12> */
[----:B------:R-:W3:Y:S05]  /*00c0*/  S2R R12, SR_TID.X ;  /* 0x00000000000c7919 */ /* 0x000eea0000002100 */
[----:B------:R-:W4:Y:S01]  /*00d0*/  LDC.64 R10, c[0x0][0x388] ;  /* 0x0000e200ff0a7b82 */ /* 0x000f220000000a00 */
[----:B------:R-:W5:Y:S01]  /*00e0*/  LDCU UR9, c[0x0][0x3ac] ;  /* 0x00007580ff0977ac */ /* 0x000f620008000800 */
[----:B0-----:R-:W-:-:S06]  /*00f0*/  IMAD.WIDE.U32 R4, R3, 0x4, R4 ;  /* 0x0000000403047825 */ /* 0x001fcc00078e0004 */
[----:B-1----:R0:W4:Y:S01]  /*0100*/  LDG.E R5, desc[UR6][R4.64] ;  /* 0x0000000604057981 */ /* 0x002122000c1e1900 */
[----:B--2---:R-:W1:Y:S01]  /*0110*/  I2F.U32.RP R2, UR10 ;  /* 0x0000000a00027d06 */ /* 0x004e620008209000 */
[----:B------:R-:W-:Y:S01]  /*0120*/  USHF.R.S32.HI UR4, URZ, 0x1f, UR11 ;  /* 0x0000001fff047899 */ /* 0x000fe2000801140b */
[----:B------:R-:W-:Y:S01]  /*0130*/  ISETP.NE.U32.AND P2, PT, RZ, UR10, PT ;  /* 0x0000000aff007c0c */ /* 0x000fe2000bf45070 */
[----:B------:R-:W-:Y:S01]  /*0140*/  BSSY.RECONVERGENT B0, `(.L_x_38) ;  /* 0x00000fc000007945 */ /* 0x000fe20003800200 */
[----:B---3--:R-:W-:Y:S01]  /*0150*/  SHF.R.U32.HI R25, RZ, 0x5, R12 ;  /* 0x00000005ff197819 */ /* 0x008fe2000001160c */
[----:B------:R-:W-:Y:S01]  /*0160*/  ULEA.HI UR4, UR4, UR11, URZ, 0x8 ;  /* 0x0000000b04047291 */ /* 0x000fe2000f8f40ff */
[----:B------:R-:W-:-:S03]  /*0170*/  IMAD.MOV.U32 R24, RZ, RZ, RZ ;  /* 0x000000ffff187224 */ /* 0x000fc600078e00ff */
        /* <DEDUP_REMOVED lines=8> */
[----:B------:R-:W-:-:S06]  /*0200*/  IMAD.HI.U32 R8, R7, R9, R6 ;  /* 0x0000000907087227 */ /* 0x000fcc00078e0006 */
[----:B------:R-:W-:-:S04]  /*0210*/  IMAD.HI.U32 R8, R8, R3, RZ ;  /* 0x0000000308087227 */ /* 0x000fc800078e00ff */
[----:B0-----:R-:W-:-:S04]  /*0220*/  IMAD.MOV R4, RZ, RZ, -R8 ;  /* 0x000000ffff047224 */ /* 0x001fc800078e0a08 */
[----:B------:R-:W-:-:S05]  /*0230*/  IMAD R4, R4, UR10, R3 ;  /* 0x0000000a04047c24 */ /* 0x000fca000f8e0203 */
[----:B------:R-:W-:-:S13]  /*0240*/  ISETP.GE.U32.AND P0, PT, R4, UR10, PT ;  /* 0x0000000a04007c0c */ /* 0x000fda000bf06070 */
[----:B------:R-:W-:Y:S02]  /*0250*/  @P0 VIADD R4, R4, -UR10 ;  /* 0x8000000a04040c36 */ /* 0x000fe40008000000 */
[----:B------:R-:W-:Y:S01]  /*0260*/  @P0 VIADD R8, R8, 0x1 ;  /* 0x0000000108080836 */ /* 0x000fe20000000000 */
[----:B------:R-:W-:Y:S02]  /*0270*/  ISETP.LT.U32.AND P0, PT, R25, UR4, PT ;  /* 0x0000000419007c0c */ /* 0x000fe4000bf01070 */
[----:B------:R-:W-:-:S13]  /*0280*/  ISETP.GE.U32.AND P1, PT, R4, UR10, PT ;  /* 0x0000000a04007c0c */ /* 0x000fda000bf26070 */
[----:B------:R-:W-:Y:S01]  /*0290*/  @P1 VIADD R8, R8, 0x1 ;  /* 0x0000000108081836 */ /* 0x000fe20000000000 */
[----:B------:R-:W-:-:S05]  /*02a0*/  @!P2 LOP3.LUT R8, RZ, UR10, RZ, 0x33, !PT ;  /* 0x0000000aff08ac12 */ /* 0x000fca000f8e33ff */
[----:B-----5:R-:W-:-:S04]  /*02b0*/  IMAD R7, R8, UR9, RZ ;  /* 0x0000000908077c24 */ /* 0x020fc8000f8e02ff */
[----:B----4-:R-:W-:-:S04]  /*02c0*/  IMAD.WIDE.U32 R10, R7, 0x4, R10 ;  /* 0x00000004070a7825 */ /* 0x010fc800078e000a */
[----:B------:R-:W-:Y:S01]  /*02d0*/  IMAD R5, R5, UR5, RZ ;  /* 0x0000000505057c24 */ /* 0x000fe2000f8e02ff */
[----:B------:R-:W-:Y:S06]  /*02e0*/  @!P0 BRA `(.L_x_39) ;  /* 0x0000000c00848947 */ /* 0x000fec0003800000 */
[C---:B------:R-:W-:Y:S01]  /*02f0*/  IADD3 R2, PT, PT, -R25.reuse, UR4, RZ ;  /* 0x0000000419027c10 */ /* 0x040fe2000fffe1ff */
[----:B------:R-:W-:Y:S01]  /*0300*/  IMAD.SHL.U32 R22, R12, 0x4, RZ ;  /* 0x000000040c167824 */ /* 0x000fe200078e00ff */
[--C-:B------:R-:W-:Y:S01]  /*0310*/  SHF.R.U32.HI R6, RZ, 0x1, R12.reuse ;  /* 0x00000001ff067819 */ /* 0x100fe2000001160c */
[----:B------:R-:W-:Y:S01]  /*0320*/  BSSY.RECONVERGENT B1, `(.L_x_40) ;  /* 0x0000057000017945 */ /* 0x000fe20003800200 */
[----:B------:R-:W-:Y:S01]  /*0330*/  LOP3.LUT R2, R2, 0x1, RZ, 0xc0, !PT ;  /* 0x0000000102027812 */ /* 0x000fe200078ec0ff */
[----:B------:R-:W-:Y:S01]  /*0340*/  IMAD R20, R0, UR4, RZ ;  /* 0x0000000400147c24 */ /* 0x000fe2000f8e02ff */
[----:B------:R-:W-:Y:S01]  /*0350*/  SHF.R.U32.HI R8, RZ, 0x2, R12 ;  /* 0x00000002ff087819 */ /* 0x000fe2000001160c */
[----:B------:R-:W-:Y:S01]  /*0360*/  IMAD.MOV.U32 R24, RZ, RZ, RZ ;  /* 0x000000ffff187224 */ /* 0x000fe200078e00ff */
[----:B------:R-:W-:Y:S01]  /*0370*/  ISETP.NE.U32.AND P1, PT, R2, 0x1, PT ;  /* 0x000000010200780c */ /* 0x000fe20003f25070 */
[----:B------:R-:W-:Y:S01]  /*0380*/  VIADD R2, R25, 0x1 ;  /* 0x0000000119027836 */ /* 0x000fe20000000000 */
[----:B------:R-:W-:-:S02]  /*0390*/  LOP3.LUT R9, R6, 0x8, RZ, 0xc0, !PT ;  /* 0x0000000806097812 */ /* 0x000fc400078ec0ff */
[--C-:B------:R-:W-:Y:S02]  /*03a0*/  SHF.R.U32.HI R7, RZ, 0x3, R12.reuse ;  /* 0x00000003ff077819 */ /* 0x100fe4000001160c */
[----:B------:R-:W-:Y:S02]  /*03b0*/  LOP3.LUT R4, R8, 0x4, RZ, 0xc0, !PT ;  /* 0x0000000408047812 */ /* 0x000fe400078ec0ff */
[C---:B------:R-:W-:Y:S02]  /*03c0*/  LOP3.LUT R23, R9.reuse, 0x7, R12, 0xf8, !PT ;  /* 0x0000000709177812 */ /* 0x040fe400078ef80c */
[----:B------:R-:W-:Y:S02]  /*03d0*/  LOP3.LUT R6, R9, 0x3, R8, 0xf8, !PT ;  /* 0x0000000309067812 */ /* 0x000fe400078ef808 */
[----:B------:R-:W-:Y:S01]  /*03e0*/  LOP3.LUT R4, R4, 0x1, R7, 0xf8, !PT ;  /* 0x0000000104047812 */ /* 0x000fe200078ef807 */
[----:B------:R-:W-:Y:S01]  /*03f0*/  IMAD.SHL.U32 R23, R23, 0x4, RZ ;  /* 0x0000000417177824 */ /* 0x000fe200078e00ff */
[----:B------:R-:W-:-:S02]  /*0400*/  LOP3.LUT R9, R22, 0x7c, RZ, 0xc0, !PT ;  /* 0x0000007c16097812 */ /* 0x000fc400078ec0ff */
[----:B------:R-:W-:Y:S02]  /*0410*/  SHF.R.S32.HI R7, RZ, 0x1f, R5 ;  /* 0x0000001fff077819 */ /* 0x000fe40000011405 */
[----:B------:R-:W-:Y:S02]  /*0420*/  ISETP.NE.AND P0, PT, R2, UR4, PT ;  /* 0x0000000402007c0c */ /* 0x000fe4000bf05270 */
[----:B------:R-:W-:Y:S02]  /*0430*/  LOP3.LUT R8, R8, 0x2, RZ, 0xc0, !PT ;  /* 0x0000000208087812 */ /* 0x000fe400078ec0ff */
[----:B------:R-:W-:Y:S01]  /*0440*/  LOP3.LUT R22, R22, 0x1c, RZ, 0xc0, !PT ;  /* 0x0000001c16167812 */ /* 0x000fe200078ec0ff */
[----:B------:R-:W-:Y:S08]  /*0450*/  @P1 BRA `(.L_x_41) ;  /* 0x00000004000c1947 */ /* 0x000ff00003800000 */
[----:B------:R-:W0:Y:S01]  /*0460*/  LDC.64 R16, c[0x0][0x380] ;  /* 0x0000e000ff107b82 */ /* 0x000e220000000a00 */
[----:B------:R-:W-:-:S05]  /*0470*/  IMAD.IADD R12, R25, 0x1, R20 ;  /* 0x00000001190c7824 */ /* 0x000fca00078e0214 */
[----:B------:R-:W-:-:S04]  /*0480*/  IADD3 R13, P1, PT, R5, R12, RZ ;  /* 0x0000000c050d7210 */ /* 0x000fc80007f3e0ff */
[----:B------:R-:W-:Y:S01]  /*0490*/  LEA.HI.X.SX32 R12, R12, R7, 0x1, P1 ;  /* 0x000000070c0c7211 */ /* 0x000fe200008f0eff */
[----:B0-----:R-:W-:-:S04]  /*04a0*/  IMAD.WIDE.U32 R16, R13, 0xd2, R16 ;  /* 0x000000d20d107825 */ /* 0x001fc800078e0010 */
[----:B------:R-:W-:Y:S01]  /*04b0*/  IMAD R13, R12, 0xd2, RZ ;  /* 0x000000d20c0d7824 */ /* 0x000fe200078e02ff */
[-C--:B------:R-:W-:Y:S02]  /*04c0*/  IADD3 R12, P2, PT, R23, R16.reuse, RZ ;  /* 0x00000010170c7210 */ /* 0x080fe40007f5e0ff */
[----:B------:R-:W-:Y:S01]  /*04d0*/  IADD3 R14, P1, PT, R9, R16, RZ ;  /* 0x00000010090e7210 */ /* 0x000fe20007f3e0ff */
[----:B------:R-:W-:-:S04]  /*04e0*/  IMAD.IADD R17, R17, 0x1, R13 ;  /* 0x0000000111117824 */ /* 0x000fc800078e020d */
[--C-:B------:R-:W-:Y:S02]  /*04f0*/  IMAD.X R13, RZ, RZ, R17.reuse, P2 ;  /* 0x000000ffff0d7224 */ /* 0x100fe400010e0611 */
[----:B------:R-:W-:-:S03]  /*0500*/  IMAD.X R15, RZ, RZ, R17, P1 ;  /* 0x000000ffff0f7224 */ /* 0x000fc600008e0611 */
[----:B------:R-:W2:Y:S04]  /*0510*/  LDG.E.U16.CONSTANT R19, desc[UR6][R12.64+0x80] ;  /* 0x000080060c137981 */ /* 0x000ea8000c1e9500 */
[----:B------:R0:W2:Y:S04]  /*0520*/  LDG.E.U16.CONSTANT R24, desc[UR6][R12.64+0x82] ;  /* 0x000082060c187981 */ /* 0x0000a8000c1e9500 */
[----:B------:R-:W3:Y:S04]  /*0530*/  LDG.E.U16.CONSTANT R21, desc[UR6][R14.64] ;  /* 0x000000060e157981 */ /* 0x000ee8000c1e9500 */
[----:B------:R-:W3:Y:S01]  /*0540*/  LDG.E.U16.CONSTANT R18, desc[UR6][R14.64+0x2] ;  /* 0x000002060e127981 */ /* 0x000ee2000c1e9500 */
[----:B------:R-:W-:-:S04]  /*0550*/  IMAD.SHL.U32 R25, R25, 0x8, RZ ;  /* 0x0000000819197824 */ /* 0x000fc800078e00ff */
[----:B0-----:R-:W-:-:S04]  /*0560*/  IMAD.WIDE.U32 R12, R25, 0x24, R10 ;  /* 0x00000024190c7825 */ /* 0x001fc800078e000a */
[----:B------:R-:W-:-:S05]  /*0570*/  IMAD.WIDE.U32 R12, R4, 0x24, R12 ;  /* 0x00000024040c7825 */ /* 0x000fca00078e000c */
[----:B------:R-:W4:Y:S01]  /*0580*/  LDG.E.U16.CONSTANT R29, desc[UR6][R12.64+0x48] ;  /* 0x000048060c1d7981 */ /* 0x000f22000c1e9500 */
[----:B--2---:R-:W-:-:S05]  /*0590*/  IMAD R19, R24, 0x10000, R19 ;  /* 0x0001000018137824 */ /* 0x004fca00078e0213 */
[----:B------:R-:W-:Y:S01]  /*05a0*/  SHF.R.S32.HI R19, RZ, R8, R19 ;  /* 0x00000008ff137219 */ /* 0x000fe20000011413 */
[----:B---3--:R-:W-:-:S03]  /*05b0*/  IMAD R21, R18, 0x10000, R21 ;  /* 0x0001000012157824 */ /* 0x008fc600078e0215 */
[C---:B------:R-:W-:Y:S01]  /*05c0*/  LOP3.LUT R27, R19.reuse, 0x30303030, RZ, 0xc0, !PT ;  /* 0x30303030131b7812 */ /* 0x040fe200078ec0ff */
[----:B------:R-:W-:Y:S01]  /*05d0*/  IMAD.SHL.U32 R24, R19, 0x10, RZ ;  /* 0x0000001013187824 */ /* 0x000fe200078e00ff */
[----:B------:R-:W-:-:S04]  /*05e0*/  SHF.R.U32.HI R18, RZ, 0x4, R21 ;  /* 0x00000004ff127819 */ /* 0x000fc80000011615 */
[----:B------:R-:W-:Y:S02]  /*05f0*/  LOP3.LUT R14, R24, 0x30303030, RZ, 0xc0, !PT ;  /* 0x30303030180e7812 */ /* 0x000fe400078ec0ff */
[----:B------:R-:W-:Y:S02]  /*0600*/  LOP3.LUT R18, R27, 0xf0f0f0f, R18, 0xf8, !PT ;  /* 0x0f0f0f0f1b127812 */ /* 0x000fe400078ef812 */
[----:B------:R-:W-:Y:S01]  /*0610*/  LOP3.LUT R14, R14, 0xf0f0f0f, R21, 0xf8, !PT ;  /* 0x0f0f0f0f0e0e7812 */ /* 0x000fe200078ef815 */
[----:B------:R-:W2:Y:S01]  /*0620*/  LDG.E.U16.CONSTANT R27, desc[UR6][R12.64] ;  /* 0x000000060c1b7981 */ /* 0x000ea2000c1e9500 */
[C---:B------:R-:W-:Y:S01]  /*0630*/  PRMT R21, R18.reuse, 0xba98, RZ ;  /* 0x0000ba9812157816 */ /* 0x040fe200000000ff */
[----:B------:R-:W-:Y:S01]  /*0640*/  VIADD R19, R18, 0x60606060 ;  /* 0x6060606012137836 */ /* 0x000fe20000000000 */
[----:B------:R-:W-:-:S04]  /*0650*/  PRMT R25, R14, 0xba98, RZ ;  /* 0x0000ba980e197816 */ /* 0x000fc800000000ff */
[----:B------:R-:W-:Y:S02]  /*0660*/  LOP3.LUT R15, R18, 0x20202020, R19, 0x18, !PT ;  /* 0x20202020120f7812 */ /* 0x000fe400078e1813 */
[----:B------:R-:W-:Y:S02]  /*0670*/  IADD3 R18, P1, PT, R22, R12, RZ ;  /* 0x0000000c16127210 */ /* 0x000fe40007f3e0ff */
[----:B------:R-:W-:Y:S01]  /*0680*/  PRMT R26, R15, 0xba98, RZ ;  /* 0x0000ba980f1a7816 */ /* 0x000fe200000000ff */
[----:B------:R-:W-:-:S03]  /*0690*/  VIADD R15, R14, 0x60606060 ;  /* 0x606060600e0f7836 */ /* 0x000fc60000000000 */
[----:B------:R-:W-:Y:S02]  /*06a0*/  LOP3.LUT R24, R26, 0x80808080, R19, 0x6, !PT ;  /* 0x808080801a187812 */ /* 0x000fe400078e0613 */
[----:B------:R-:W-:Y:S02]  /*06b0*/  LOP3.LUT R19, R14, 0x20202020, R15, 0x18, !PT ;  /* 0x202020200e137812 */ /* 0x000fe400078e180f */
[----:B------:R-:W-:Y:S02]  /*06c0*/  LOP3.LUT R21, R26, 0x7f7f7f7f, R21, 0x60, !PT ;  /* 0x7f7f7f7f1a157812 */ /* 0x000fe400078e6015 */
[----:B------:R-:W-:Y:S01]  /*06d0*/  PRMT R14, R19, 0xba98, RZ ;  /* 0x0000ba98130e7816 */ /* 0x000fe200000000ff */
[----:B------:R-:W-:-:S03]  /*06e0*/  IMAD.X R19, RZ, RZ, R13, P1 ;  /* 0x000000ffff137224 */ /* 0x000fc600008e060d */
[C---:B------:R-:W-:Y:S02]  /*06f0*/  LOP3.LUT R28, R14.reuse, 0x80808080, R15, 0x6, !PT ;  /* 0x808080800e1c7812 */ /* 0x040fe400078e060f */
[----:B------:R-:W-:Y:S01]  /*0700*/  LOP3.LUT R15, R14, 0x7f7f7f7f, R25, 0x60, !PT ;  /* 0x7f7f7f7f0e0f7812 */ /* 0x000fe200078e6019 */
[----:B------:R-:W3:Y:S01]  /*0710*/  LDG.E.CONSTANT R26, desc[UR6][R18.64+0x4c] ;  /* 0x00004c06121a7981 */ /* 0x000ee2000c1e9900 */
[----:B------:R-:W-:Y:S02]  /*0720*/  IADD3 R14, P1, PT, R6, R16, RZ ;  /* 0x00000010060e7210 */ /* 0x000fe40007f3e0ff */
[----:B------:R-:W-:Y:S01]  /*0730*/  LOP3.LUT R28, R15, R28, RZ, 0xfc, !PT ;  /* 0x0000001c0f1c7212 */ /* 0x000fe200078efcff */
[----:B------:R-:W5:Y:S02]  /*0740*/  LDG.E.CONSTANT R25, desc[UR6][R18.64+0x4] ;  /* 0x0000040612197981 */ /* 0x000f64000c1e9900 */
[----:B------:R-:W-:Y:S02]  /*0750*/  IMAD.X R15, RZ, RZ, R17, P1 ;  /* 0x000000ffff0f7224 */ /* 0x000fe400008e0611 */
[----:B------:R-:W2:Y:S04]  /*0760*/  LDG.E.U16.CONSTANT R16, desc[UR6][R16.64+0xd0] ;  /* 0x0000d00610107981 */ /* 0x000ea8000c1e9500 */
[----:B------:R-:W2:Y:S04]  /*0770*/  LDG.E.U8.CONSTANT R12, desc[UR6][R14.64+0xc0] ;  /* 0x0000c0060e0c7981 */ /* 0x000ea8000c1e9100 */
[----:B------:R-:W2:Y:S01]  /*0780*/  LDG.E.U8.CONSTANT R14, desc[UR6][R14.64+0xc4] ;  /* 0x0000c4060e0e7981 */ /* 0x000ea2000c1e9100 */
[----:B------:R-:W-:Y:S01]  /*0790*/  LOP3.LUT R21, R21, R24, RZ, 0xfc, !PT ;  /* 0x0000001815157212 */ /* 0x000fe200078efcff */
[----:B----4-:R-:W-:-:S04]  /*07a0*/  HADD2.F32 R29, -RZ, R29.H0_H0 ;  /* 0x2000001dff1d7230 */ /* 0x010fc80000004100 */
[----:B---3--:R-:W-:Y:S02]  /*07b0*/  IDP.4A.S8.S8 R26, R21, R26, RZ ;  /* 0x0000001a151a7226 */ /* 0x008fe400000006ff */
[----:B-----5:R-:W-:Y:S01]  /*07c0*/  IDP.4A.S8.S8 R25, R28, R25, RZ ;  /* 0x000000191c197226 */ /* 0x020fe200000006ff */
[----:B--2---:R-:W-:-:S05]  /*07d0*/  PRMT R18, R12, 0x8880, RZ ;  /* 0x000088800c127816 */ /* 0x004fca00000000ff */
[----:B------:R-:W-:Y:S01]  /*07e0*/  IMAD R18, R18, R25, RZ ;  /* 0x0000001912127224 */ /* 0x000fe200078e02ff */
[----:B------:R-:W-:Y:S01]  /*07f0*/  PRMT R19, R14, 0x8880, RZ ;  /* 0x000088800e137816 */ /* 0x000fe200000000ff */
[----:B------:R-:W-:-:S03]  /*0800*/  HADD2.F32 R12, -RZ, R27.H0_H0 ;  /* 0x2000001bff0c7230 */ /* 0x000fc60000004100 */
[----:B------:R-:W-:Y:S01]  /*0810*/  I2FP.F32.S32 R13, R18 ;  /* 0x00000012000d7245 */ /* 0x000fe20000201400 */
[----:B------:R-:W-:-:S04]  /*0820*/  IMAD R19, R19, R26, RZ ;  /* 0x0000001a13137224 */ /* 0x000fc800078e02ff */
[----:B------:R-:W-:Y:S01]  /*0830*/  FFMA.FTZ R12, R12, R13, RZ ;  /* 0x0000000d0c0c7223 */ /* 0x000fe200000100ff */
[----:B------:R-:W-:Y:S01]  /*0840*/  I2FP.F32.S32 R19, R19 ;  /* 0x0000001300137245 */ /* 0x000fe20000201400 */
[----:B------:R-:W-:-:S04]  /*0850*/  HADD2.F32 R24, -RZ, R16.H0_H0 ;  /* 0x20000010ff187230 */ /* 0x000fc80000004100 */
[----:B------:R-:W-:Y:S01]  /*0860*/  FFMA.FTZ R19, R29, R19, R12 ;  /* 0x000000131d137223 */ /* 0x000fe2000001000c */
[----:B------:R-:W-:-:S03]  /*0870*/  IMAD.MOV.U32 R25, RZ, RZ, R2 ;  /* 0x000000ffff197224 */ /* 0x000fc600078e0002 */
[----:B------:R-:W-:-:S07]  /*0880*/  FFMA.FTZ R24, R24, R19, RZ ;  /* 0x0000001318187223 */ /* 0x000fce00000100ff */
.L_x_41:
[----:B------:R-:W-:Y:S05]  /*0890*/  BSYNC.RECONVERGENT B1 ;  /* 0x0000000000017941 */ /* 0x000fea0003800200 */
.L_x_40:
[----:B------:R-:W-:Y:S05]  /*08a0*/  @!P0 BRA `(.L_x_39) ;  /* 0x0000000800148947 */ /* 0x000fea0003800000 */
[----:B------:R-:W-:Y:S02]  /*08b0*/  IMAD.IADD R2, R20, 0x1, R25 ;  /* 0x0000000114027824 */ /* 0x000fe400078e0219 */
[C---:B------:R-:W-:Y:S02]  /*08c0*/  VIADD R26, R25.reuse, -UR4 ;  /* 0x80000004191a7c36 */ /* 0x040fe40008000000 */
[----:B------:R-:W-:-:S07]  /*08d0*/  IMAD.SHL.U32 R25, R25, 0x8, RZ ;  /* 0x0000000819197824 */ /* 0x000fce00078e00ff */
.L_x_42:
[----:B------:R-:W0:Y:S01]  /*08e0*/  LDC.64 R12, c[0x0][0x380] ;  /* 0x0000e000ff0c7b82 */ /* 0x000e220000000a00 */
[----:B------:R-:W-:-:S04]  /*08f0*/  IADD3 R19, P0, PT, R5, R2, RZ ;  /* 0x0000000205137210 */ /* 0x000fc80007f1e0ff */
[----:B------:R-:W-:-:S05]  /*0900*/  LEA.HI.X.SX32 R14, R2, R7, 0x1, P0 ;  /* 0x00000007020e7211 */ /* 0x000fca00000f0eff */
[----:B------:R-:W-:Y:S02]  /*0910*/  IMAD R15, R14, 0xd2, RZ ;  /* 0x000000d20e0f7824 */ /* 0x000fe400078e02ff */
[----:B0-----:R-:W-:-:S04]  /*0920*/  IMAD.WIDE.U32 R18, R19, 0xd2, R12 ;  /* 0x000000d213127825 */ /* 0x001fc800078e000c */
[----:B------:R-:W-:Y:S01]  /*0930*/  IMAD.IADD R19, R19, 0x1, R15 ;  /* 0x0000000113137824 */ /* 0x000fe200078e020f */
[-C--:B------:R-:W-:Y:S02]  /*0940*/  IADD3 R16, P1, PT, R23, R18.reuse, RZ ;  /* 0x0000001217107210 */ /* 0x080fe40007f3e0ff */
[----:B------:R-:W-:-:S03]  /*0950*/  IADD3 R14, P0, PT, R9, R18, RZ ;  /* 0x00000012090e7210 */ /* 0x000fc60007f1e0ff */
[--C-:B------:R-:W-:Y:S02]  /*0960*/  IMAD.X R17, RZ, RZ, R19.reuse, P1 ;  /* 0x000000ffff117224 */ /* 0x100fe400008e0613 */
[----:B------:R-:W-:-:S03]  /*0970*/  IMAD.X R15, RZ, RZ, R19, P0 ;  /* 0x000000ffff0f7224 */ /* 0x000fc600000e0613 */
[----:B------:R-:W2:Y:S04]  /*0980*/  LDG.E.U16.CONSTANT R20, desc[UR6][R16.64+0x80] ;  /* 0x0000800610147981 */ /* 0x000ea8000c1e9500 */
[----:B------:R-:W2:Y:S04]  /*0990*/  LDG.E.U16.CONSTANT R21, desc[UR6][R16.64+0x82] ;  /* 0x0000820610157981 */ /* 0x000ea8000c1e9500 */
[----:B------:R-:W3:Y:S04]  /*09a0*/  LDG.E.U16.CONSTANT R27, desc[UR6][R14.64] ;  /* 0x000000060e1b7981 */ /* 0x000ee8000c1e9500 */
[----:B------:R-:W3:Y:S01]  /*09b0*/  LDG.E.U16.CONSTANT R28, desc[UR6][R14.64+0x2] ;  /* 0x000002060e1c7981 */ /* 0x000ee2000c1e9500 */
[----:B--2---:R-:W-:Y:S01]  /*09c0*/  IMAD R21, R21, 0x10000, R20 ;  /* 0x0001000015157824 */ /* 0x004fe200078e0214 */
[----:B------:R-:W-:-:S02]  /*09d0*/  IADD3 R20, P0, PT, R6, R18, RZ ;  /* 0x0000001206147210 */ /* 0x000fc40007f1e0ff */
[----:B------:R0:W2:Y:S02]  /*09e0*/  LDG.E.U16.CONSTANT R18, desc[UR6][R18.64+0xd0] ;  /* 0x0000d00612127981 */ /* 0x0000a4000c1e9500 */
[----:B------:R-:W-:Y:S01]  /*09f0*/  SHF.R.S32.HI R29, RZ, R8, R21 ;  /* 0x00000008ff1d7219 */ /* 0x000fe20000011415 */
[----:B------:R-:W-:Y:S02]  /*0a00*/  IMAD.X R21, RZ, RZ, R19, P0 ;  /* 0x000000ffff157224 */ /* 0x000fe400000e0613 */
[----:B---3--:R-:W-:-:S03]  /*0a10*/  IMAD R15, R28, 0x10000, R27 ;  /* 0x000100001c0f7824 */ /* 0x008fc600078e021b */
[----:B------:R-:W3:Y:S01]  /*0a20*/  LDG.E.U8.CONSTANT R27, desc[UR6][R20.64+0xc0] ;  /* 0x0000c006141b7981 */ /* 0x000ee2000c1e9100 */
[----:B0-----:R-:W-:-:S03]  /*0a30*/  IMAD.SHL.U32 R19, R29, 0x10, RZ ;  /* 0x000000101d137824 */ /* 0x001fc600078e00ff */
[----:B------:R0:W4:Y:S02]  /*0a40*/  LDG.E.U8.CONSTANT R28, desc[UR6][R20.64+0xc4] ;  /* 0x0000c406141c7981 */ /* 0x000124000c1e9100 */
[----:B------:R-:W-:-:S04]  /*0a50*/  LOP3.LUT R14, R19, 0x30303030, RZ, 0xc0, !PT ;  /* 0x30303030130e7812 */ /* 0x000fc800078ec0ff */
[--C-:B------:R-:W-:Y:S02]  /*0a60*/  LOP3.LUT R14, R14, 0xf0f0f0f, R15.reuse, 0xf8, !PT ;  /* 0x0f0f0f0f0e0e7812 */ /* 0x100fe400078ef80f */
[----:B------:R-:W-:Y:S02]  /*0a70*/  SHF.R.U32.HI R16, RZ, 0x4, R15 ;  /* 0x00000004ff107819 */ /* 0x000fe4000001160f */
[----:B------:R-:W-:Y:S01]  /*0a80*/  LOP3.LUT R29, R29, 0x30303030, RZ, 0xc0, !PT ;  /* 0x303030301d1d7812 */ /* 0x000fe200078ec0ff */
[----:B------:R-:W-:-:S03]  /*0a90*/  VIADD R15, R14, 0x60606060 ;  /* 0x606060600e0f7836 */ /* 0x000fc60000000000 */
[----:B------:R-:W-:Y:S02]  /*0aa0*/  LOP3.LUT R19, R29, 0xf0f0f0f, R16, 0xf8, !PT ;  /* 0x0f0f0f0f1d137812 */ /* 0x000fe400078ef810 */
[C---:B------:R-:W-:Y:S02]  /*0ab0*/  LOP3.LUT R16, R14.reuse, 0x20202020, R15, 0x18, !PT ;  /* 0x202020200e107812 */ /* 0x040fe400078e180f */
[----:B------:R-:W-:Y:S02]  /*0ac0*/  PRMT R17, R14, 0xba98, RZ ;  /* 0x0000ba980e117816 */ /* 0x000fe400000000ff */
[----:B------:R-:W-:-:S04]  /*0ad0*/  PRMT R16, R16, 0xba98, RZ ;  /* 0x0000ba9810107816 */ /* 0x000fc800000000ff */
[C---:B------:R-:W-:Y:S02]  /*0ae0*/  LOP3.LUT R14, R16.reuse, 0x80808080, R15, 0x6, !PT ;  /* 0x80808080100e7812 */ /* 0x040fe400078e060f */
[----:B------:R-:W-:Y:S01]  /*0af0*/  LOP3.LUT R15, R16, 0x7f7f7f7f, R17, 0x60, !PT ;  /* 0x7f7f7f7f100f7812 */ /* 0x000fe200078e6011 */
[----:B------:R-:W-:-:S04]  /*0b00*/  IMAD.WIDE R16, R25, 0x24, R10 ;  /* 0x0000002419107825 */ /* 0x000fc800078e020a */
[----:B------:R-:W-:Y:S01]  /*0b10*/  IMAD.WIDE.U32 R16, R4, 0x24, R16 ;  /* 0x0000002404107825 */ /* 0x000fe200078e0010 */
[----:B0-----:R-:W-:Y:S02]  /*0b20*/  LOP3.LUT R21, R15, R14, RZ, 0xfc, !PT ;  /* 0x0000000e0f157212 */ /* 0x001fe400078efcff */
[----:B------:R-:W-:-:S05]  /*0b30*/  IADD3 R14, P0, PT, R22, R16, RZ ;  /* 0x00000010160e7210 */ /* 0x000fca0007f1e0ff */
[----:B------:R-:W-:-:S05]  /*0b40*/  IMAD.X R15, RZ, RZ, R17, P0 ;  /* 0x000000ffff0f7224 */ /* 0x000fca00000e0611 */
[----:B------:R-:W5:Y:S01]  /*0b50*/  LDG.E.CONSTANT R20, desc[UR6][R14.64+0x4] ;  /* 0x000004060e147981 */ /* 0x000f62000c1e9900 */
[----:B---3--:R-:W-:Y:S01]  /*0b60*/  PRMT R27, R27, 0x8880, RZ ;  /* 0x000088801b1b7816 */ /* 0x008fe200000000ff */
[----:B-----5:R-:W-:-:S04]  /*0b70*/  IDP.4A.S8.S8 R21, R21, R20, RZ ;  /* 0x0000001415157226 */ /* 0x020fc800000006ff */
[----:B------:R-:W-:-:S04]  /*0b80*/  IMAD.MOV.U32 R20, RZ, RZ, R27 ;  /* 0x000000ffff147224 */ /* 0x000fc800078e001b */
[----:B------:R-:W-:Y:S02]  /*0b90*/  IMAD R20, R20, R21, RZ ;  /* 0x0000001514147224 */ /* 0x000fe400078e02ff */
[----:B------:R-:W-:-:S05]  /*0ba0*/  VIADD R21, R19, 0x60606060 ;  /* 0x6060606013157836 */ /* 0x000fca0000000000 */
[C---:B------:R-:W-:Y:S02]  /*0bb0*/  LOP3.LUT R27, R19.reuse, 0x20202020, R21, 0x18, !PT ;  /* 0x20202020131b7812 */ /* 0x040fe400078e1815 */
[----:B------:R-:W-:Y:S02]  /*0bc0*/  PRMT R19, R19, 0xba98, RZ ;  /* 0x0000ba9813137816 */ /* 0x000fe400000000ff */
[----:B------:R-:W-:-:S04]  /*0bd0*/  PRMT R27, R27, 0xba98, RZ ;  /* 0x0000ba981b1b7816 */ /* 0x000fc800000000ff */
[C---:B------:R-:W-:Y:S02]  /*0be0*/  LOP3.LUT R21, R27.reuse, 0x80808080, R21, 0x6, !PT ;  /* 0x808080801b157812 */ /* 0x040fe400078e0615 */
[----:B------:R-:W-:Y:S02]  /*0bf0*/  LOP3.LUT R19, R27, 0x7f7f7f7f, R19, 0x60, !PT ;  /* 0x7f7f7f7f1b137812 */ /* 0x000fe400078e6013 */
[----:B------:R-:W3:Y:S02]  /*0c00*/  LDG.E.CONSTANT R27, desc[UR6][R14.64+0x4c] ;  /* 0x00004c060e1b7981 */ /* 0x000ee4000c1e9900 */
[----:B------:R-:W-:Y:S02]  /*0c10*/  LOP3.LUT R19, R19, R21, RZ, 0xfc, !PT ;  /* 0x0000001513137212 */ /* 0x000fe400078efcff */
[----:B------:R-:W5:Y:S03]  /*0c20*/  LDG.E.U16.CONSTANT R21, desc[UR6][R16.64+0x48] ;  /* 0x0000480610157981 */ /* 0x000f66000c1e9500 */
[----:B---3--:R-:W-:-:S02]  /*0c30*/  IDP.4A.S8.S8 R27, R19, R27, RZ ;  /* 0x0000001b131b7226 */ /* 0x008fc400000006ff */
[----:B------:R-:W3:Y:S01]  /*0c40*/  LDG.E.U16.CONSTANT R19, desc[UR6][R16.64] ;  /* 0x0000000610137981 */ /* 0x000ee2000c1e9500 */
[----:B----4-:R-:W-:Y:S02]  /*0c50*/  PRMT R28, R28, 0x8880, RZ ;  /* 0x000088801c1c7816 */ /* 0x010fe400000000ff */
[----:B------:R-:W-:-:S03]  /*0c60*/  I2FP.F32.S32 R20, R20 ;  /* 0x0000001400147245 */ /* 0x000fc60000201400 */
[----:B------:R-:W-:-:S05]  /*0c70*/  IMAD R27, R28, R27, RZ ;  /* 0x0000001b1c1b7224 */ /* 0x000fca00078e02ff */
[----:B------:R-:W-:Y:S01]  /*0c80*/  I2FP.F32.S32 R27, R27 ;  /* 0x0000001b001b7245 */ /* 0x000fe20000201400 */
[----:B---3--:R-:W-:-:S05]  /*0c90*/  HADD2.F32 R19, -RZ, R19.H0_H0 ;  /* 0x20000013ff137230 */ /* 0x008fca0000004100 */
[----:B------:R-:W-:Y:S01]  /*0ca0*/  FFMA.FTZ R20, R19, R20, RZ ;  /* 0x0000001413147223 */ /* 0x000fe200000100ff */
[----:B-----5:R-:W-:-:S05]  /*0cb0*/  HADD2.F32 R19, -RZ, R21.H0_H0 ;  /* 0x20000015ff137230 */ /* 0x020fca0000004100 */
[----:B------:R-:W-:Y:S01]  /*0cc0*/  FFMA.FTZ R19, R19, R27, R20 ;  /* 0x0000001b13137223 */ /* 0x000fe20000010014 */
[----:B------:R-:W-:-:S05]  /*0cd0*/  VIADD R20, R2, 0x1 ;  /* 0x0000000102147836 */ /* 0x000fca0000000000 */
[----:B------:R-:W-:-:S04]  /*0ce0*/  IADD3 R21, P0, PT, R5, R20, RZ ;  /* 0x0000001405157210 */ /* 0x000fc80007f1e0ff */
[----:B------:R-:W-:Y:S01]  /*0cf0*/  LEA.HI.X.SX32 R20, R20, R7, 0x1, P0 ;  /* 0x0000000714147211 */ /* 0x000fe200000f0eff */
[----:B------:R-:W-:-:S04]  /*0d00*/  IMAD.WIDE.U32 R12, R21, 0xd2, R12 ;  /* 0x000000d2150c7825 */ /* 0x000fc800078e000c */
[----:B------:R-:W-:Y:S01]  /*0d10*/  IMAD R27, R20, 0xd2, RZ ;  /* 0x000000d2141b7824 */ /* 0x000fe200078e02ff */
[----:B------:R-:W-:Y:S01]  /*0d20*/  IADD3 R20, P0, PT, R9, R12, RZ ;  /* 0x0000000c09147210 */ /* 0x000fe20007f1e0ff */
[----:B--2---:R-:W-:Y:S02]  /*0d30*/  HADD2.F32 R21, -RZ, R18.H0_H0 ;  /* 0x20000012ff157230 */ /* 0x004fe40000004100 */
[----:B------:R-:W-:-:S03]  /*0d40*/  IMAD.IADD R13, R13, 0x1, R27 ;  /* 0x000000010d0d7824 */ /* 0x000fc600078e021b */
[----:B------:R-:W-:Y:S01]  /*0d50*/  FFMA.FTZ R24, R21, R19, R24 ;  /* 0x0000001315187223 */ /* 0x000fe20000010018 */
[----:B------:R-:W-:Y:S01]  /*0d60*/  IMAD.X R21, RZ, RZ, R13, P0 ;  /* 0x000000ffff157224 */ /* 0x000fe200000e060d */
[----:B------:R-:W-:-:S04]  /*0d70*/  IADD3 R18, P0, PT, R23, R12, RZ ;  /* 0x0000000c17127210 */ /* 0x000fc80007f1e0ff */
[----:B------:R-:W2:Y:S01]  /*0d80*/  LDG.E.U16.CONSTANT R27, desc[UR6][R20.64] ;  /* 0x00000006141b7981 */ /* 0x000ea2000c1e9500 */
[----:B------:R-:W-:-:S03]  /*0d90*/  IMAD.X R19, RZ, RZ, R13, P0 ;  /* 0x000000ffff137224 */ /* 0x000fc600000e060d */
[----:B------:R-:W2:Y:S04]  /*0da0*/  LDG.E.U16.CONSTANT R29, desc[UR6][R20.64+0x2] ;  /* 0x00000206141d7981 */ /* 0x000ea8000c1e9500 */
[----:B------:R-:W3:Y:S04]  /*0db0*/  LDG.E.U16.CONSTANT R28, desc[UR6][R18.64+0x80] ;  /* 0x00008006121c7981 */ /* 0x000ee8000c1e9500 */
[----:B------:R-:W3:Y:S04]  /*0dc0*/  LDG.E.U16.CONSTANT R19, desc[UR6][R18.64+0x82] ;  /* 0x0000820612137981 */ /* 0x000ee8000c1e9500 */
[----:B------:R-:W4:Y:S01]  /*0dd0*/  LDG.E.CONSTANT R18, desc[UR6][R14.64+0x124] ;  /* 0x000124060e127981 */ /* 0x000f22000c1e9900 */
[----:B--2---:R-:W-:-:S02]  /*0de0*/  IMAD R27, R29, 0x10000, R27 ;  /* 0x000100001d1b7824 */ /* 0x004fc400078e021b */
[----:B---3--:R-:W-:Y:S02]  /*0df0*/  IMAD R29, R19, 0x10000, R28 ;  /* 0x00010000131d7824 */ /* 0x008fe400078e021c */
[----:B------:R0:W2:Y:S03]  /*0e00*/  LDG.E.CONSTANT R28, desc[UR6][R14.64+0x16c] ;  /* 0x00016c060e1c7981 */ /* 0x0000a6000c1e9900 */
[----:B------:R-:W-:-:S05]  /*0e10*/  SHF.R.S32.HI R29, RZ, R8, R29 ;  /* 0x00000008ff1d7219 */ /* 0x000fca000001141d */
[----:B------:R-:W-:-:S05]  /*0e20*/  IMAD.SHL.U32 R20, R29, 0x10, RZ ;  /* 0x000000101d147824 */ /* 0x000fca00078e00ff */
[----:B------:R-:W-:Y:S02]  /*0e30*/  LOP3.LUT R20, R20, 0x30303030, RZ, 0xc0, !PT ;  /* 0x3030303014147812 */ /* 0x000fe400078ec0ff */
[----:B------:R-:W-:Y:S02]  /*0e40*/  LOP3.LUT R29, R29, 0x30303030, RZ, 0xc0, !PT ;  /* 0x303030301d1d7812 */ /* 0x000fe400078ec0ff */
[--C-:B------:R-:W-:Y:S02]  /*0e50*/  LOP3.LUT R20, R20, 0xf0f0f0f, R27.reuse, 0xf8, !PT ;  /* 0x0f0f0f0f14147812 */ /* 0x100fe400078ef81b */
[----:B------:R-:W-:-:S03]  /*0e60*/  SHF.R.U32.HI R27, RZ, 0x4, R27 ;  /* 0x00000004ff1b7819 */ /* 0x000fc6000001161b */
[----:B------:R-:W-:Y:S01]  /*0e70*/  VIADD R21, R20, 0x60606060 ;  /* 0x6060606014157836 */ /* 0x000fe20000000000 */
[----:B------:R-:W-:-:S04]  /*0e80*/  LOP3.LUT R19, R29, 0xf0f0f0f, R27, 0xf8, !PT ;  /* 0x0f0f0f0f1d137812 */ /* 0x000fc800078ef81b */
[C-C-:B------:R-:W-:Y:S01]  /*0e90*/  LOP3.LUT R27, R20.reuse, 0x20202020, R21.reuse, 0x18, !PT ;  /* 0x20202020141b7812 */ /* 0x140fe200078e1815 */
[----:B0-----:R-:W-:Y:S01]  /*0ea0*/  VIADD R14, R19, 0x60606060 ;  /* 0x60606060130e7836 */ /* 0x001fe20000000000 */
[----:B------:R-:W-:Y:S02]  /*0eb0*/  PRMT R20, R20, 0xba98, RZ ;  /* 0x0000ba9814147816 */ /* 0x000fe400000000ff */
[----:B------:R-:W-:Y:S02]  /*0ec0*/  PRMT R27, R27, 0xba98, RZ ;  /* 0x0000ba981b1b7816 */ /* 0x000fe400000000ff */
[----:B------:R-:W-:Y:S02]  /*0ed0*/  LOP3.LUT R15, R19, 0x20202020, R14, 0x18, !PT ;  /* 0x20202020130f7812 */ /* 0x000fe400078e180e */
[C---:B------:R-:W-:Y:S02]  /*0ee0*/  LOP3.LUT R21, R27.reuse, 0x80808080, R21, 0x6, !PT ;  /* 0x808080801b157812 */ /* 0x040fe400078e0615 */
[----:B------:R-:W-:-:S02]  /*0ef0*/  LOP3.LUT R20, R27, 0x7f7f7f7f, R20, 0x60, !PT ;  /* 0x7f7f7f7f1b147812 */ /* 0x000fc400078e6014 */
[----:B------:R-:W-:Y:S02]  /*0f00*/  PRMT R15, R15, 0xba98, RZ ;  /* 0x0000ba980f0f7816 */ /* 0x000fe400000000ff */
[----:B------:R-:W-:Y:S02]  /*0f10*/  LOP3.LUT R21, R20, R21, RZ, 0xfc, !PT ;  /* 0x0000001514157212 */ /* 0x000fe400078efcff */
[----:B------:R-:W-:Y:S02]  /*0f20*/  PRMT R20, R19, 0xba98, RZ ;  /* 0x0000ba9813147816 */ /* 0x000fe400000000ff */
[C---:B------:R-:W-:Y:S02]  /*0f30*/  LOP3.LUT R19, R15.reuse, 0x80808080, R14, 0x6, !PT ;  /* 0x808080800f137812 */ /* 0x040fe400078e060e */
[----:B------:R-:W-:Y:S02]  /*0f40*/  IADD3 R14, P0, PT, R6, R12, RZ ;  /* 0x0000000c060e7210 */ /* 0x000fe40007f1e0ff */
[----:B------:R-:W-:Y:S01]  /*0f50*/  LOP3.LUT R20, R15, 0x7f7f7f7f, R20, 0x60, !PT ;  /* 0x7f7f7f7f0f147812 */ /* 0x000fe200078e6014 */
[----:B----4-:R-:W-:Y:S01]  /*0f60*/  IDP.4A.S8.S8 R18, R21, R18, RZ ;  /* 0x0000001215127226 */ /* 0x010fe200000006ff */
[----:B------:R-:W3:Y:S01]  /*0f70*/  LDG.E.U16.CONSTANT R12, desc[UR6][R12.64+0xd0] ;  /* 0x0000d0060c0c7981 */ /* 0x000ee2000c1e9500 */
[----:B------:R-:W-:Y:S01]  /*0f80*/  IMAD.X R15, RZ, RZ, R13, P0 ;  /* 0x000000ffff0f7224 */ /* 0x000fe200000e060d */
[----:B------:R-:W-:-:S02]  /*0f90*/  LOP3.LUT R19, R20, R19, RZ, 0xfc, !PT ;  /* 0x0000001314137212 */ /* 0x000fc400078efcff */
[----:B------:R-:W4:Y:S04]  /*0fa0*/  LDG.E.U16.CONSTANT R20, desc[UR6][R16.64+0x120] ;  /* 0x0001200610147981 */ /* 0x000f28000c1e9500 */
[----:B------:R-:W5:Y:S04]  /*0fb0*/  LDG.E.U8.CONSTANT R27, desc[UR6][R14.64+0xc0] ;  /* 0x0000c0060e1b7981 */ /* 0x000f68000c1e9100 */
[----:B------:R-:W3:Y:S04]  /*0fc0*/  LDG.E.U8.CONSTANT R29, desc[UR6][R14.64+0xc4] ;  /* 0x0000c4060e1d7981 */ /* 0x000ee8000c1e9100 */
[----:B------:R4:W4:Y:S01]  /*0fd0*/  LDG.E.U16.CONSTANT R21, desc[UR6][R16.64+0x168] ;  /* 0x0001680610157981 */ /* 0x000922000c1e9500 */
[----:B------:R-:W-:-:S05]  /*0fe0*/  VIADD R26, R26, 0x2 ;  /* 0x000000021a1a7836 */ /* 0x000fca0000000000 */
[----:B------:R-:W-:Y:S01]  /*0ff0*/  ISETP.NE.AND P0, PT, R26, RZ, PT ;  /* 0x000000ff1a00720c */ /* 0x000fe20003f05270 */
[----:B------:R-:W-:Y:S02]  /*1000*/  VIADD R25, R25, 0x10 ;  /* 0x0000001019197836 */ /* 0x000fe40000000000 */
[----:B------:R-:W-:Y:S02]  /*1010*/  VIADD R2, R2, 0x2 ;  /* 0x0000000202027836 */ /* 0x000fe40000000000 */
[----:B--2---:R-:W-:Y:S01]  /*1020*/  IDP.4A.S8.S8 R28, R19, R28, RZ ;  /* 0x0000001c131c7226 */ /* 0x004fe200000006ff */
[----:B-----5:R-:W-:Y:S02]  /*1030*/  PRMT R27, R27, 0x8880, RZ ;  /* 0x000088801b1b7816 */ /* 0x020fe400000000ff */
[----:B---3--:R-:W-:-:S03]  /*1040*/  PRMT R29, R29, 0x8880, RZ ;  /* 0x000088801d1d7816 */ /* 0x008fc600000000ff */
[----:B------:R-:W-:Y:S02]  /*1050*/  IMAD R18, R27, R18, RZ ;  /* 0x000000121b127224 */ /* 0x000fe400078e02ff */
[----:B----4-:R-:W-:Y:S02]  /*1060*/  HADD2.F32 R16, -RZ, R20.H0_H0 ;  /* 0x20000014ff107230 */ /* 0x010fe40000004100 */
[----:B------:R-:W-:Y:S01]  /*1070*/  IMAD R28, R29, R28, RZ ;  /* 0x0000001c1d1c7224 */ /* 0x000fe200078e02ff */
[----:B------:R-:W-:Y:S01]  /*1080*/  I2FP.F32.S32 R17, R18 ;  /* 0x0000001200117245 */ /* 0x000fe20000201400 */
[----:B------:R-:W-:-:S03]  /*1090*/  HADD2.F32 R21, -RZ, R21.H0_H0 ;  /* 0x20000015ff157230 */ /* 0x000fc60000004100 */
[----:B------:R-:W-:Y:S01]  /*10a0*/  I2FP.F32.S32 R28, R28 ;  /* 0x0000001c001c7245 */ /* 0x000fe20000201400 */
[----:B------:R-:W-:Y:S01]  /*10b0*/  FFMA.FTZ R16, R16, R17, RZ ;  /* 0x0000001110107223 */ /* 0x000fe200000100ff */
[----:B------:R-:W-:-:S03]  /*10c0*/  HADD2.F32 R13, -RZ, R12.H0_H0 ;  /* 0x2000000cff0d7230 */ /* 0x000fc60000004100 */
[----:B------:R-:W-:-:S04]  /*10d0*/  FFMA.FTZ R16, R21, R28, R16 ;  /* 0x0000001c15107223 */ /* 0x000fc80000010010 */
[----:B------:R-:W-:Y:S01]  /*10e0*/  FFMA.FTZ R24, R13, R16, R24 ;  /* 0x000000100d187223 */ /* 0x000fe20000010018 */
[----:B------:R-:W-:Y:S06]  /*10f0*/  @P0 BRA `(.L_x_42) ;  /* 0xfffffff400f80947 */ /* 0x000fec000383ffff */
.L_x_39:
[----:B------:R-:W-:Y:S05]  /*1100*/  BSYNC.RECONVERGENT B0 ;  /* 0x0000000000007941 */ /* 0x000fea0003800200 */
.L_x_38:
        /* <DEDUP_REMOVED lines=19> */
.L_x_43:
        /* <DEDUP_REMOVED lines=12> */
.L_x_1145:


//--------------------- .text._Z9moe_vec_qIN3c108BFloat16ELi256ELi32E10block_q5_KLi2EXadL_ZN45_INTERNAL_8d5cb472_14_gguf_kernel_cu_cd24131917vec_dot_q5_K_q8_1EPKvPK10block_q8_1RKiEEEvS5_S5_PT_PS9_iiii --------------------------
	.section	.text._Z9moe_vec_qIN3c108BFloat16ELi256ELi32E10block_q5_KLi2EXadL_ZN45_INTERNAL_8d5cb472_14_gguf_kernel_cu_cd24131917vec_dot_q5_K_q8_1EPKvPK10block_q8_1RKiEEEvS5_S5_PT_PS9_iiii,"ax",@progbits
	.align	128
.text._Z9moe_vec_qIN3c108BFloat16ELi256ELi32E10block_q5_KLi2EXadL_ZN45_INTERNAL_8d5cb472_14_gguf_kernel_cu_cd24131917vec_dot_q5_K_q8_1EPKvPK10block_q8_1RKiEEEvS5_S5_PT_PS9_iiii:
        .type           _Z9moe_vec_qIN3c108BFloat16ELi256ELi32E10block_q5_KLi2EXadL_ZN45_INTERNAL_8d5cb472_14_gguf_kernel_cu_cd24131917vec_dot_q5_K_q8_1EPKvPK10block_q8_1RKiEEEvS5_S5_PT_PS9_iiii,@function
        .size           _Z9moe_vec_qIN3c108BFloat16ELi256ELi32E10block_q5_KLi2EXadL_ZN45_INTERNAL_8d5cb472_14_gguf_kernel_cu_cd24131917vec_dot_q5_K_q8_1EPKvPK10block_q8_1RKiEEEvS5_S5_PT_PS9_iiii,(.L_x_1146 - _Z9moe_vec_qIN3c108BFloat16ELi256ELi32E10block_q5_KLi2EXadL_ZN45_INTERNAL_8d5cb472_14_gguf_kernel_cu_cd24131917vec_dot_q5_K_q8_1EPKvPK10block_q8_1RKiEEEvS5_S5_PT_PS9_iiii)
        .other          _Z9moe_vec_qIN3c108BFloat16ELi256ELi32E10block_q5_KLi2EXadL_ZN45_INTERNAL_8d5cb472_14_gguf_kernel_cu_cd24131917vec_dot_q5_K_q8_1EPKvPK10block_q8_1RKiEEEvS5_S5_PT_PS9_iiii,@"STO_CUDA_ENTRY STV_DEFAULT"
_Z9moe_vec_qIN3c108BFloat16ELi256ELi32E10block_q5_KLi2EXadL_ZN45_INTERNAL_8d5cb472_14_gguf_kernel_cu_cd24131917vec_dot_q5_K_q8_1EPKvPK10block_q8_1RKiEEEvS5_S5_PT_PS9_iiii:
        /* <DEDUP_REMOVED lines=12> */
[----:B------:R-:W3:Y:S01]  /*00c0*/  LDCU UR10, c[0x0][0x3ac] ;  /* 0x00007580ff0a77ac */ /* 0x000ee20008000800 */
[----:B0-----:R-:W-:-:S06]  /*00d0*/  IMAD.WIDE.U32 R2, R13, 0x4, R2 ;  /* 0x000000040d027825 */ /* 0x001fcc00078e0002 */
[----:B-1----:R0:W4:Y:S01]  /*00e0*/  LDG.E R2, desc[UR6][R2.64] ;  /* 0x0000000602027981 */ /* 0x002122000c1e1900 */
        /* <DEDUP_REMOVED lines=9> */
[----:B-1----:R-:W-:-:S06]  /*0180*/  VIADD R4, R0, 0xffffffe ;  /* 0x0ffffffe00047836 */ /* 0x002fcc0000000000 */
[----:B------:R1:W2:Y:S02]  /*0190*/  F2I.FTZ.U32.TRUNC.NTZ R5, R4 ;  /* 0x0000000400057305 */ /* 0x0002a4000021f000 */
[----:B-1----:R-:W-:Y:S02]  /*01a0*/  HFMA2 R4, -RZ, RZ, 0, 0 ;  /* 0x00000000ff047431 */ /* 0x002fe400000001ff */
[----:B--2---:R-:W-:-:S04]  /*01b0*/  IMAD.MOV R7, RZ, RZ, -R5 ;  /* 0x000000ffff077224 */ /* 0x004fc800078e0a05 */
[----:B------:R-:W-:-:S04]  /*01c0*/  IMAD R7, R7, UR8, RZ ;  /* 0x0000000807077c24 */ /* 0x000fc8000f8e02ff */
[----:B------:R-:W-:Y:S02]  /*01d0*/  IMAD.HI.U32 R6, R5, R7, R4 ;  /* 0x0000000705067227 */ /* 0x000fe400078e0004 */
[----:B------:R-:W1:Y:S01]  /*01e0*/  S2R R7, SR_TID.X ;  /* 0x0000000000077919 */ /* 0x000e620000002100 */
[----:B------:R-:W2:Y:S03]  /*01f0*/  LDC.64 R4, c[0x0][0x388] ;  /* 0x0000e200ff047b82 */ /* 0x000ea60000000a00 */
[----:B------:R-:W-:-:S04]  /*0200*/  IMAD.HI.U32 R6, R6, R13, RZ ;  /* 0x0000000d06067227 */ /* 0x000fc800078e00ff */
[----:B------:R-:W-:-:S04]  /*0210*/  IMAD.MOV R8, RZ, RZ, -R6 ;  /* 0x000000ffff087224 */ /* 0x000fc800078e0a06 */
[----:B0-----:R-:W-:-:S05]  /*0220*/  IMAD R3, R8, UR8, R13 ;  /* 0x0000000808037c24 */ /* 0x001fca000f8e020d */
[----:B------:R-:W-:-:S13]  /*0230*/  ISETP.GE.U32.AND P0, PT, R3, UR8, PT ;  /* 0x0000000803007c0c */ /* 0x000fda000bf06070 */
[----:B------:R-:W-:Y:S01]  /*0240*/  @P0 VIADD R3, R3, -UR8 ;  /* 0x8000000803030c36 */ /* 0x000fe20008000000 */
[----:B------:R-:W-:Y:S02]  /*0250*/  @P0 IADD3 R6, PT, PT, R6, 0x1, RZ ;  /* 0x0000000106060810 */ /* 0x000fe40007ffe0ff */
[----:B-1----:R-:W-:Y:S02]  /*0260*/  SHF.R.U32.HI R21, RZ, 0x4, R7 ;  /* 0x00000004ff157819 */ /* 0x002fe40000011607 */
[----:B------:R-:W-:Y:S02]  /*0270*/  ISETP.GE.U32.AND P1, PT, R3, UR8, PT ;  /* 0x0000000803007c0c */ /* 0x000fe4000bf26070 */
[----:B------:R-:W-:-:S11]  /*0280*/  ISETP.GE.U32.AND P0, PT, R21, UR4, PT ;  /* 0x0000000415007c0c */ /* 0x000fd6000bf06070 */
[----:B------:R-:W-:Y:S01]  /*0290*/  @P1 VIADD R6, R6, 0x1 ;  /* 0x0000000106061836 */ /* 0x000fe20000000000 */
[----:B------:R-:W-:-:S05]  /*02a0*/  @!P2 LOP3.LUT R6, RZ, UR8, RZ, 0x33, !PT ;  /* 0x00000008ff06ac12 */ /* 0x000fca000f8e33ff */
[----:B---3--:R-:W-:-:S04]  /*02b0*/  IMAD R3, R6, UR10, RZ ;  /* 0x0000000a06037c24 */ /* 0x008fc8000f8e02ff */
[----:B--2---:R-:W-:-:S04]  /*02c0*/  IMAD.WIDE.U32 R4, R3, 0x4, R4 ;  /* 0x0000000403047825 */ /* 0x004fc800078e0004 */
[----:B----4-:R-:W-:Y:S01]  /*02d0*/  IMAD R15, R2, UR5, RZ ;  /* 0x00000005020f7c24 */ /* 0x010fe2000f8e02ff */
[----:B------:R-:W-:Y:S06]  /*02e0*/  @P0 BRA `(.L_x_45) ;  /* 0x0000000400c80947 */ /* 0x000fec0003800000 */
[C---:B------:R-:W-:Y:S01]  /*02f0*/  SHF.L.U32 R0, R7.reuse, 0x1, RZ ;  /* 0x0000000107007819 */ /* 0x040fe200000006ff */
[----:B------:R-:W-:Y:S01]  /*0300*/  IMAD.SHL.U32 R2, R7, 0x4, RZ ;  /* 0x0000000407027824 */ /* 0x000fe200078e00ff */
[----:B------:R-:W-:Y:S01]  /*0310*/  SHF.L.U32 R14, R21, 0x3, RZ ;  /* 0x00000003150e7819 */ /* 0x000fe200000006ff */
[----:B------:R-:W-:Y:S01]  /*0320*/  IMAD.MOV.U32 R16, RZ, RZ, RZ ;  /* 0x000000ffff107224 */ /* 0x000fe200078e00ff */
[----:B------:R-:W-:Y:S01]  /*0330*/  LOP3.LUT R0, R0, 0x1e, RZ, 0xc0, !PT ;  /* 0x0000001e00007812 */ /* 0x000fe200078ec0ff */
[----:B------:R-:W-:Y:S01]  /*0340*/  IMAD R18, R12, UR4, R21 ;  /* 0x000000040c127c24 */ /* 0x000fe2000f8e0215 */
[----:B------:R-:W-:Y:S02]  /*0350*/  LOP3.LUT R2, R2, 0xc, RZ, 0xc0, !PT ;  /* 0x0000000c02027812 */ /* 0x000fe400078ec0ff */
[----:B------:R-:W-:Y:S02]  /*0360*/  SHF.R.U32.HI R17, RZ, 0x3, R0 ;  /* 0x00000003ff117819 */ /* 0x000fe40000011600 */
[----:B------:R-:W-:-:S03]  /*0370*/  ISETP.GT.U32.AND P0, PT, R0, 0xf, PT ;  /* 0x0000000f0000780c */ /* 0x000fc60003f04070 */
[----:B------:R-:W-:-:S10]  /*0380*/  IMAD R19, R17, 0x20, R2 ;  /* 0x0000002011137824 */ /* 0x000fd400078e0202 */
.L_x_46:
[----:B------:R-:W0:Y:S01]  /*0390*/  S2R R7, SR_TID.X ;  /* 0x0000000000077919 */ /* 0x000e220000002100 */
[----:B------:R-:W1:Y:S01]  /*03a0*/  LDC.64 R8, c[0x0][0x380] ;  /* 0x0000e000ff087b82 */ /* 0x000e620000000a00 */
[----:B------:R-:W-:Y:S01]  /*03b0*/  IADD3 R3, P1, PT, R15, R18, RZ ;  /* 0x000000120f037210 */ /* 0x000fe20007f3e0ff */
[----:B------:R-:W-:Y:S01]  /*03c0*/  IMAD.SHL.U32 R25, R17, 0x2, RZ ;  /* 0x0000000211197824 */ /* 0x000fe200078e00ff */
[----:B------:R-:W-:-:S04]  /*03d0*/  SHF.R.S32.HI R0, RZ, 0x1f, R18 ;  /* 0x0000001fff007819 */ /* 0x000fc80000011412 */
[----:B------:R-:W-:Y:S01]  /*03e0*/  LEA.HI.X.SX32 R0, R15, R0, 0x1, P1 ;  /* 0x000000000f007211 */ /* 0x000fe200008f0eff */
[----:B-1----:R-:W-:-:S04]  /*03f0*/  IMAD.WIDE.U32 R8, R3, 0xb0, R8 ;  /* 0x000000b003087825 */ /* 0x002fc800078e0008 */
[----:B------:R-:W-:Y:S01]  /*0400*/  IMAD R3, R0, 0xb0, RZ ;  /* 0x000000b000037824 */ /* 0x000fe200078e02ff */
[----:B------:R-:W-:Y:S02]  /*0410*/  IADD3 R10, P1, PT, R19, R8, RZ ;  /* 0x00000008130a7210 */ /* 0x000fe40007f3e0ff */
[----:B0-----:R-:W-:Y:S01]  /*0420*/  LOP3.LUT R7, R7, 0x3, RZ, 0xc0, !PT ;  /* 0x0000000307077812 */ /* 0x001fe200078ec0ff */
[----:B------:R-:W-:-:S03]  /*0430*/  IMAD.IADD R9, R9, 0x1, R3 ;  /* 0x0000000109097824 */ /* 0x000fc600078e0203 */
[----:B------:R-:W-:Y:S02]  /*0440*/  LEA R22, P2, R7, R8, 0x2 ;  /* 0x0000000807167211 */ /* 0x000fe400078410ff */
[-C--:B------:R-:W-:Y:S02]  /*0450*/  IADD3.X R11, PT, PT, RZ, R9.reuse, RZ, P1, !PT ;  /* 0x00000009ff0b7210 */ /* 0x080fe40000ffe4ff */
[----:B------:R-:W-:Y:S02]  /*0460*/  IADD3 R3, P1, PT, R25, R14, RZ ;  /* 0x0000000e19037210 */ /* 0x000fe40007f3e0ff */
[----:B------:R-:W-:Y:S01]  /*0470*/  IADD3.X R23, PT, PT, RZ, R9, RZ, P2, !PT ;  /* 0x00000009ff177210 */ /* 0x000fe200017fe4ff */
[----:B------:R-:W2:Y:S01]  /*0480*/  LDG.E.CONSTANT R24, desc[UR6][R10.64+0x40] ;  /* 0x000040060a187981 */ /* 0x000ea2000c1e9900 */
[----:B------:R-:W-:Y:S01]  /*0490*/  LEA.HI.X.SX32 R6, R14, RZ, 0x1, P1 ;  /* 0x000000ff0e067211 */ /* 0x000fe200008f0eff */
[----:B------:R-:W-:Y:S02]  /*04a0*/  IMAD.WIDE.U32 R2, R3, 0x24, R4 ;  /* 0x0000002403027825 */ /* 0x000fe400078e0004 */
[----:B------:R-:W3:Y:S02]  /*04b0*/  LDG.E.CONSTANT R28, desc[UR6][R22.64+0x20] ;  /* 0x00002006161c7981 */ /* 0x000ee4000c1e9900 */
[----:B------:R-:W-:-:S02]  /*04c0*/  IMAD R27, R6, 0x24, RZ ;  /* 0x00000024061b7824 */ /* 0x000fc400078e02ff */
[----:B------:R-:W4:Y:S02]  /*04d0*/  LDG.E.CONSTANT R0, desc[UR6][R22.64+0x10] ;  /* 0x0000100616007981 */ /* 0x000f24000c1e9900 */
[----:B------:R-:W-:Y:S02]  /*04e0*/  IMAD.IADD R3, R3, 0x1, R27 ;  /* 0x0000000103037824 */ /* 0x000fe400078e021b */
[----:B------:R2:W5:Y:S01]  /*04f0*/  LDG.E.CONSTANT R20, desc[UR6][R10.64+0x30] ;  /* 0x000030060a147981 */ /* 0x000562000c1e9900 */
[----:B------:R-:W-:-:S05]  /*0500*/  IMAD.WIDE.U32 R6, R7, 0x4, R2 ;  /* 0x0000000407067825 */ /* 0x000fca00078e0002 */
[----:B------:R-:W5:Y:S04]  /*0510*/  LDG.E.CONSTANT R27, desc[UR6][R6.64+0x14] ;  /* 0x00001406061b7981 */ /* 0x000f68000c1e9900 */
[----:B------:R-:W5:Y:S01]  /*0520*/  LDG.E.CONSTANT R26, desc[UR6][R6.64+0x4] ;  /* 0x00000406061a7981 */ /* 0x000f62000c1e9900 */
[----:B------:R-:W-:Y:S01]  /*0530*/  UMOV UR5, 0x1010101 ;  /* 0x0101010100057882 */ /* 0x000fe20000000000 */
[----:B--2---:R-:W-:Y:S02]  /*0540*/  LOP3.LUT R10, R24, 0xf0f0f0f, RZ, 0xc0, !PT ;  /* 0x0f0f0f0f180a7812 */ /* 0x004fe400078ec0ff */
[-C--:B---3--:R-:W-:Y:S02]  /*0550*/  SHF.R.S32.HI R28, RZ, R25.reuse, R28 ;  /* 0x00000019ff1c7219 */ /* 0x088fe4000001141c */
[----:B----4-:R-:W-:-:S02]  /*0560*/  SHF.R.S32.HI R0, RZ, R25, R0 ;  /* 0x00000019ff007219 */ /* 0x010fc40000011400 */
[----:B------:R-:W-:Y:S02]  /*0570*/  SHF.L.U32 R25, R28, 0x4, RZ ;  /* 0x000000041c197819 */ /* 0x000fe400000006ff */
[----:B-----5:R-:W-:Y:S02]  /*0580*/  SHF.R.U32.HI R22, RZ, 0x4, R20 ;  /* 0x00000004ff167819 */ /* 0x020fe40000011614 */
[----:B------:R-:W-:Y:S02]  /*0590*/  LOP3.LUT R20, R20, 0xf0f0f0f, RZ, 0xc0, !PT ;  /* 0x0f0f0f0f14147812 */ /* 0x000fe400078ec0ff */
[----:B------:R-:W-:Y:S02]  /*05a0*/  SHF.L.U32 R11, R0, 0x4, RZ ;  /* 0x00000004000b7819 */ /* 0x000fe400000006ff */
[----:B------:R-:W-:Y:S02]  /*05b0*/  LOP3.LUT R10, R10, 0x10101010, R25, 0xf8, !PT ;  /* 0x101010100a0a7812 */ /* 0x000fe400078ef819 */
[----:B------:R-:W-:Y:S01]  /*05c0*/  SHF.R.U32.HI R24, RZ, 0x4, R24 ;  /* 0x00000004ff187819 */ /* 0x000fe20000011618 */
[----:B------:R-:W-:Y:S01]  /*05d0*/  IMAD.SHL.U32 R25, R28, 0x8, RZ ;  /* 0x000000081c197824 */ /* 0x000fe200078e00ff */
[----:B------:R-:W-:Y:S01]  /*05e0*/  LOP3.LUT R11, R20, 0x10101010, R11, 0xf8, !PT ;  /* 0x10101010140b7812 */ /* 0x000fe200078ef80b */
[----:B------:R-:W-:Y:S01]  /*05f0*/  IDP.4A.S8.S8 R10, R10, R27, RZ ;  /* 0x0000001b0a0a7226 */ /* 0x000fe200000006ff */
[----:B------:R-:W-:Y:S01]  /*0600*/  LOP3.LUT R24, R24, 0xf0f0f0f, RZ, 0xc0, !PT ;  /* 0x0f0f0f0f18187812 */ /* 0x000fe200078ec0ff */
[----:B------:R-:W-:Y:S01]  /*0610*/  IMAD.SHL.U32 R23, R0, 0x8, RZ ;  /* 0x0000000800177824 */ /* 0x000fe200078e00ff */
[----:B------:R-:W-:Y:S01]  /*0620*/  LOP3.LUT R22, R22, 0xf0f0f0f, RZ, 0xc0, !PT ;  /* 0x0f0f0f0f16167812 */ /* 0x000fe200078ec0ff */
[----:B------:R-:W-:Y:S01]  /*0630*/  IDP.4A.S8.S8 R27, R27, UR5, RZ ;  /* 0x000000051b1b7c26 */ /* 0x000fe200080006ff */
[----:B------:R-:W-:Y:S01]  /*0640*/  LOP3.LUT R25, R24, 0x10101010, R25, 0xf8, !PT ;  /* 0x1010101018197812 */ /* 0x000fe200078ef819 */
[----:B------:R-:W-:Y:S01]  /*0650*/  IDP.4A.S8.S8 R24, R11, R26, R10 ;  /* 0x0000001a0b187226 */ /* 0x000fe2000000060a */
[----:B------:R-:W2:Y:S01]  /*0660*/  LDG.E.CONSTANT R0, desc[UR6][R6.64+0x28] ;  /* 0x0000280606007981 */ /* 0x000ea2000c1e9900 */
[----:B------:R-:W-:Y:S01]  /*0670*/  @P0 IMAD.WIDE.U32 R10, R17, 0x2, R8 ;  /* 0x00000002110a0825 */ /* 0x000fe200078e0008 */
[----:B------:R-:W-:-:S02]  /*0680*/  LOP3.LUT R23, R22, 0x10101010, R23, 0xf8, !PT ;  /* 0x1010101016177812 */ /* 0x000fc400078ef817 */
[----:B------:R0:W3:Y:S01]  /*0690*/  LDG.E.CONSTANT R20, desc[UR6][R6.64+0x38] ;  /* 0x0000380606147981 */ /* 0x0000e2000c1e9900 */
[----:B------:R-:W-:-:S03]  /*06a0*/  IDP.4A.S8.S8 R22, R26, UR5, R27 ;  /* 0x000000051a167c26 */ /* 0x000fc6000800061b */
[----:B------:R-:W4:Y:S04]  /*06b0*/  @P0 LDG.E.U16.CONSTANT R27, desc[UR6][R10.64] ;  /* 0x000000060a1b0981 */ /* 0x000f28000c1e9500 */
[----:B------:R-:W5:Y:S01]  /*06c0*/  @P0 LDG.E.U16.CONSTANT R29, desc[UR6][R10.64+0x8] ;  /* 0x000008060a1d0981 */ /* 0x000f62000c1e9500 */
[----:B0-----:R-:W-:-:S03]  /*06d0*/  @!P0 IMAD.WIDE.U32 R6, R17, 0x2, R8 ;  /* 0x0000000211068825 */ /* 0x001fc600078e0008 */
[----:B------:R-:W2:Y:S04]  /*06e0*/  LDG.E.CONSTANT R8, desc[UR6][R8.64] ;  /* 0x0000000608087981 */ /* 0x000ea8000c1e9900 */
[----:B------:R-:W3:Y:S04]  /*06f0*/  @!P0 LDG.E.U16.CONSTANT R26, desc[UR6][R6.64+0x4] ;  /* 0x00000406061a8981 */ /* 0x000ee8000c1e9500 */
[----:B------:R-:W5:Y:S04]  /*0700*/  @P0 LDG.E.U16.CONSTANT R10, desc[UR6][R10.64+0x4] ;  /* 0x000004060a0a0981 */ /* 0x000f68000c1e9500 */
[----:B------:R-:W2:Y:S04]  /*0710*/  @!P0 LDG.E.U16.CONSTANT R28, desc[UR6][R6.64+0x8] ;  /* 0x00000806061c8981 */ /* 0x000ea8000c1e9500 */
[----:B------:R-:W2:Y:S04]  /*0720*/  LDG.E.U16.CONSTANT R9, desc[UR6][R2.64] ;  /* 0x0000000602097981 */ /* 0x000ea8000c1e9500 */
[----:B------:R0:W2:Y:S01]  /*0730*/  LDG.E.U16.CONSTANT R2, desc[UR6][R2.64+0x24] ;  /* 0x0000240602027981 */ /* 0x0000a2000c1e9500 */
[----:B------:R-:W-:-:S04]  /*0740*/  IADD3 R21, PT, PT, R21, 0x2, RZ ;  /* 0x0000000215157810 */ /* 0x000fc80007ffe0ff */
[----:B------:R-:W-:Y:S01]  /*0750*/  ISETP.GE.U32.AND P1, PT, R21, UR4, PT ;  /* 0x0000000415007c0c */ /* 0x000fe2000bf26070 */
[----:B------:R-:W-:Y:S01]  /*0760*/  VIADD R18, R18, 0x2 ;  /* 0x0000000212127836 */ /* 0x000fe20000000000 */
[----:B------:R-:W-:Y:S02]  /*0770*/  IADD3 R14, PT, PT, R14, 0x10, RZ ;  /* 0x000000100e0e7810 */ /* 0x000fe40007ffe0ff */
[----:B----4-:R-:W-:-:S04]  /*0780*/  @P0 SHF.R.U32.HI R27, RZ, 0x2, R27 ;  /* 0x00000002ff1b0819 */ /* 0x010fc8000001161b */
[----:B------:R-:W-:Y:S02]  /*0790*/  @P0 LOP3.LUT R27, R27, 0x3030, RZ, 0xc0, !PT ;  /* 0x000030301b1b0812 */ /* 0x000fe400078ec0ff */
[----:B---3--:R-:W-:Y:S02]  /*07a0*/  @!P0 LOP3.LUT R26, R26, 0x3f3f, RZ, 0xc0, !PT ;  /* 0x00003f3f1a1a8812 */ /* 0x008fe400078ec0ff */
[----:B-----5:R-:W-:Y:S02]  /*07b0*/  @P0 SHF.R.U32.HI R6, RZ, 0x2, R10 ;  /* 0x00000002ff060819 */ /* 0x020fe4000001160a */
[--C-:B------:R-:W-:Y:S02]  /*07c0*/  @P0 LOP3.LUT R26, R27, 0xf0f, R29.reuse, 0xf8, !PT ;  /* 0x00000f0f1b1a0812 */ /* 0x100fe400078ef81d */
[----:B------:R-:W-:Y:S02]  /*07d0*/  @P0 SHF.R.U32.HI R29, RZ, 0x4, R29 ;  /* 0x00000004ff1d0819 */ /* 0x000fe4000001161d */
[----:B------:R-:W-:-:S02]  /*07e0*/  @P0 LOP3.LUT R6, R6, 0x3030, RZ, 0xc0, !PT ;  /* 0x0000303006060812 */ /* 0x000fc400078ec0ff */
[----:B--2---:R-:W-:Y:S02]  /*07f0*/  @!P0 LOP3.LUT R28, R28, 0x3f3f, RZ, 0xc0, !PT ;  /* 0x00003f3f1c1c8812 */ /* 0x004fe400078ec0ff */
[----:B------:R-:W-:Y:S01]  /*0800*/  @P0 LOP3.LUT R28, R6, 0xf0f, R29, 0xf8, !PT ;  /* 0x00000f0f061c0812 */ /* 0x000fe200078ef81d */
[----:B------:R-:W-:-:S03]  /*0810*/  IDP.4A.S8.S8 R25, R25, R20, RZ ;  /* 0x0000001419197226 */ /* 0x000fc600000006ff */
[----:B------:R-:W-:Y:S01]  /*0820*/  LOP3.LUT R28, R28, 0xffff, RZ, 0xc0, !PT ;  /* 0x0000ffff1c1c7812 */ /* 0x000fe200078ec0ff */
[----:B------:R-:W-:Y:S01]  /*0830*/  IDP.4A.S8.S8 R23, R23, R0, R25 ;  /* 0x0000000017177226 */ /* 0x000fe20000000619 */
[----:B------:R-:W-:Y:S01]  /*0840*/  LOP3.LUT R26, R26, 0xffff, RZ, 0xc0, !PT ;  /* 0x0000ffff1a1a7812 */ /* 0x000fe200078ec0ff */
[----:B------:R-:W-:Y:S01]  /*0850*/  IDP.4A.S8.S8 R25, R20, UR5, RZ ;  /* 0x0000000514197c26 */ /* 0x000fe200080006ff */
[----:B------:R-:W-:Y:S02]  /*0860*/  SHF.R.U32.HI R6, RZ, 0x8, R28 ;  /* 0x00000008ff067819 */ /* 0x000fe4000001161c */
[----:B------:R-:W-:Y:S01]  /*0870*/  LOP3.LUT R11, R28, 0xff, RZ, 0xc0, !PT ;  /* 0x000000ff1c0b7812 */ /* 0x000fe200078ec0ff */
[----:B------:R-:W-:Y:S01]  /*0880*/  IDP.4A.S8.S8 R25, R0, UR5, R25 ;  /* 0x0000000500197c26 */ /* 0x000fe20008000619 */
[----:B0-----:R-:W-:Y:S02]  /*0890*/  SHF.R.U32.HI R3, RZ, 0x8, R26 ;  /* 0x00000008ff037819 */ /* 0x001fe4000001161a */
[----:B------:R-:W-:Y:S01]  /*08a0*/  LOP3.LUT R7, R26, 0xff, RZ, 0xc0, !PT ;  /* 0x000000ff1a077812 */ /* 0x000fe200078ec0ff */
[----:B------:R-:W-:Y:S01]  /*08b0*/  IMAD R11, R22, R11, RZ ;  /* 0x0000000b160b7224 */ /* 0x000fe200078e02ff */
[----:B------:R-:W-:-:S02]  /*08c0*/  LOP3.LUT R6, R6, 0xffff, RZ, 0xc0, !PT ;  /* 0x0000ffff06067812 */ /* 0x000fc400078ec0ff */
[----:B------:R-:W-:Y:S01]  /*08d0*/  LOP3.LUT R10, R3, 0xffff, RZ, 0xc0, !PT ;  /* 0x0000ffff030a7812 */ /* 0x000fe200078ec0ff */
[----:B------:R-:W-:Y:S01]  /*08e0*/  IMAD R3, R24, R7, RZ ;  /* 0x0000000718037224 */ /* 0x000fe200078e02ff */
[----:B------:R-:W-:Y:S01]  /*08f0*/  I2FP.F32.S32 R11, R11 ;  /* 0x0000000b000b7245 */ /* 0x000fe20000201400 */
[----:B------:R-:W-:Y:S02]  /*0900*/  IMAD R6, R25, R6, RZ ;  /* 0x0000000619067224 */ /* 0x000fe400078e02ff */
[----:B------:R-:W-:Y:S01]  /*0910*/  HADD2.F32 R0, -RZ, R9.H0_H0 ;  /* 0x20000009ff007230 */ /* 0x000fe20000004100 */
[----:B------:R-:W-:Y:S01]  /*0920*/  I2FP.F32.S32 R3, R3 ;  /* 0x0000000300037245 */ /* 0x000fe20000201400 */
[----:B------:R-:W-:Y:S01]  /*0930*/  IMAD R10, R23, R10, RZ ;  /* 0x0000000a170a7224 */ /* 0x000fe200078e02ff */
[----:B------:R-:W-:Y:S01]  /*0940*/  I2FP.F32.S32 R6, R6 ;  /* 0x0000000600067245 */ /* 0x000fe20000201400 */
[----:B------:R-:W-:Y:S02]  /*0950*/  HADD2.F32 R2, -RZ, R2.H0_H0 ;  /* 0x20000002ff027230 */ /* 0x000fe40000004100 */
[C---:B------:R-:W-:Y:S01]  /*0960*/  FFMA.FTZ R11, R0.reuse, R11, RZ ;  /* 0x0000000b000b7223 */ /* 0x040fe200000100ff */
[--C-:B------:R-:W-:Y:S01]  /*0970*/  HADD2.F32 R7, -RZ, R8.reuse.H1_H1 ;  /* 0x30000008ff077230 */ /* 0x100fe20000004100 */
[----:B------:R-:W-:Y:S01]  /*0980*/  I2FP.F32.S32 R10, R10 ;  /* 0x0000000a000a7245 */ /* 0x000fe20000201400 */
[----:B------:R-:W-:Y:S01]  /*0990*/  FFMA.FTZ R3, R0, R3, RZ ;  /* 0x0000000300037223 */ /* 0x000fe200000100ff */
[----:B------:R-:W-:Y:S01]  /*09a0*/  FFMA.FTZ R6, R2, R6, R11 ;  /* 0x0000000602067223 */ /* 0x000fe2000001000b */
[----:B------:R-:W-:-:S02]  /*09b0*/  HADD2.F32 R8, -RZ, R8.H0_H0 ;  /* 0x20000008ff087230 */ /* 0x000fc40000004100 */
[----:B------:R-:W-:Y:S01]  /*09c0*/  FFMA.FTZ R3, R2, R10, R3 ;  /* 0x0000000a02037223 */ /* 0x000fe20000010003 */
[----:B------:R-:W-:-:S04]  /*09d0*/  FMUL.FTZ R6, R6, R7 ;  /* 0x0000000706067220 */ /* 0x000fc80000410000 */
[----:B------:R-:W-:-:S04]  /*09e0*/  FFMA.FTZ R3, R3, R8, -R6 ;  /* 0x0000000803037223 */ /* 0x000fc80000010806 */
[----:B------:R-:W-:Y:S01]  /*09f0*/  FADD.FTZ R16, R3, R16 ;  /* 0x0000001003107221 */ /* 0x000fe20000010000 */
[----:B------:R-:W-:Y:S06]  /*0a00*/  @!P1 BRA `(.L_x_46) ;  /* 0xfffffff800609947 */ /* 0x000fec000383ffff */
.L_x_45:
[----:B------:R-:W-:Y:S05]  /*0a10*/  BSYNC.RECONVERGENT B0 ;  /* 0x0000000000007941 */ /* 0x000fea0003800200 */
.L_x_44:
        /* <DEDUP_REMOVED lines=16> */
[----:B---3--:R-:W-:-:S04]  /*0b20*/  IMAD R13, R13, UR4, R12 ;  /* 0x000000040d0d7c24 */ /* 0x008fc8000f8e020c */
[----:B--2---:R-:W-:-:S05]  /*0b30*/  IMAD.WIDE.U32 R2, R13, 0x2, R2 ;  /* 0x000000020d027825 */ /* 0x004fca00078e0002 */
[----:B------:R-:W-:Y:S01]  /*0b40*/  STG.E.U16 desc[UR6][R2.64], R0 ;  /* 0x0000000002007986 */ /* 0x000fe2000c101506 */
[----:B------:R-:W-:Y:S05]  /*0b50*/  EXIT ;  /* 0x000000000000794d */ /* 0x000fea0003800000 */
.L_x_47:
        /* <DEDUP_REMOVED lines=10> */
.L_x_1146:


//--------------------- .text._Z9moe_vec_qIN3c108BFloat16ELi256ELi32E10block_q4_KLi2EXadL_ZN45_INTERNAL_8d5cb472_14_gguf_kernel_cu_cd24131917vec_dot_q4_K_q8_1EPKvPK10block_q8_1RKiEEEvS5_S5_PT_PS9_iiii --------------------------
	.section	.text._Z9moe_vec_qIN3c108BFloat16ELi256ELi32E10block_q4_KLi2EXadL_ZN45_INTERNAL_8d5cb472_14_gguf_kernel_cu_cd24131917vec_dot_q4_K_q8_1EPKvPK10block_q8_1RKiEEEvS5_S5_PT_PS9_iiii,"ax",@progbits
	.align	128
.text._Z9moe_vec_qIN3c108BFloat16ELi256ELi32E10block_q4_KLi2EXadL_ZN45_INTERNAL_8d5cb472_14_gguf_kernel_cu_cd24131917vec_dot_q4_K_q8_1EPKvPK10block_q8_1RKiEEEvS5_S5_PT_PS9_iiii:
        .type           _Z9moe_vec_qIN3c108BFloat16ELi256ELi32E10block_q4_KLi2EXadL_ZN45_INTERNAL_8d5cb472_14_gguf_kernel_cu_cd24131917vec_dot_q4_K_q8_1EPKvPK10block_q8_1RKiEEEvS5_S5_PT_PS9_iiii,@function
        .size           _Z9moe_vec_qIN3c108BFloat16ELi256ELi32E10block_q4_KLi2EXadL_ZN45_INTERNAL_8d5cb472_14_gguf_kernel_cu_cd24131917vec_dot_q4_K_q8_1EPKvPK10block_q8_1RKiEEEvS5_S5_PT_PS9_iiii,(.L_x_1147 - _Z9moe_vec_qIN3c108BFloat16ELi256ELi32E10block_q4_KLi2EXadL_ZN45_INTERNAL_8d5cb472_14_gguf_kernel_cu_cd24131917vec_dot_q4_K_q8_1EPKvPK10block_q8_1RKiEEEvS5_S5_PT_PS9_iiii)
        .other          _Z9moe_vec_qIN3c108BFloat16ELi256ELi32E10block_q4_KLi2EXadL_ZN45_INTERNAL_8d5cb472_14_gguf_kernel_cu_cd24131917vec_dot_q4_K_q8_1EPKvPK10block_q8_1RKiEEEvS5_S5_PT_PS9_iiii,@"STO_CUDA_ENTRY STV_DEFAULT"
_Z9moe_vec_qIN3c108BFloat16ELi256ELi32E10block_q4_KLi2EXadL_ZN45_INTERNAL_8d5cb472_14_gguf_kernel_cu_cd24131917vec_dot_q4_K_q8_1EPKvPK10block_q8_1RKiEEEvS5_S5_PT_PS9_iiii:
        /* <DEDUP_REMOVED lines=20> */
[----:B------:R-:W-:Y:S01]  /*0140*/  HFMA2 R23, -RZ, RZ, 0, 0 ;  /* 0x00000000ff177431 */ /* 0x000fe200000001ff */
        /* <DEDUP_REMOVED lines=24> */
[----:B-----5:R-:W-:Y:S01]  /*02d0*/  IMAD R5, R5, UR5, RZ ;  /* 0x0000000505057c24 */ /* 0x020fe2000f8e02ff */
[----:B------:R-:W-:Y:S06]  /*02e0*/  @P0 BRA `(.L_x_49) ;  /* 0x0000001000380947 */ /* 0x000fec0003800000 */
[----:B------:R-:W-:Y:S01]  /*02f0*/  LOP3.LUT R4, RZ, R24, RZ, 0x33, !PT ;  /* 0x00000018ff047212 */ /* 0x000fe200078e33ff */
[----:B------:R-:W-:Y:S01]  /*0300*/  IMAD.SHL.U32 R6, R2, 0x2, RZ ;  /* 0x0000000202067824 */ /* 0x000fe200078e00ff */
[----:B------:R-:W-:Y:S01]  /*0310*/  BSSY.RECONVERGENT B1, `(.L_x_50) ;  /* 0x000005d000017945 */ /* 0x000fe20003800200 */
[----:B------:R-:W-:Y:S01]  /*0320*/  SHF.R.S32.HI R13, RZ, 0x1f, R5 ;  /* 0x0000001fff0d7819 */ /* 0x000fe20000011405 */
[----:B------:R-:W-:Y:S02]  /*0330*/  IMAD R25, R0, UR4, RZ ;  /* 0x0000000400197c24 */ /* 0x000fe4000f8e02ff */
[----:B------:R-:W-:Y:S01]  /*0340*/  VIADD R7, R4, UR4 ;  /* 0x0000000404077c36 */ /* 0x000fe20008000000 */
[----:B------:R-:W-:Y:S01]  /*0350*/  SHF.L.U32 R4, R2, 0x2, RZ ;  /* 0x0000000202047819 */ /* 0x000fe200000006ff */
[----:B------:R-:W-:Y:S01]  /*0360*/  IMAD.MOV.U32 R23, RZ, RZ, RZ ;  /* 0x000000ffff177224 */ /* 0x000fe200078e00ff */
[----:B------:R-:W-:Y:S02]  /*0370*/  LOP3.LUT R6, R6, 0x1e, RZ, 0xc0, !PT ;  /* 0x0000001e06067812 */ /* 0x000fe400078ec0ff */
[----:B------:R-:W-:-:S02]  /*0380*/  LOP3.LUT P1, RZ, R7, 0x2, RZ, 0xc0, !PT ;  /* 0x0000000207ff7812 */ /* 0x000fc4000782c0ff */
[----:B------:R-:W-:Y:S02]  /*0390*/  LOP3.LUT R4, R4, 0xc, RZ, 0xc0, !PT ;  /* 0x0000000c04047812 */ /* 0x000fe400078ec0ff */
[----:B------:R-:W-:Y:S02]  /*03a0*/  SHF.R.U32.HI R21, RZ, 0x3, R6 ;  /* 0x00000003ff157819 */ /* 0x000fe40000011606 */
[----:B------:R-:W-:Y:S02]  /*03b0*/  ISETP.GE.U32.AND P0, PT, R7, 0x2, PT ;  /* 0x000000020700780c */ /* 0x000fe40003f06070 */
[----:B------:R-:W-:Y:S01]  /*03c0*/  LOP3.LUT R7, R2, 0x3, RZ, 0xc0, !PT ;  /* 0x0000000302077812 */ /* 0x000fe200078ec0ff */
[C---:B------:R-:W-:Y:S01]  /*03d0*/  IMAD R8, R21.reuse, 0x20, R4 ;  /* 0x0000002015087824 */ /* 0x040fe200078e0204 */
[----:B------:R-:W-:-:S03]  /*03e0*/  SHF.L.U32 R9, R21, 0x1, RZ ;  /* 0x0000000115097819 */ /* 0x000fc600000006ff */
[----:B------:R-:W-:Y:S06]  /*03f0*/  @P1 BRA `(.L_x_51) ;  /* 0x0000000400381947 */ /* 0x000fec0003800000 */
[----:B------:R-:W0:Y:S01]  /*0400*/  LDC.64 R18, c[0x0][0x380] ;  /* 0x0000e000ff127b82 */ /* 0x000e220000000a00 */
[C---:B------:R-:W-:Y:S02]  /*0410*/  IMAD.IADD R4, R24.reuse, 0x1, R25 ;  /* 0x0000000118047824 */ /* 0x040fe400078e0219 */
[----:B------:R-:W-:-:S03]  /*0420*/  IMAD R9, R24, 0x8, R9 ;  /* 0x0000000818097824 */ /* 0x000fc600078e0209 */
[----:B------:R-:W-:-:S04]  /*0430*/  IADD3 R15, P1, PT, R5, R4, RZ ;  /* 0x00000004050f7210 */ /* 0x000fc80007f3e0ff */
[----:B------:R-:W-:-:S05]  /*0440*/  LEA.HI.X.SX32 R13, R4, R13, 0x1, P1 ;  /* 0x0000000d040d7211 */ /* 0x000fca00008f0eff */
[----:B------:R-:W-:Y:S02]  /*0450*/  IMAD R13, R13, 0x90, RZ ;  /* 0x000000900d0d7824 */ /* 0x000fe400078e02ff */
[----:B0-----:R-:W-:-:S03]  /*0460*/  IMAD.WIDE.U32 R18, R15, 0x90, R18 ;  /* 0x000000900f127825 */ /* 0x001fc600078e0012 */
[----:B------:R-:W-:Y:S02]  /*0470*/  IADD3 R16, P1, PT, R8, R18, RZ ;  /* 0x0000001208107210 */ /* 0x000fe40007f3e0ff */
[----:B------:R-:W-:Y:S01]  /*0480*/  IADD3 R19, PT, PT, R19, R13, RZ ;  /* 0x0000000d13137210 */ /* 0x000fe20007ffe0ff */
[----:B------:R-:W-:-:S04]  /*0490*/  IMAD.WIDE.U32 R12, R9, 0x24, R10 ;  /* 0x00000024090c7825 */ /* 0x000fc800078e000a */
[----:B------:R-:W-:Y:S02]  /*04a0*/  IMAD.X R17, RZ, RZ, R19, P1 ;  /* 0x000000ffff117224 */ /* 0x000fe400008e0613 */
[----:B------:R-:W-:-:S03]  /*04b0*/  IMAD.WIDE.U32 R14, R7, 0x4, R12 ;  /* 0x00000004070e7825 */ /* 0x000fc600078e000c */
[----:B------:R-:W2:Y:S04]  /*04c0*/  LDG.E.CONSTANT R9, desc[UR6][R16.64+0x10] ;  /* 0x0000100610097981 */ /* 0x000ea8000c1e9900 */
[----:B------:R-:W3:Y:S04]  /*04d0*/  LDG.E.CONSTANT R4, desc[UR6][R14.64+0x4] ;  /* 0x000004060e047981 */ /* 0x000ee8000c1e9900 */
[----:B------:R3:W4:Y:S04]  /*04e0*/  LDG.E.CONSTANT R22, desc[UR6][R16.64+0x20] ;  /* 0x0000200610167981 */ /* 0x000728000c1e9900 */
[----:B------:R-:W5:Y:S01]  /*04f0*/  LDG.E.CONSTANT R23, desc[UR6][R14.64+0x14] ;  /* 0x000014060e177981 */ /* 0x000f62000c1e9900 */
[----:B------:R-:W-:Y:S01]  /*0500*/  IMAD.WIDE.U32 R20, R21, 0x2, R18 ;  /* 0x0000000215147825 */ /* 0x000fe200078e0012 */
[----:B------:R-:W-:Y:S01]  /*0510*/  ISETP.GE.U32.AND P1, PT, R6, 0x10, PT ;  /* 0x000000100600780c */ /* 0x000fe20003f26070 */
[----:B------:R-:W-:Y:S01]  /*0520*/  UMOV UR5, 0x1010101 ;  /* 0x0101010100057882 */ /* 0x000fe20000000000 */
[----:B------:R-:W5:Y:S04]  /*0530*/  LDG.E.CONSTANT R26, desc[UR6][R14.64+0x28] ;  /* 0x000028060e1a7981 */ /* 0x000f68000c1e9900 */
[----:B------:R0:W5:Y:S04]  /*0540*/  LDG.E.CONSTANT R28, desc[UR6][R14.64+0x38] ;  /* 0x000038060e1c7981 */ /* 0x000168000c1e9900 */
[----:B------:R-:W5:Y:S04]  /*0550*/  LDG.E.CONSTANT R18, desc[UR6][R18.64] ;  /* 0x0000000612127981 */ /* 0x000f68000c1e9900 */
[----:B------:R-:W5:Y:S04]  /*0560*/  @P1 LDG.E.U16.CONSTANT R17, desc[UR6][R20.64] ;  /* 0x0000000614111981 */ /* 0x000f68000c1e9500 */
[----:B------:R-:W5:Y:S01]  /*0570*/  LDG.E.U16.CONSTANT R14, desc[UR6][R12.64+0x24] ;  /* 0x000024060c0e7981 */ /* 0x000f62000c1e9500 */
[----:B--2---:R-:W-:-:S05]  /*0580*/  LOP3.LUT R27, R9, 0xf0f0f0f, RZ, 0xc0, !PT ;  /* 0x0f0f0f0f091b7812 */ /* 0x004fca00078ec0ff */
[----:B---3--:R-:W-:Y:S02]  /*0590*/  IDP.4A.S8.S8 R16, R27, R4, RZ ;  /* 0x000000041b107226 */ /* 0x008fe400000006ff */
[----:B------:R-:W2:Y:S01]  /*05a0*/  LDG.E.U16.CONSTANT R27, desc[UR6][R20.64+0x4] ;  /* 0x00000406141b7981 */ /* 0x000ea2000c1e9500 */
[----:B----4-:R-:W-:-:S05]  /*05b0*/  LOP3.LUT R29, R22, 0xf0f0f0f, RZ, 0xc0, !PT ;  /* 0x0f0f0f0f161d7812 */ /* 0x010fca00078ec0ff */
[----:B-----5:R-:W-:Y:S02]  /*05c0*/  IDP.4A.S8.S8 R29, R29, R23, R16 ;  /* 0x000000171d1d7226 */ /* 0x020fe40000000610 */
[----:B------:R-:W0:Y:S01]  /*05d0*/  LDG.E.U16.CONSTANT R16, desc[UR6][R20.64+0x8] ;  /* 0x0000080614107981 */ /* 0x000e22000c1e9500 */
[----:B------:R-:W-:-:S04]  /*05e0*/  IDP.4A.S8.S8 R4, R4, UR5, RZ ;  /* 0x0000000504047c26 */ /* 0x000fc800080006ff */
[----:B------:R-:W-:Y:S01]  /*05f0*/  IDP.4A.S8.S8 R23, R23, UR5, R4 ;  /* 0x0000000517177c26 */ /* 0x000fe20008000604 */
[----:B--2---:R-:W-:-:S04]  /*0600*/  @P1 SHF.R.U32.HI R4, RZ, 0x2, R27 ;  /* 0x00000002ff041819 */ /* 0x004fc8000001161b */
[----:B------:R-:W-:Y:S02]  /*0610*/  @P1 LOP3.LUT R4, R4, 0x3030, RZ, 0xc0, !PT ;  /* 0x0000303004041812 */ /* 0x000fe400078ec0ff */
[----:B0-----:R-:W-:-:S04]  /*0620*/  @P1 SHF.R.U32.HI R15, RZ, 0x4, R16 ;  /* 0x00000004ff0f1819 */ /* 0x001fc80000011610 */
[----:B------:R-:W-:Y:S02]  /*0630*/  @P1 LOP3.LUT R15, R4, 0xf0f, R15, 0xf8, !PT ;  /* 0x00000f0f040f1812 */ /* 0x000fe400078ef80f */
[----:B------:R0:W2:Y:S01]  /*0640*/  LDG.E.U16.CONSTANT R4, desc[UR6][R12.64] ;  /* 0x000000060c047981 */ /* 0x0000a2000c1e9500 */
[----:B------:R-:W-:Y:S02]  /*0650*/  @P1 SHF.R.U32.HI R17, RZ, 0x2, R17 ;  /* 0x00000002ff111819 */ /* 0x000fe40000011611 */
[----:B------:R-:W-:Y:S02]  /*0660*/  @!P1 LOP3.LUT R15, R16, 0x3f3f, RZ, 0xc0, !PT ;  /* 0x00003f3f100f9812 */ /* 0x000fe400078ec0ff */
[----:B------:R-:W-:Y:S02]  /*0670*/  @P1 LOP3.LUT R17, R17, 0x3030, RZ, 0xc0, !PT ;  /* 0x0000303011111812 */ /* 0x000fe400078ec0ff */
[----:B------:R-:W-:Y:S02]  /*0680*/  SHF.R.U32.HI R9, RZ, 0x4, R9 ;  /* 0x00000004ff097819 */ /* 0x000fe40000011609 */
[----:B------:R-:W-:-:S02]  /*0690*/  @P1 LOP3.LUT R17, R17, 0xf0f, R16, 0xf8, !PT ;  /* 0x00000f0f11111812 */ /* 0x000fc400078ef810 */
[----:B------:R-:W-:Y:S02]  /*06a0*/  @!P1 LOP3.LUT R17, R27, 0x3f3f, RZ, 0xc0, !PT ;  /* 0x00003f3f1b119812 */ /* 0x000fe400078ec0ff */
[----:B------:R-:W-:Y:S02]  /*06b0*/  LOP3.LUT R20, R15, 0xffff, RZ, 0xc0, !PT ;  /* 0x0000ffff0f147812 */ /* 0x000fe400078ec0ff */
[----:B------:R-:W-:Y:S02]  /*06c0*/  LOP3.LUT R9, R9, 0xf0f0f0f, RZ, 0xc0, !PT ;  /* 0x0f0f0f0f09097812 */ /* 0x000fe400078ec0ff */
[----:B------:R-:W-:Y:S02]  /*06d0*/  SHF.R.U32.HI R22, RZ, 0x4, R22 ;  /* 0x00000004ff167819 */ /* 0x000fe40000011616 */
[----:B------:R-:W-:Y:S02]  /*06e0*/  LOP3.LUT R17, R17, 0xffff, RZ, 0xc0, !PT ;  /* 0x0000ffff11117812 */ /* 0x000fe400078ec0ff */
[----:B------:R-:W-:Y:S01]  /*06f0*/  SHF.R.U32.HI R15, RZ, 0x8, R20 ;  /* 0x00000008ff0f7819 */ /* 0x000fe20000011614 */
[----:B------:R-:W-:Y:S01]  /*0700*/  IDP.4A.S8.S8 R21, R26, UR5, RZ ;  /* 0x000000051a157c26 */ /* 0x000fe200080006ff */
[----:B------:R-:W-:Y:S01]  /*0710*/  LOP3.LUT R20, R20, 0xff, RZ, 0xc0, !PT ;  /* 0x000000ff14147812 */ /* 0x000fe200078ec0ff */
[----:B------:R-:W-:Y:S01]  /*0720*/  IDP.4A.S8.S8 R9, R9, R26, RZ ;  /* 0x0000001a09097226 */ /* 0x000fe200000006ff */
[----:B------:R-:W-:-:S02]  /*0730*/  LOP3.LUT R22, R22, 0xf0f0f0f, RZ, 0xc0, !PT ;  /* 0x0f0f0f0f16167812 */ /* 0x000fc400078ec0ff */
[----:B------:R-:W-:Y:S02]  /*0740*/  LOP3.LUT R16, R17, 0xff, RZ, 0xc0, !PT ;  /* 0x000000ff11107812 */ /* 0x000fe400078ec0ff */
[----:B0-----:R-:W-:Y:S01]  /*0750*/  SHF.R.U32.HI R13, RZ, 0x8, R17 ;  /* 0x00000008ff0d7819 */ /* 0x001fe20000011611 */
[----:B------:R-:W-:Y:S01]  /*0760*/  IDP.4A.S8.S8 R12, R28, UR5, R21 ;  /* 0x000000051c0c7c26 */ /* 0x000fe20008000615 */
[----:B------:R-:W-:Y:S01]  /*0770*/  LOP3.LUT R17, R15, 0xffff, RZ, 0xc0, !PT ;  /* 0x0000ffff0f117812 */ /* 0x000fe200078ec0ff */
[----:B------:R-:W-:Y:S02]  /*0780*/  IMAD R20, R23, R20, RZ ;  /* 0x0000001417147224 */ /* 0x000fe400078e02ff */
[----:B------:R-:W-:Y:S01]  /*0790*/  IDP.4A.S8.S8 R22, R22, R28, R9 ;  /* 0x0000001c16167226 */ /* 0x000fe20000000609 */
[----:B------:R-:W-:Y:S01]  /*07a0*/  LOP3.LUT R15, R13, 0xffff, RZ, 0xc0, !PT ;  /* 0x0000ffff0d0f7812 */ /* 0x000fe200078ec0ff */
[----:B------:R-:W-:Y:S01]  /*07b0*/  IMAD R9, R29, R16, RZ ;  /* 0x000000101d097224 */ /* 0x000fe200078e02ff */
[----:B------:R-:W-:Y:S01]  /*07c0*/  I2FP.F32.S32 R13, R20 ;  /* 0x00000014000d7245 */ /* 0x000fe20000201400 */
[----:B------:R-:W-:-:S02]  /*07d0*/  IMAD R12, R12, R17, RZ ;  /* 0x000000110c0c7224 */ /* 0x000fc400078e02ff */
[----:B------:R-:W-:Y:S01]  /*07e0*/  IMAD R15, R22, R15, RZ ;  /* 0x0000000f160f7224 */ /* 0x000fe200078e02ff */
[----:B------:R-:W-:Y:S01]  /*07f0*/  I2FP.F32.S32 R9, R9 ;  /* 0x0000000900097245 */ /* 0x000fe20000201400 */
[----:B------:R-:W-:Y:S01]  /*0800*/  HADD2.F32 R14, -RZ, R14.H0_H0 ;  /* 0x2000000eff0e7230 */ /* 0x000fe20000004100 */
[----:B------:R-:W-:Y:S02]  /*0810*/  I2FP.F32.S32 R16, R12 ;  /* 0x0000000c00107245 */ /* 0x000fe40000201400 */
[----:B------:R-:W-:Y:S01]  /*0820*/  I2FP.F32.S32 R12, R15 ;  /* 0x0000000f000c7245 */ /* 0x000fe20000201400 */
[----:B------:R-:W-:Y:S02]  /*0830*/  VIADD R24, R24, 0x2 ;  /* 0x0000000218187836 */ /* 0x000fe40000000000 */
[----:B--2---:R-:W-:-:S05]  /*0840*/  HADD2.F32 R4, -RZ, R4.H0_H0 ;  /* 0x20000004ff047230 */ /* 0x004fca0000004100 */
[C---:B------:R-:W-:Y:S01]  /*0850*/  FFMA.FTZ R13, R4.reuse, R13, RZ ;  /* 0x0000000d040d7223 */ /* 0x040fe200000100ff */
[----:B------:R-:W-:Y:S01]  /*0860*/  FFMA.FTZ R9, R4, R9, RZ ;  /* 0x0000000904097223 */ /* 0x000fe200000100ff */
[--C-:B------:R-:W-:Y:S02]  /*0870*/  HADD2.F32 R4, -RZ, R18.reuse.H1_H1 ;  /* 0x30000012ff047230 */ /* 0x100fe40000004100 */
[C---:B------:R-:W-:Y:S01]  /*0880*/  FFMA.FTZ R13, R14.reuse, R16, R13 ;  /* 0x000000100e0d7223 */ /* 0x040fe2000001000d */
[----:B------:R-:W-:Y:S02]  /*0890*/  HADD2.F32 R18, -RZ, R18.H0_H0 ;  /* 0x20000012ff127230 */ /* 0x000fe40000004100 */
[----:B------:R-:W-:Y:S01]  /*08a0*/  FFMA.FTZ R9, R14, R12, R9 ;  /* 0x0000000c0e097223 */ /* 0x000fe20000010009 */
[----:B------:R-:W-:-:S04]  /*08b0*/  FMUL.FTZ R4, R13, R4 ;  /* 0x000000040d047220 */ /* 0x000fc80000410000 */
[----:B------:R-:W-:-:S04]  /*08c0*/  FFMA.FTZ R4, R9, R18, -R4 ;  /* 0x0000001209047223 */ /* 0x000fc80000010804 */
[----:B------:R-:W-:-:S07]  /*08d0*/  FADD.FTZ R23, RZ, R4 ;  /* 0x00000004ff177221 */ /* 0x000fce0000010000 */
.L_x_51:
[----:B------:R-:W-:Y:S05]  /*08e0*/  BSYNC.RECONVERGENT B1 ;  /* 0x0000000000017941 */ /* 0x000fea0003800200 */
.L_x_50:
[----:B------:R-:W-:Y:S05]  /*08f0*/  @!P0 BRA `(.L_x_49) ;  /* 0x0000000800b48947 */ /* 0x000fea0003800000 */
[----:B------:R-:W-:Y:S01]  /*0900*/  IADD3 R4, PT, PT, R25, R24, RZ ;  /* 0x0000001819047210 */ /* 0x000fe20007ffe0ff */
[C---:B------:R-:W-:Y:S02]  /*0910*/  VIADD R22, R24.reuse, 0x2 ;  /* 0x0000000218167836 */ /* 0x040fe40000000000 */
[----:B------:R-:W-:-:S07]  /*0920*/  IMAD.SHL.U32 R9, R24, 0x8, RZ ;  /* 0x0000000818097824 */ /* 0x000fce00078e00ff */
.L_x_52:
[----:B------:R-:W0:Y:S01]  /*0930*/  LDC.64 R12, c[0x0][0x380] ;  /* 0x0000e000ff0c7b82 */ /* 0x000e220000000a00 */
[----:B------:R-:W-:Y:S02]  /*0940*/  SHF.R.S32.HI R17, RZ, 0x1f, R5 ;  /* 0x0000001fff117819 */ /* 0x000fe40000011405 */
[----:B------:R-:W-:Y:S02]  /*0950*/  IADD3 R15, P0, PT, R5, R4, RZ ;  /* 0x00000004050f7210 */ /* 0x000fe40007f1e0ff */
[----:B------:R-:W-:Y:S02]  /*0960*/  SHF.R.U32.HI R21, RZ, 0x3, R6 ;  /* 0x00000003ff157819 */ /* 0x000fe40000011606 */
[----:B------:R-:W-:-:S05]  /*0970*/  LEA.HI.X.SX32 R16, R4, R17, 0x1, P0 ;  /* 0x0000001104107211 */ /* 0x000fca00000f0eff */
[----:B------:R-:W-:Y:S02]  /*0980*/  IMAD R17, R16, 0x90, RZ ;  /* 0x0000009010117824 */ /* 0x000fe400078e02ff */
[----:B0-----:R-:W-:-:S05]  /*0990*/  IMAD.WIDE.U32 R14, R15, 0x90, R12 ;  /* 0x000000900f0e7825 */ /* 0x001fca00078e000c */
[----:B------:R-:W-:-:S03]  /*09a0*/  IADD3 R15, PT, PT, R15, R17, RZ ;  /* 0x000000110f0f7210 */ /* 0x000fc60007ffe0ff */
[----:B------:R-:W-:Y:S01]  /*09b0*/  IMAD.WIDE.U32 R18, R21, 0x2, R14 ;  /* 0x0000000215127825 */ /* 0x000fe200078e000e */
[----:B------:R-:W-:-:S04]  /*09c0*/  ISETP.GT.U32.AND P2, PT, R6, 0xf, PT ;  /* 0x0000000f0600780c */ /* 0x000fc80003f44070 */
[----:B------:R-:W2:Y:S04]  /*09d0*/  LDG.E.U16.CONSTANT R25, desc[UR6][R18.64+0x4] ;  /* 0x0000040612197981 */ /* 0x000ea8000c1e9500 */
[----:B------:R-:W3:Y:S05]  /*09e0*/  LDG.E.U16.CONSTANT R17, desc[UR6][R18.64+0x8] ;  /* 0x0000080612117981 */ /* 0x000eea000c1e9500 */
[----:B------:R-:W4:Y:S01]  /*09f0*/  @P2 LDG.E.U16.CONSTANT R20, desc[UR6][R18.64] ;  /* 0x0000000612142981 */ /* 0x000f22000c1e9500 */
[----:B------:R-:W-:-:S02]  /*0a00*/  IADD3 R16, P0, PT, R8, R14, RZ ;  /* 0x0000000e08107210 */ /* 0x000fc40007f1e0ff */
[----:B--2---:R-:W-:Y:S02]  /*0a10*/  @P2 SHF.R.U32.HI R24, RZ, 0x2, R25 ;  /* 0x00000002ff182819 */ /* 0x004fe40000011619 */
[----:B------:R-:W-:Y:S02]  /*0a20*/  @!P2 LOP3.LUT R25, R25, 0x3f3f, RZ, 0xc0, !PT ;  /* 0x00003f3f1919a812 */ /* 0x000fe400078ec0ff */
[----:B------:R-:W-:Y:S02]  /*0a30*/  @P2 LOP3.LUT R27, R24, 0x3030, RZ, 0xc0, !PT ;  /* 0x00003030181b2812 */ /* 0x000fe400078ec0ff */
[----:B---3--:R-:W-:Y:S02]  /*0a40*/  @P2 SHF.R.U32.HI R26, RZ, 0x4, R17 ;  /* 0x00000004ff1a2819 */ /* 0x008fe40000011611 */
[----:B------:R-:W-:Y:S02]  /*0a50*/  @!P2 LOP3.LUT R24, R17, 0x3f3f, RZ, 0xc0, !PT ;  /* 0x00003f3f1118a812 */ /* 0x000fe400078ec0ff */
[----:B------:R-:W-:Y:S01]  /*0a60*/  @P2 LOP3.LUT R24, R27, 0xf0f, R26, 0xf8, !PT ;  /* 0x00000f0f1b182812 */ /* 0x000fe200078ef81a */
[----:B------:R-:W-:Y:S01]  /*0a70*/  IMAD.SHL.U32 R26, R21, 0x2, RZ ;  /* 0x00000002151a7824 */ /* 0x000fe200078e00ff */
[----:B----4-:R-:W-:-:S04]  /*0a80*/  @P2 SHF.R.U32.HI R20, RZ, 0x2, R20 ;  /* 0x00000002ff142819 */ /* 0x010fc80000011614 */
[----:B------:R-:W-:Y:S02]  /*0a90*/  IADD3 R21, P1, PT, R26, R9, RZ ;  /* 0x000000091a157210 */ /* 0x000fe40007f3e0ff */
[----:B------:R-:W-:Y:S02]  /*0aa0*/  @P2 LOP3.LUT R20, R20, 0x3030, RZ, 0xc0, !PT ;  /* 0x0000303014142812 */ /* 0x000fe400078ec0ff */
[----:B------:R-:W-:Y:S01]  /*0ab0*/  LEA.HI.X.SX32 R26, R9, RZ, 0x1, P1 ;  /* 0x000000ff091a7211 */ /* 0x000fe200008f0eff */
[----:B------:R-:W-:Y:S01]  /*0ac0*/  IMAD.WIDE.U32 R18, R21, 0x24, R10 ;  /* 0x0000002415127825 */ /* 0x000fe200078e000a */
[----:B------:R-:W-:Y:S02]  /*0ad0*/  @P2 LOP3.LUT R25, R20, 0xf0f, R17, 0xf8, !PT ;  /* 0x00000f0f14192812 */ /* 0x000fe400078ef811 */
[----:B------:R-:W-:Y:S01]  /*0ae0*/  IADD3.X R17, PT, PT, RZ, R15, RZ, P0, !PT ;  /* 0x0000000fff117210 */ /* 0x000fe200007fe4ff */
[----:B------:R-:W-:-:S04]  /*0af0*/  IMAD R27, R26, 0x24, RZ ;  /* 0x000000241a1b7824 */ /* 0x000fc800078e02ff */
[----:B------:R-:W-:Y:S01]  /*0b00*/  IMAD.IADD R19, R19, 0x1, R27 ;  /* 0x0000000113137824 */ /* 0x000fe200078e021b */
[----:B------:R-:W2:Y:S01]  /*0b10*/  LDG.E.CONSTANT R26, desc[UR6][R16.64+0x10] ;  /* 0x00001006101a7981 */ /* 0x000ea2000c1e9900 */
[----:B------:R-:W-:-:S03]  /*0b20*/  IMAD.WIDE.U32 R20, R7, 0x4, R18 ;  /* 0x0000000407147825 */ /* 0x000fc600078e0012 */
[----:B------:R0:W3:Y:S04]  /*0b30*/  LDG.E.CONSTANT R27, desc[UR6][R16.64+0x20] ;  /* 0x00002006101b7981 */ /* 0x0000e8000c1e9900 */
[----:B------:R-:W0:Y:S04]  /*0b40*/  LDG.E.CONSTANT R29, desc[UR6][R20.64+0x4] ;  /* 0x00000406141d7981 */ /* 0x000e28000c1e9900 */
[----:B------:R-:W4:Y:S01]  /*0b50*/  LDG.E.CONSTANT R16, desc[UR6][R20.64+0x14] ;  /* 0x0000140614107981 */ /* 0x000f22000c1e9900 */
[----:B------:R-:W-:Y:S01]  /*0b60*/  UMOV UR5, 0x1010101 ;  /* 0x0101010100057882 */ /* 0x000fe20000000000 */
[----:B--2---:R-:W-:-:S05]  /*0b70*/  LOP3.LUT R28, R26, 0xf0f0f0f, RZ, 0xc0, !PT ;  /* 0x0f0f0f0f1a1c7812 */ /* 0x004fca00078ec0ff */
[----:B0-----:R-:W-:Y:S01]  /*0b80*/  IDP.4A.S8.S8 R17, R28, R29, RZ ;  /* 0x0000001d1c117226 */ /* 0x001fe200000006ff */
[----:B---3--:R-:W-:Y:S01]  /*0b90*/  LOP3.LUT R28, R27, 0xf0f0f0f, RZ, 0xc0, !PT ;  /* 0x0f0f0f0f1b1c7812 */ /* 0x008fe200078ec0ff */
[----:B------:R-:W-:-:S04]  /*0ba0*/  IDP.4A.S8.S8 R29, R29, UR5, RZ ;  /* 0x000000051d1d7c26 */ /* 0x000fc800080006ff */
[----:B----4-:R-:W-:Y:S02]  /*0bb0*/  IDP.4A.S8.S8 R28, R28, R16, R17 ;  /* 0x000000101c1c7226 */ /* 0x010fe40000000611 */
[----:B------:R-:W-:Y:S01]  /*0bc0*/  IDP.4A.S8.S8 R29, R16, UR5, R29 ;  /* 0x00000005101d7c26 */ /* 0x000fe2000800061d */
[----:B------:R-:W2:Y:S04]  /*0bd0*/  LDG.E.CONSTANT R17, desc[UR6][R20.64+0x38] ;  /* 0x0000380614117981 */ /* 0x000ea8000c1e9900 */
[----:B------:R0:W3:Y:S01]  /*0be0*/  LDG.E.CONSTANT R16, desc[UR6][R20.64+0x28] ;  /* 0x0000280614107981 */ /* 0x0000e2000c1e9900 */
[----:B------:R-:W-:Y:S02]  /*0bf0*/  SHF.R.U32.HI R26, RZ, 0x4, R26 ;  /* 0x00000004ff1a7819 */ /* 0x000fe4000001161a */
[----:B0-----:R-:W-:-:S02]  /*0c00*/  SHF.R.U32.HI R20, RZ, 0x4, R27 ;  /* 0x00000004ff147819 */ /* 0x001fc4000001161b */
[----:B------:R-:W-:Y:S02]  /*0c10*/  LOP3.LUT R27, R26, 0xf0f0f0f, RZ, 0xc0, !PT ;  /* 0x0f0f0f0f1a1b7812 */ /* 0x000fe400078ec0ff */
[----:B------:R-:W-:Y:S02]  /*0c20*/  LOP3.LUT R26, R20, 0xf0f0f0f, RZ, 0xc0, !PT ;  /* 0x0f0f0f0f141a7812 */ /* 0x000fe400078ec0ff */
[----:B------:R-:W-:Y:S01]  /*0c30*/  LOP3.LUT R25, R25, 0xffff, RZ, 0xc0, !PT ;  /* 0x0000ffff19197812 */ /* 0x000fe200078ec0ff */
[----:B---3--:R-:W-:-:S04]  /*0c40*/  IDP.4A.S8.S8 R27, R27, R16, RZ ;  /* 0x000000101b1b7226 */ /* 0x008fc800000006ff */
[----:B--2---:R-:W-:Y:S02]  /*0c50*/  IDP.4A.S8.S8 R20, R26, R17, R27 ;  /* 0x000000111a147226 */ /* 0x004fe4000000061b */
[----:B------:R-:W2:Y:S04]  /*0c60*/  LDG.E.U16.CONSTANT R26, desc[UR6][R18.64] ;  /* 0x00000006121a7981 */ /* 0x000ea8000c1e9500 */
[----:B------:R-:W3:Y:S01]  /*0c70*/  LDG.E.U16.CONSTANT R27, desc[UR6][R18.64+0x24] ;  /* 0x00002406121b7981 */ /* 0x000ee2000c1e9500 */
[----:B------:R-:W-:Y:S01]  /*0c80*/  IDP.4A.S8.S8 R16, R16, UR5, RZ ;  /* 0x0000000510107c26 */ /* 0x000fe200080006ff */
[----:B------:R-:W-:Y:S02]  /*0c90*/  SHF.R.U32.HI R21, RZ, 0x8, R25 ;  /* 0x00000008ff157819 */ /* 0x000fe40000011619 */
[----:B------:R-:W-:Y:S01]  /*0ca0*/  LOP3.LUT R25, R25, 0xff, RZ, 0xc0, !PT ;  /* 0x000000ff19197812 */ /* 0x000fe200078ec0ff */
[----:B------:R-:W-:-:S02]  /*0cb0*/  IDP.4A.S8.S8 R16, R17, UR5, R16 ;  /* 0x0000000511107c26 */ /* 0x000fc40008000610 */
[----:B------:R0:W4:Y:S02]  /*0cc0*/  LDG.E.CONSTANT R17, desc[UR6][R14.64] ;  /* 0x000000060e117981 */ /* 0x000124000c1e9900 */
[----:B------:R-:W-:Y:S02]  /*0cd0*/  IMAD R28, R28, R25, RZ ;  /* 0x000000191c1c7224 */ /* 0x000fe400078e02ff */
[----:B------:R-:W-:Y:S01]  /*0ce0*/  VIADD R25, R4, 0x2 ;  /* 0x0000000204197836 */ /* 0x000fe20000000000 */
[----:B------:R-:W-:Y:S02]  /*0cf0*/  LOP3.LUT R24, R24, 0xffff, RZ, 0xc0, !PT ;  /* 0x0000ffff18187812 */ /* 0x000fe400078ec0ff */
[----:B0-----:R-:W-:Y:S02]  /*0d00*/  LOP3.LUT R15, R21, 0xffff, RZ, 0xc0, !PT ;  /* 0x0000ffff150f7812 */ /* 0x001fe400078ec0ff */
[----:B------:R-:W-:-:S03]  /*0d10*/  SHF.R.S32.HI R18, RZ, 0x1f, R5 ;  /* 0x0000001fff127819 */ /* 0x000fc60000011405 */
[----:B------:R-:W-:Y:S01]  /*0d20*/  IMAD R20, R20, R15, RZ ;  /* 0x0000000f14147224 */ /* 0x000fe200078e02ff */
[----:B------:R-:W-:Y:S02]  /*0d30*/  IADD3 R15, P0, PT, R5, R25, RZ ;  /* 0x00000019050f7210 */ /* 0x000fe40007f1e0ff */
[----:B------:R-:W-:Y:S02]  /*0d40*/  LOP3.LUT R21, R24, 0xff, RZ, 0xc0, !PT ;  /* 0x000000ff18157812 */ /* 0x000fe400078ec0ff */
[----:B------:R-:W-:Y:S02]  /*0d50*/  LEA.HI.X.SX32 R25, R25, R18, 0x1, P0 ;  /* 0x0000001219197211 */ /* 0x000fe400000f0eff */
[----:B------:R-:W-:Y:S01]  /*0d60*/  I2FP.F32.S32 R19, R28 ;  /* 0x0000001c00137245 */ /* 0x000fe20000201400 */
[----:B------:R-:W-:Y:S01]  /*0d70*/  IMAD R29, R29, R21, RZ ;  /* 0x000000151d1d7224 */ /* 0x000fe200078e02ff */
[----:B------:R-:W-:Y:S01]  /*0d80*/  ISETP.GE.U32.AND P2, PT, R6, 0x10, PT ;  /* 0x000000100600780c */ /* 0x000fe20003f46070 */
[----:B------:R-:W-:Y:S01]  /*0d90*/  IMAD.WIDE.U32 R12, R15, 0x90, R12 ;  /* 0x000000900f0c7825 */ /* 0x000fe200078e000c */
[----:B------:R-:W-:-:S03]  /*0da0*/  I2FP.F32.S32 R20, R20 ;  /* 0x0000001400147245 */ /* 0x000fc60000201400 */
[----:B------:R-:W-:Y:S01]  /*0db0*/  IMAD R25, R25, 0x90, RZ ;  /* 0x0000009019197824 */ /* 0x000fe200078e02ff */
[----:B------:R-:W-:Y:S02]  /*0dc0*/  I2FP.F32.S32 R15, R29 ;  /* 0x0000001d000f7245 */ /* 0x000fe40000201400 */
[----:B------:R-:W-:Y:S01]  /*0dd0*/  SHF.R.U32.HI R29, RZ, 0x3, R6 ;  /* 0x00000003ff1d7819 */ /* 0x000fe20000011606 */
[----:B------:R-:W-:Y:S01]  /*0de0*/  IMAD.IADD R13, R13, 0x1, R25 ;  /* 0x000000010d0d7824 */ /* 0x000fe200078e0219 */
[----:B------:R-:W-:-:S04]  /*0df0*/  SHF.R.U32.HI R24, RZ, 0x8, R24 ;  /* 0x00000008ff187819 */ /* 0x000fc80000011618 */
[----:B------:R-:W-:-:S05]  /*0e00*/  LOP3.LUT R21, R24, 0xffff, RZ, 0xc0, !PT ;  /* 0x0000ffff18157812 */ /* 0x000fca00078ec0ff */
[----:B------:R-:W-:Y:S02]  /*0e10*/  IMAD R16, R16, R21, RZ ;  /* 0x0000001510107224 */ /* 0x000fe400078e02ff */
[----:B--2---:R-:W-:Y:S02]  /*0e20*/  HADD2.F32 R14, -RZ, R26.H0_H0 ;  /* 0x2000001aff0e7230 */ /* 0x004fe40000004100 */
[----:B---3--:R-:W-:-:S03]  /*0e30*/  HADD2.F32 R27, -RZ, R27.H0_H0 ;  /* 0x2000001bff1b7230 */ /* 0x008fc60000004100 */
[----:B------:R-:W-:-:S04]  /*0e40*/  FFMA.FTZ R18, R14, R19, RZ ;  /* 0x000000130e127223 */ /* 0x000fc800000100ff */
[----:B------:R-:W-:Y:S01]  /*0e50*/  FFMA.FTZ R25, R27, R20, R18 ;  /* 0x000000141b197223 */ /* 0x000fe20000010012 */
[----:B------:R-:W-:-:S05]  /*0e60*/  IMAD.WIDE.U32 R18, R29, 0x2, R12 ;  /* 0x000000021d127825 */ /* 0x000fca00078e000c */
[----:B------:R-:W2:Y:S04]  /*0e70*/  @P2 LDG.E.U16.CONSTANT R24, desc[UR6][R18.64] ;  /* 0x0000000612182981 */ /* 0x000ea8000c1e9500 */
[----:B------:R-:W3:Y:S04]  /*0e80*/  LDG.E.U16.CONSTANT R20, desc[UR6][R18.64+0x8] ;  /* 0x0000080612147981 */ /* 0x000ee8000c1e9500 */
[----:B------:R0:W5:Y:S01]  /*0e90*/  LDG.E.U16.CONSTANT R21, desc[UR6][R18.64+0x4] ;  /* 0x0000040612157981 */ /* 0x000162000c1e9500 */
[----:B------:R-:W-:Y:S01]  /*0ea0*/  FFMA.FTZ R14, R14, R15, RZ ;  /* 0x0000000f0e0e7223 */ /* 0x000fe200000100ff */
[----:B------:R-:W-:Y:S01]  /*0eb0*/  VIADD R26, R9, 0x10 ;  /* 0x00000010091a7836 */ /* 0x000fe20000000000 */
[----:B------:R-:W-:-:S02]  /*0ec0*/  SHF.L.U32 R15, R29, 0x1, RZ ;  /* 0x000000011d0f7819 */ /* 0x000fc400000006ff */
[----:B------:R-:W-:Y:S02]  /*0ed0*/  I2FP.F32.S32 R16, R16 ;  /* 0x0000001000107245 */ /* 0x000fe40000201400 */
[----:B------:R-:W-:-:S03]  /*0ee0*/  IADD3 R15, P1, PT, R15, R26, RZ ;  /* 0x0000001a0f0f7210 */ /* 0x000fc60007f3e0ff */
[----:B------:R-:W-:Y:S01]  /*0ef0*/  FFMA.FTZ R27, R27, R16, R14 ;  /* 0x000000101b1b7223 */ /* 0x000fe2000001000e */
[----:B----4-:R-:W-:Y:S01]  /*0f00*/  HADD2.F32 R14, -RZ, R17.H1_H1 ;  /* 0x30000011ff0e7230 */ /* 0x010fe20000004100 */
[----:B------:R-:W-:-:S04]  /*0f10*/  LEA.HI.X.SX32 R26, R26, RZ, 0x1, P1 ;  /* 0x000000ff1a1a7211 */ /* 0x000fc800008f0eff */
[----:B------:R-:W-:Y:S01]  /*0f20*/  FMUL.FTZ R28, R27, R14 ;  /* 0x0000000e1b1c7220 */ /* 0x000fe20000410000 */
[----:B------:R-:W-:Y:S02]  /*0f30*/  IMAD R27, R26, 0x24, RZ ;  /* 0x000000241a1b7824 */ /* 0x000fe400078e02ff */
[----:B------:R-:W-:Y:S01]  /*0f40*/  IMAD.WIDE.U32 R14, R15, 0x24, R10 ;  /* 0x000000240f0e7825 */ /* 0x000fe200078e000a */
[----:B------:R-:W-:-:S03]  /*0f50*/  IADD3 R16, P0, PT, R8, R12, RZ ;  /* 0x0000000c08107210 */ /* 0x000fc60007f1e0ff */
[----:B------:R-:W-:Y:S02]  /*0f60*/  HADD2.F32 R26, -RZ, R17.H0_H0 ;  /* 0x20000011ff1a7230 */ /* 0x000fe40000004100 */
[----:B------:R-:W-:Y:S01]  /*0f70*/  IMAD.IADD R15, R15, 0x1, R27 ;  /* 0x000000010f0f7824 */ /* 0x000fe200078e021b */
[----:B------:R-:W-:Y:S02]  /*0f80*/  IADD3.X R17, PT, PT, RZ, R13, RZ, P0, !PT ;  /* 0x0000000dff117210 */ /* 0x000fe400007fe4ff */
[----:B0-----:R-:W-:-:S03]  /*0f90*/  FFMA.FTZ R18, R25, R26, -R28 ;  /* 0x0000001a19127223 */ /* 0x001fc6000001081c */
[----:B------:R-:W4:Y:S01]  /*0fa0*/  LDG.E.CONSTANT R25, desc[UR6][R16.64+0x20] ;  /* 0x0000200610197981 */ /* 0x000f22000c1e9900 */
[----:B------:R-:W-:Y:S01]  /*0fb0*/  FADD.FTZ R23, R18, R23 ;  /* 0x0000001712177221 */ /* 0x000fe20000010000 */
[----:B--2---:R-:W-:Y:S02]  /*0fc0*/  @P2 SHF.R.U32.HI R19, RZ, 0x2, R24 ;  /* 0x00000002ff132819 */ /* 0x004fe40000011618 */
[----:B------:R4:W2:Y:S02]  /*0fd0*/  LDG.E.CONSTANT R24, desc[UR6][R16.64+0x10] ;  /* 0x0000100610187981 */ /* 0x0008a4000c1e9900 */
[----:B------:R-:W-:Y:S01]  /*0fe0*/  @P2 LOP3.LUT R27, R19, 0x3030, RZ, 0xc0, !PT ;  /* 0x00003030131b2812 */ /* 0x000fe200078ec0ff */
[----:B------:R-:W-:-:S03]  /*0ff0*/  IMAD.WIDE.U32 R18, R7, 0x4, R14 ;  /* 0x0000000407127825 */ /* 0x000fc600078e000e */
[--C-:B---3--:R-:W-:Y:S02]  /*1000*/  @P2 LOP3.LUT R26, R27, 0xf0f, R20.reuse, 0xf8, !PT ;  /* 0x00000f0f1b1a2812 */ /* 0x108fe400078ef814 */
[----:B-----5:R-:W-:Y:S01]  /*1010*/  @P2 SHF.R.U32.HI R27, RZ, 0x2, R21 ;  /* 0x00000002ff1b2819 */ /* 0x020fe20000011615 */
[----:B------:R-:W3:Y:S01]  /*1020*/  LDG.E.CONSTANT R29, desc[UR6][R18.64+0x38] ;  /* 0x00003806121d7981 */ /* 0x000ee2000c1e9900 */
[----:B------:R-:W-:Y:S02]  /*1030*/  @!P2 LOP3.LUT R26, R21, 0x3f3f, RZ, 0xc0, !PT ;  /* 0x00003f3f151aa812 */ /* 0x000fe400078ec0ff */
[----:B------:R-:W-:Y:S02]  /*1040*/  @P2 LOP3.LUT R28, R27, 0x3030, RZ, 0xc0, !PT ;  /* 0x000030301b1c2812 */ /* 0x000fe400078ec0ff */
[----:B------:R-:W-:Y:S01]  /*1050*/  @P2 SHF.R.U32.HI R21, RZ, 0x4, R20 ;  /* 0x00000004ff152819 */ /* 0x000fe20000011614 */
[----:B------:R-:W5:Y:S03]  /*1060*/  LDG.E.CONSTANT R27, desc[UR6][R18.64+0x4] ;  /* 0x00000406121b7981 */ /* 0x000f66000c1e9900 */
[----:B------:R-:W-:-:S02]  /*1070*/  @P2 LOP3.LUT R21, R28, 0xf0f, R21, 0xf8, !PT ;  /* 0x00000f0f1c152812 */ /* 0x000fc400078ef815 */
[----:B------:R-:W3:Y:S01]  /*1080*/  LDG.E.CONSTANT R28, desc[UR6][R18.64+0x14] ;  /* 0x00001406121c7981 */ /* 0x000ee2000c1e9900 */
[----:B------:R-:W-:Y:S02]  /*1090*/  @!P2 LOP3.LUT R21, R20, 0x3f3f, RZ, 0xc0, !PT ;  /* 0x00003f3f1415a812 */ /* 0x000fe400078ec0ff */
[----:B----4-:R-:W-:Y:S02]  /*10a0*/  LOP3.LUT R17, R25, 0xf0f0f0f, RZ, 0xc0, !PT ;  /* 0x0f0f0f0f19117812 */ /* 0x010fe400078ec0ff */
[----:B--2---:R-:W-:-:S05]  /*10b0*/  LOP3.LUT R16, R24, 0xf0f0f0f, RZ, 0xc0, !PT ;  /* 0x0f0f0f0f18107812 */ /* 0x004fca00078ec0ff */
[----:B-----5:R-:W-:-:S04]  /*10c0*/  IDP.4A.S8.S8 R16, R16, R27, RZ ;  /* 0x0000001b10107226 */ /* 0x020fc800000006ff */
[----:B---3--:R-:W-:Y:S02]  /*10d0*/  IDP.4A.S8.S8 R20, R17, R28, R16 ;  /* 0x0000001c11147226 */ /* 0x008fe40000000610 */
[----:B------:R-:W2:Y:S01]  /*10e0*/  LDG.E.CONSTANT R17, desc[UR6][R18.64+0x28] ;  /* 0x0000280612117981 */ /* 0x000ea2000c1e9900 */
[----:B------:R-:W-:-:S04]  /*10f0*/  IDP.4A.S8.S8 R27, R27, UR5, RZ ;  /* 0x000000051b1b7c26 */ /* 0x000fc800080006ff */
[----:B------:R-:W-:Y:S02]  /*1100*/  IDP.4A.S8.S8 R16, R28, UR5, R27 ;  /* 0x000000051c107c26 */ /* 0x000fe4000800061b */
[----:B------:R-:W3:Y:S04]  /*1110*/  LDG.E.U16.CONSTANT R28, desc[UR6][R14.64] ;  /* 0x000000060e1c7981 */ /* 0x000ee8000c1e9500 */
[----:B------:R-:W4:Y:S04]  /*1120*/  LDG.E.U16.CONSTANT R27, desc[UR6][R14.64+0x24] ;  /* 0x000024060e1b7981 */ /* 0x000f28000c1e9500 */
[----:B------:R0:W5:Y:S01]  /*1130*/  LDG.E.CONSTANT R14, desc[UR6][R12.64] ;  /* 0x000000060c0e7981 */ /* 0x000162000c1e9900 */
[----:B------:R-:W-:-:S02]  /*1140*/  SHF.R.U32.HI R24, RZ, 0x4, R24 ;  /* 0x00000004ff187819 */ /* 0x000fc40000011618 */
[----:B------:R-:W-:Y:S02]  /*1150*/  SHF.R.U32.HI R25, RZ, 0x4, R25 ;  /* 0x00000004ff197819 */ /* 0x000fe40000011619 */
[----:B------:R-:W-:Y:S02]  /*1160*/  LOP3.LUT R24, R24, 0xf0f0f0f, RZ, 0xc0, !PT ;  /* 0x0f0f0f0f18187812 */ /* 0x000fe400078ec0ff */
[----:B------:R-:W-:Y:S02]  /*1170*/  LOP3.LUT R26, R26, 0xffff, RZ, 0xc0, !PT ;  /* 0x0000ffff1a1a7812 */ /* 0x000fe400078ec0ff */
[----:B------:R-:W-:Y:S02]  /*1180*/  LOP3.LUT R21, R21, 0xffff, RZ, 0xc0, !PT ;  /* 0x0000ffff15157812 */ /* 0x000fe400078ec0ff */
[----:B------:R-:W-:Y:S02]  /*1190*/  LOP3.LUT R25, R25, 0xf0f0f0f, RZ, 0xc0, !PT ;  /* 0x0f0f0f0f19197812 */ /* 0x000fe400078ec0ff */
[----:B0-----:R-:W-:-:S02]  /*11a0*/  SHF.R.U32.HI R12, RZ, 0x8, R26 ;  /* 0x00000008ff0c7819 */ /* 0x001fc4000001161a */
[----:B------:R-:W-:Y:S02]  /*11b0*/  SHF.R.U32.HI R15, RZ, 0x8, R21 ;  /* 0x00000008ff0f7819 */ /* 0x000fe40000011615 */
[----:B------:R-:W-:Y:S02]  /*11c0*/  LOP3.LUT R19, R21, 0xff, RZ, 0xc0, !PT ;  /* 0x000000ff15137812 */ /* 0x000fe400078ec0ff */
[----:B------:R-:W-:Y:S02]  /*11d0*/  LOP3.LUT R12, R12, 0xffff, RZ, 0xc0, !PT ;  /* 0x0000ffff0c0c7812 */ /* 0x000fe400078ec0ff */
[----:B------:R-:W-:Y:S01]  /*11e0*/  LOP3.LUT R18, R15, 0xffff, RZ, 0xc0, !PT ;  /* 0x0000ffff0f127812 */ /* 0x000fe200078ec0ff */
[----:B------:R-:W-:Y:S01]  /*11f0*/  IMAD R16, R16, R19, RZ ;  /* 0x0000001310107224 */ /* 0x000fe200078e02ff */
[----:B------:R-:W-:-:S04]  /*1200*/  LOP3.LUT R13, R26, 0xff, RZ, 0xc0, !PT ;  /* 0x000000ff1a0d7812 */ /* 0x000fc800078ec0ff */
[----:B------:R-:W-:Y:S01]  /*1210*/  I2FP.F32.S32 R15, R16 ;  /* 0x00000010000f7245 */ /* 0x000fe20000201400 */
[----:B------:R-:W-:-:S05]  /*1220*/  IMAD R13, R20, R13, RZ ;  /* 0x0000000d140d7224 */ /* 0x000fca00078e02ff */
[----:B------:R-:W-:Y:S01]  /*1230*/  I2FP.F32.S32 R13, R13 ;  /* 0x0000000d000d7245 */ /* 0x000fe20000201400 */
[----:B------:R-:W-:Y:S01]  /*1240*/  VIADD R9, R9, 0x20 ;  /* 0x0000002009097836 */ /* 0x000fe20000000000 */
[----:B------:R-:W-:Y:S01]  /*1250*/  IADD3 R4, PT, PT, R4, 0x4, RZ ;  /* 0x0000000404047810 */ /* 0x000fe20007ffe0ff */
[----:B--2---:R-:W-:Y:S02]  /*1260*/  IDP.4A.S8.S8 R24, R24, R17, RZ ;  /* 0x0000001118187226 */ /* 0x004fe400000006ff */
[----:B------:R-:W-:-:S04]  /*1270*/  IDP.4A.S8.S8 R17, R17, UR5, RZ ;  /* 0x0000000511117c26 */ /* 0x000fc800080006ff */
[----:B------:R-:W-:Y:S02]  /*1280*/  IDP.4A.S8.S8 R17, R29, UR5, R17 ;  /* 0x000000051d117c26 */ /* 0x000fe40008000611 */
[----:B------:R-:W-:Y:S02]  /*1290*/  IDP.4A.S8.S8 R29, R25, R29, R24 ;  /* 0x0000001d191d7226 */ /* 0x000fe40000000618 */
[----:B------:R-:W-:Y:S02]  /*12a0*/  IMAD R17, R17, R18, RZ ;  /* 0x0000001211117224 */ /* 0x000fe400078e02ff */
[----:B------:R-:W-:Y:S02]  /*12b0*/  IMAD R29, R29, R12, RZ ;  /* 0x0000000c1d1d7224 */ /* 0x000fe400078e02ff */
[----:B---3--:R-:W-:Y:S01]  /*12c0*/  HADD2.F32 R12, -RZ, R28.H0_H0 ;  /* 0x2000001cff0c7230 */ /* 0x008fe20000004100 */
[----:B------:R-:W-:Y:S01]  /*12d0*/  I2FP.F32.S32 R17, R17 ;  /* 0x0000001100117245 */ /* 0x000fe20000201400 */
[----:B----4-:R-:W-:-:S03]  /*12e0*/  HADD2.F32 R27, -RZ, R27.H0_H0 ;  /* 0x2000001bff1b7230 */ /* 0x010fc60000004100 */
[----:B------:R-:W-:-:S04]  /*12f0*/  FFMA.FTZ R16, R12, R15, RZ ;  /* 0x0000000f0c107223 */ /* 0x000fc800000100ff */
[----:B------:R-:W-:Y:S01]  /*1300*/  FFMA.FTZ R16, R27, R17, R16 ;  /* 0x000000111b107223 */ /* 0x000fe20000010010 */
[----:B------:R-:W-:Y:S01]  /*1310*/  VIADD R17, R22, 0x2 ;  /* 0x0000000216117836 */ /* 0x000fe20000000000 */
[----:B------:R-:W-:Y:S01]  /*1320*/  I2FP.F32.S32 R29, R29 ;  /* 0x0000001d001d7245 */ /* 0x000fe20000201400 */
[----:B-----5:R-:W-:-:S03]  /*1330*/  HADD2.F32 R15, -RZ, R14.H1_H1 ;  /* 0x3000000eff0f7230 */ /* 0x020fc60000004100 */
[----:B------:R-:W-:Y:S01]  /*1340*/  ISETP.GE.U32.AND P0, PT, R17, UR4, PT ;  /* 0x0000000411007c0c */ /* 0x000fe2000bf06070 */
[----:B------:R-:W-:Y:S01]  /*1350*/  FFMA.FTZ R12, R12, R13, RZ ;  /* 0x0000000d0c0c7223 */ /* 0x000fe200000100ff */
[----:B------:R-:W-:Y:S02]  /*1360*/  HADD2.F32 R13, -RZ, R14.H0_H0 ;  /* 0x2000000eff0d7230 */ /* 0x000fe40000004100 */
[----:B------:R-:W-:Y:S01]  /*1370*/  FMUL.FTZ R15, R16, R15 ;  /* 0x0000000f100f7220 */ /* 0x000fe20000410000 */
[----:B------:R-:W-:-:S04]  /*1380*/  FFMA.FTZ R12, R27, R29, R12 ;  /* 0x0000001d1b0c7223 */ /* 0x000fc8000001000c */
[----:B------:R-:W-:Y:S01]  /*1390*/  FFMA.FTZ R12, R12, R13, -R15 ;  /* 0x0000000d0c0c7223 */ /* 0x000fe2000001080f */
[----:B------:R-:W-:-:S03]  /*13a0*/  VIADD R22, R22, 0x4 ;  /* 0x0000000416167836 */ /* 0x000fc60000000000 */
[----:B------:R-:W-:Y:S01]  /*13b0*/  FADD.FTZ R23, R23, R12 ;  /* 0x0000000c17177221 */ /* 0x000fe20000010000 */
[----:B------:R-:W-:Y:S06]  /*13c0*/  @!P0 BRA `(.L_x_52) ;  /* 0xfffffff400588947 */ /* 0x000fec000383ffff */
.L_x_49:
[----:B------:R-:W-:Y:S05]  /*13d0*/  BSYNC.RECONVERGENT B0 ;  /* 0x0000000000007941 */ /* 0x000fea0003800200 */
.L_x_48:
        /* <DEDUP_REMOVED lines=20> */
.L_x_53:
        /* <DEDUP_REMOVED lines=14> */
.L_x_1147:


//--------------------- .text._Z9moe_vec_qIN3c108BFloat16ELi256ELi16E10block_q3_KLi1EXadL_ZN45_INTERNAL_8d5cb472_14_gguf_kernel_cu_cd24131917vec_dot_q3_K_q8_1EPKvPK10block_q8_1RKiEEEvS5_S5_PT_PS9_iiii --------------------------
	.section	.text._Z9moe_vec_qIN3c108BFloat16ELi256ELi16E10block_q3_KLi1EXadL_ZN45_INTERNAL_8d5cb472_14_gguf_kernel_cu_cd24131917vec_dot_q3_K_q8_1EPKvPK10block_q8_1RKiEEEvS5_S5_PT_PS9_iiii,"ax",@progbits
	.align	128
.text._Z9moe_vec_qIN3c108BFloat16ELi256ELi16E10block_q3_KLi1EXadL_ZN45_INTERNAL_8d5cb472_14_gguf_kernel_cu_cd24131917vec_dot_q3_K_q8_1EPKvPK10block_q8_1RKiEEEvS5_S5_PT_PS9_iiii:
        .type           _Z9moe_vec_qIN3c108BFloat16ELi256ELi16E10block_q3_KLi1EXadL_ZN45_INTERNAL_8d5cb472_14_gguf_kernel_cu_cd24131917vec_dot_q3_K_q8_1EPKvPK10block_q8_1RKiEEEvS5_S5_PT_PS9_iiii,@function
        .size           _Z9moe_vec_qIN3c108BFloat16ELi256ELi16E10block_q3_KLi1EXadL_ZN45_INTERNAL_8d5cb472_14_gguf_kernel_cu_cd24131917vec_dot_q3_K_q8_1EPKvPK10block_q8_1RKiEEEvS5_S5_PT_PS9_iiii,(.L_x_1148 - _Z9moe_vec_qIN3c108BFloat16ELi256ELi16E10block_q3_KLi1EXadL_ZN45_INTERNAL_8d5cb472_14_gguf_kernel_cu_cd24131917vec_dot_q3_K_q8_1EPKvPK10block_q8_1RKiEEEvS5_S5_PT_PS9_iiii)
        .other          _Z9moe_vec_qIN3c108BFloat16ELi256ELi16E10block_q3_KLi1EXadL_ZN45_INTERNAL_8d5cb472_14_gguf_kernel_cu_cd24131917vec_dot_q3_K_q8_1EPKvPK10block_q8_1RKiEEEvS5_S5_PT_PS9_iiii,@"STO_CUDA_ENTRY STV_DEFAULT"
_Z9moe_vec_qIN3c108BFloat16ELi256ELi16E10block_q3_KLi1EXadL_ZN45_INTERNAL_8d5cb472_14_gguf_kernel_cu_cd24131917vec_dot_q3_K_q8_1EPKvPK10block_q8_1RKiEEEvS5_S5_PT_PS9_iiii:
        /* <DEDUP_REMOVED lines=14> */
[----:B0-----:R-:W-:-:S05]  /*00e0*/  IMAD.WIDE.U32 R2, R13, 0x4, R2 ;  /* 0x000000040d027825 */ /* 0x001fca00078e0002 */
[----:B-1----:R0:W5:Y:S01]  /*00f0*/  LDG.E R16, desc[UR6][R2.64] ;  /* 0x0000000602107981 */ /* 0x002162000c1e1900 */
        /* <DEDUP_REMOVED lines=26> */
[----:B------:R-:W-:-:S05]  /*02a0*/  @!P2 LOP3.LUT R6, RZ, UR8, RZ, 0x33, !PT ;  /* 0x00000008ff06ac12 */ /* 0x000fca000f8e33ff */
[----:B----4-:R-:W-:-:S04]  /*02b0*/  IMAD R5, R6, UR10, RZ ;  /* 0x0000000a06057c24 */ /* 0x010fc8000f8e02ff */
[----:B0-----:R-:W-:-:S04]  /*02c0*/  IMAD.WIDE.U32 R2, R5, 0x4, R2 ;  /* 0x0000000405027825 */ /* 0x001fc800078e0002 */
[----:B-----5:R-:W-:Y:S01]  /*02d0*/  IMAD R16, R16, UR5, RZ ;  /* 0x0000000510107c24 */ /* 0x020fe2000f8e02ff */
[----:B------:R-:W-:Y:S06]  /*02e0*/  @P0 BRA `(.L_x_55) ;  /* 0x00000008006c0947 */ /* 0x000fec0003800000 */
[----:B------:R-:W-:Y:S01]  /*02f0*/  LOP3.LUT R0, R14, 0x8, RZ, 0xc0, !PT ;  /* 0x000000080e007812 */ /* 0x000fe200078ec0ff */
[----:B------:R-:W-:Y:S02]  /*0300*/  IMAD.MOV.U32 R17, RZ, RZ, RZ ;  /* 0x000000ffff117224 */ /* 0x000fe400078e00ff */
[----:B------:R-:W-:Y:S01]  /*0310*/  IMAD.SHL.U32 R21, R23, 0x8, RZ ;  /* 0x0000000817157824 */ /* 0x000fe200078e00ff */
[----:B------:R-:W-:Y:S01]  /*0320*/  LOP3.LUT R4, R0, 0x6, RZ, 0xfc, !PT ;  /* 0x0000000600047812 */ /* 0x000fe200078efcff */
[----:B------:R-:W-:Y:S01]  /*0330*/  IMAD R15, R12, UR4, R23 ;  /* 0x000000040c0f7c24 */ /* 0x000fe2000f8e0217 */
[----:B------:R-:W-:Y:S02]  /*0340*/  LOP3.LUT R19, R0, 0x4, RZ, 0xfc, !PT ;  /* 0x0000000400137812 */ /* 0x000fe400078efcff */
[----:B------:R-:W-:Y:S02]  /*0350*/  SHF.R.U32.HI R4, RZ, 0x1, R4 ;  /* 0x00000001ff047819 */ /* 0x000fe40000011604 */
[----:B------:R-:W-:-:S02]  /*0360*/  SHF.R.U32.HI R19, RZ, 0x1, R19 ;  /* 0x00000001ff137819 */ /* 0x000fc40000011613 */
[C---:B------:R-:W-:Y:S02]  /*0370*/  LOP3.LUT R20, R4.reuse, 0x4, RZ, 0xc0, !PT ;  /* 0x0000000404147812 */ /* 0x040fe400078ec0ff */
[----:B------:R-:W-:-:S07]  /*0380*/  LOP3.LUT R18, R4, 0x6, RZ, 0xc0, !PT ;  /* 0x0000000604127812 */ /* 0x000fce00078ec0ff */
.L_x_56:
[----:B------:R-:W0:Y:S01]  /*0390*/  LDC.64 R10, c[0x0][0x380] ;  /* 0x0000e000ff0a7b82 */ /* 0x000e220000000a00 */
[----:B------:R-:W-:Y:S01]  /*03a0*/  IADD3 R7, P0, PT, R16, R15, RZ ;  /* 0x0000000f10077210 */ /* 0x000fe20007f1e0ff */
[----:B------:R-:W-:Y:S01]  /*03b0*/  IMAD.SHL.U32 R0, R14, 0x4, RZ ;  /* 0x000000040e007824 */ /* 0x000fe200078e00ff */
[----:B------:R-:W-:-:S04]  /*03c0*/  SHF.R.S32.HI R5, RZ, 0x1f, R15 ;  /* 0x0000001fff057819 */ /* 0x000fc8000001140f */
[----:B------:R-:W-:Y:S02]  /*03d0*/  LEA.HI.X.SX32 R5, R16, R5, 0x1, P0 ;  /* 0x0000000510057211 */ /* 0x000fe400000f0eff */
[----:B------:R-:W-:-:S03]  /*03e0*/  LOP3.LUT R25, R0, 0x1c, RZ, 0xc0, !PT ;  /* 0x0000001c00197812 */ /* 0x000fc600078ec0ff */
[----:B------:R-:W-:Y:S02]  /*03f0*/  IMAD R5, R5, 0x6e, RZ ;  /* 0x0000006e05057824 */ /* 0x000fe400078e02ff */
[----:B0-----:R-:W-:Y:S01]  /*0400*/  IMAD.WIDE.U32 R10, R7, 0x6e, R10 ;  /* 0x0000006e070a7825 */ /* 0x001fe200078e000a */
[----:B------:R-:W-:-:S03]  /*0410*/  LOP3.LUT R7, R0, 0x3c, RZ, 0xc0, !PT ;  /* 0x0000003c00077812 */ /* 0x000fc600078ec0ff */
[----:B------:R-:W-:Y:S01]  /*0420*/  IMAD.IADD R11, R11, 0x1, R5 ;  /* 0x000000010b0b7824 */ /* 0x000fe200078e0205 */
[-C--:B------:R-:W-:Y:S02]  /*0430*/  IADD3 R26, P1, PT, R25, R10.reuse, RZ ;  /* 0x0000000a191a7210 */ /* 0x080fe40007f3e0ff */
[----:B------:R-:W-:-:S03]  /*0440*/  IADD3 R6, P0, PT, R7, R10, RZ ;  /* 0x0000000a07067210 */ /* 0x000fc60007f1e0ff */
[--C-:B------:R-:W-:Y:S02]  /*0450*/  IMAD.X R27, RZ, RZ, R11.reuse, P1 ;  /* 0x000000ffff1b7224 */ /* 0x100fe400008e060b */
[----:B------:R-:W-:-:S03]  /*0460*/  IMAD.X R7, RZ, RZ, R11, P0 ;  /* 0x000000ffff077224 */ /* 0x000fc600000e060b */
[----:B------:R-:W2:Y:S04]  /*0470*/  LDG.E.U16.CONSTANT R22, desc[UR6][R26.64] ;  /* 0x000000061a167981 */ /* 0x000ea8000c1e9500 */
[----:B------:R0:W2:Y:S04]  /*0480*/  LDG.E.U16.CONSTANT R29, desc[UR6][R26.64+0x2] ;  /* 0x000002061a1d7981 */ /* 0x0000a8000c1e9500 */
[----:B------:R-:W3:Y:S04]  /*0490*/  LDG.E.U16.CONSTANT R0, desc[UR6][R6.64+0x20] ;  /* 0x0000200606007981 */ /* 0x000ee8000c1e9500 */
[----:B------:R1:W3:Y:S01]  /*04a0*/  LDG.E.U16.CONSTANT R31, desc[UR6][R6.64+0x22] ;  /* 0x00002206061f7981 */ /* 0x0002e2000c1e9500 */
[----:B------:R-:W-:-:S04]  /*04b0*/  SHF.R.U32.HI R4, RZ, 0x2, R14 ;  /* 0x00000002ff047819 */ /* 0x000fc8000001160e */
[----:B------:R-:W-:-:S04]  /*04c0*/  LOP3.LUT R9, R4, 0x1, RZ, 0xc0, !PT ;  /* 0x0000000104097812 */ /* 0x000fc800078ec0ff */
[----:B------:R-:W-:Y:S02]  /*04d0*/  IADD3 R8, P0, PT, R9, R10, RZ ;  /* 0x0000000a09087210 */ /* 0x000fe40007f1e0ff */
[----:B------:R-:W-:Y:S01]  /*04e0*/  SHF.R.U32.HI R28, RZ, 0x1, R14 ;  /* 0x00000001ff1c7819 */ /* 0x000fe2000001160e */
[----:B------:R-:W-:Y:S01]  /*04f0*/  IMAD.WIDE R4, R21, 0x24, R2 ;  /* 0x0000002415047825 */ /* 0x000fe200078e0202 */
[----:B------:R4:W5:Y:S03]  /*0500*/  LDG.E.U16.CONSTANT R10, desc[UR6][R10.64+0x6c] ;  /* 0x00006c060a0a7981 */ /* 0x000966000c1e9500 */
[----:B------:R-:W-:Y:S01]  /*0510*/  IMAD.X R9, RZ, RZ, R11, P0 ;  /* 0x000000ffff097224 */ /* 0x000fe200000e060b */
[----:B0-----:R-:W-:-:S04]  /*0520*/  LOP3.LUT R27, R28, 0x4, RZ, 0xc0, !PT ;  /* 0x000000041c1b7812 */ /* 0x001fc800078ec0ff */
[----:B------:R-:W5:Y:S04]  /*0530*/  LDG.E.U8.CONSTANT R24, desc[UR6][R8.64+0x68] ;  /* 0x0000680608187981 */ /* 0x000f68000c1e9100 */
[----:B------:R-:W5:Y:S01]  /*0540*/  LDG.E.U8.CONSTANT R30, desc[UR6][R8.64+0x60] ;  /* 0x00006006081e7981 */ /* 0x000f62000c1e9100 */
[----:B------:R-:W-:-:S03]  /*0550*/  IMAD.WIDE.U32 R4, R27, 0x24, R4 ;  /* 0x000000241b047825 */ /* 0x000fc600078e0004 */
[----:B-1----:R-:W-:-:S05]  /*0560*/  IADD3 R6, P0, PT, R25, R4, RZ ;  /* 0x0000000419067210 */ /* 0x002fca0007f1e0ff */
[----:B------:R-:W-:-:S05]  /*0570*/  IMAD.X R7, RZ, RZ, R5, P0 ;  /* 0x000000ffff077224 */ /* 0x000fca00000e0605 */
[----:B------:R-:W5:Y:S01]  /*0580*/  LDG.E.CONSTANT R25, desc[UR6][R6.64+0x4] ;  /* 0x0000040606197981 */ /* 0x000f62000c1e9900 */
[----:B--2---:R-:W-:-:S05]  /*0590*/  IMAD R22, R29, 0x10000, R22 ;  /* 0x000100001d167824 */ /* 0x004fca00078e0216 */
[----:B------:R-:W-:Y:S01]  /*05a0*/  SHF.R.S32.HI R22, RZ, R27, R22 ;  /* 0x0000001bff167219 */ /* 0x000fe20000011416 */
[----:B---3--:R-:W-:-:S04]  /*05b0*/  IMAD R0, R31, 0x10000, R0 ;  /* 0x000100001f007824 */ /* 0x008fc800078e0200 */
[C---:B------:R-:W-:Y:S02]  /*05c0*/  IMAD.SHL.U32 R27, R22.reuse, 0x4, RZ ;  /* 0x00000004161b7824 */ /* 0x040fe400078e00ff */
[----:B------:R-:W-:Y:S01]  /*05d0*/  IMAD.SHL.U32 R29, R22, 0x2, RZ ;  /* 0x00000002161d7824 */ /* 0x000fe200078e00ff */
[----:B------:R-:W-:Y:S02]  /*05e0*/  SHF.R.U32.HI R28, RZ, 0x2, R0 ;  /* 0x00000002ff1c7819 */ /* 0x000fe40000011600 */
[----:B------:R-:W-:Y:S02]  /*05f0*/  LOP3.LUT R26, R0, 0x3030303, RZ, 0xc0, !PT ;  /* 0x03030303001a7812 */ /* 0x000fe400078ec0ff */
[----:B------:R-:W-:Y:S02]  /*0600*/  LOP3.LUT R31, R27, 0x4040404, RZ, 0xc, !PT ;  /* 0x040404041b1f7812 */ /* 0x000fe400078e0cff */
[----:B------:R-:W-:Y:S02]  /*0610*/  LOP3.LUT R27, R28, 0x3030303, RZ, 0xc0, !PT ;  /* 0x030303031c1b7812 */ /* 0x000fe400078ec0ff */
[----:B------:R-:W-:-:S02]  /*0620*/  LOP3.LUT R34, R29, 0x4040404, RZ, 0xc, !PT ;  /* 0x040404041d227812 */ /* 0x000fc400078e0cff */
[----:B------:R-:W-:Y:S02]  /*0630*/  IADD3 R29, PT, PT, R26, -0x7f7f7f80, -R31 ;  /* 0x808080801a1d7810 */ /* 0x000fe40007ffe81f */
[----:B------:R-:W-:Y:S02]  /*0640*/  IADD3 R28, PT, PT, R27, -0x7f7f7f80, -R34 ;  /* 0x808080801b1c7810 */ /* 0x000fe40007ffe822 */
[--C-:B------:R-:W-:Y:S02]  /*0650*/  LOP3.LUT R31, R31, 0x3030303, R0.reuse, 0xf8, !PT ;  /* 0x030303031f1f7812 */ /* 0x100fe400078ef800 */
[----:B------:R-:W-:Y:S02]  /*0660*/  LOP3.LUT R32, R29, 0x3030303, R0, 0x78, !PT ;  /* 0x030303031d207812 */ /* 0x000fe400078e7800 */
[----:B------:R-:W-:Y:S02]  /*0670*/  LOP3.LUT R34, R34, R27, R28, 0x64, !PT ;  /* 0x0000001b22227212 */ /* 0x000fe400078e641c */
[----:B------:R-:W-:-:S02]  /*0680*/  LOP3.LUT R31, R32, R31, RZ, 0xc0, !PT ;  /* 0x0000001f201f7212 */ /* 0x000fc400078ec0ff */
[----:B------:R-:W-:Y:S02]  /*0690*/  PRMT R33, R34, 0xba98, RZ ;  /* 0x0000ba9822217816 */ /* 0x000fe400000000ff */
[----:B------:R-:W-:Y:S02]  /*06a0*/  PRMT R32, R31, 0xba98, RZ ;  /* 0x0000ba981f207816 */ /* 0x000fe400000000ff */
[----:B------:R-:W-:Y:S02]  /*06b0*/  PRMT R34, R27, 0xba98, RZ ;  /* 0x0000ba981b227816 */ /* 0x000fe400000000ff */
[----:B------:R-:W-:Y:S02]  /*06c0*/  PRMT R27, R26, 0xba98, RZ ;  /* 0x0000ba981a1b7816 */ /* 0x000fe400000000ff */
[----:B------:R-:W-:Y:S02]  /*06d0*/  LOP3.LUT R26, R33, 0x80808080, R28, 0x6, !PT ;  /* 0x80808080211a7812 */ /* 0x000fe400078e061c */
[----:B------:R-:W-:-:S02]  /*06e0*/  LOP3.LUT R28, R32, 0x80808080, R29, 0x6, !PT ;  /* 0x80808080201c7812 */ /* 0x000fc400078e061d */
[----:B------:R-:W-:Y:S02]  /*06f0*/  SHF.R.U32.HI R29, RZ, 0x4, R0 ;  /* 0x00000004ff1d7819 */ /* 0x000fe40000011600 */
[----:B------:R-:W-:Y:S02]  /*0700*/  LOP3.LUT R27, R32, 0x7f7f7f7f, R27, 0x60, !PT ;  /* 0x7f7f7f7f201b7812 */ /* 0x000fe400078e601b */
[----:B------:R-:W-:Y:S02]  /*0710*/  LOP3.LUT R31, R14, 0x8, RZ, 0xc0, !PT ;  /* 0x000000080e1f7812 */ /* 0x000fe400078ec0ff */
[----:B------:R-:W-:Y:S02]  /*0720*/  LOP3.LUT R29, R29, 0x3030303, RZ, 0xc0, !PT ;  /* 0x030303031d1d7812 */ /* 0x000fe400078ec0ff */
[----:B------:R-:W-:Y:S02]  /*0730*/  LOP3.LUT R32, R22, 0x4040404, RZ, 0xc, !PT ;  /* 0x0404040416207812 */ /* 0x000fe400078e0cff */
[----:B------:R-:W-:-:S02]  /*0740*/  LOP3.LUT R33, R33, 0x7f7f7f7f, R34, 0x60, !PT ;  /* 0x7f7f7f7f21217812 */ /* 0x000fc400078e6022 */
[----:B------:R-:W-:Y:S02]  /*0750*/  LOP3.LUT R28, R27, R28, RZ, 0xfc, !PT ;  /* 0x0000001c1b1c7212 */ /* 0x000fe400078efcff */
[----:B----4-:R-:W-:Y:S02]  /*0760*/  SHF.R.U32.HI R11, RZ, 0x1, R31 ;  /* 0x00000001ff0b7819 */ /* 0x010fe4000001161f */
[C---:B------:R-:W-:Y:S02]  /*0770*/  IADD3 R32, PT, PT, R29.reuse, -0x7f7f7f80, -R32 ;  /* 0x808080801d207810 */ /* 0x040fe40007ffe820 */
[----:B------:R-:W-:Y:S02]  /*0780*/  LOP3.LUT R27, R29, 0x4040404, R22, 0xf4, !PT ;  /* 0x040404041d1b7812 */ /* 0x000fe400078ef416 */
[----:B------:R-:W-:Y:S02]  /*0790*/  LOP3.LUT R26, R33, R26, RZ, 0xfc, !PT ;  /* 0x0000001a211a7212 */ /* 0x000fe400078efcff */
[----:B------:R-:W-:-:S02]  /*07a0*/  LOP3.LUT R34, R27, R32, R29, 0x60, !PT ;  /* 0x000000201b227212 */ /* 0x000fc400078e601d */
[-C--:B-----5:R-:W-:Y:S01]  /*07b0*/  SHF.R.U32.HI R33, RZ, R11.reuse, R24 ;  /* 0x0000000bff217219 */ /* 0x0a0fe20000011618 */
[----:B------:R-:W2:Y:S01]  /*07c0*/  LDG.E.U8.CONSTANT R27, desc[UR6][R8.64+0x6a] ;  /* 0x00006a06081b7981 */ /* 0x000ea2000c1e9100 */
[----:B------:R-:W-:Y:S02]  /*07d0*/  SHF.R.U32.HI R31, RZ, R11, R30 ;  /* 0x0000000bff1f7219 */ /* 0x000fe4000001161e */
[----:B------:R-:W-:Y:S01]  /*07e0*/  PRMT R35, R34, 0xba98, RZ ;  /* 0x0000ba9822237816 */ /* 0x000fe200000000ff */
[----:B------:R-:W3:Y:S01]  /*07f0*/  LDG.E.U8.CONSTANT R30, desc[UR6][R8.64+0x62] ;  /* 0x00006206081e7981 */ /* 0x000ee2000c1e9100 */
[----:B------:R-:W-:Y:S01]  /*0800*/  IMAD.SHL.U32 R34, R33, 0x10, RZ ;  /* 0x0000001021227824 */ /* 0x000fe200078e00ff */
[----:B------:R-:W-:Y:S02]  /*0810*/  LOP3.LUT R31, R31, 0xf, RZ, 0xc0, !PT ;  /* 0x0000000f1f1f7812 */ /* 0x000fe400078ec0ff */
[----:B------:R-:W-:Y:S01]  /*0820*/  PRMT R36, R29, 0xba98, RZ ;  /* 0x0000ba981d247816 */ /* 0x000fe200000000ff */
[----:B------:R-:W-:Y:S01]  /*0830*/  IDP.4A.S8.S8 R28, R28, R25, RZ ;  /* 0x000000191c1c7226 */ /* 0x000fe200000006ff */
[----:B------:R-:W-:Y:S01]  /*0840*/  LOP3.LUT R29, R31, 0x30, R34, 0xf8, !PT ;  /* 0x000000301f1d7812 */ /* 0x000fe200078ef822 */
[----:B------:R-:W4:Y:S01]  /*0850*/  LDG.E.CONSTANT R33, desc[UR6][R6.64+0x70] ;  /* 0x0000700606217981 */ /* 0x000f22000c1e9900 */
[----:B------:R-:W-:-:S03]  /*0860*/  LOP3.LUT R37, R35, 0x80808080, R32, 0x6, !PT ;  /* 0x8080808023257812 */ /* 0x000fc600078e0620 */
[----:B------:R-:W5:Y:S01]  /*0870*/  LDG.E.U8.CONSTANT R34, desc[UR6][R8.64+0x64] ;  /* 0x0000640608227981 */ /* 0x000f62000c1e9100 */
[----:B------:R-:W-:-:S03]  /*0880*/  LOP3.LUT R36, R35, 0x7f7f7f7f, R36, 0x60, !PT ;  /* 0x7f7f7f7f23247812 */ /* 0x000fc600078e6024 */
[----:B------:R-:W4:Y:S04]  /*0890*/  LDG.E.U8.CONSTANT R35, desc[UR6][R8.64+0x66] ;  /* 0x0000660608237981 */ /* 0x000f28000c1e9100 */
[----:B------:R-:W4:Y:S01]  /*08a0*/  LDG.E.CONSTANT R31, desc[UR6][R6.64+0x28] ;  /* 0x00002806061f7981 */ /* 0x000f22000c1e9900 */
[----:B------:R-:W-:Y:S01]  /*08b0*/  LOP3.LUT R37, R36, R37, RZ, 0xfc, !PT ;  /* 0x0000002524257212 */ /* 0x000fe200078efcff */
[----:B------:R-:W-:Y:S02]  /*08c0*/  VIADD R29, R29, 0xffffffe0 ;  /* 0xffffffe01d1d7836 */ /* 0x000fe40000000000 */
[----:B------:R0:W4:Y:S04]  /*08d0*/  LDG.E.CONSTANT R32, desc[UR6][R6.64+0x4c] ;  /* 0x00004c0606207981 */ /* 0x000128000c1e9900 */
[----:B------:R-:W4:Y:S01]  /*08e0*/  LDG.E.U16.CONSTANT R36, desc[UR6][R4.64] ;  /* 0x0000000604247981 */ /* 0x000f22000c1e9500 */
[----:B------:R-:W-:-:S03]  /*08f0*/  IMAD R29, R29, R28, RZ ;  /* 0x0000001c1d1d7224 */ /* 0x000fc600078e02ff */
[----:B------:R-:W4:Y:S04]  /*0900*/  LDG.E.U16.CONSTANT R28, desc[UR6][R4.64+0x24] ;  /* 0x00002406041c7981 */ /* 0x000f28000c1e9500 */
[----:B------:R-:W4:Y:S04]  /*0910*/  LDG.E.U16.CONSTANT R25, desc[UR6][R4.64+0x48] ;  /* 0x0000480604197981 */ /* 0x000f28000c1e9500 */
[----:B------:R1:W4:Y:S01]  /*0920*/  LDG.E.U16.CONSTANT R6, desc[UR6][R4.64+0x6c] ;  /* 0x00006c0604067981 */ /* 0x000322000c1e9500 */
[----:B0-----:R-:W-:Y:S02]  /*0930*/  SHF.R.U32.HI R7, RZ, 0x6, R0 ;  /* 0x00000006ff077819 */ /* 0x001fe40000011600 */
[----:B------:R-:W-:-:S02]  /*0940*/  SHF.R.U32.HI R22, RZ, 0x1, R22 ;  /* 0x00000001ff167819 */ /* 0x000fc40000011616 */
[----:B------:R-:W-:Y:S02]  /*0950*/  LOP3.LUT R7, R7, 0x3030303, RZ, 0xc0, !PT ;  /* 0x0303030307077812 */ /* 0x000fe400078ec0ff */
[----:B------:R-:W-:-:S04]  /*0960*/  LOP3.LUT R22, R22, 0x4040404, RZ, 0xc, !PT ;  /* 0x0404040416167812 */ /* 0x000fc800078e0cff */
[----:B------:R-:W-:Y:S02]  /*0970*/  IADD3 R0, PT, PT, R7, -0x7f7f7f80, -R22 ;  /* 0x8080808007007810 */ /* 0x000fe40007ffe816 */
[----:B-1----:R-:W-:Y:S02]  /*0980*/  LOP3.LUT R5, R19, 0x4, RZ, 0xc0, !PT ;  /* 0x0000000413057812 */ /* 0x002fe400078ec0ff */
[----:B------:R-:W-:Y:S02]  /*0990*/  LOP3.LUT R22, R22, R7, R0, 0x64, !PT ;  /* 0x0000000716167212 */ /* 0x000fe400078e6400 */
[----:B------:R-:W-:Y:S02]  /*09a0*/  SHF.R.U32.HI R24, RZ, R19, R24 ;  /* 0x00000013ff187219 */ /* 0x000fe40000011618 */
[----:B------:R-:W-:Y:S02]  /*09b0*/  PRMT R9, R22, 0xba98, RZ ;  /* 0x0000ba9816097816 */ /* 0x000fe400000000ff */
[----:B------:R-:W-:-:S02]  /*09c0*/  PRMT R4, R7, 0xba98, RZ ;  /* 0x0000ba9807047816 */ /* 0x000fc400000000ff */
[C---:B------:R-:W-:Y:S02]  /*09d0*/  LOP3.LUT R0, R9.reuse, 0x80808080, R0, 0x6, !PT ;  /* 0x8080808009007812 */ /* 0x040fe400078e0600 */
[----:B------:R-:W-:-:S04]  /*09e0*/  LOP3.LUT R9, R9, 0x7f7f7f7f, R4, 0x60, !PT ;  /* 0x7f7f7f7f09097812 */ /* 0x000fc800078e6004 */
[----:B------:R-:W-:Y:S01]  /*09f0*/  LOP3.LUT R0, R9, R0, RZ, 0xfc, !PT ;  /* 0x0000000009007212 */ /* 0x000fe200078efcff */
[----:B------:R-:W-:Y:S01]  /*0a00*/  VIADD R23, R23, 0x2 ;  /* 0x0000000217177836 */ /* 0x000fe20000000000 */
[----:B------:R-:W-:-:S04]  /*0a10*/  I2FP.F32.S32 R29, R29 ;  /* 0x0000001d001d7245 */ /* 0x000fc80000201400 */
[----:B------:R-:W-:Y:S01]  /*0a20*/  ISETP.GE.U32.AND P0, PT, R23, UR4, PT ;  /* 0x0000000417007c0c */ /* 0x000fe2000bf06070 */
[----:B------:R-:W-:Y:S02]  /*0a30*/  HADD2.F32 R10, -RZ, R10.H0_H0 ;  /* 0x2000000aff0a7230 */ /* 0x000fe40000004100 */
[----:B------:R-:W-:Y:S02]  /*0a40*/  VIADD R21, R21, 0x10 ;  /* 0x0000001015157836 */ /* 0x000fe40000000000 */
[----:B------:R-:W-:Y:S01]  /*0a50*/  VIADD R15, R15, 0x2 ;  /* 0x000000020f0f7836 */ /* 0x000fe20000000000 */
[-C--:B---3--:R-:W-:Y:S02]  /*0a60*/  SHF.R.U32.HI R8, RZ, R11.reuse, R30 ;  /* 0x0000000bff087219 */ /* 0x088fe4000001161e */
[----:B--2---:R-:W-:Y:S02]  /*0a70*/  SHF.R.U32.HI R11, RZ, R11, R27 ;  /* 0x0000000bff0b7219 */ /* 0x004fe4000001161b */
[----:B------:R-:W-:-:S03]  /*0a80*/  LOP3.LUT R8, R8, 0xf, RZ, 0xc0, !PT ;  /* 0x0000000f08087812 */ /* 0x000fc600078ec0ff */
[----:B------:R-:W-:Y:S01]  /*0a90*/  IMAD.SHL.U32 R11, R11, 0x10, RZ ;  /* 0x000000100b0b7824 */ /* 0x000fe200078e00ff */
[----:B------:R-:W-:Y:S02]  /*0aa0*/  SHF.R.U32.HI R27, RZ, R18, R27 ;  /* 0x00000012ff1b7219 */ /* 0x000fe4000001161b */
[----:B-----5:R-:W-:Y:S01]  /*0ab0*/  SHF.R.U32.HI R34, RZ, R5, R34 ;  /* 0x00000005ff227219 */ /* 0x020fe20000011622 */
[----:B------:R-:W-:Y:S01]  /*0ac0*/  IMAD.SHL.U32 R5, R24, 0x10, RZ ;  /* 0x0000001018057824 */ /* 0x000fe200078e00ff */
[----:B------:R-:W-:Y:S02]  /*0ad0*/  LOP3.LUT R8, R8, 0x30, R11, 0xf8, !PT ;  /* 0x0000003008087812 */ /* 0x000fe400078ef80b */
[----:B----4-:R-:W-:Y:S02]  /*0ae0*/  SHF.R.U32.HI R35, RZ, R20, R35 ;  /* 0x00000014ff237219 */ /* 0x010fe40000011623 */
[----:B------:R-:W-:Y:S01]  /*0af0*/  LOP3.LUT R34, R34, 0xf, RZ, 0xc0, !PT ;  /* 0x0000000f22227812 */ /* 0x000fe200078ec0ff */
[----:B------:R-:W-:Y:S01]  /*0b00*/  IMAD.SHL.U32 R4, R27, 0x10, RZ ;  /* 0x000000101b047824 */ /* 0x000fe200078e00ff */
[----:B------:R-:W-:Y:S01]  /*0b10*/  LOP3.LUT R35, R35, 0xf, RZ, 0xc0, !PT ;  /* 0x0000000f23237812 */ /* 0x000fe200078ec0ff */
[----:B------:R-:W-:Y:S01]  /*0b20*/  VIADD R8, R8, 0xffffffe0 ;  /* 0xffffffe008087836 */ /* 0x000fe20000000000 */
[----:B------:R-:W-:Y:S01]  /*0b30*/  LOP3.LUT R5, R34, 0x30, R5, 0xf8, !PT ;  /* 0x0000003022057812 */ /* 0x000fe200078ef805 */
[----:B------:R-:W-:Y:S01]  /*0b40*/  IDP.4A.S8.S8 R31, R26, R31, RZ ;  /* 0x0000001f1a1f7226 */ /* 0x000fe200000006ff */
[----:B------:R-:W-:Y:S01]  /*0b50*/  LOP3.LUT R4, R35, 0x30, R4, 0xf8, !PT ;  /* 0x0000003023047812 */ /* 0x000fe200078ef804 */
[----:B------:R-:W-:-:S02]  /*0b60*/  IDP.4A.S8.S8 R32, R37, R32, RZ ;  /* 0x0000002025207226 */ /* 0x000fc400000006ff */
[----:B------:R-:W-:Y:S02]  /*0b70*/  IMAD R8, R8, R31, RZ ;  /* 0x0000001f08087224 */ /* 0x000fe400078e02ff */
[----:B------:R-:W-:Y:S02]  /*0b80*/  VIADD R5, R5, 0xffffffe0 ;  /* 0xffffffe005057836 */ /* 0x000fe40000000000 */
[----:B------:R-:W-:Y:S02]  /*0b90*/  IDP.4A.S8.S8 R33, R0, R33, RZ ;  /* 0x0000002100217226 */ /* 0x000fe400000006ff */
[----:B------:R-:W-:Y:S01]  /*0ba0*/  HADD2.F32 R0, -RZ, R36.H0_H0 ;  /* 0x20000024ff007230 */ /* 0x000fe20000004100 */
[----:B------:R-:W-:Y:S01]  /*0bb0*/  I2FP.F32.S32 R8, R8 ;  /* 0x0000000800087245 */ /* 0x000fe20000201400 */
[----:B------:R-:W-:Y:S02]  /*0bc0*/  VIADD R4, R4, 0xffffffe0 ;  /* 0xffffffe004047836 */ /* 0x000fe40000000000 */
[----:B------:R-:W-:-:S02]  /*0bd0*/  IMAD R5, R5, R32, RZ ;  /* 0x0000002005057224 */ /* 0x000fc400078e02ff */
[----:B------:R-:W-:Y:S01]  /*0be0*/  FFMA.FTZ R29, R0, R29, RZ ;  /* 0x0000001d001d7223 */ /* 0x000fe200000100ff */
[----:B------:R-:W-:Y:S02]  /*0bf0*/  HADD2.F32 R28, -RZ, R28.H0_H0 ;  /* 0x2000001cff1c7230 */ /* 0x000fe40000004100 */
[----:B------:R-:W-:Y:S01]  /*0c00*/  IMAD R4, R4, R33, RZ ;  /* 0x0000002104047224 */ /* 0x000fe200078e02ff */
[----:B------:R-:W-:Y:S01]  /*0c10*/  I2FP.F32.S32 R5, R5 ;  /* 0x0000000500057245 */ /* 0x000fe20000201400 */
[----:B------:R-:W-:Y:S02]  /*0c20*/  HADD2.F32 R25, -RZ, R25.H0_H0 ;  /* 0x20000019ff197230 */ /* 0x000fe40000004100 */
[----:B------:R-:W-:Y:S01]  /*0c30*/  FFMA.FTZ R8, R28, R8, R29 ;  /* 0x000000081c087223 */ /* 0x000fe2000001001d */
[----:B------:R-:W-:Y:S01]  /*0c40*/  HADD2.F32 R6, -RZ, R6.H0_H0 ;  /* 0x20000006ff067230 */ /* 0x000fe20000004100 */
[----:B------:R-:W-:Y:S02]  /*0c50*/  I2FP.F32.S32 R4, R4 ;  /* 0x0000000400047245 */ /* 0x000fe40000201400 */
[----:B------:R-:W-:-:S04]  /*0c60*/  FFMA.FTZ R5, R25, R5, R8 ;  /* 0x0000000519057223 */ /* 0x000fc80000010008 */
[----:B------:R-:W-:-:S04]  /*0c70*/  FFMA.FTZ R4, R6, R4, R5 ;  /* 0x0000000406047223 */ /* 0x000fc80000010005 */
[----:B------:R-:W-:Y:S01]  /*0c80*/  FFMA.FTZ R17, R10, R4, R17 ;  /* 0x000000040a117223 */ /* 0x000fe20000010011 */
[----:B------:R-:W-:Y:S06]  /*0c90*/  @!P0 BRA `(.L_x_56) ;  /* 0xfffffff400bc8947 */ /* 0x000fec000383ffff */
.L_x_55:
[----:B------:R-:W-:Y:S05]  /*0ca0*/  BSYNC.RECONVERGENT B0 ;  /* 0x0000000000007941 */ /* 0x000fea0003800200 */
.L_x_54:
        /* <DEDUP_REMOVED lines=19> */
.L_x_57:
        /* <DEDUP_REMOVED lines=10> */
.L_x_1148:


//--------------------- .text._Z9moe_vec_qIN3c108BFloat16ELi256ELi16E10block_q2_KLi1EXadL_ZN45_INTERNAL_8d5cb472_14_gguf_kernel_cu_cd24131917vec_dot_q2_K_q8_1EPKvPK10block_q8_1RKiEEEvS5_S5_PT_PS9_iiii --------------------------
	.section	.text._Z9moe_vec_qIN3c108BFloat16ELi256ELi16E10block_q2_KLi1EXadL_ZN45_INTERNAL_8d5cb472_14_gguf_kernel_cu_cd24131917vec_dot_q2_K_q8_1EPKvPK10block_q8_1RKiEEEvS5_S5_PT_PS9_iiii,"ax",@progbits
	.align	128
.text._Z9moe_vec_qIN3c108BFloat16ELi256ELi16E10block_q2_KLi1EXadL_ZN45_INTERNAL_8d5cb472_14_gguf_kernel_cu_cd24131917vec_dot_q2_K_q8_1EPKvPK10block_q8_1RKiEEEvS5_S5_PT_PS9_iiii:
        .type           _Z9moe_vec_qIN3c108BFloat16ELi256ELi16E10block_q2_KLi1EXadL_ZN45_INTERNAL_8d5cb472_14_gguf_kernel_cu_cd24131917vec_dot_q2_K_q8_1EPKvPK10block_q8_1RKiEEEvS5_S5_PT_PS9_iiii,@function
        .size           _Z9moe_vec_qIN3c108BFloat16ELi256ELi16E10block_q2_KLi1EXadL_ZN45_INTERNAL_8d5cb472_14_gguf_kernel_cu_cd24131917vec_dot_q2_K_q8_1EPKvPK10block_q8_1RKiEEEvS5_S5_PT_PS9_iiii,(.L_x_1149 - _Z9moe_vec_qIN3c108BFloat16ELi256ELi16E10block_q2_KLi1EXadL_ZN45_INTERNAL_8d5cb472_14_gguf_kernel_cu_cd24131917vec_dot_q2_K_q8_1EPKvPK10block_q8_1RKiEEEvS5_S5_PT_PS9_iiii)
        .other          _Z9moe_vec_qIN3c108BFloat16ELi256ELi16E10block_q2_KLi1EXadL_ZN45_INTERNAL_8d5cb472_14_gguf_kernel_cu_cd24131917vec_dot_q2_K_q8_1EPKvPK10block_q8_1RKiEEEvS5_S5_PT_PS9_iiii,@"STO_CUDA_ENTRY STV_DEFAULT"
_Z9moe_vec_qIN3c108BFloat16ELi256ELi16E10block_q2_KLi1EXadL_ZN45_INTERNAL_8d5cb472_14_gguf_kernel_cu_cd24131917vec_dot_q2_K_q8_1EPKvPK10block_q8_1RKiEEEvS5_S5_PT_PS9_iiii:
        /* <DEDUP_REMOVED lines=24> */
[----:B-1----:R-:W-:Y:S02]  /*0180*/  IADD3 R6, PT, PT, R2, 0xffffffe, RZ ;  /* 0x0ffffffe02067810 */ /* 0x002fe40007ffe0ff */
[----:B------:R-:W1:Y:S04]  /*0190*/  S2R R2, SR_TID.X ;  /* 0x0000000000027919 */ /* 0x000e680000002100 */
[----:B------:R2:W4:Y:S02]  /*01a0*/  F2I.FTZ.U32.TRUNC.NTZ R7, R6 ;  /* 0x0000000600077305 */ /* 0x000524000021f000 */
[----:B--2---:R-:W-:-:S02]  /*01b0*/  HFMA2 R6, -RZ, RZ, 0, 0 ;  /* 0x00000000ff067431 */ /* 0x004fc400000001ff */
        /* <DEDUP_REMOVED lines=9> */
[----:B------:R-:W-:Y:S01]  /*0250*/  @P0 IADD3 R4, PT, PT, R4, -UR8, RZ ;  /* 0x8000000804040c10 */ /* 0x000fe2000fffe0ff */
[----:B------:R-:W-:Y:S01]  /*0260*/  @P0 VIADD R8, R8, 0x1 ;  /* 0x0000000108080836 */ /* 0x000fe20000000000 */
[----:B------:R-:W-:Y:S02]  /*0270*/  ISETP.GE.U32.AND P0, PT, R9, UR4, PT ;  /* 0x0000000409007c0c */ /* 0x000fe4000bf06070 */
[----:B------:R-:W-:-:S13]  /*0280*/  ISETP.GE.U32.AND P1, PT, R4, UR8, PT ;  /* 0x0000000804007c0c */ /* 0x000fda000bf26070 */
[----:B------:R-:W-:Y:S02]  /*0290*/  @P1 IADD3 R8, PT, PT, R8, 0x1, RZ ;  /* 0x0000000108081810 */ /* 0x000fe40007ffe0ff */
[----:B------:R-:W-:-:S05]  /*02a0*/  @!P2 LOP3.LUT R8, RZ, UR8, RZ, 0x33, !PT ;  /* 0x00000008ff08ac12 */ /* 0x000fca000f8e33ff */
[----:B------:R-:W-:-:S04]  /*02b0*/  IMAD R7, R8, UR10, RZ ;  /* 0x0000000a08077c24 */ /* 0x000fc8000f8e02ff */
[----:B---3--:R-:W-:-:S04]  /*02c0*/  IMAD.WIDE.U32 R14, R7, 0x4, R14 ;  /* 0x00000004070e7825 */ /* 0x008fc800078e000e */
[----:B-----5:R-:W-:Y:S01]  /*02d0*/  IMAD R5, R5, UR5, RZ ;  /* 0x0000000505057c24 */ /* 0x020fe2000f8e02ff */
[----:B------:R-:W-:Y:S06]  /*02e0*/  @P0 BRA `(.L_x_59) ;  /* 0x0000000400a40947 */ /* 0x000fec0003800000 */
[----:B------:R-:W-:Y:S01]  /*02f0*/  SHF.R.U32.HI R4, RZ, 0x2, R2 ;  /* 0x00000002ff047819 */ /* 0x000fe20000011602 */
[----:B------:R-:W-:Y:S01]  /*0300*/  IMAD.SHL.U32 R8, R9, 0x8, RZ ;  /* 0x0000000809087824 */ /* 0x000fe200078e00ff */
[----:B------:R-:W-:Y:S02]  /*0310*/  MOV R6, RZ ;  /* 0x000000ff00067202 */ /* 0x000fe40000000f00 */
[----:B------:R-:W-:Y:S01]  /*0320*/  LOP3.LUT R7, R4, 0x1, RZ, 0xc0, !PT ;  /* 0x0000000104077812 */ /* 0x000fe200078ec0ff */
[----:B------:R-:W-:-:S03]  /*0330*/  IMAD R4, R0, UR4, R9 ;  /* 0x0000000400047c24 */ /* 0x000fc6000f8e0209 */
[----:B------:R-:W-:-:S07]  /*0340*/  LOP3.LUT R7, R7, 0x8, R2, 0xf8, !PT ;  /* 0x0000000807077812 */ /* 0x000fce00078ef802 */
.L_x_60:
[----:B------:R-:W0:Y:S01]  /*0350*/  LDC.64 R12, c[0x0][0x380] ;  /* 0x0000e000ff0c7b82 */ /* 0x000e220000000a00 */
[C---:B------:R-:W-:Y:S01]  /*0360*/  IADD3 R11, P0, PT, R5.reuse, R4, RZ ;  /* 0x00000004050b7210 */ /* 0x040fe20007f1e0ff */
[----:B------:R-:W-:Y:S01]  /*0370*/  IMAD.WIDE R18, R8, 0x24, R14 ;  /* 0x0000002408127825 */ /* 0x000fe200078e020e */
[----:B------:R-:W-:Y:S02]  /*0380*/  SHF.R.S32.HI R10, RZ, 0x1f, R4 ;  /* 0x0000001fff0a7819 */ /* 0x000fe40000011404 */
[----:B------:R-:W-:Y:S02]  /*0390*/  SHF.R.U32.HI R16, RZ, 0x1, R2 ;  /* 0x00000001ff107819 */ /* 0x000fe40000011602 */
[----:B------:R-:W-:Y:S02]  /*03a0*/  LEA.HI.X.SX32 R10, R5, R10, 0x1, P0 ;  /* 0x0000000a050a7211 */ /* 0x000fe400000f0eff */
[----:B------:R-:W-:Y:S02]  /*03b0*/  LOP3.LUT R17, R16, 0x4, RZ, 0xc0, !PT ;  /* 0x0000000410117812 */ /* 0x000fe400078ec0ff */
[----:B------:R-:W-:-:S03]  /*03c0*/  SHF.L.U32 R16, R2, 0x2, RZ ;  /* 0x0000000202107819 */ /* 0x000fc600000006ff */
[----:B------:R-:W-:Y:S01]  /*03d0*/  IMAD.WIDE.U32 R18, R17, 0x24, R18 ;  /* 0x0000002411127825 */ /* 0x000fe200078e0012 */
[C---:B------:R-:W-:Y:S02]  /*03e0*/  LOP3.LUT R21, R16.reuse, 0x3c, RZ, 0xc0, !PT ;  /* 0x0000003c10157812 */ /* 0x040fe400078ec0ff */
[----:B------:R-:W-:Y:S02]  /*03f0*/  LOP3.LUT R17, R16, 0x1c, RZ, 0xc0, !PT ;  /* 0x0000001c10117812 */ /* 0x000fe400078ec0ff */
[----:B------:R-:W2:Y:S02]  /*0400*/  LDG.E.U16.CONSTANT R25, desc[UR6][R18.64+0x24] ;  /* 0x0000240612197981 */ /* 0x000ea4000c1e9500 */
[----:B------:R-:W-:Y:S01]  /*0410*/  IADD3 R16, P1, PT, R17, R18, RZ ;  /* 0x0000001211107210 */ /* 0x000fe20007f3e0ff */
[----:B0-----:R-:W-:-:S03]  /*0420*/  IMAD.WIDE.U32 R12, R11, 0x54, R12 ;  /* 0x000000540b0c7825 */ /* 0x001fc600078e000c */
[----:B------:R-:W-:Y:S01]  /*0430*/  IADD3.X R17, PT, PT, RZ, R19, RZ, P1, !PT ;  /* 0x00000013ff117210 */ /* 0x000fe20000ffe4ff */
[----:B------:R-:W-:Y:S01]  /*0440*/  IMAD R11, R10, 0x54, RZ ;  /* 0x000000540a0b7824 */ /* 0x000fe200078e02ff */
[----:B------:R-:W-:-:S03]  /*0450*/  IADD3 R28, P2, PT, R7, R12, RZ ;  /* 0x0000000c071c7210 */ /* 0x000fc60007f5e0ff */
[----:B------:R-:W3:Y:S01]  /*0460*/  LDG.E.CONSTANT R23, desc[UR6][R16.64+0x28] ;  /* 0x0000280610177981 */ /* 0x000ee2000c1e9900 */
[----:B------:R-:W-:Y:S01]  /*0470*/  IADD3 R20, P0, PT, R21, R12, RZ ;  /* 0x0000000c15147210 */ /* 0x000fe20007f1e0ff */
[----:B------:R-:W-:Y:S02]  /*0480*/  IMAD.IADD R13, R13, 0x1, R11 ;  /* 0x000000010d0d7824 */ /* 0x000fe400078e020b */
[----:B------:R-:W4:Y:S02]  /*0490*/  LDG.E.CONSTANT R26, desc[UR6][R16.64+0x4c] ;  /* 0x00004c06101a7981 */ /* 0x000f24000c1e9900 */
[----:B------:R-:W-:Y:S01]  /*04a0*/  IMAD.X R21, RZ, RZ, R13, P0 ;  /* 0x000000ffff157224 */ /* 0x000fe200000e060d */
[----:B------:R-:W-:Y:S01]  /*04b0*/  IADD3.X R29, PT, PT, RZ, R13, RZ, P2, !PT ;  /* 0x0000000dff1d7210 */ /* 0x000fe200017fe4ff */
[----:B------:R-:W5:Y:S04]  /*04c0*/  LDG.E.CONSTANT R12, desc[UR6][R12.64+0x50] ;  /* 0x000050060c0c7981 */ /* 0x000f68000c1e9900 */
[----:B------:R-:W2:Y:S04]  /*04d0*/  LDG.E.U8.CONSTANT R10, desc[UR6][R28.64] ;  /* 0x000000061c0a7981 */ /* 0x000ea8000c1e9100 */
[----:B------:R-:W3:Y:S04]  /*04e0*/  LDG.E.CONSTANT R11, desc[UR6][R20.64+0x10] ;  /* 0x00001006140b7981 */ /* 0x000ee8000c1e9900 */
[----:B------:R-:W4:Y:S04]  /*04f0*/  LDG.E.U8.CONSTANT R22, desc[UR6][R28.64+0x2] ;  /* 0x000002061c167981 */ /* 0x000f28000c1e9100 */
[----:B------:R-:W5:Y:S04]  /*0500*/  LDG.E.U8.CONSTANT R24, desc[UR6][R28.64+0x4] ;  /* 0x000004061c187981 */ /* 0x000f68000c1e9100 */
[----:B------:R-:W4:Y:S04]  /*0510*/  LDG.E.CONSTANT R20, desc[UR6][R16.64+0x4] ;  /* 0x0000040610147981 */ /* 0x000f28000c1e9900 */
[----:B------:R-:W5:Y:S04]  /*0520*/  LDG.E.U16.CONSTANT R21, desc[UR6][R18.64] ;  /* 0x0000000612157981 */ /* 0x000f68000c1e9500 */
[----:B------:R2:W5:Y:S04]  /*0530*/  LDG.E.U8.CONSTANT R27, desc[UR6][R28.64+0x6] ;  /* 0x000006061c1b7981 */ /* 0x000568000c1e9100 */
[----:B------:R0:W5:Y:S04]  /*0540*/  LDG.E.CONSTANT R16, desc[UR6][R16.64+0x70] ;  /* 0x0000700610107981 */ /* 0x000168000c1e9900 */
[----:B------:R-:W5:Y:S04]  /*0550*/  LDG.E.U16.CONSTANT R28, desc[UR6][R18.64+0x48] ;  /* 0x00004806121c7981 */ /* 0x000f68000c1e9500 */
[----:B------:R1:W5:Y:S01]  /*0560*/  LDG.E.U16.CONSTANT R18, desc[UR6][R18.64+0x6c] ;  /* 0x00006c0612127981 */ /* 0x000362000c1e9500 */
[----:B------:R-:W-:-:S05]  /*0570*/  VIADD R9, R9, 0x2 ;  /* 0x0000000209097836 */ /* 0x000fca0000000000 */
[----:B------:R-:W-:Y:S02]  /*0580*/  ISETP.GE.U32.AND P0, PT, R9, UR4, PT ;  /* 0x0000000409007c0c */ /* 0x000fe4000bf06070 */
[----:B------:R-:W-:Y:S02]  /*0590*/  IADD3 R8, PT, PT, R8, 0x10, RZ ;  /* 0x0000001008087810 */ /* 0x000fe40007ffe0ff */
[----:B------:R-:W-:Y:S02]  /*05a0*/  IADD3 R4, PT, PT, R4, 0x2, RZ ;  /* 0x0000000204047810 */ /* 0x000fe40007ffe0ff */
[----:B--2---:R-:W-:Y:S02]  /*05b0*/  SHF.R.U32.HI R29, RZ, 0x4, R10 ;  /* 0x00000004ff1d7819 */ /* 0x004fe4000001160a */
[----:B---3--:R-:W-:-:S03]  /*05c0*/  LOP3.LUT R13, R11, 0x3030303, RZ, 0xc0, !PT ;  /* 0x030303030b0d7812 */ /* 0x008fc600078ec0ff */
[----:B0-----:R-:W-:Y:S01]  /*05d0*/  IMAD R17, R29, 0x100, R29 ;  /* 0x000001001d117824 */ /* 0x001fe200078e021d */
[----:B------:R-:W-:-:S04]  /*05e0*/  LOP3.LUT R29, R10, 0xf, RZ, 0xc0, !PT ;  /* 0x0000000f0a1d7812 */ /* 0x000fc800078ec0ff */
[----:B------:R-:W-:Y:S01]  /*05f0*/  LEA R17, R17, R17, 0x10 ;  /* 0x0000001111117211 */ /* 0x000fe200078e80ff */
[----:B----4-:R-:W-:-:S04]  /*0600*/  IDP.4A.S8.S8 R10, R13, R20, RZ ;  /* 0x000000140d0a7226 */ /* 0x010fc800000006ff */
[----:B------:R-:W-:Y:S02]  /*0610*/  IDP.4A.S8.S8 R17, R17, R20, RZ ;  /* 0x0000001411117226 */ /* 0x000fe400000006ff */
[----:B------:R-:W-:Y:S01]  /*0620*/  IMAD R10, R10, R29, RZ ;  /* 0x0000001d0a0a7224 */ /* 0x000fe200078e02ff */
[----:B------:R-:W-:Y:S01]  /*0630*/  SHF.R.U32.HI R29, RZ, 0x2, R11 ;  /* 0x00000002ff1d7819 */ /* 0x000fe2000001160b */
[----:B-----5:R-:W-:-:S03]  /*0640*/  HADD2.F32 R21, -RZ, R21.H0_H0 ;  /* 0x20000015ff157230 */ /* 0x020fc60000004100 */
[----:B------:R-:W-:Y:S02]  /*0650*/  I2FP.F32.S32 R13, R10 ;  /* 0x0000000a000d7245 */ /* 0x000fe40000201400 */
[----:B------:R-:W-:Y:S02]  /*0660*/  I2FP.F32.S32 R10, R17 ;  /* 0x00000011000a7245 */ /* 0x000fe40000201400 */
[----:B------:R-:W-:Y:S02]  /*0670*/  LOP3.LUT R17, R22, 0xf, RZ, 0xc0, !PT ;  /* 0x0000000f16117812 */ /* 0x000fe400078ec0ff */
[----:B------:R-:W-:Y:S02]  /*0680*/  LOP3.LUT R20, R29, 0x3030303, RZ, 0xc0, !PT ;  /* 0x030303031d147812 */ /* 0x000fe400078ec0ff */
[----:B------:R-:W-:Y:S01]  /*0690*/  SHF.R.U32.HI R22, RZ, 0x4, R22 ;  /* 0x00000004ff167819 */ /* 0x000fe20000011616 */
[C---:B------:R-:W-:Y:S01]  /*06a0*/  FFMA.FTZ R13, R21.reuse, R13, RZ ;  /* 0x0000000d150d7223 */ /* 0x040fe200000100ff */
[----:B------:R-:W-:Y:S01]  /*06b0*/  FFMA.FTZ R10, R21, R10, RZ ;  /* 0x0000000a150a7223 */ /* 0x000fe200000100ff */
[----:B------:R-:W-:-:S02]  /*06c0*/  IDP.4A.S8.S8 R20, R20, R23, RZ ;  /* 0x0000001714147226 */ /* 0x000fc400000006ff */
[----:B------:R-:W-:Y:S01]  /*06d0*/  IMAD R21, R22, 0x100, R22 ;  /* 0x0000010016157824 */ /* 0x000fe200078e0216 */
[----:B-1----:R-:W-:Y:S01]  /*06e0*/  SHF.R.U32.HI R19, RZ, 0x4, R24 ;  /* 0x00000004ff137819 */ /* 0x002fe20000011618 */
[----:B------:R-:W-:Y:S01]  /*06f0*/  IMAD R22, R20, R17, RZ ;  /* 0x0000001114167224 */ /* 0x000fe200078e02ff */
[----:B------:R-:W-:Y:S02]  /*0700*/  SHF.R.U32.HI R17, RZ, 0x4, R11 ;  /* 0x00000004ff117819 */ /* 0x000fe4000001160b */
[----:B------:R-:W-:Y:S02]  /*0710*/  LEA R20, R21, R21, 0x10 ;  /* 0x0000001515147211 */ /* 0x000fe400078e80ff */
[----:B------:R-:W-:Y:S02]  /*0720*/  LEA R19, R19, R19, 0x8 ;  /* 0x0000001313137211 */ /* 0x000fe400078e40ff */
[----:B------:R-:W-:Y:S01]  /*0730*/  SHF.R.U32.HI R21, RZ, 0x4, R27 ;  /* 0x00000004ff157819 */ /* 0x000fe2000001161b */
[----:B------:R-:W-:Y:S01]  /*0740*/  IDP.4A.S8.S8 R20, R20, R23, RZ ;  /* 0x0000001714147226 */ /* 0x000fe200000006ff */
[----:B------:R-:W-:Y:S01]  /*0750*/  LOP3.LUT R17, R17, 0x3030303, RZ, 0xc0, !PT ;  /* 0x0303030311117812 */ /* 0x000fe200078ec0ff */
[----:B------:R-:W-:Y:S01]  /*0760*/  IMAD R19, R19, 0x10000, R19 ;  /* 0x0001000013137824 */ /* 0x000fe200078e0213 */
[----:B------:R-:W-:-:S02]  /*0770*/  SHF.R.U32.HI R11, RZ, 0x6, R11 ;  /* 0x00000006ff0b7819 */ /* 0x000fc4000001160b */
[----:B------:R-:W-:Y:S01]  /*0780*/  LEA R21, R21, R21, 0x8 ;  /* 0x0000001515157211 */ /* 0x000fe200078e40ff */
[----:B------:R-:W-:Y:S01]  /*0790*/  HADD2.F32 R25, -RZ, R25.H0_H0 ;  /* 0x20000019ff197230 */ /* 0x000fe20000004100 */
[----:B------:R-:W-:Y:S01]  /*07a0*/  I2FP.F32.S32 R22, R22 ;  /* 0x0000001600167245 */ /* 0x000fe20000201400 */
[-C--:B------:R-:W-:Y:S01]  /*07b0*/  IDP.4A.S8.S8 R17, R17, R26.reuse, RZ ;  /* 0x0000001a11117226 */ /* 0x080fe200000006ff */
[----:B------:R-:W-:Y:S01]  /*07c0*/  LOP3.LUT R24, R24, 0xf, RZ, 0xc0, !PT ;  /* 0x0000000f18187812 */ /* 0x000fe200078ec0ff */
[----:B------:R-:W-:Y:S01]  /*07d0*/  IDP.4A.S8.S8 R19, R19, R26, RZ ;  /* 0x0000001a13137226 */ /* 0x000fe200000006ff */
[----:B------:R-:W-:Y:S02]  /*07e0*/  LOP3.LUT R11, R11, 0x3030303, RZ, 0xc0, !PT ;  /* 0x030303030b0b7812 */ /* 0x000fe400078ec0ff */
[----:B------:R-:W-:Y:S01]  /*07f0*/  LEA R21, R21, R21, 0x10 ;  /* 0x0000001515157211 */ /* 0x000fe200078e80ff */
[----:B------:R-:W-:Y:S01]  /*0800*/  FFMA.FTZ R13, R25, R22, R13 ;  /* 0x00000016190d7223 */ /* 0x000fe2000001000d */
[----:B------:R-:W-:Y:S01]  /*0810*/  I2FP.F32.S32 R20, R20 ;  /* 0x0000001400147245 */ /* 0x000fe20000201400 */
[----:B------:R-:W-:Y:S01]  /*0820*/  IMAD R24, R17, R24, RZ ;  /* 0x0000001811187224 */ /* 0x000fe200078e02ff */
[----:B------:R-:W-:Y:S01]  /*0830*/  LOP3.LUT R22, R27, 0xf, RZ, 0xc0, !PT ;  /* 0x0000000f1b167812 */ /* 0x000fe200078ec0ff */
[-C--:B------:R-:W-:Y:S01]  /*0840*/  IDP.4A.S8.S8 R11, R11, R16.reuse, RZ ;  /* 0x000000100b0b7226 */ /* 0x080fe200000006ff */
[----:B------:R-:W-:Y:S01]  /*0850*/  I2FP.F32.S32 R19, R19 ;  /* 0x0000001300137245 */ /* 0x000fe20000201400 */
[----:B------:R-:W-:-:S02]  /*0860*/  IDP.4A.S8.S8 R21, R21, R16, RZ ;  /* 0x0000001015157226 */ /* 0x000fc400000006ff */
[----:B------:R-:W-:Y:S01]  /*0870*/  FFMA.FTZ R25, R25, R20, R10 ;  /* 0x0000001419197223 */ /* 0x000fe2000001000a */
[----:B------:R-:W-:Y:S01]  /*0880*/  HADD2.F32 R28, -RZ, R28.H0_H0 ;  /* 0x2000001cff1c7230 */ /* 0x000fe20000004100 */
[----:B------:R-:W-:Y:S01]  /*0890*/  I2FP.F32.S32 R24, R24 ;  /* 0x0000001800187245 */ /* 0x000fe20000201400 */
[----:B------:R-:W-:Y:S01]  /*08a0*/  IMAD R11, R11, R22, RZ ;  /* 0x000000160b0b7224 */ /* 0x000fe200078e02ff */
[----:B------:R-:W-:Y:S01]  /*08b0*/  I2FP.F32.S32 R21, R21 ;  /* 0x0000001500157245 */ /* 0x000fe20000201400 */
[----:B------:R-:W-:Y:S02]  /*08c0*/  HADD2.F32 R18, -RZ, R18.H0_H0 ;  /* 0x20000012ff127230 */ /* 0x000fe40000004100 */
[C---:B------:R-:W-:Y:S01]  /*08d0*/  FFMA.FTZ R19, R28.reuse, R19, R25 ;  /* 0x000000131c137223 */ /* 0x040fe20000010019 */
[--C-:B------:R-:W-:Y:S01]  /*08e0*/  HADD2.F32 R16, -RZ, R12.reuse.H1_H1 ;  /* 0x3000000cff107230 */ /* 0x100fe20000004100 */
[----:B------:R-:W-:Y:S01]  /*08f0*/  I2FP.F32.S32 R10, R11 ;  /* 0x0000000b000a7245 */ /* 0x000fe20000201400 */
[----:B------:R-:W-:Y:S01]  /*0900*/  FFMA.FTZ R13, R28, R24, R13 ;  /* 0x000000181c0d7223 */ /* 0x000fe2000001000d */
[----:B------:R-:W-:Y:S01]  /*0910*/  FFMA.FTZ R19, R18, R21, R19 ;  /* 0x0000001512137223 */ /* 0x000fe20000010013 */
[----:B------:R-:W-:-:S02]  /*0920*/  HADD2.F32 R11, -RZ, R12.H0_H0 ;  /* 0x2000000cff0b7230 */ /* 0x000fc40000004100 */
[----:B------:R-:W-:Y:S01]  /*0930*/  FFMA.FTZ R10, R18, R10, R13 ;  /* 0x0000000a120a7223 */ /* 0x000fe2000001000d */
[----:B------:R-:W-:-:S04]  /*0940*/  FMUL.FTZ R19, R19, R16 ;  /* 0x0000001013137220 */ /* 0x000fc80000410000 */
[----:B------:R-:W-:-:S04]  /*0950*/  FFMA.FTZ R11, R10, R11, -R19 ;  /* 0x0000000b0a0b7223 */ /* 0x000fc80000010813 */
[----:B------:R-:W-:Y:S01]  /*0960*/  FADD.FTZ R6, R11, R6 ;  /* 0x000000060b067221 */ /* 0x000fe20000010000 */
[----:B------:R-:W-:Y:S06]  /*0970*/  @!P0 BRA `(.L_x_60) ;  /* 0xfffffff800748947 */ /* 0x000fec000383ffff */
.L_x_59:
[----:B------:R-:W-:Y:S05]  /*0980*/  BSYNC.RECONVERGENT B0 ;  /* 0x0000000000007941 */ /* 0x000fea0003800200 */
.L_x_58:
        /* <DEDUP_REMOVED lines=20> */
.L_x_61:
        /* <DEDUP_REMOVED lines=11> */
.L_x_1149:


//--------------------- .text._Z9moe_vec_qIN3c108BFloat16ELi32ELi8E10block_q8_0Li2EXadL_ZN45_INTERNAL_8d5cb472_14_gguf_kernel_cu_cd24131917vec_dot_q8_0_q8_1EPKvPK10block_q8_1RKiEEEvS5_S5_PT_PS9_iiii --------------------------
	.section	.text._Z9moe_vec_qIN3c108BFloat16ELi32ELi8E10block_q8_0Li2EXadL_ZN45_INTERNAL_8d5cb472_14_gguf_kernel_cu_cd24131917vec_dot_q8_0_q8_1EPKvPK10block_q8_1RKiEEEvS5_S5_PT_PS9_iiii,"ax",@progbits
	.align	128
.text._Z9moe_vec_qIN3c108BFloat16ELi32ELi8E10block_q8_0Li2EXadL_ZN45_INTERNAL_8d5cb472_14_gguf_kernel_cu_cd24131917vec_dot_q8_0_q8_1EPKvPK10block_q8_1RKiEEEvS5_S5_PT_PS9_iiii:
        .type           _Z9moe_vec_qIN3c108BFloat16ELi32ELi8E10block_q8_0Li2EXadL_ZN45_INTERNAL_8d5cb472_14_gguf_kernel_cu_cd24131917vec_dot_q8_0_q8_1EPKvPK10block_q8_1RKiEEEvS5_S5_PT_PS9_iiii,@function
        .size           _Z9moe_vec_qIN3c108BFloat16ELi32ELi8E10block_q8_0Li2EXadL_ZN45_INTERNAL_8d5cb472_14_gguf_kernel_cu_cd24131917vec_dot_q8_0_q8_1EPKvPK10block_q8_1RKiEEEvS5_S5_PT_PS9_iiii,(.L_x_1150 - _Z9moe_vec_qIN3c108BFloat16ELi32ELi8E10block_q8_0Li2EXadL_ZN45_INTERNAL_8d5cb472_14_gguf_kernel_cu_cd24131917vec_dot_q8_0_q8_1EPKvPK10block_q8_1RKiEEEvS5_S5_PT_PS9_iiii)
        .other          _Z9moe_vec_qIN3c108BFloat16ELi32ELi8E10block_q8_0Li2EXadL_ZN45_INTERNAL_8d5cb472_14_gguf_kernel_cu_cd24131917vec_dot_q8_0_q8_1EPKvPK10block_q8_1RKiEEEvS5_S5_PT_PS9_iiii,@"STO_CUDA_ENTRY STV_DEFAULT"
_Z9moe_vec_qIN3c108BFloat16ELi32ELi8E10block_q8_0Li2EXadL_ZN45_INTERNAL_8d5cb472_14_gguf_kernel_cu_cd24131917vec_dot_q8_0_q8_1EPKvPK10block_q8_1RKiEEEvS5_S5_PT_PS9_iiii:
        /* <DEDUP_REMOVED lines=25> */
[----:B-1----:R-:W-:Y:S02]  /*0190*/  IADD3 R6, PT, PT, R2, 0xffffffe, RZ ;  /* 0x0ffffffe02067810 */ /* 0x002fe40007ffe0ff */
[----:B------:R-:W1:Y:S04]  /*01a0*/  S2R R2, SR_TID.X ;  /* 0x0000000000027919 */ /* 0x000e680000002100 */
[----:B------:R2:W4:Y:S02]  /*01b0*/  F2I.FTZ.U32.TRUNC.NTZ R7, R6 ;  /* 0x0000000600077305 */ /* 0x000524000021f000 */
[----:B--2---:R-:W-:Y:S01]  /*01c0*/  IMAD.MOV.U32 R6, RZ, RZ, RZ ;  /* 0x000000ffff067224 */ /* 0x004fe200078e00ff */
[----:B----4-:R-:W-:-:S05]  /*01d0*/  IADD3 R9, PT, PT, RZ, -R7, RZ ;  /* 0x80000007ff097210 */ /* 0x010fca0007ffe0ff */
[----:B------:R-:W-:-:S04]  /*01e0*/  IMAD R9, R9, UR10, RZ ;  /* 0x0000000a09097c24 */ /* 0x000fc8000f8e02ff */
[----:B------:R-:W-:-:S06]  /*01f0*/  IMAD.HI.U32 R8, R7, R9, R6 ;  /* 0x0000000907087227 */ /* 0x000fcc00078e0006 */
[----:B------:R-:W-:Y:S01]  /*0200*/  IMAD.HI.U32 R8, R8, R3, RZ ;  /* 0x0000000308087227 */ /* 0x000fe200078e00ff */
[----:B-1----:R-:W-:-:S04]  /*0210*/  SHF.R.U32.HI R19, RZ, 0x2, R2 ;  /* 0x00000002ff137819 */ /* 0x002fc80000011602 */
[----:B0-----:R-:W-:-:S05]  /*0220*/  IADD3 R4, PT, PT, -R8, RZ, RZ ;  /* 0x000000ff08047210 */ /* 0x001fca0007ffe1ff */
        /* <DEDUP_REMOVED lines=14> */
[----:B------:R-:W-:Y:S02]  /*0310*/  SHF.R.S32.HI R7, RZ, 0x1f, R5 ;  /* 0x0000001fff077819 */ /* 0x000fe40000011405 */
[----:B------:R-:W-:Y:S01]  /*0320*/  MOV R23, RZ ;  /* 0x000000ff00177202 */ /* 0x000fe20000000f00 */
[----:B------:R-:W-:-:S05]  /*0330*/  VIADD R4, R4, UR4 ;  /* 0x0000000404047c36 */ /* 0x000fca0008000000 */
[C---:B------:R-:W-:Y:S02]  /*0340*/  LOP3.LUT R6, R4.reuse, 0x18, RZ, 0xc0, !PT ;  /* 0x0000001804067812 */ /* 0x040fe400078ec0ff */
[----:B------:R-:W-:Y:S02]  /*0350*/  ISETP.GE.U32.AND P0, PT, R4, 0x18, PT ;  /* 0x000000180400780c */ /* 0x000fe40003f06070 */
[----:B------:R-:W-:-:S13]  /*0360*/  ISETP.NE.AND P1, PT, R6, 0x18, PT ;  /* 0x000000180600780c */ /* 0x000fda0003f25270 */
[----:B------:R-:W-:Y:S05]  /*0370*/  @!P1 BRA `(.L_x_65) ;  /* 0x0000000000a49947 */ /* 0x000fea0003800000 */
[----:B------:R-:W-:Y:S01]  /*0380*/  LEA.HI R6, R4, 0x1, RZ, 0x1d ;  /* 0x0000000104067811 */ /* 0x000fe200078fe8ff */
[----:B------:R-:W-:Y:S01]  /*0390*/  IMAD R4, R0, UR4, RZ ;  /* 0x0000000400047c24 */ /* 0x000fe2000f8e02ff */
[----:B------:R-:W-:Y:S01]  /*03a0*/  SHF.L.U32 R21, R2, 0x3, RZ ;  /* 0x0000000302157819 */ /* 0x000fe200000006ff */
[----:B------:R-:W-:Y:S01]  /*03b0*/  IMAD.MOV.U32 R23, RZ, RZ, RZ ;  /* 0x000000ffff177224 */ /* 0x000fe200078e00ff */
[----:B------:R-:W-:Y:S02]  /*03c0*/  LOP3.LUT R6, R6, 0x3, RZ, 0xc0, !PT ;  /* 0x0000000306067812 */ /* 0x000fe400078ec0ff */
[----:B------:R-:W-:Y:S02]  /*03d0*/  IADD3 R4, PT, PT, R19, R4, RZ ;  /* 0x0000000413047210 */ /* 0x000fe40007ffe0ff */
[----:B------:R-:W-:Y:S02]  /*03e0*/  LOP3.LUT R21, R21, 0x18, RZ, 0xc0, !PT ;  /* 0x0000001815157812 */ /* 0x000fe400078ec0ff */
[----:B------:R-:W-:-:S07]  /*03f0*/  IADD3 R6, PT, PT, -R6, RZ, RZ ;  /* 0x000000ff06067210 */ /* 0x000fce0007ffe1ff */
.L_x_66:
[----:B------:R-:W0:Y:S01]  /*0400*/  LDC.64 R16, c[0x0][0x380] ;  /* 0x0000e000ff107b82 */ /* 0x000e220000000a00 */
[----:B------:R-:W-:-:S04]  /*0410*/  IADD3 R9, P1, PT, R5, R4, RZ ;  /* 0x0000000405097210 */ /* 0x000fc80007f3e0ff */
[----:B------:R-:W-:-:S05]  /*0420*/  LEA.HI.X.SX32 R8, R4, R7, 0x1, P1 ;  /* 0x0000000704087211 */ /* 0x000fca00008f0eff */
[----:B------:R-:W-:Y:S02]  /*0430*/  IMAD R13, R8, 0x22, RZ ;  /* 0x00000022080d7824 */ /* 0x000fe400078e02ff */
[----:B0-----:R-:W-:-:S04]  /*0440*/  IMAD.WIDE.U32 R16, R9, 0x22, R16 ;  /* 0x0000002209107825 */ /* 0x001fc800078e0010 */
[----:B------:R-:W-:Y:S01]  /*0450*/  IMAD.WIDE R8, R19, 0x24, R10 ;  /* 0x0000002413087825 */ /* 0x000fe200078e020a */
[----:B------:R-:W-:-:S03]  /*0460*/  IADD3 R12, P1, PT, R21, R16, RZ ;  /* 0x00000010150c7210 */ /* 0x000fc60007f3e0ff */
[----:B------:R-:W-:Y:S01]  /*0470*/  IMAD.IADD R17, R17, 0x1, R13 ;  /* 0x0000000111117824 */ /* 0x000fe200078e020d */
[----:B------:R-:W-:Y:S02]  /*0480*/  IADD3 R14, P2, PT, R21, R8, RZ ;  /* 0x00000008150e7210 */ /* 0x000fe40007f5e0ff */
[----:B------:R-:W2:Y:S02]  /*0490*/  LDG.E.U16.CONSTANT R8, desc[UR6][R8.64] ;  /* 0x0000000608087981 */ /* 0x000ea4000c1e9500 */
[----:B------:R-:W-:Y:S02]  /*04a0*/  IADD3.X R13, PT, PT, RZ, R17, RZ, P1, !PT ;  /* 0x00000011ff0d7210 */ /* 0x000fe40000ffe4ff */
[----:B------:R-:W-:Y:S01]  /*04b0*/  IADD3.X R15, PT, PT, RZ, R9, RZ, P2, !PT ;  /* 0x00000009ff0f7210 */ /* 0x000fe200017fe4ff */
[----:B------:R-:W3:Y:S04]  /*04c0*/  LDG.E.U16.CONSTANT R16, desc[UR6][R16.64] ;  /* 0x0000000610107981 */ /* 0x000ee8000c1e9500 */
[----:B------:R-:W4:Y:S04]  /*04d0*/  LDG.E.U16.CONSTANT R20, desc[UR6][R12.64+0x2] ;  /* 0x000002060c147981 */ /* 0x000f28000c1e9500 */
[----:B------:R-:W4:Y:S04]  /*04e0*/  LDG.E.U16.CONSTANT R25, desc[UR6][R12.64+0x4] ;  /* 0x000004060c197981 */ /* 0x000f28000c1e9500 */
[----:B------:R-:W5:Y:S04]  /*04f0*/  LDG.E.U16.CONSTANT R18, desc[UR6][R12.64+0x6] ;  /* 0x000006060c127981 */ /* 0x000f68000c1e9500 */
[----:B------:R2:W5:Y:S04]  /*0500*/  LDG.E.U16.CONSTANT R27, desc[UR6][R12.64+0x8] ;  /* 0x000008060c1b7981 */ /* 0x000568000c1e9500 */
[----:B------:R-:W5:Y:S04]  /*0510*/  LDG.E.CONSTANT R22, desc[UR6][R14.64+0x4] ;  /* 0x000004060e167981 */ /* 0x000f68000c1e9900 */
[----:B------:R-:W5:Y:S01]  /*0520*/  LDG.E.CONSTANT R29, desc[UR6][R14.64+0x8] ;  /* 0x000008060e1d7981 */ /* 0x000f62000c1e9900 */
[----:B------:R-:W-:-:S04]  /*0530*/  IADD3 R6, PT, PT, R6, 0x1, RZ ;  /* 0x0000000106067810 */ /* 0x000fc80007ffe0ff */
[----:B------:R-:W-:Y:S01]  /*0540*/  ISETP.NE.AND P1, PT, R6, RZ, PT ;  /* 0x000000ff0600720c */ /* 0x000fe20003f25270 */
[----:B------:R-:W-:Y:S01]  /*0550*/  VIADD R19, R19, 0x8 ;  /* 0x0000000813137836 */ /* 0x000fe20000000000 */
[----:B------:R-:W-:Y:S01]  /*0560*/  IADD3 R4, PT, PT, R4, 0x8, RZ ;  /* 0x0000000804047810 */ /* 0x000fe20007ffe0ff */
[----:B--2---:R-:W-:Y:S02]  /*0570*/  HADD2.F32 R13, -RZ, R8.H0_H0 ;  /* 0x20000008ff0d7230 */ /* 0x004fe40000004100 */
[----:B----4-:R-:W-:Y:S02]  /*0580*/  IMAD R25, R25, 0x10000, R20 ;  /* 0x0001000019197824 */ /* 0x010fe400078e0214 */
[----:B---3--:R-:W-:Y:S01]  /*0590*/  HADD2.F32 R12, -RZ, R16.H0_H0 ;  /* 0x20000010ff0c7230 */ /* 0x008fe20000004100 */
[----:B-----5:R-:W-:Y:S01]  /*05a0*/  LEA R18, R27, R18, 0x10 ;  /* 0x000000121b127211 */ /* 0x020fe200078e80ff */
[----:B------:R-:W-:-:S04]  /*05b0*/  IDP.4A.S8.S8 R22, R25, R22, RZ ;  /* 0x0000001619167226 */ /* 0x000fc800000006ff */
[----:B------:R-:W-:Y:S02]  /*05c0*/  IDP.4A.S8.S8 R18, R18, R29, R22 ;  /* 0x0000001d12127226 */ /* 0x000fe40000000616 */
[----:B------:R-:W-:-:S03]  /*05d0*/  FMUL.FTZ R12, R12, R13 ;  /* 0x0000000d0c0c7220 */ /* 0x000fc60000410000 */
[----:B------:R-:W-:-:S05]  /*05e0*/  I2FP.F32.S32 R18, R18 ;  /* 0x0000001200127245 */ /* 0x000fca0000201400 */
[----:B------:R-:W-:Y:S01]  /*05f0*/  FFMA.FTZ R23, R12, R18, R23 ;  /* 0x000000120c177223 */ /* 0x000fe20000010017 */
[----:B------:R-:W-:Y:S06]  /*0600*/  @P1 BRA `(.L_x_66) ;  /* 0xfffffffc007c1947 */ /* 0x000fec000383ffff */
.L_x_65:
[----:B------:R-:W-:Y:S05]  /*0610*/  BSYNC.RECONVERGENT B1 ;  /* 0x0000000000017941 */ /* 0x000fea0003800200 */
.L_x_64:
[----:B------:R-:W-:Y:S05]  /*0620*/  @!P0 BRA `(.L_x_63) ;  /* 0x0000000400c48947 */ /* 0x000fea0003800000 */
[----:B------:R-:W-:Y:S01]  /*0630*/  SHF.L.U32 R8, R2, 0x3, RZ ;  /* 0x0000000302087819 */ /* 0x000fe200000006ff */
[----:B------:R-:W-:Y:S02]  /*0640*/  VIADD R6, R19, 0x10 ;  /* 0x0000001013067836 */ /* 0x000fe40000000000 */
[----:B------:R-:W-:Y:S01]  /*0650*/  IMAD R4, R0, UR4, R19 ;  /* 0x0000000400047c24 */ /* 0x000fe2000f8e0213 */
[----:B------:R-:W-:-:S07]  /*0660*/  LOP3.LUT R8, R8, 0x18, RZ, 0xc0, !PT ;  /* 0x0000001808087812 */ /* 0x000fce00078ec0ff */
.L_x_67:
[----:B------:R-:W0:Y:S01]  /*0670*/  LDC.64 R12, c[0x0][0x380] ;  /* 0x0000e000ff0c7b82 */ /* 0x000e220000000a00 */
[----:B------:R-:W-:Y:S02]  /*0680*/  IADD3 R21, P0, PT, R5, R4, RZ ;  /* 0x0000000405157210 */ /* 0x000fe40007f1e0ff */
[----:B------:R-:W-:Y:S02]  /*0690*/  IADD3 R15, PT, PT, R6, -0x10, RZ ;  /* 0xfffffff0060f7810 */ /* 0x000fe40007ffe0ff */
[----:B------:R-:W-:-:S03]  /*06a0*/  LEA.HI.X.SX32 R9, R4, R7, 0x1, P0 ;  /* 0x0000000704097211 */ /* 0x000fc600000f0eff */
[----:B------:R-:W-:-:S04]  /*06b0*/  IMAD.WIDE R14, R15, 0x24, R10 ;  /* 0x000000240f0e7825 */ /* 0x000fc800078e020a */
[----:B------:R-:W-:Y:S01]  /*06c0*/  IMAD R9, R9, 0x22, RZ ;  /* 0x0000002209097824 */ /* 0x000fe200078e02ff */
[----:B------:R-:W2:Y:S01]  /*06d0*/  LDG.E.U16.CONSTANT R27, desc[UR6][R14.64] ;  /* 0x000000060e1b7981 */ /* 0x000ea2000c1e9500 */
[----:B0-----:R-:W-:-:S03]  /*06e0*/  IMAD.WIDE.U32 R20, R21, 0x22, R12 ;  /* 0x0000002215147825 */ /* 0x001fc600078e000c */
[----:B------:R-:W-:Y:S02]  /*06f0*/  IADD3 R18, P0, PT, R8, R20, RZ ;  /* 0x0000001408127210 */ /* 0x000fe40007f1e0ff */
[----:B------:R-:W-:-:S05]  /*0700*/  IADD3 R21, PT, PT, R21, R9, RZ ;  /* 0x0000000915157210 */ /* 0x000fca0007ffe0ff */
[----:B------:R-:W-:Y:S01]  /*0710*/  IMAD.X R19, RZ, RZ, R21, P0 ;  /* 0x000000ffff137224 */ /* 0x000fe200000e0615 */
[----:B------:R-:W-:Y:S01]  /*0720*/  IADD3 R16, P0, PT, R8, R14, RZ ;  /* 0x0000000e08107210 */ /* 0x000fe20007f1e0ff */
[----:B------:R-:W3:Y:S04]  /*0730*/  LDG.E.U16.CONSTANT R20, desc[UR6][R20.64] ;  /* 0x0000000614147981 */ /* 0x000ee8000c1e9500 */
[----:B------:R-:W4:Y:S04]  /*0740*/  LDG.E.U16.CONSTANT R25, desc[UR6][R18.64+0x2] ;  /* 0x0000020612197981 */ /* 0x000f28000c1e9500 */
[----:B------:R-:W4:Y:S01]  /*0750*/  LDG.E.U16.CONSTANT R22, desc[UR6][R18.64+0x4] ;  /* 0x0000040612167981 */ /* 0x000f22000c1e9500 */
[----:B------:R-:W-:-:S03]  /*0760*/  IADD3.X R17, PT, PT, RZ, R15, RZ, P0, !PT ;  /* 0x0000000fff117210 */ /* 0x000fc600007fe4ff */
[----:B------:R-:W5:Y:S04]  /*0770*/  LDG.E.U16.CONSTANT R9, desc[UR6][R18.64+0x6] ;  /* 0x0000060612097981 */ /* 0x000f68000c1e9500 */
[----:B------:R-:W5:Y:S04]  /*0780*/  LDG.E.U16.CONSTANT R26, desc[UR6][R18.64+0x8] ;  /* 0x00000806121a7981 */ /* 0x000f68000c1e9500 */
[----:B------:R-:W2:Y:S04]  /*0790*/  LDG.E.CONSTANT R24, desc[UR6][R16.64+0x4] ;  /* 0x0000040610187981 */ /* 0x000ea8000c1e9900 */
[----:B------:R-:W3:Y:S01]  /*07a0*/  LDG.E.CONSTANT R28, desc[UR6][R16.64+0x8] ;  /* 0x00000806101c7981 */ /* 0x000ee2000c1e9900 */
[----:B----4-:R-:W-:Y:S01]  /*07b0*/  LEA R25, R22, R25, 0x10 ;  /* 0x0000001916197211 */ /* 0x010fe200078e80ff */
[----:B------:R-:W-:-:S05]  /*07c0*/  VIADD R22, R4, 0x8 ;  /* 0x0000000804167836 */ /* 0x000fca0000000000 */
[----:B------:R-:W-:-:S04]  /*07d0*/  IADD3 R29, P0, PT, R5, R22, RZ ;  /* 0x00000016051d7210 */ /* 0x000fc80007f1e0ff */
[----:B------:R-:W-:Y:S02]  /*07e0*/  LEA.HI.X.SX32 R22, R22, R7, 0x1, P0 ;  /* 0x0000000716167211 */ /* 0x000fe400000f0eff */
[----:B-----5:R-:W-:Y:S01]  /*07f0*/  LEA R9, R26, R9, 0x10 ;  /* 0x000000091a097211 */ /* 0x020fe200078e80ff */
[----:B--2---:R-:W-:Y:S01]  /*0800*/  IDP.4A.S8.S8 R24, R25, R24, RZ ;  /* 0x0000001819187226 */ /* 0x004fe200000006ff */
[----:B------:R-:W2:Y:S01]  /*0810*/  LDG.E.CONSTANT R26, desc[UR6][R16.64+0x124] ;  /* 0x00012406101a7981 */ /* 0x000ea2000c1e9900 */
[----:B------:R-:W-:-:S04]  /*0820*/  IMAD.WIDE.U32 R18, R29, 0x22, R12 ;  /* 0x000000221d127825 */ /* 0x000fc800078e000c */
[----:B------:R-:W-:Y:S02]  /*0830*/  IMAD R25, R22, 0x22, RZ ;  /* 0x0000002216197824 */ /* 0x000fe400078e02ff */
[----:B---3--:R-:W-:Y:S02]  /*0840*/  IDP.4A.S8.S8 R28, R9, R28, R24 ;  /* 0x0000001c091c7226 */ /* 0x008fe40000000618 */
[----:B------:R-:W-:Y:S01]  /*0850*/  HADD2.F32 R22, -RZ, R27.H0_H0 ;  /* 0x2000001bff167230 */ /* 0x000fe20000004100 */
[----:B------:R-:W-:Y:S01]  /*0860*/  IADD3 R19, PT, PT, R19, R25, RZ ;  /* 0x0000001913137210 */ /* 0x000fe20007ffe0ff */
[----:B------:R-:W-:Y:S01]  /*0870*/  HADD2.F32 R9, -RZ, R20.H0_H0 ;  /* 0x20000014ff097230 */ /* 0x000fe20000004100 */
[----:B------:R-:W-:Y:S01]  /*0880*/  IADD3 R20, P0, PT, R8, R18, RZ ;  /* 0x0000001208147210 */ /* 0x000fe20007f1e0ff */
[----:B------:R-:W3:Y:S01]  /*0890*/  LDG.E.U16.CONSTANT R24, desc[UR6][R14.64+0x120] ;  /* 0x000120060e187981 */ /* 0x000ee2000c1e9500 */
[----:B------:R-:W-:Y:S02]  /*08a0*/  I2FP.F32.S32 R28, R28 ;  /* 0x0000001c001c7245 */ /* 0x000fe40000201400 */
[----:B------:R-:W-:Y:S01]  /*08b0*/  FMUL.FTZ R22, R9, R22 ;  /* 0x0000001609167220 */ /* 0x000fe20000410000 */
[----:B------:R-:W-:Y:S01]  /*08c0*/  IMAD.X R21, RZ, RZ, R19, P0 ;  /* 0x000000ffff157224 */ /* 0x000fe200000e0613 */
[----:B------:R-:W4:Y:S02]  /*08d0*/  LDG.E.CONSTANT R27, desc[UR6][R16.64+0x128] ;  /* 0x00012806101b7981 */ /* 0x000f24000c1e9900 */
[----:B------:R-:W-:-:S02]  /*08e0*/  FFMA.FTZ R23, R22, R28, R23 ;  /* 0x0000001c16177223 */ /* 0x000fc40000010017 */
[----:B------:R-:W5:Y:S04]  /*08f0*/  LDG.E.U16.CONSTANT R22, desc[UR6][R20.64+0x2] ;  /* 0x0000020614167981 */ /* 0x000f68000c1e9500 */
[----:B------:R-:W5:Y:S04]  /*0900*/  LDG.E.U16.CONSTANT R25, desc[UR6][R20.64+0x4] ;  /* 0x0000040614197981 */ /* 0x000f68000c1e9500 */
[----:B------:R-:W2:Y:S04]  /*0910*/  LDG.E.U16.CONSTANT R9, desc[UR6][R20.64+0x6] ;  /* 0x0000060614097981 */ /* 0x000ea8000c1e9500 */
[----:B------:R-:W2:Y:S04]  /*0920*/  LDG.E.U16.CONSTANT R28, desc[UR6][R20.64+0x8] ;  /* 0x00000806141c7981 */ /* 0x000ea8000c1e9500 */
[----:B------:R0:W4:Y:S01]  /*0930*/  LDG.E.U16.CONSTANT R19, desc[UR6][R18.64] ;  /* 0x0000000612137981 */ /* 0x000122000c1e9500 */
[----:B-----5:R-:W-:-:S02]  /*0940*/  LEA R25, R25, R22, 0x10 ;  /* 0x0000001619197211 */ /* 0x020fc400078e80ff */
[----:B------:R-:W-:Y:S01]  /*0950*/  IADD3 R22, PT, PT, R4, 0x10, RZ ;  /* 0x0000001004167810 */ /* 0x000fe20007ffe0ff */
[----:B--2---:R-:W-:-:S03]  /*0960*/  IMAD R28, R28, 0x10000, R9 ;  /* 0x000100001c1c7824 */ /* 0x004fc600078e0209 */
[----:B------:R-:W-:-:S04]  /*0970*/  IADD3 R9, P0, PT, R5, R22, RZ ;  /* 0x0000001605097210 */ /* 0x000fc80007f1e0ff */
[----:B------:R-:W-:Y:S01]  /*0980*/  LEA.HI.X.SX32 R22, R22, R7, 0x1, P0 ;  /* 0x0000000716167211 */ /* 0x000fe200000f0eff */
[----:B------:R-:W-:-:S04]  /*0990*/  IMAD.WIDE.U32 R20, R9, 0x22, R12 ;  /* 0x0000002209147825 */ /* 0x000fc800078e000c */
[----:B------:R-:W-:Y:S01]  /*09a0*/  IMAD R9, R22, 0x22, RZ ;  /* 0x0000002216097824 */ /* 0x000fe200078e02ff */
[----:B0-----:R-:W-:Y:S01]  /*09b0*/  IADD3 R18, P0, PT, R8, R20, RZ ;  /* 0x0000001408127210 */ /* 0x001fe20007f1e0ff */
[----:B---3--:R-:W-:-:S03]  /*09c0*/  HADD2.F32 R24, -RZ, R24.H0_H0 ;  /* 0x20000018ff187230 */ /* 0x008fc60000004100 */
[----:B------:R-:W-:Y:S01]  /*09d0*/  IADD3 R21, PT, PT, R21, R9, RZ ;  /* 0x0000000915157210 */ /* 0x000fe20007ffe0ff */
[----:B----4-:R-:W-:Y:S02]  /*09e0*/  HADD2.F32 R9, -RZ, R19.H0_H0 ;  /* 0x20000013ff097230 */ /* 0x010fe40000004100 */
[----:B------:R-:W-:Y:S01]  /*09f0*/  IDP.4A.S8.S8 R25, R25, R26, RZ ;  /* 0x0000001a19197226 */ /* 0x000fe200000006ff */
[----:B------:R-:W-:Y:S01]  /*0a00*/  IADD3.X R19, PT, PT, RZ, R21, RZ, P0, !PT ;  /* 0x00000015ff137210 */ /* 0x000fe200007fe4ff */
[----:B------:R0:W2:Y:S01]  /*0a10*/  LDG.E.U16.CONSTANT R20, desc[UR6][R20.64] ;  /* 0x0000000614147981 */ /* 0x0000a2000c1e9500 */
[----:B------:R-:W-:Y:S01]  /*0a20*/  FMUL.FTZ R24, R9, R24 ;  /* 0x0000001809187220 */ /* 0x000fe20000410000 */
[----:B------:R-:W-:Y:S02]  /*0a30*/  IDP.4A.S8.S8 R27, R28, R27, R25 ;  /* 0x0000001b1c1b7226 */ /* 0x000fe40000000619 */
[----:B------:R-:W3:Y:S04]  /*0a40*/  LDG.E.U16.CONSTANT R9, desc[UR6][R18.64+0x6] ;  /* 0x0000060612097981 */ /* 0x000ee8000c1e9500 */
[----:B------:R-:W3:Y:S04]  /*0a50*/  LDG.E.U16.CONSTANT R26, desc[UR6][R18.64+0x8] ;  /* 0x00000806121a7981 */ /* 0x000ee8000c1e9500 */
[----:B------:R-:W4:Y:S04]  /*0a60*/  LDG.E.U16.CONSTANT R22, desc[UR6][R18.64+0x2] ;  /* 0x0000020612167981 */ /* 0x000f28000c1e9500 */
[----:B------:R-:W4:Y:S01]  /*0a70*/  LDG.E.U16.CONSTANT R25, desc[UR6][R18.64+0x4] ;  /* 0x0000040612197981 */ /* 0x000f22000c1e9500 */
[----:B------:R-:W-:-:S05]  /*0a80*/  VIADD R28, R4, 0x18 ;  /* 0x00000018041c7836 */ /* 0x000fca0000000000 */
[----:B------:R-:W-:-:S04]  /*0a90*/  IADD3 R29, P0, PT, R5, R28, RZ ;  /* 0x0000001c051d7210 */ /* 0x000fc80007f1e0ff */
[----:B------:R-:W-:Y:S02]  /*0aa0*/  LEA.HI.X.SX32 R28, R28, R7, 0x1, P0 ;  /* 0x000000071c1c7211 */ /* 0x000fe400000f0eff */
[----:B------:R-:W-:Y:S01]  /*0ab0*/  I2FP.F32.S32 R27, R27 ;  /* 0x0000001b001b7245 */ /* 0x000fe20000201400 */
[----:B------:R-:W-:Y:S01]  /*0ac0*/  IMAD.WIDE.U32 R12, R29, 0x22, R12 ;  /* 0x000000221d0c7825 */ /* 0x000fe200078e000c */
[----:B------:R-:W5:Y:S03]  /*0ad0*/  LDG.E.CONSTANT R19, desc[UR6][R16.64+0x248] ;  /* 0x0002480610137981 */ /* 0x000f66000c1e9900 */
[----:B0-----:R-:W-:Y:S02]  /*0ae0*/  IMAD R21, R28, 0x22, RZ ;  /* 0x000000221c157824 */ /* 0x001fe400078e02ff */
[----:B------:R-:W-:Y:S01]  /*0af0*/  FFMA.FTZ R23, R24, R27, R23 ;  /* 0x0000001b18177223 */ /* 0x000fe20000010017 */
[----:B------:R-:W5:Y:S02]  /*0b00*/  LDG.E.CONSTANT R28, desc[UR6][R16.64+0x244] ;  /* 0x00024406101c7981 */ /* 0x000f64000c1e9900 */
[----:B------:R-:W-:-:S02]  /*0b10*/  IADD3 R13, PT, PT, R13, R21, RZ ;  /* 0x000000150d0d7210 */ /* 0x000fc40007ffe0ff */
[----:B------:R-:W5:Y:S04]  /*0b20*/  LDG.E.U16.CONSTANT R24, desc[UR6][R14.64+0x240] ;  /* 0x000240060e187981 */ /* 0x000f68000c1e9500 */
[----:B------:R0:W5:Y:S04]  /*0b30*/  LDG.E.U16.CONSTANT R27, desc[UR6][R14.64+0x360] ;  /* 0x000360060e1b7981 */ /* 0x000168000c1e9500 */
[----:B------:R-:W5:Y:S04]  /*0b40*/  LDG.E.CONSTANT R18, desc[UR6][R16.64+0x364] ;  /* 0x0003640610127981 */ /* 0x000f68000c1e9900 */
[----:B------:R1:W5:Y:S01]  /*0b50*/  LDG.E.CONSTANT R29, desc[UR6][R16.64+0x368] ;  /* 0x00036806101d7981 */ /* 0x000362000c1e9900 */
[----:B0-----:R-:W-:-:S03]  /*0b60*/  IADD3 R14, P0, PT, R8, R12, RZ ;  /* 0x0000000c080e7210 */ /* 0x001fc60007f1e0ff */
[----:B------:R-:W5:Y:S02]  /*0b70*/  LDG.E.U16.CONSTANT R12, desc[UR6][R12.64] ;  /* 0x000000060c0c7981 */ /* 0x000f64000c1e9500 */
[----:B------:R-:W-:-:S05]  /*0b80*/  IMAD.X R15, RZ, RZ, R13, P0 ;  /* 0x000000ffff0f7224 */ /* 0x000fca00000e060d */
[----:B------:R-:W5:Y:S04]  /*0b90*/  LDG.E.U16.CONSTANT R16, desc[UR6][R14.64+0x8] ;  /* 0x000008060e107981 */ /* 0x000f68000c1e9500 */
[----:B------:R-:W5:Y:S01]  /*0ba0*/  LDG.E.U16.CONSTANT R21, desc[UR6][R14.64+0x2] ;  /* 0x000002060e157981 */ /* 0x000f62000c1e9500 */
[----:B---3--:R-:W-:-:S03]  /*0bb0*/  LEA R26, R26, R9, 0x10 ;  /* 0x000000091a1a7211 */ /* 0x008fc600078e80ff */
[----:B------:R-:W3:Y:S01]  /*0bc0*/  LDG.E.U16.CONSTANT R9, desc[UR6][R14.64+0x6] ;  /* 0x000006060e097981 */ /* 0x000ee2000c1e9500 */
[----:B----4-:R-:W-:-:S03]  /*0bd0*/  LEA R25, R25, R22, 0x10 ;  /* 0x0000001619197211 */ /* 0x010fc600078e80ff */
[----:B------:R-:W4:Y:S01]  /*0be0*/  LDG.E.U16.CONSTANT R22, desc[UR6][R14.64+0x4] ;  /* 0x000004060e167981 */ /* 0x000f22000c1e9500 */
[----:B--2---:R-:W-:Y:S02]  /*0bf0*/  HADD2.F32 R20, -RZ, R20.H0_H0 ;  /* 0x20000014ff147230 */ /* 0x004fe40000004100 */
[----:B-----5:R-:W-:-:S04]  /*0c00*/  IDP.4A.S8.S8 R25, R25, R28, RZ ;  /* 0x0000001c19197226 */ /* 0x020fc800000006ff */
[----:B------:R-:W-:Y:S02]  /*0c10*/  IDP.4A.S8.S8 R19, R26, R19, R25 ;  /* 0x000000131a137226 */ /* 0x000fe40000000619 */
[----:B-1----:R-:W-:Y:S02]  /*0c20*/  HADD2.F32 R17, -RZ, R24.H0_H0 ;  /* 0x20000018ff117230 */ /* 0x002fe40000004100 */
[----:B------:R-:W-:Y:S01]  /*0c30*/  HADD2.F32 R27, -RZ, R27.H0_H0 ;  /* 0x2000001bff1b7230 */ /* 0x000fe20000004100 */
[----:B------:R-:W-:Y:S02]  /*0c40*/  I2FP.F32.S32 R19, R19 ;  /* 0x0000001300137245 */ /* 0x000fe40000201400 */
[----:B------:R-:W-:-:S04]  /*0c50*/  FMUL.FTZ R20, R20, R17 ;  /* 0x0000001114147220 */ /* 0x000fc80000410000 */
[----:B------:R-:W-:Y:S01]  /*0c60*/  FFMA.FTZ R23, R20, R19, R23 ;  /* 0x0000001314177223 */ /* 0x000fe20000010017 */
[----:B------:R-:W-:Y:S01]  /*0c70*/  HADD2.F32 R12, -RZ, R12.H0_H0 ;  /* 0x2000000cff0c7230 */ /* 0x000fe20000004100 */
[----:B------:R-:W-:-:S04]  /*0c80*/  IADD3 R4, PT, PT, R4, 0x20, RZ ;  /* 0x0000002004047810 */ /* 0x000fc80007ffe0ff */
[----:B------:R-:W-:Y:S01]  /*0c90*/  FMUL.FTZ R12, R12, R27 ;  /* 0x0000001b0c0c7220 */ /* 0x000fe20000410000 */
[----:B---3--:R-:W-:Y:S01]  /*0ca0*/  IMAD R16, R16, 0x10000, R9 ;  /* 0x0001000010107824 */ /* 0x008fe200078e0209 */
[----:B------:R-:W-:Y:S02]  /*0cb0*/  IADD3 R9, PT, PT, R6, 0x10, RZ ;  /* 0x0000001006097810 */ /* 0x000fe40007ffe0ff */
[----:B----4-:R-:W-:Y:S02]  /*0cc0*/  LEA R21, R22, R21, 0x10 ;  /* 0x0000001516157211 */ /* 0x010fe400078e80ff */
[----:B------:R-:W-:-:S03]  /*0cd0*/  ISETP.GE.U32.AND P0, PT, R9, UR4, PT ;  /* 0x0000000409007c0c */ /* 0x000fc6000bf06070 */
[----:B------:R-:W-:-:S04]  /*0ce0*/  IDP.4A.S8.S8 R18, R21, R18, RZ ;  /* 0x0000001215127226 */ /* 0x000fc800000006ff */
[----:B------:R-:W-:-:S05]  /*0cf0*/  IDP.4A.S8.S8 R16, R16, R29, R18 ;  /* 0x0000001d10107226 */ /* 0x000fca0000000612 */
[----:B------:R-:W-:Y:S02]  /*0d00*/  I2FP.F32.S32 R16, R16 ;  /* 0x0000001000107245 */ /* 0x000fe40000201400 */
[----:B------:R-:W-:-:S03]  /*0d10*/  IADD3 R6, PT, PT, R6, 0x20, RZ ;  /* 0x0000002006067810 */ /* 0x000fc60007ffe0ff */
[----:B------:R-:W-:Y:S01]  /*0d20*/  FFMA.FTZ R23, R12, R16, R23 ;  /* 0x000000100c177223 */ /* 0x000fe20000010017 */
[----:B------:R-:W-:Y:S06]  /*0d30*/  @!P0 BRA `(.L_x_67) ;  /* 0xfffffff8004c8947 */ /* 0x000fec000383ffff */
.L_x_63:
[----:B------:R-:W-:Y:S05]  /*0d40*/  BSYNC.RECONVERGENT B0 ;  /* 0x0000000000007941 */ /* 0x000fea0003800200 */
.L_x_62:
        /* <DEDUP_REMOVED lines=18> */
.L_x_68:
        /* <DEDUP_REMOVED lines=9> */
.L_x_1150:


//--------------------- .text._Z9moe_vec_qIN3c108BFloat16ELi32ELi4E10block_q5_1Li2EXadL_ZN45_INTERNAL_8d5cb472_14_gguf_kernel_cu_cd24131917vec_dot_q5_1_q8_1EPKvPK10block_q8_1RKiEEEvS5_S5_PT_PS9_iiii --------------------------
	.section	.text._Z9moe_vec_qIN3c108BFloat16ELi32ELi4E10block_q5_1Li2EXadL_ZN45_INTERNAL_8d5cb472_14_gguf_kernel_cu_cd24131917vec_dot_q5_1_q8_1EPKvPK10block_q8_1RKiEEEvS5_S5_PT_PS9_iiii,"ax",@progbits
	.align	128
.text._Z9moe_vec_qIN3c108BFloat16ELi32ELi4E10block_q5_1Li2EXadL_ZN45_INTERNAL_8d5cb472_14_gguf_kernel_cu_cd24131917vec_dot_q5_1_q8_1EPKvPK10block_q8_1RKiEEEvS5_S5_PT_PS9_iiii:
        .type           _Z9moe_vec_qIN3c108BFloat16ELi32ELi4E10block_q5_1Li2EXadL_ZN45_INTERNAL_8d5cb472_14_gguf_kernel_cu_cd24131917vec_dot_q5_1_q8_1EPKvPK10block_q8_1RKiEEEvS5_S5_PT_PS9_iiii,@function
        .size           _Z9moe_vec_qIN3c108BFloat16ELi32ELi4E10block_q5_1Li2EXadL_ZN45_INTERNAL_8d5cb472_14_gguf_kernel_cu_cd24131917vec_dot_q5_1_q8_1EPKvPK10block_q8_1RKiEEEvS5_S5_PT_PS9_iiii,(.L_x_1151 - _Z9moe_vec_qIN3c108BFloat16ELi32ELi4E10block_q5_1Li2EXadL_ZN45_INTERNAL_8d5cb472_14_gguf_kernel_cu_cd24131917vec_dot_q5_1_q8_1EPKvPK10block_q8_1RKiEEEvS5_S5_PT_PS9_iiii)
        .other          _Z9moe_vec_qIN3c108BFloat16ELi32ELi4E10block_q5_1Li2EXadL_ZN45_INTERNAL_8d5cb472_14_gguf_kernel_cu_cd24131917vec_dot_q5_1_q8_1EPKvPK10block_q8_1RKiEEEvS5_S5_PT_PS9_iiii,@"STO_CUDA_ENTRY STV_DEFAULT"
_Z9moe_vec_qIN3c108BFloat16ELi32ELi4E10block_q5_1Li2EXadL_ZN45_INTERNAL_8d5cb472_14_gguf_kernel_cu_cd24131917vec_dot_q5_1_q8_1EPKvPK10block_q8_1RKiEEEvS5_S5_PT_PS9_iiii:
        /* <DEDUP_REMOVED lines=22> */
[----:B------:R-:W-:-:S03]  /*0160*/  HFMA2 R12, -RZ, RZ, 0, 0 ;  /* 0x00000000ff0c7431 */ /* 0x000fc600000001ff */
        /* <DEDUP_REMOVED lines=9> */
[----:B------:R-:W-:-:S05]  /*0200*/  IMAD.HI.U32 R8, R8, R11, RZ ;  /* 0x0000000b08087227 */ /* 0x000fca00078e00ff */
[----:B0-----:R-:W-:-:S05]  /*0210*/  IADD3 R2, PT, PT, -R8, RZ, RZ ;  /* 0x000000ff08027210 */ /* 0x001fca0007ffe1ff */
        /* <DEDUP_REMOVED lines=13> */
[----:B------:R-:W-:Y:S02]  /*02f0*/  IMAD.SHL.U32 R15, R10, 0x8, RZ ;  /* 0x000000080a0f7824 */ /* 0x000fe400078e00ff */
[----:B------:R-:W-:Y:S02]  /*0300*/  IMAD.MOV.U32 R12, RZ, RZ, RZ ;  /* 0x000000ffff0c7224 */ /* 0x000fe400078e00ff */
[----:B------:R-:W-:Y:S01]  /*0310*/  IMAD R14, R0, UR4, R17 ;  /* 0x00000004000e7c24 */ /* 0x000fe2000f8e0211 */
[----:B------:R-:W-:-:S07]  /*0320*/  LOP3.LUT R15, R15, 0x8, RZ, 0xc0, !PT ;  /* 0x000000080f0f7812 */ /* 0x000fce00078ec0ff */
.L_x_71:
[----:B------:R-:W0:Y:S01]  /*0330*/  LDC.64 R4, c[0x0][0x380] ;  /* 0x0000e000ff047b82 */ /* 0x000e220000000a00 */
[----:B------:R-:W-:Y:S02]  /*0340*/  IADD3 R7, P0, PT, R13, R14, RZ ;  /* 0x0000000e0d077210 */ /* 0x000fe40007f1e0ff */
[----:B------:R-:W-:-:S04]  /*0350*/  SHF.R.S32.HI R6, RZ, 0x1f, R14 ;  /* 0x0000001fff067819 */ /* 0x000fc8000001140e */
[----:B------:R-:W-:Y:S01]  /*0360*/  LEA.HI.X.SX32 R6, R13, R6, 0x1, P0 ;  /* 0x000000060d067211 */ /* 0x000fe200000f0eff */
[----:B0-----:R-:W-:-:S04]  /*0370*/  IMAD.WIDE.U32 R4, R7, 0x18, R4 ;  /* 0x0000001807047825 */ /* 0x001fc800078e0004 */
[----:B------:R-:W-:Y:S01]  /*0380*/  IMAD R7, R6, 0x18, RZ ;  /* 0x0000001806077824 */ /* 0x000fe200078e02ff */
[----:B------:R-:W-:-:S03]  /*0390*/  IADD3 R26, P0, PT, R15, R4, RZ ;  /* 0x000000040f1a7210 */ /* 0x000fc60007f1e0ff */
[----:B------:R-:W-:-:S05]  /*03a0*/  IMAD.IADD R5, R5, 0x1, R7 ;  /* 0x0000000105057824 */ /* 0x000fca00078e0207 */
[----:B------:R-:W2:Y:S01]  /*03b0*/  LDG.E.CONSTANT R22, desc[UR6][R4.64+0x4] ;  /* 0x0000040604167981 */ /* 0x000ea2000c1e9900 */
[----:B------:R-:W-:-:S05]  /*03c0*/  IADD3.X R27, PT, PT, RZ, R5, RZ, P0, !PT ;  /* 0x00000005ff1b7210 */ /* 0x000fca00007fe4ff */
[----:B------:R-:W3:Y:S01]  /*03d0*/  LDG.E.CONSTANT R21, desc[UR6][R26.64+0x8] ;  /* 0x000008061a157981 */ /* 0x000ee2000c1e9900 */
[----:B------:R-:W-:-:S03]  /*03e0*/  IMAD.WIDE R6, R17, 0x24, R2 ;  /* 0x0000002411067825 */ /* 0x000fc600078e0202 */
[----:B------:R-:W4:Y:S01]  /*03f0*/  LDG.E.CONSTANT R19, desc[UR6][R26.64+0xc] ;  /* 0x00000c061a137981 */ /* 0x000f22000c1e9900 */
[----:B------:R-:W-:-:S03]  /*0400*/  IADD3 R8, P0, PT, R15, R6, RZ ;  /* 0x000000060f087210 */ /* 0x000fc60007f1e0ff */
[----:B------:R0:W5:Y:S02]  /*0410*/  LDG.E.CONSTANT R6, desc[UR6][R6.64] ;  /* 0x0000000606067981 */ /* 0x000164000c1e9900 */
[----:B------:R-:W-:Y:S02]  /*0420*/  IMAD.X R9, RZ, RZ, R7, P0 ;  /* 0x000000ffff097224 */ /* 0x000fe400000e0607 */
[----:B------:R-:W5:Y:S04]  /*0430*/  LDG.E.CONSTANT R5, desc[UR6][R4.64] ;  /* 0x0000000604057981 */ /* 0x000f68000c1e9900 */
[----:B------:R-:W5:Y:S04]  /*0440*/  LDG.E.CONSTANT R16, desc[UR6][R8.64+0x4] ;  /* 0x0000040608107981 */ /* 0x000f68000c1e9900 */
[----:B------:R-:W5:Y:S04]  /*0450*/  LDG.E.CONSTANT R18, desc[UR6][R8.64+0x14] ;  /* 0x0000140608127981 */ /* 0x000f68000c1e9900 */
[----:B------:R-:W5:Y:S04]  /*0460*/  LDG.E.CONSTANT R20, desc[UR6][R8.64+0x8] ;  /* 0x0000080608147981 */ /* 0x000f68000c1e9900 */
[----:B------:R1:W5:Y:S01]  /*0470*/  LDG.E.CONSTANT R23, desc[UR6][R8.64+0x18] ;  /* 0x0000180608177981 */ /* 0x000362000c1e9900 */
[----:B0-----:R-:W-:-:S02]  /*0480*/  IADD3 R7, PT, PT, R15, 0x4, RZ ;  /* 0x000000040f077810 */ /* 0x001fc40007ffe0ff */
[----:B------:R-:W-:-:S04]  /*0490*/  IADD3 R17, PT, PT, R17, 0x10, RZ ;  /* 0x0000001011117810 */ /* 0x000fc80007ffe0ff */
[----:B------:R-:W-:Y:S01]  /*04a0*/  ISETP.GE.U32.AND P0, PT, R17, UR4, PT ;  /* 0x0000000411007c0c */ /* 0x000fe2000bf06070 */
[----:B------:R-:W-:Y:S01]  /*04b0*/  VIADD R14, R14, 0x10 ;  /* 0x000000100e0e7836 */ /* 0x000fe20000000000 */
[----:B--2---:R-:W-:-:S05]  /*04c0*/  SHF.R.S32.HI R24, RZ, R15, R22 ;  /* 0x0000000fff187219 */ /* 0x004fca0000011416 */
[----:B------:R-:W-:Y:S01]  /*04d0*/  IMAD.SHL.U32 R25, R24, 0x10, RZ ;  /* 0x0000001018197824 */ /* 0x000fe200078e00ff */
[----:B------:R-:W-:-:S04]  /*04e0*/  SHF.R.U32.HI R27, RZ, 0xc, R24 ;  /* 0x0000000cff1b7819 */ /* 0x000fc80000011618 */
[----:B------:R-:W-:Y:S02]  /*04f0*/  LOP3.LUT R26, R25, 0x10, RZ, 0xc0, !PT ;  /* 0x00000010191a7812 */ /* 0x000fe400078ec0ff */
[--C-:B---3--:R-:W-:Y:S02]  /*0500*/  SHF.R.U32.HI R25, RZ, 0x4, R21.reuse ;  /* 0x00000004ff197819 */ /* 0x108fe40000011615 */
[----:B------:R-:W-:Y:S01]  /*0510*/  LOP3.LUT R26, R26, 0xf0f0f0f, R21, 0xf8, !PT ;  /* 0x0f0f0f0f1a1a7812 */ /* 0x000fe200078ef815 */
[C---:B------:R-:W-:Y:S01]  /*0520*/  IMAD.SHL.U32 R21, R24.reuse, 0x800, RZ ;  /* 0x0000080018157824 */ /* 0x040fe200078e00ff */
[----:B------:R-:W-:Y:S01]  /*0530*/  SHF.R.S32.HI R22, RZ, R7, R22 ;  /* 0x00000007ff167219 */ /* 0x000fe20000011416 */
[----:B------:R-:W-:Y:S01]  /*0540*/  IMAD.SHL.U32 R7, R24, 0x40000, RZ ;  /* 0x0004000018077824 */ /* 0x000fe200078e00ff */
[----:B------:R-:W-:Y:S02]  /*0550*/  LOP3.LUT R28, R27, 0x10, RZ, 0xc0, !PT ;  /* 0x000000101b1c7812 */ /* 0x000fe400078ec0ff */
[----:B-1----:R-:W-:-:S02]  /*0560*/  SHF.L.U32 R9, R22, 0x4, RZ ;  /* 0x0000000416097819 */ /* 0x002fc400000006ff */
[----:B------:R-:W-:Y:S02]  /*0570*/  LOP3.LUT R4, R26, 0x1000, R21, 0xf8, !PT ;  /* 0x000010001a047812 */ /* 0x000fe400078ef815 */
[----:B------:R-:W-:Y:S02]  /*0580*/  LOP3.LUT R25, R28, 0xf0f0f0f, R25, 0xf8, !PT ;  /* 0x0f0f0f0f1c197812 */ /* 0x000fe400078ef819 */
[----:B------:R-:W-:Y:S02]  /*0590*/  SHF.R.U32.HI R8, RZ, 0x5, R24 ;  /* 0x00000005ff087819 */ /* 0x000fe40000011618 */
[----:B------:R-:W-:Y:S02]  /*05a0*/  LOP3.LUT R26, R9, 0x10, RZ, 0xc0, !PT ;  /* 0x00000010091a7812 */ /* 0x000fe400078ec0ff */
[----:B------:R-:W-:Y:S02]  /*05b0*/  SHF.R.U32.HI R21, RZ, 0xc, R22 ;  /* 0x0000000cff157819 */ /* 0x000fe40000011616 */
[----:B------:R-:W-:Y:S01]  /*05c0*/  LOP3.LUT R4, R4, 0x100000, R7, 0xf8, !PT ;  /* 0x0010000004047812 */ /* 0x000fe200078ef807 */
[----:B------:R-:W-:Y:S01]  /*05d0*/  IMAD.SHL.U32 R7, R24, 0x4, RZ ;  /* 0x0000000418077824 */ /* 0x000fe200078e00ff */
[----:B------:R-:W-:-:S02]  /*05e0*/  LOP3.LUT R8, R25, 0x1000, R8, 0xf8, !PT ;  /* 0x0000100019087812 */ /* 0x000fc400078ef808 */
[--C-:B----4-:R-:W-:Y:S02]  /*05f0*/  SHF.R.U32.HI R9, RZ, 0x4, R19.reuse ;  /* 0x00000004ff097819 */ /* 0x110fe40000011613 */
[----:B------:R-:W-:Y:S01]  /*0600*/  LOP3.LUT R26, R26, 0xf0f0f0f, R19, 0xf8, !PT ;  /* 0x0f0f0f0f1a1a7812 */ /* 0x000fe200078ef813 */
[----:B------:R-:W-:Y:S01]  /*0610*/  IMAD.SHL.U32 R19, R22, 0x800, RZ ;  /* 0x0000080016137824 */ /* 0x000fe200078e00ff */
[----:B------:R-:W-:Y:S02]  /*0620*/  LOP3.LUT R28, R21, 0x10, RZ, 0xc0, !PT ;  /* 0x00000010151c7812 */ /* 0x000fe400078ec0ff */
[----:B------:R-:W-:Y:S01]  /*0630*/  LOP3.LUT R7, R8, 0x100000, R7, 0xf8, !PT ;  /* 0x0010000008077812 */ /* 0x000fe200078ef807 */
[----:B------:R-:W-:Y:S01]  /*0640*/  IMAD.SHL.U32 R8, R22, 0x40000, RZ ;  /* 0x0004000016087824 */ /* 0x000fe200078e00ff */
[----:B------:R-:W-:Y:S02]  /*0650*/  LOP3.LUT R28, R28, 0xf0f0f0f, R9, 0xf8, !PT ;  /* 0x0f0f0f0f1c1c7812 */ /* 0x000fe400078ef809 */
[----:B------:R-:W-:-:S02]  /*0660*/  SHF.L.U32 R9, R24, 0x19, RZ ;  /* 0x0000001918097819 */ /* 0x000fc400000006ff */
[----:B------:R-:W-:Y:S01]  /*0670*/  LOP3.LUT R19, R26, 0x1000, R19, 0xf8, !PT ;  /* 0x000010001a137812 */ /* 0x000fe200078ef813 */
[----:B------:R-:W-:Y:S01]  /*0680*/  IMAD.SHL.U32 R24, R24, 0x200, RZ ;  /* 0x0000020018187824 */ /* 0x000fe200078e00ff */
[----:B------:R-:W-:Y:S02]  /*0690*/  SHF.R.U32.HI R21, RZ, 0x5, R22 ;  /* 0x00000005ff157819 */ /* 0x000fe40000011616 */
[----:B------:R-:W-:Y:S02]  /*06a0*/  LOP3.LUT R9, R4, 0x10000000, R9, 0xf8, !PT ;  /* 0x1000000004097812 */ /* 0x000fe400078ef809 */
[----:B------:R-:W-:Y:S01]  /*06b0*/  LOP3.LUT R8, R19, 0x100000, R8, 0xf8, !PT ;  /* 0x0010000013087812 */ /* 0x000fe200078ef808 */
[----:B------:R-:W-:Y:S01]  /*06c0*/  IMAD.SHL.U32 R19, R22, 0x2000000, RZ ;  /* 0x0200000016137824 */ /* 0x000fe200078e00ff */
[----:B------:R-:W-:Y:S01]  /*06d0*/  LOP3.LUT R21, R28, 0x1000, R21, 0xf8, !PT ;  /* 0x000010001c157812 */ /* 0x000fe200078ef815 */
[----:B-----5:R-:W-:Y:S01]  /*06e0*/  IDP.4A.S8.S8 R9, R9, R16, RZ ;  /* 0x0000001009097226 */ /* 0x020fe200000006ff */
[----:B------:R-:W-:-:S02]  /*06f0*/  SHF.L.U32 R4, R22, 0x2, RZ ;  /* 0x0000000216047819 */ /* 0x000fc400000006ff */
[----:B------:R-:W-:Y:S02]  /*0700*/  LOP3.LUT R7, R7, 0x10000000, R24, 0xf8, !PT ;  /* 0x1000000007077812 */ /* 0x000fe400078ef818 */
[----:B------:R-:W-:Y:S01]  /*0710*/  LOP3.LUT R8, R8, 0x10000000, R19, 0xf8, !PT ;  /* 0x1000000008087812 */ /* 0x000fe200078ef813 */
[----:B------:R-:W-:Y:S01]  /*0720*/  IMAD.SHL.U32 R19, R22, 0x200, RZ ;  /* 0x0000020016137824 */ /* 0x000fe200078e00ff */
[----:B------:R-:W-:Y:S01]  /*0730*/  LOP3.LUT R4, R21, 0x100000, R4, 0xf8, !PT ;  /* 0x0010000015047812 */ /* 0x000fe200078ef804 */
[----:B------:R-:W-:Y:S02]  /*0740*/  IDP.4A.S8.S8 R7, R7, R18, R9 ;  /* 0x0000001207077226 */ /* 0x000fe40000000609 */
[----:B------:R-:W-:Y:S01]  /*0750*/  HMUL2 R5, R5, R6 ;  /* 0x0000000605057232 */ /* 0x000fe20000000000 */
[----:B------:R-:W-:Y:S01]  /*0760*/  LOP3.LUT R4, R4, 0x10000000, R19, 0xf8, !PT ;  /* 0x1000000004047812 */ /* 0x000fe200078ef813 */
[----:B------:R-:W-:-:S03]  /*0770*/  IDP.4A.S8.S8 R8, R8, R20, R7 ;  /* 0x0000001408087226 */ /* 0x000fc60000000607 */
[--C-:B------:R-:W-:Y:S02]  /*0780*/  HADD2.F32 R6, -RZ, R5.reuse.H1_H1 ;  /* 0x30000005ff067230 */ /* 0x100fe40000004100 */
[----:B------:R-:W-:Y:S02]  /*0790*/  IDP.4A.S8.S8 R4, R4, R23, R8 ;  /* 0x0000001704047226 */ /* 0x000fe40000000608 */
[----:B------:R-:W-:Y:S02]  /*07a0*/  HADD2.F32 R5, -RZ, R5.H0_H0 ;  /* 0x20000005ff057230 */ /* 0x000fe40000004100 */
[----:B------:R-:W-:Y:S01]  /*07b0*/  FMUL.FTZ R6, R6, 0.5 ;  /* 0x3f00000006067820 */ /* 0x000fe20000410000 */
[----:B------:R-:W-:-:S05]  /*07c0*/  I2FP.F32.S32 R4, R4 ;  /* 0x0000000400047245 */ /* 0x000fca0000201400 */
[----:B------:R-:W-:-:S04]  /*07d0*/  FFMA.FTZ R5, R5, R4, R6 ;  /* 0x0000000405057223 */ /* 0x000fc80000010006 */
[----:B------:R-:W-:Y:S01]  /*07e0*/  FADD.FTZ R12, R5, R12 ;  /* 0x0000000c050c7221 */ /* 0x000fe20000010000 */
[----:B------:R-:W-:Y:S06]  /*07f0*/  @!P0 BRA `(.L_x_71) ;  /* 0xfffffff800cc8947 */ /* 0x000fec000383ffff */
.L_x_70:
[----:B------:R-:W-:Y:S05]  /*0800*/  BSYNC.RECONVERGENT B0 ;  /* 0x0000000000007941 */ /* 0x000fea0003800200 */
.L_x_69:
        /* <DEDUP_REMOVED lines=18> */
.L_x_72:
        /* <DEDUP_REMOVED lines=13> */
.L_x_1151:


//--------------------- .text._Z9moe_vec_qIN3c108BFloat16ELi32ELi4E10block_q5_0Li2EXadL_ZN45_INTERNAL_8d5cb472_14_gguf_kernel_cu_cd24131917vec_dot_q5_0_q8_1EPKvPK10block_q8_1RKiEEEvS5_S5_PT_PS9_iiii --------------------------
	.section	.text._Z9moe_vec_qIN3c108BFloat16ELi32ELi4E10block_q5_0Li2EXadL_ZN45_INTERNAL_8d5cb472_14_gguf_kernel_cu_cd24131917vec_dot_q5_0_q8_1EPKvPK10block_q8_1RKiEEEvS5_S5_PT_PS9_iiii,"ax",@progbits
	.align	128
.text._Z9moe_vec_qIN3c108BFloat16ELi32ELi4E10block_q5_0Li2EXadL_ZN45_INTERNAL_8d5cb472_14_gguf_kernel_cu_cd24131917vec_dot_q5_0_q8_1EPKvPK10block_q8_1RKiEEEvS5_S5_PT_PS9_iiii:
        .type           _Z9moe_vec_qIN3c108BFloat16ELi32ELi4E10block_q5_0Li2EXadL_ZN45_INTERNAL_8d5cb472_14_gguf_kernel_cu_cd24131917vec_dot_q5_0_q8_1EPKvPK10block_q8_1RKiEEEvS5_S5_PT_PS9_iiii,@function
        .size           _Z9moe_vec_qIN3c108BFloat16ELi32ELi4E10block_q5_0Li2EXadL_ZN45_INTERNAL_8d5cb472_14_gguf_kernel_cu_cd24131917vec_dot_q5_0_q8_1EPKvPK10block_q8_1RKiEEEvS5_S5_PT_PS9_iiii,(.L_x_1152 - _Z9moe_vec_qIN3c108BFloat16ELi32ELi4E10block_q5_0Li2EXadL_ZN45_INTERNAL_8d5cb472_14_gguf_kernel_cu_cd24131917vec_dot_q5_0_q8_1EPKvPK10block_q8_1RKiEEEvS5_S5_PT_PS9_iiii)
        .other          _Z9moe_vec_qIN3c108BFloat16ELi32ELi4E10block_q5_0Li2EXadL_ZN45_INTERNAL_8d5cb472_14_gguf_kernel_cu_cd24131917vec_dot_q5_0_q8_1EPKvPK10block_q8_1RKiEEEvS5_S5_PT_PS9_iiii,@"STO_CUDA_ENTRY STV_DEFAULT"
_Z9moe_vec_qIN3c108BFloat16ELi32ELi4E10block_q5_0Li2EXadL_ZN45_INTERNAL_8d5cb472_14_gguf_kernel_cu_cd24131917vec_dot_q5_0_q8_1EPKvPK10block_q8_1RKiEEEvS5_S5_PT_PS9_iiii:
        /* <DEDUP_REMOVED lines=51> */
.L_x_75:
[----:B------:R-:W0:Y:S01]  /*0330*/  LDC.64 R4, c[0x0][0x380] ;  /* 0x0000e000ff047b82 */ /* 0x000e220000000a00 */
[----:B------:R-:W-:Y:S02]  /*0340*/  IADD3 R9, P0, PT, R16, R19, RZ ;  /* 0x0000001310097210 */ /* 0x000fe40007f1e0ff */
[----:B------:R-:W-:-:S04]  /*0350*/  SHF.R.S32.HI R7, RZ, 0x1f, R19 ;  /* 0x0000001fff077819 */ /* 0x000fc80000011413 */
[----:B------:R-:W-:-:S05]  /*0360*/  LEA.HI.X.SX32 R7, R16, R7, 0x1, P0 ;  /* 0x0000000710077211 */ /* 0x000fca00000f0eff */
[----:B------:R-:W-:Y:S02]  /*0370*/  IMAD R7, R7, 0x16, RZ ;  /* 0x0000001607077824 */ /* 0x000fe400078e02ff */
[----:B0-----:R-:W-:-:S04]  /*0380*/  IMAD.WIDE.U32 R4, R9, 0x16, R4 ;  /* 0x0000001609047825 */ /* 0x001fc800078e0004 */
[----:B------:R-:W-:Y:S01]  /*0390*/  IMAD.IADD R5, R5, 0x1, R7 ;  /* 0x0000000105057824 */ /* 0x000fe200078e0207 */
[----:B------:R-:W-:-:S04]  /*03a0*/  IADD3 R10, P0, PT, R17, R4, RZ ;  /* 0x00000004110a7210 */ /* 0x000fc80007f1e0ff */
[----:B------:R-:W2:Y:S01]  /*03b0*/  LDG.E.U16.CONSTANT R23, desc[UR6][R4.64+0x2] ;  /* 0x0000020604177981 */ /* 0x000ea2000c1e9500 */
[----:B------:R-:W-:-:S03]  /*03c0*/  IADD3.X R11, PT, PT, RZ, R5, RZ, P0, !PT ;  /* 0x00000005ff0b7210 */ /* 0x000fc600007fe4ff */
[----:B------:R-:W2:Y:S04]  /*03d0*/  LDG.E.U16.CONSTANT R22, desc[UR6][R4.64+0x4] ;  /* 0x0000040604167981 */ /* 0x000ea8000c1e9500 */
[----:B------:R-:W3:Y:S04]  /*03e0*/  LDG.E.U16.CONSTANT R21, desc[UR6][R10.64+0x6] ;  /* 0x000006060a157981 */ /* 0x000ee8000c1e9500 */
[----:B------:R-:W3:Y:S04]  /*03f0*/  LDG.E.U16.CONSTANT R20, desc[UR6][R10.64+0x8] ;  /* 0x000008060a147981 */ /* 0x000ee8000c1e9500 */
[----:B------:R-:W4:Y:S04]  /*0400*/  LDG.E.U16.CONSTANT R18, desc[UR6][R10.64+0xa] ;  /* 0x00000a060a127981 */ /* 0x000f28000c1e9500 */
[----:B------:R0:W4:Y:S01]  /*0410*/  LDG.E.U16.CONSTANT R29, desc[UR6][R10.64+0xc] ;  /* 0x00000c060a1d7981 */ /* 0x000122000c1e9500 */
[----:B------:R-:W-:-:S03]  /*0420*/  IMAD.WIDE R6, R13, 0x24, R2 ;  /* 0x000000240d067825 */ /* 0x000fc600078e0202 */
[----:B------:R1:W5:Y:S01]  /*0430*/  LDG.E.U16.CONSTANT R4, desc[UR6][R4.64] ;  /* 0x0000000604047981 */ /* 0x000362000c1e9500 */
[----:B------:R-:W-:-:S03]  /*0440*/  IADD3 R8, P0, PT, R17, R6, RZ ;  /* 0x0000000611087210 */ /* 0x000fc60007f1e0ff */
[----:B------:R1:W5:Y:S02]  /*0450*/  LDG.E.CONSTANT R6, desc[UR6][R6.64] ;  /* 0x0000000606067981 */ /* 0x000364000c1e9900 */
[----:B------:R-:W-:-:S05]  /*0460*/  IMAD.X R9, RZ, RZ, R7, P0 ;  /* 0x000000ffff097224 */ /* 0x000fca00000e0607 */
[----:B------:R-:W5:Y:S04]  /*0470*/  LDG.E.CONSTANT R25, desc[UR6][R8.64+0x4] ;  /* 0x0000040608197981 */ /* 0x000f68000c1e9900 */
[----:B------:R-:W5:Y:S04]  /*0480*/  LDG.E.CONSTANT R26, desc[UR6][R8.64+0x14] ;  /* 0x00001406081a7981 */ /* 0x000f68000c1e9900 */
[----:B------:R-:W5:Y:S04]  /*0490*/  LDG.E.CONSTANT R24, desc[UR6][R8.64+0x8] ;  /* 0x0000080608187981 */ /* 0x000f68000c1e9900 */
[----:B------:R1:W5:Y:S01]  /*04a0*/  LDG.E.CONSTANT R27, desc[UR6][R8.64+0x18] ;  /* 0x00001806081b7981 */ /* 0x000362000c1e9900 */
[----:B0-----:R-:W-:Y:S01]  /*04b0*/  VIADD R11, R17, 0x4 ;  /* 0x00000004110b7836 */ /* 0x001fe20000000000 */
[----:B------:R-:W-:-:S04]  /*04c0*/  IADD3 R13, PT, PT, R13, 0x10, RZ ;  /* 0x000000100d0d7810 */ /* 0x000fc80007ffe0ff */
[----:B------:R-:W-:Y:S01]  /*04d0*/  ISETP.GE.U32.AND P0, PT, R13, UR4, PT ;  /* 0x000000040d007c0c */ /* 0x000fe2000bf06070 */
[----:B------:R-:W-:Y:S02]  /*04e0*/  VIADD R19, R19, 0x10 ;  /* 0x0000001013137836 */ /* 0x000fe40000000000 */
[----:B--2---:R-:W-:-:S05]  /*04f0*/  IMAD R22, R22, 0x10000, R23 ;  /* 0x0001000016167824 */ /* 0x004fca00078e0217 */
[--C-:B------:R-:W-:Y:S02]  /*0500*/  SHF.R.S32.HI R10, RZ, R17, R22.reuse ;  /* 0x00000011ff0a7219 */ /* 0x100fe40000011416 */
[----:B------:R-:W-:Y:S02]  /*0510*/  SHF.R.S32.HI R11, RZ, R11, R22 ;  /* 0x0000000bff0b7219 */ /* 0x000fe40000011416 */
[----:B---3--:R-:W-:Y:S01]  /*0520*/  LEA R20, R20, R21, 0x10 ;  /* 0x0000001514147211 */ /* 0x008fe200078e80ff */
[----:B------:R-:W-:Y:S01]  /*0530*/  IMAD.SHL.U32 R21, R10, 0x10, RZ ;  /* 0x000000100a157824 */ /* 0x000fe200078e00ff */
[----:B------:R-:W-:Y:S01]  /*0540*/  SHF.R.U32.HI R23, RZ, 0xc, R10 ;  /* 0x0000000cff177819 */ /* 0x000fe2000001160a */
[----:B-1----:R-:W-:Y:S01]  /*0550*/  IMAD.SHL.U32 R5, R11, 0x10, RZ ;  /* 0x000000100b057824 */ /* 0x002fe200078e00ff */
[----:B------:R-:W-:Y:S02]  /*0560*/  SHF.R.U32.HI R7, RZ, 0x4, R20 ;  /* 0x00000004ff077819 */ /* 0x000fe40000011614 */
[----:B------:R-:W-:-:S02]  /*0570*/  LOP3.LUT R21, R21, 0x10, RZ, 0xc0, !PT ;  /* 0x0000001015157812 */ /* 0x000fc400078ec0ff */
[----:B------:R-:W-:Y:S02]  /*0580*/  LOP3.LUT R8, R23, 0x10, RZ, 0xc0, !PT ;  /* 0x0000001017087812 */ /* 0x000fe400078ec0ff */
[----:B------:R-:W-:Y:S02]  /*0590*/  SHF.R.U32.HI R9, RZ, 0xc, R11 ;  /* 0x0000000cff097819 */ /* 0x000fe4000001160b */
[----:B----4-:R-:W-:Y:S02]  /*05a0*/  LEA R18, R29, R18, 0x10 ;  /* 0x000000121d127211 */ /* 0x010fe400078e80ff */
[----:B------:R-:W-:Y:S02]  /*05b0*/  LOP3.LUT R20, R21, 0xf0f0f0f, R20, 0xf8, !PT ;  /* 0x0f0f0f0f15147812 */ /* 0x000fe400078ef814 */
[----:B------:R-:W-:Y:S02]  /*05c0*/  LOP3.LUT R7, R8, 0xf0f0f0f, R7, 0xf8, !PT ;  /* 0x0f0f0f0f08077812 */ /* 0x000fe400078ef807 */
[----:B------:R-:W-:-:S02]  /*05d0*/  LOP3.LUT R5, R5, 0x10, RZ, 0xc0, !PT ;  /* 0x0000001005057812 */ /* 0x000fc400078ec0ff */
[----:B------:R-:W-:Y:S01]  /*05e0*/  LOP3.LUT R21, R9, 0x10, RZ, 0xc0, !PT ;  /* 0x0000001009157812 */ /* 0x000fe200078ec0ff */
[----:B------:R-:W-:Y:S01]  /*05f0*/  IMAD.SHL.U32 R9, R10, 0x800, RZ ;  /* 0x000008000a097824 */ /* 0x000fe200078e00ff */
[--C-:B------:R-:W-:Y:S02]  /*0600*/  SHF.R.U32.HI R8, RZ, 0x4, R18.reuse ;  /* 0x00000004ff087819 */ /* 0x100fe40000011612 */
[----:B------:R-:W-:Y:S02]  /*0610*/  LOP3.LUT R18, R5, 0xf0f0f0f, R18, 0xf8, !PT ;  /* 0x0f0f0f0f05127812 */ /* 0x000fe400078ef812 */
[----:B------:R-:W-:Y:S02]  /*0620*/  LOP3.LUT R5, R21, 0xf0f0f0f, R8, 0xf8, !PT ;  /* 0x0f0f0f0f15057812 */ /* 0x000fe400078ef808 */
[----:B------:R-:W-:Y:S02]  /*0630*/  SHF.R.U32.HI R8, RZ, 0x5, R10 ;  /* 0x00000005ff087819 */ /* 0x000fe4000001160a */
[----:B------:R-:W-:Y:S01]  /*0640*/  LOP3.LUT R9, R20, 0x1000, R9, 0xf8, !PT ;  /* 0x0000100014097812 */ /* 0x000fe200078ef809 */
[----:B------:R-:W-:Y:S01]  /*0650*/  IMAD.SHL.U32 R20, R10, 0x40000, RZ ;  /* 0x000400000a147824 */ /* 0x000fe200078e00ff */
[----:B------:R-:W-:-:S02]  /*0660*/  SHF.L.U32 R21, R11, 0xb, RZ ;  /* 0x0000000b0b157819 */ /* 0x000fc400000006ff */
[----:B------:R-:W-:Y:S02]  /*0670*/  LOP3.LUT R8, R7, 0x1000, R8, 0xf8, !PT ;  /* 0x0000100007087812 */ /* 0x000fe400078ef808 */
[----:B------:R-:W-:Y:S01]  /*0680*/  LOP3.LUT R7, R18, 0x1000, R21, 0xf8, !PT ;  /* 0x0000100012077812 */ /* 0x000fe200078ef815 */
[C---:B------:R-:W-:Y:S01]  /*0690*/  IMAD.SHL.U32 R21, R10.reuse, 0x4, RZ ;  /* 0x000000040a157824 */ /* 0x040fe200078e00ff */
[----:B------:R-:W-:Y:S02]  /*06a0*/  LOP3.LUT R9, R9, 0x100000, R20, 0xf8, !PT ;  /* 0x0010000009097812 */ /* 0x000fe400078ef814 */
[C---:B------:R-:W-:Y:S01]  /*06b0*/  SHF.L.U32 R18, R10.reuse, 0x19, RZ ;  /* 0x000000190a127819 */ /* 0x040fe200000006ff */
[----:B------:R-:W-:Y:S01]  /*06c0*/  IMAD.SHL.U32 R20, R11, 0x40000, RZ ;  /* 0x000400000b147824 */ /* 0x000fe200078e00ff */
[----:B------:R-:W-:Y:S02]  /*06d0*/  SHF.R.U32.HI R22, RZ, 0x5, R11 ;  /* 0x00000005ff167819 */ /* 0x000fe4000001160b */
[----:B------:R-:W-:Y:S01]  /*06e0*/  LOP3.LUT R18, R9, 0x10000000, R18, 0xf8, !PT ;  /* 0x1000000009127812 */ /* 0x000fe200078ef812 */
[----:B------:R-:W-:Y:S01]  /*06f0*/  IMAD.SHL.U32 R9, R10, 0x200, RZ ;  /* 0x000002000a097824 */ /* 0x000fe200078e00ff */
[----:B------:R-:W-:Y:S01]  /*0700*/  LOP3.LUT R8, R8, 0x100000, R21, 0xf8, !PT ;  /* 0x0010000008087812 */ /* 0x000fe200078ef815 */
[----:B------:R-:W-:Y:S01]  /*0710*/  IMAD.SHL.U32 R10, R11, 0x2000000, RZ ;  /* 0x020000000b0a7824 */ /* 0x000fe200078e00ff */
[----:B------:R-:W-:Y:S01]  /*0720*/  LOP3.LUT R7, R7, 0x100000, R20, 0xf8, !PT ;  /* 0x0010000007077812 */ /* 0x000fe200078ef814 */
[----:B-----5:R-:W-:Y:S01]  /*0730*/  IDP.4A.S8.S8 R25, R18, R25, RZ ;  /* 0x0000001912197226 */ /* 0x020fe200000006ff */
[----:B------:R-:W-:-:S02]  /*0740*/  LOP3.LUT R5, R5, 0x1000, R22, 0xf8, !PT ;  /* 0x0000100005057812 */ /* 0x000fc400078ef816 */
[----:B------:R-:W-:Y:S02]  /*0750*/  SHF.L.U32 R20, R11, 0x2, RZ ;  /* 0x000000020b147819 */ /* 0x000fe400000006ff */
[----:B------:R-:W-:Y:S02]  /*0760*/  LOP3.LUT R8, R8, 0x10000000, R9, 0xf8, !PT ;  /* 0x1000000008087812 */ /* 0x000fe400078ef809 */
[----:B------:R-:W-:Y:S01]  /*0770*/  LOP3.LUT R7, R7, 0x10000000, R10, 0xf8, !PT ;  /* 0x1000000007077812 */ /* 0x000fe200078ef80a */
[----:B------:R-:W-:Y:S01]  /*0780*/  IMAD.SHL.U32 R10, R11, 0x200, RZ ;  /* 0x000002000b0a7824 */ /* 0x000fe200078e00ff */
[----:B------:R-:W-:Y:S01]  /*0790*/  LOP3.LUT R5, R5, 0x100000, R20, 0xf8, !PT ;  /* 0x0010000005057812 */ /* 0x000fe200078ef814 */
[----:B------:R-:W-:-:S03]  /*07a0*/  IDP.4A.S8.S8 R25, R8, R26, R25 ;  /* 0x0000001a08197226 */ /* 0x000fc60000000619 */
[----:B------:R-:W-:Y:S01]  /*07b0*/  LOP3.LUT R5, R5, 0x10000000, R10, 0xf8, !PT ;  /* 0x1000000005057812 */ /* 0x000fe200078ef80a */
[----:B------:R-:W-:Y:S02]  /*07c0*/  IDP.4A.S8.S8 R24, R7, R24, R25 ;  /* 0x0000001807187226 */ /* 0x000fe40000000619 */
[--C-:B------:R-:W-:Y:S02]  /*07d0*/  HADD2.F32 R7, -RZ, R6.reuse.H1_H1 ;  /* 0x30000006ff077230 */ /* 0x100fe40000004100 */
[----:B------:R-:W-:Y:S02]  /*07e0*/  IDP.4A.S8.S8 R5, R5, R27, R24 ;  /* 0x0000001b05057226 */ /* 0x000fe40000000618 */
[----:B------:R-:W-:Y:S02]  /*07f0*/  HADD2.F32 R6, -RZ, R6.H0_H0 ;  /* 0x20000006ff067230 */ /* 0x000fe40000004100 */
[----:B------:R-:W-:Y:S01]  /*0800*/  FMUL.FTZ R7, R7, -8 ;  /* 0xc100000007077820 */ /* 0x000fe20000410000 */
[----:B------:R-:W-:Y:S01]  /*0810*/  I2FP.F32.S32 R9, R5 ;  /* 0x0000000500097245 */ /* 0x000fe20000201400 */
[----:B------:R-:W-:-:S04]  /*0820*/  HADD2.F32 R5, -RZ, R4.H0_H0 ;  /* 0x20000004ff057230 */ /* 0x000fc80000004100 */
[----:B------:R-:W-:-:S04]  /*0830*/  FFMA.FTZ R6, R6, R9, R7 ;  /* 0x0000000906067223 */ /* 0x000fc80000010007 */
[----:B------:R-:W-:Y:S01]  /*0840*/  FFMA.FTZ R14, R5, R6, R14 ;  /* 0x00000006050e7223 */ /* 0x000fe2000001000e */
[----:B------:R-:W-:Y:S06]  /*0850*/  @!P0 BRA `(.L_x_75) ;  /* 0xfffffff800b48947 */ /* 0x000fec000383ffff */
.L_x_74:
[----:B------:R-:W-:Y:S05]  /*0860*/  BSYNC.RECONVERGENT B0 ;  /* 0x0000000000007941 */ /* 0x000fea0003800200 */
.L_x_73:
        /* <DEDUP_REMOVED lines=18> */
.L_x_76:
        /* <DEDUP_REMOVED lines=15> */
.L_x_1152:


//--------------------- .text._Z9moe_vec_qIN3c108BFloat16ELi32ELi4E10block_q4_1Li2EXadL_ZN45_INTERNAL_8d5cb472_14_gguf_kernel_cu_cd24131917vec_dot_q4_1_q8_1EPKvPK10block_q8_1RKiEEEvS5_S5_PT_PS9_iiii --------------------------
	.section	.text._Z9moe_vec_qIN3c108BFloat16ELi32ELi4E10block_q4_1Li2EXadL_ZN45_INTERNAL_8d5cb472_14_gguf_kernel_cu_cd24131917vec_dot_q4_1_q8_1EPKvPK10block_q8_1RKiEEEvS5_S5_PT_PS9_iiii,"ax",@progbits
	.align	128
.text._Z9moe_vec_qIN3c108BFloat16ELi32ELi4E10block_q4_1Li2EXadL_ZN45_INTERNAL_8d5cb472_14_gguf_kernel_cu_cd24131917vec_dot_q4_1_q8_1EPKvPK10block_q8_1RKiEEEvS5_S5_PT_PS9_iiii:
        .type           _Z9moe_vec_qIN3c108BFloat16ELi32ELi4E10block_q4_1Li2EXadL_ZN45_INTERNAL_8d5cb472_14_gguf_kernel_cu_cd24131917vec_dot_q4_1_q8_1EPKvPK10block_q8_1RKiEEEvS5_S5_PT_PS9_iiii,@function
        .size           _Z9moe_vec_qIN3c108BFloat16ELi32ELi4E10block_q4_1Li2EXadL_ZN45_INTERNAL_8d5cb472_14_gguf_kernel_cu_cd24131917vec_dot_q4_1_q8_1EPKvPK10block_q8_1RKiEEEvS5_S5_PT_PS9_iiii,(.L_x_1153 - _Z9moe_vec_qIN3c108BFloat16ELi32ELi4E10block_q4_1Li2EXadL_ZN45_INTERNAL_8d5cb472_14_gguf_kernel_cu_cd24131917vec_dot_q4_1_q8_1EPKvPK10block_q8_1RKiEEEvS5_S5_PT_PS9_iiii)
        .other          _Z9moe_vec_qIN3c108BFloat16ELi32ELi4E10block_q4_1Li2EXadL_ZN45_INTERNAL_8d5cb472_14_gguf_kernel_cu_cd24131917vec_dot_q4_1_q8_1EPKvPK10block_q8_1RKiEEEvS5_S5_PT_PS9_iiii,@"STO_CUDA_ENTRY STV_DEFAULT"
_Z9moe_vec_qIN3c108BFloat16ELi32ELi4E10block_q4_1Li2EXadL_ZN45_INTERNAL_8d5cb472_14_gguf_kernel_cu_cd24131917vec_dot_q4_1_q8_1EPKvPK10block_q8_1RKiEEEvS5_S5_PT_PS9_iiii:
        /* <DEDUP_REMOVED lines=50> */
[----:B------:R-:W-:-:S04]  /*0320*/  IADD3 R4, PT, PT, R4, UR4, RZ ;  /* 0x0000000404047c10 */ /* 0x000fc8000fffe0ff */
[C---:B------:R-:W-:Y:S02]  /*0330*/  LOP3.LUT R6, R4.reuse, 0x30, RZ, 0xc0, !PT ;  /* 0x0000003004067812 */ /* 0x040fe400078ec0ff */
[----:B------:R-:W-:Y:S02]  /*0340*/  ISETP.GE.U32.AND P0, PT, R4, 0x30, PT ;  /* 0x000000300400780c */ /* 0x000fe40003f06070 */
[----:B------:R-:W-:Y:S01]  /*0350*/  ISETP.NE.AND P1, PT, R6, 0x30, PT ;  /* 0x000000300600780c */ /* 0x000fe20003f25270 */
[----:B------:R-:W-:-:S12]  /*0360*/  IMAD.MOV.U32 R6, RZ, RZ, RZ ;  /* 0x000000ffff067224 */ /* 0x000fd800078e00ff */
[----:B------:R-:W-:Y:S05]  /*0370*/  @!P1 BRA `(.L_x_80) ;  /* 0x0000000000c49947 */ /* 0x000fea0003800000 */
[----:B------:R-:W-:Y:S01]  /*0380*/  LEA.HI R6, R4, 0x1, RZ, 0x1c ;  /* 0x0000000104067811 */ /* 0x000fe200078fe0ff */
[----:B------:R-:W-:Y:S01]  /*0390*/  IMAD R4, R0, UR4, RZ ;  /* 0x0000000400047c24 */ /* 0x000fe2000f8e02ff */
[----:B------:R-:W-:Y:S02]  /*03a0*/  SHF.L.U32 R21, R2, 0x3, RZ ;  /* 0x0000000302157819 */ /* 0x000fe400000006ff */
[----:B------:R-:W-:Y:S01]  /*03b0*/  LOP3.LUT R18, R6, 0x3, RZ, 0xc0, !PT ;  /* 0x0000000306127812 */ /* 0x000fe200078ec0ff */
[----:B------:R-:W-:Y:S01]  /*03c0*/  IMAD.MOV.U32 R6, RZ, RZ, RZ ;  /* 0x000000ffff067224 */ /* 0x000fe200078e00ff */
[----:B------:R-:W-:Y:S02]  /*03d0*/  IADD3 R4, PT, PT, R19, R4, RZ ;  /* 0x0000000413047210 */ /* 0x000fe40007ffe0ff */
[----:B------:R-:W-:Y:S01]  /*03e0*/  LOP3.LUT R21, R21, 0x8, RZ, 0xc0, !PT ;  /* 0x0000000815157812 */ /* 0x000fe200078ec0ff */
[----:B------:R-:W-:-:S07]  /*03f0*/  IMAD.MOV R18, RZ, RZ, -R18 ;  /* 0x000000ffff127224 */ /* 0x000fce00078e0a12 */
.L_x_81:
[----:B------:R-:W0:Y:S01]  /*0400*/  LDC.64 R16, c[0x0][0x380] ;  /* 0x0000e000ff107b82 */ /* 0x000e220000000a00 */
[----:B------:R-:W-:-:S04]  /*0410*/  IADD3 R9, P1, PT, R5, R4, RZ ;  /* 0x0000000405097210 */ /* 0x000fc80007f3e0ff */
[----:B------:R-:W-:-:S05]  /*0420*/  LEA.HI.X.SX32 R8, R4, R7, 0x1, P1 ;  /* 0x0000000704087211 */ /* 0x000fca00008f0eff */
[----:B------:R-:W-:Y:S02]  /*0430*/  IMAD R13, R8, 0x14, RZ ;  /* 0x00000014080d7824 */ /* 0x000fe400078e02ff */
[----:B0-----:R-:W-:-:S04]  /*0440*/  IMAD.WIDE.U32 R16, R9, 0x14, R16 ;  /* 0x0000001409107825 */ /* 0x001fc800078e0010 */
[----:B------:R-:W-:Y:S01]  /*0450*/  IMAD.WIDE R8, R19, 0x24, R10 ;  /* 0x0000002413087825 */ /* 0x000fe200078e020a */
[----:B------:R-:W-:Y:S02]  /*0460*/  IADD3 R12, P1, PT, R21, R16, RZ ;  /* 0x00000010150c7210 */ /* 0x000fe40007f3e0ff */
[----:B------:R-:W-:Y:S02]  /*0470*/  IADD3 R17, PT, PT, R17, R13, RZ ;  /* 0x0000000d11117210 */ /* 0x000fe40007ffe0ff */
[----:B------:R-:W-:Y:S02]  /*0480*/  IADD3 R14, P2, PT, R21, R8, RZ ;  /* 0x00000008150e7210 */ /* 0x000fe40007f5e0ff */
[----:B------:R-:W2:Y:S01]  /*0490*/  LDG.E.CONSTANT R8, desc[UR6][R8.64] ;  /* 0x0000000608087981 */ /* 0x000ea2000c1e9900 */
[----:B------:R-:W-:Y:S01]  /*04a0*/  IMAD.X R13, RZ, RZ, R17, P1 ;  /* 0x000000ffff0d7224 */ /* 0x000fe200008e0611 */
[----:B------:R-:W-:Y:S02]  /*04b0*/  IADD3.X R15, PT, PT, RZ, R9, RZ, P2, !PT ;  /* 0x00000009ff0f7210 */ /* 0x000fe400017fe4ff */
[----:B------:R-:W2:Y:S04]  /*04c0*/  LDG.E.CONSTANT R17, desc[UR6][R16.64] ;  /* 0x0000000610117981 */ /* 0x000ea8000c1e9900 */
[----:B------:R-:W3:Y:S04]  /*04d0*/  LDG.E.CONSTANT R22, desc[UR6][R12.64+0x4] ;  /* 0x000004060c167981 */ /* 0x000ee8000c1e9900 */
[----:B------:R-:W4:Y:S04]  /*04e0*/  LDG.E.CONSTANT R20, desc[UR6][R14.64+0x4] ;  /* 0x000004060e147981 */ /* 0x000f28000c1e9900 */
[----:B------:R-:W5:Y:S04]  /*04f0*/  LDG.E.CONSTANT R23, desc[UR6][R12.64+0x8] ;  /* 0x000008060c177981 */ /* 0x000f68000c1e9900 */
[----:B------:R-:W2:Y:S04]  /*0500*/  LDG.E.CONSTANT R24, desc[UR6][R14.64+0x14] ;  /* 0x000014060e187981 */ /* 0x000ea8000c1e9900 */
[----:B------:R-:W2:Y:S04]  /*0510*/  LDG.E.CONSTANT R25, desc[UR6][R14.64+0x8] ;  /* 0x000008060e197981 */ /* 0x000ea8000c1e9900 */
[----:B------:R-:W2:Y:S01]  /*0520*/  LDG.E.CONSTANT R26, desc[UR6][R14.64+0x18] ;  /* 0x000018060e1a7981 */ /* 0x000ea2000c1e9900 */
[----:B------:R-:W-:-:S05]  /*0530*/  VIADD R18, R18, 0x1 ;  /* 0x0000000112127836 */ /* 0x000fca0000000000 */
[----:B------:R-:W-:Y:S02]  /*0540*/  ISETP.NE.AND P1, PT, R18, RZ, PT ;  /* 0x000000ff1200720c */ /* 0x000fe40003f25270 */
[----:B------:R-:W-:Y:S02]  /*0550*/  IADD3 R19, PT, PT, R19, 0x10, RZ ;  /* 0x0000001013137810 */ /* 0x000fe40007ffe0ff */
[----:B------:R-:W-:Y:S02]  /*0560*/  IADD3 R4, PT, PT, R4, 0x10, RZ ;  /* 0x0000001004047810 */ /* 0x000fe40007ffe0ff */
[----:B---3--:R-:W-:Y:S02]  /*0570*/  LOP3.LUT R27, R22, 0xf0f0f0f, RZ, 0xc0, !PT ;  /* 0x0f0f0f0f161b7812 */ /* 0x008fe400078ec0ff */
[----:B------:R-:W-:-:S03]  /*0580*/  SHF.R.U32.HI R22, RZ, 0x4, R22 ;  /* 0x00000004ff167819 */ /* 0x000fc60000011616 */
[----:B----4-:R-:W-:Y:S01]  /*0590*/  IDP.4A.S8.S8 R20, R27, R20, RZ ;  /* 0x000000141b147226 */ /* 0x010fe200000006ff */
[----:B------:R-:W-:Y:S02]  /*05a0*/  LOP3.LUT R29, R22, 0xf0f0f0f, RZ, 0xc0, !PT ;  /* 0x0f0f0f0f161d7812 */ /* 0x000fe400078ec0ff */
[----:B-----5:R-:W-:Y:S02]  /*05b0*/  LOP3.LUT R12, R23, 0xf0f0f0f, RZ, 0xc0, !PT ;  /* 0x0f0f0f0f170c7812 */ /* 0x020fe400078ec0ff */
[----:B------:R-:W-:Y:S01]  /*05c0*/  SHF.R.U32.HI R23, RZ, 0x4, R23 ;  /* 0x00000004ff177819 */ /* 0x000fe20000011617 */
[----:B--2---:R-:W-:Y:S02]  /*05d0*/  IDP.4A.S8.S8 R20, R29, R24, R20 ;  /* 0x000000181d147226 */ /* 0x004fe40000000614 */
[----:B------:R-:W-:Y:S01]  /*05e0*/  HMUL2 R8, R17, R8 ;  /* 0x0000000811087232 */ /* 0x000fe20000000000 */
[----:B------:R-:W-:Y:S01]  /*05f0*/  LOP3.LUT R23, R23, 0xf0f0f0f, RZ, 0xc0, !PT ;  /* 0x0f0f0f0f17177812 */ /* 0x000fe200078ec0ff */
        /* <DEDUP_REMOVED lines=8> */
[----:B------:R-:W-:Y:S06]  /*0680*/  @P1 BRA `(.L_x_81) ;  /* 0xfffffffc005c1947 */ /* 0x000fec000383ffff */
.L_x_80:
[----:B------:R-:W-:Y:S05]  /*0690*/  BSYNC.RECONVERGENT B1 ;  /* 0x0000000000017941 */ /* 0x000fea0003800200 */
.L_x_79:
[----:B------:R-:W-:Y:S05]  /*06a0*/  @!P0 BRA `(.L_x_78) ;  /* 0x0000000800448947 */ /* 0x000fea0003800000 */
[----:B------:R-:W-:Y:S01]  /*06b0*/  IMAD.SHL.U32 R8, R2, 0x8, RZ ;  /* 0x0000000802087824 */ /* 0x000fe200078e00ff */
[----:B------:R-:W-:Y:S01]  /*06c0*/  IADD3 R9, PT, PT, R19, 0x20, RZ ;  /* 0x0000002013097810 */ /* 0x000fe20007ffe0ff */
[----:B------:R-:W-:-:S03]  /*06d0*/  IMAD R4, R0, UR4, R19 ;  /* 0x0000000400047c24 */ /* 0x000fc6000f8e0213 */
[----:B------:R-:W-:-:S07]  /*06e0*/  LOP3.LUT R8, R8, 0x8, RZ, 0xc0, !PT ;  /* 0x0000000808087812 */ /* 0x000fce00078ec0ff */
.L_x_82:
[----:B------:R-:W0:Y:S01]  /*06f0*/  LDC.64 R12, c[0x0][0x380] ;  /* 0x0000e000ff0c7b82 */ /* 0x000e220000000a00 */
[----:B------:R-:W-:Y:S02]  /*0700*/  IADD3 R23, P0, PT, R5, R4, RZ ;  /* 0x0000000405177210 */ /* 0x000fe40007f1e0ff */
[----:B------:R-:W-:Y:S02]  /*0710*/  IADD3 R17, PT, PT, R9, -0x20, RZ ;  /* 0xffffffe009117810 */ /* 0x000fe40007ffe0ff */
[----:B------:R-:W-:-:S03]  /*0720*/  LEA.HI.X.SX32 R14, R4, R7, 0x1, P0 ;  /* 0x00000007040e7211 */ /* 0x000fc600000f0eff */
[----:B------:R-:W-:-:S04]  /*0730*/  IMAD.WIDE R16, R17, 0x24, R10 ;  /* 0x0000002411107825 */ /* 0x000fc800078e020a */
[----:B------:R-:W-:Y:S01]  /*0740*/  IMAD R15, R14, 0x14, RZ ;  /* 0x000000140e0f7824 */ /* 0x000fe200078e02ff */
[----:B------:R-:W-:Y:S01]  /*0750*/  IADD3 R14, P1, PT, R8, R16, RZ ;  /* 0x00000010080e7210 */ /* 0x000fe20007f3e0ff */
[----:B0-----:R-:W-:-:S04]  /*0760*/  IMAD.WIDE.U32 R22, R23, 0x14, R12 ;  /* 0x0000001417167825 */ /* 0x001fc800078e000c */
[----:B------:R-:W-:Y:S01]  /*0770*/  IMAD.IADD R23, R23, 0x1, R15 ;  /* 0x0000000117177824 */ /* 0x000fe200078e020f */
[----:B------:R-:W-:Y:S02]  /*0780*/  IADD3 R18, P0, PT, R8, R22, RZ ;  /* 0x0000001608127210 */ /* 0x000fe40007f1e0ff */
[----:B------:R-:W-:Y:S02]  /*0790*/  IADD3.X R15, PT, PT, RZ, R17, RZ, P1, !PT ;  /* 0x00000011ff0f7210 */ /* 0x000fe40000ffe4ff */
        /* <DEDUP_REMOVED lines=8> */
[----:B---3--:R-:W-:-:S05]  /*0820*/  LOP3.LUT R27, R20, 0xf0f0f0f, RZ, 0xc0, !PT ;  /* 0x0f0f0f0f141b7812 */ /* 0x008fca00078ec0ff */
[----:B----4-:R-:W-:Y:S02]  /*0830*/  IDP.4A.S8.S8 R26, R27, R26, RZ ;  /* 0x0000001a1b1a7226 */ /* 0x010fe400000006ff */
[----:B------:R-:W3:Y:S01]  /*0840*/  LDG.E.CONSTANT R27, desc[UR6][R14.64+0x18] ;  /* 0x000018060e1b7981 */ /* 0x000ee2000c1e9900 */
[----:B------:R-:W-:-:S04]  /*0850*/  SHF.R.U32.HI R20, RZ, 0x4, R20 ;  /* 0x00000004ff147819 */ /* 0x000fc80000011614 */
[----:B------:R-:W-:-:S05]  /*0860*/  LOP3.LUT R20, R20, 0xf0f0f0f, RZ, 0xc0, !PT ;  /* 0x0f0f0f0f14147812 */ /* 0x000fca00078ec0ff */
[----:B-----5:R-:W-:Y:S02]  /*0870*/  IDP.4A.S8.S8 R25, R20, R25, R26 ;  /* 0x0000001914197226 */ /* 0x020fe4000000061a */
[----:B------:R-:W-:Y:S01]  /*0880*/  VIADD R26, R4, 0x10 ;  /* 0x00000010041a7836 */ /* 0x000fe20000000000 */
[----:B--2---:R-:W-:-:S04]  /*0890*/  LOP3.LUT R20, R21, 0xf0f0f0f, RZ, 0xc0, !PT ;  /* 0x0f0f0f0f15147812 */ /* 0x004fc800078ec0ff */
[----:B------:R-:W-:Y:S01]  /*08a0*/  IADD3 R19, P0, PT, R5, R26, RZ ;  /* 0x0000001a05137210 */ /* 0x000fe20007f1e0ff */
[----:B------:R-:W-:Y:S01]  /*08b0*/  IDP.4A.S8.S8 R20, R20, R24, R25 ;  /* 0x0000001814147226 */ /* 0x000fe20000000619 */
[----:B------:R-:W-:Y:S02]  /*08c0*/  SHF.R.U32.HI R21, RZ, 0x4, R21 ;  /* 0x00000004ff157819 */ /* 0x000fe40000011615 */
[----:B------:R-:W-:Y:S02]  /*08d0*/  LEA.HI.X.SX32 R24, R26, R7, 0x1, P0 ;  /* 0x000000071a187211 */ /* 0x000fe400000f0eff */
[----:B------:R-:W2:Y:S01]  /*08e0*/  LDG.E.CONSTANT R26, desc[UR6][R16.64] ;  /* 0x00000006101a7981 */ /* 0x000ea2000c1e9900 */
[----:B------:R-:W-:Y:S01]  /*08f0*/  LOP3.LUT R21, R21, 0xf0f0f0f, RZ, 0xc0, !PT ;  /* 0x0f0f0f0f15157812 */ /* 0x000fe200078ec0ff */
[----:B------:R-:W-:-:S04]  /*0900*/  IMAD.WIDE.U32 R18, R19, 0x14, R12 ;  /* 0x0000001413127825 */ /* 0x000fc800078e000c */
[----:B------:R-:W-:-:S05]  /*0910*/  IMAD R25, R24, 0x14, RZ ;  /* 0x0000001418197824 */ /* 0x000fca00078e02ff */
[----:B------:R-:W-:Y:S02]  /*0920*/  IADD3 R19, PT, PT, R19, R25, RZ ;  /* 0x0000001913137210 */ /* 0x000fe40007ffe0ff */
[----:B------:R-:W4:Y:S01]  /*0930*/  LDG.E.CONSTANT R25, desc[UR6][R14.64+0x244] ;  /* 0x000244060e197981 */ /* 0x000f22000c1e9900 */
[----:B---3--:R-:W-:Y:S01]  /*0940*/  IDP.4A.S8.S8 R27, R21, R27, R20 ;  /* 0x0000001b151b7226 */ /* 0x008fe20000000614 */
[----:B------:R-:W-:Y:S02]  /*0950*/  IADD3 R20, P0, PT, R8, R18, RZ ;  /* 0x0000001208147210 */ /* 0x000fe40007f1e0ff */
[----:B------:R-:W3:Y:S02]  /*0960*/  LDG.E.CONSTANT R18, desc[UR6][R18.64] ;  /* 0x0000000612127981 */ /* 0x000ee4000c1e9900 */
[----:B------:R-:W-:-:S05]  /*0970*/  IADD3.X R21, PT, PT, RZ, R19, RZ, P0, !PT ;  /* 0x00000013ff157210 */ /* 0x000fca00007fe4ff */
[----:B------:R-:W5:Y:S01]  /*0980*/  LDG.E.CONSTANT R24, desc[UR6][R20.64+0x4] ;  /* 0x0000040614187981 */ /* 0x000f62000c1e9900 */
[----:B--2---:R-:W-:Y:S01]  /*0990*/  HFMA2 R23, R23, R26, -RZ ;  /* 0x0000001a17177231 */ /* 0x004fe200001000ff */
[----:B------:R-:W-:Y:S02]  /*09a0*/  I2FP.F32.S32 R28, R27 ;  /* 0x0000001b001c7245 */ /* 0x000fe40000201400 */
[----:B------:R-:W3:Y:S02]  /*09b0*/  LDG.E.CONSTANT R27, desc[UR6][R16.64+0x240] ;  /* 0x00024006101b7981 */ /* 0x000ee4000c1e9900 */
[--C-:B------:R-:W-:Y:S02]  /*09c0*/  HADD2.F32 R26, -RZ, R23.reuse.H1_H1 ;  /* 0x30000017ff1a7230 */ /* 0x100fe40000004100 */
[----:B------:R-:W-:-:S03]  /*09d0*/  HADD2.F32 R23, -RZ, R23.H0_H0 ;  /* 0x20000017ff177230 */ /* 0x000fc60000004100 */
[----:B------:R-:W-:-:S04]  /*09e0*/  FMUL.FTZ R26, R26, 0.5 ;  /* 0x3f0000001a1a7820 */ /* 0x000fc80000410000 */
[----:B------:R-:W-:Y:S02]  /*09f0*/  FFMA.FTZ R23, R23, R28, R26 ;  /* 0x0000001c17177223 */ /* 0x000fe4000001001a */
[----:B------:R0:W2:Y:S01]  /*0a00*/  LDG.E.CONSTANT R26, desc[UR6][R20.64+0x8] ;  /* 0x00000806141a7981 */ /* 0x0000a2000c1e9900 */
[----:B-----5:R-:W-:Y:S02]  /*0a10*/  LOP3.LUT R28, R24, 0xf0f0f0f, RZ, 0xc0, !PT ;  /* 0x0f0f0f0f181c7812 */ /* 0x020fe400078ec0ff */
[----:B------:R-:W-:-:S03]  /*0a20*/  SHF.R.U32.HI R24, RZ, 0x4, R24 ;  /* 0x00000004ff187819 */ /* 0x000fc60000011618 */
[----:B----4-:R-:W-:Y:S01]  /*0a30*/  IDP.4A.S8.S8 R28, R28, R25, RZ ;  /* 0x000000191c1c7226 */ /* 0x010fe200000006ff */
[----:B------:R-:W-:Y:S01]  /*0a40*/  LOP3.LUT R29, R24, 0xf0f0f0f, RZ, 0xc0, !PT ;  /* 0x0f0f0f0f181d7812 */ /* 0x000fe200078ec0ff */
[----:B------:R-:W4:Y:S04]  /*0a50*/  LDG.E.CONSTANT R25, desc[UR6][R14.64+0x248] ;  /* 0x000248060e197981 */ /* 0x000f28000c1e9900 */
[----:B------:R-:W-:Y:S02]  /*0a60*/  IDP.4A.S8.S8 R28, R29, R22, R28 ;  /* 0x000000161d1c7226 */ /* 0x000fe4000000061c */
[----:B------:R-:W5:Y:S01]  /*0a70*/  LDG.E.CONSTANT R22, desc[UR6][R14.64+0x258] ;  /* 0x000258060e167981 */ /* 0x000f62000c1e9900 */
[----:B------:R-:W-:-:S05]  /*0a80*/  VIADD R24, R4, 0x20 ;  /* 0x0000002004187836 */ /* 0x000fca0000000000 */
[----:B0-----:R-:W-:-:S04]  /*0a90*/  IADD3 R21, P0, PT, R5, R24, RZ ;  /* 0x0000001805157210 */ /* 0x001fc80007f1e0ff */
[----:B------:R-:W-:Y:S01]  /*0aa0*/  LEA.HI.X.SX32 R24, R24, R7, 0x1, P0 ;  /* 0x0000000718187211 */ /* 0x000fe200000f0eff */
[----:B---3--:R-:W-:Y:S02]  /*0ab0*/  HMUL2 R27, R18, R27 ;  /* 0x0000001b121b7232 */ /* 0x008fe40000000000 */
[----:B------:R-:W-:Y:S01]  /*0ac0*/  IMAD.WIDE.U32 R18, R21, 0x14, R12 ;  /* 0x0000001415127825 */ /* 0x000fe200078e000c */
[----:B--2---:R-:W-:Y:S02]  /*0ad0*/  LOP3.LUT R20, R26, 0xf0f0f0f, RZ, 0xc0, !PT ;  /* 0x0f0f0f0f1a147812 */ /* 0x004fe400078ec0ff */
[----:B------:R-:W-:Y:S01]  /*0ae0*/  SHF.R.U32.HI R26, RZ, 0x4, R26 ;  /* 0x00000004ff1a7819 */ /* 0x000fe2000001161a */
[----:B------:R-:W-:-:S03]  /*0af0*/  IMAD R29, R24, 0x14, RZ ;  /* 0x00000014181d7824 */ /* 0x000fc600078e02ff */
[----:B------:R-:W-:Y:S02]  /*0b00*/  LOP3.LUT R26, R26, 0xf0f0f0f, RZ, 0xc0, !PT ;  /* 0x0f0f0f0f1a1a7812 */ /* 0x000fe400078ec0ff */
[----:B------:R-:W-:Y:S01]  /*0b10*/  IADD3 R19, PT, PT, R19, R29, RZ ;  /* 0x0000001d13137210 */ /* 0x000fe20007ffe0ff */
[--C-:B------:R-:W-:Y:S02]  /*0b20*/  HADD2.F32 R21, -RZ, R27.reuse.H1_H1 ;  /* 0x3000001bff157230 */ /* 0x100fe40000004100 */
[----:B----4-:R-:W-:Y:S02]  /*0b30*/  IDP.4A.S8.S8 R25, R20, R25, R28 ;  /* 0x0000001914197226 */ /* 0x010fe4000000061c */
[----:B------:R-:W-:Y:S01]  /*0b40*/  HADD2.F32 R20, -RZ, R27.H0_H0 ;  /* 0x2000001bff147230 */ /* 0x000fe20000004100 */
[----:B------:R-:W2:Y:S01]  /*0b50*/  LDG.E.CONSTANT R28, desc[UR6][R14.64+0x494] ;  /* 0x000494060e1c7981 */ /* 0x000ea2000c1e9900 */
[----:B-----5:R-:W-:Y:S01]  /*0b60*/  IDP.4A.S8.S8 R22, R26, R22, R25 ;  /* 0x000000161a167226 */ /* 0x020fe20000000619 */
[----:B------:R-:W-:Y:S01]  /*0b70*/  IADD3 R26, P0, PT, R8, R18, RZ ;  /* 0x00000012081a7210 */ /* 0x000fe20007f1e0ff */
[----:B------:R-:W-:Y:S01]  /*0b80*/  FMUL.FTZ R25, R21, 0.5 ;  /* 0x3f00000015197820 */ /* 0x000fe20000410000 */
[----:B------:R-:W3:Y:S02]  /*0b90*/  LDG.E.CONSTANT R18, desc[UR6][R18.64] ;  /* 0x0000000612127981 */ /* 0x000ee4000c1e9900 */
[----:B------:R-:W-:-:S02]  /*0ba0*/  IADD3.X R27, PT, PT, RZ, R19, RZ, P0, !PT ;  /* 0x00000013ff1b7210 */ /* 0x000fc400007fe4ff */
[----:B------:R-:W-:-:S03]  /*0bb0*/  I2FP.F32.S32 R21, R22 ;  /* 0x0000001600157245 */ /* 0x000fc60000201400 */
[----:B------:R-:W4:Y:S02]  /*0bc0*/  LDG.E.CONSTANT R24, desc[UR6][R26.64+0x4] ;  /* 0x000004061a187981 */ /* 0x000f24000c1e9900 */
[----:B------:R-:W-:Y:S02]  /*0bd0*/  FFMA.FTZ R22, R20, R21, R25 ;  /* 0x0000001514167223 */ /* 0x000fe40000010019 */
[----:B------:R-:W5:Y:S04]  /*0be0*/  LDG.E.CONSTANT R20, desc[UR6][R14.64+0x484] ;  /* 0x000484060e147981 */ /* 0x000f68000c1e9900 */
[----:B------:R-:W3:Y:S04]  /*0bf0*/  LDG.E.CONSTANT R21, desc[UR6][R26.64+0x8] ;  /* 0x000008061a157981 */ /* 0x000ee8000c1e9900 */
[----:B------:R-:W3:Y:S04]  /*0c00*/  LDG.E.CONSTANT R25, desc[UR6][R14.64+0x488] ;  /* 0x000488060e197981 */ /* 0x000ee8000c1e9900 */
[----:B------:R-:W3:Y:S04]  /*0c10*/  LDG.E.CONSTANT R27, desc[UR6][R16.64+0x480] ;  /* 0x00048006101b7981 */ /* 0x000ee8000c1e9900 */
[----:B------:R-:W3:Y:S04]  /*0c20*/  LDG.E.CONSTANT R26, desc[UR6][R14.64+0x6c4] ;  /* 0x0006c4060e1a7981 */ /* 0x000ee8000c1e9900 */
[----:B------:R-:W3:Y:S01]  /*0c30*/  LDG.E.CONSTANT R16, desc[UR6][R16.64+0x6c0] ;  /* 0x0006c00610107981 */ /* 0x000ee2000c1e9900 */
[----:B----4-:R-:W-:-:S02]  /*0c40*/  LOP3.LUT R29, R24, 0xf0f0f0f, RZ, 0xc0, !PT ;  /* 0x0f0f0f0f181d7812 */ /* 0x010fc400078ec0ff */
[----:B------:R-:W-:-:S03]  /*0c50*/  SHF.R.U32.HI R24, RZ, 0x4, R24 ;  /* 0x00000004ff187819 */ /* 0x000fc60000011618 */
[----:B-----5:R-:W-:Y:S01]  /*0c60*/  IDP.4A.S8.S8 R29, R29, R20, RZ ;  /* 0x000000141d1d7226 */ /* 0x020fe200000006ff */
[----:B------:R-:W-:-:S05]  /*0c70*/  LOP3.LUT R24, R24, 0xf0f0f0f, RZ, 0xc0, !PT ;  /* 0x0f0f0f0f18187812 */ /* 0x000fca00078ec0ff */
[----:B--2---:R-:W-:Y:S01]  /*0c80*/  IDP.4A.S8.S8 R20, R24, R28, R29 ;  /* 0x0000001c18147226 */ /* 0x004fe2000000061d */
[----:B---3--:R-:W-:-:S05]  /*0c90*/  LOP3.LUT R24, R21, 0xf0f0f0f, RZ, 0xc0, !PT ;  /* 0x0f0f0f0f15187812 */ /* 0x008fca00078ec0ff */
[----:B------:R-:W-:Y:S02]  /*0ca0*/  IDP.4A.S8.S8 R20, R24, R25, R20 ;  /* 0x0000001918147226 */ /* 0x000fe40000000614 */
[----:B------:R-:W2:Y:S01]  /*0cb0*/  LDG.E.CONSTANT R25, desc[UR6][R14.64+0x498] ;  /* 0x000498060e197981 */ /* 0x000ea2000c1e9900 */
[----:B------:R-:W-:Y:S01]  /*0cc0*/  VIADD R24, R4, 0x30 ;  /* 0x0000003004187836 */ /* 0x000fe20000000000 */
[----:B------:R-:W-:-:S04]  /*0cd0*/  SHF.R.U32.HI R21, RZ, 0x4, R21 ;  /* 0x00000004ff157819 */ /* 0x000fc80000011615 */
[----:B------:R-:W-:-:S04]  /*0ce0*/  IADD3 R29, P0, PT, R5, R24, RZ ;  /* 0x00000018051d7210 */ /* 0x000fc80007f1e0ff */
[----:B------:R-:W-:Y:S01]  /*0cf0*/  LEA.HI.X.SX32 R24, R24, R7, 0x1, P0 ;  /* 0x0000000718187211 */ /* 0x000fe200000f0eff */
[----:B------:R-:W-:Y:S01]  /*0d00*/  IMAD.WIDE.U32 R12, R29, 0x14, R12 ;  /* 0x000000141d0c7825 */ /* 0x000fe200078e000c */
[----:B------:R-:W-:-:S03]  /*0d10*/  LOP3.LUT R21, R21, 0xf0f0f0f, RZ, 0xc0, !PT ;  /* 0x0f0f0f0f15157812 */ /* 0x000fc600078ec0ff */
[----:B------:R-:W-:-:S05]  /*0d20*/  IMAD R29, R24, 0x14, RZ ;  /* 0x00000014181d7824 */ /* 0x000fca00078e02ff */
[----:B------:R-:W-:Y:S01]  /*0d30*/  IADD3 R13, PT, PT, R13, R29, RZ ;  /* 0x0000001d0d0d7210 */ /* 0x000fe20007ffe0ff */
[----:B------:R-:W-:Y:S02]  /*0d40*/  HFMA2 R18, R18, R27, -RZ ;  /* 0x0000001b12127231 */ /* 0x000fe400001000ff */
[----:B------:R-:W3:Y:S01]  /*0d50*/  LDG.E.CONSTANT R27, desc[UR6][R14.64+0x6d4] ;  /* 0x0006d4060e1b7981 */ /* 0x000ee2000c1e9900 */
[----:B--2---:R-:W-:Y:S01]  /*0d60*/  IDP.4A.S8.S8 R25, R21, R25, R20 ;  /* 0x0000001915197226 */ /* 0x004fe20000000614 */
[----:B------:R-:W-:-:S04]  /*0d70*/  IADD3 R20, P0, PT, R8, R12, RZ ;  /* 0x0000000c08147210 */ /* 0x000fc80007f1e0ff */
[----:B------:R-:W-:Y:S02]  /*0d80*/  IADD3.X R21, PT, PT, RZ, R13, RZ, P0, !PT ;  /* 0x0000000dff157210 */ /* 0x000fe400007fe4ff */
[----:B------:R0:W2:Y:S04]  /*0d90*/  LDG.E.CONSTANT R13, desc[UR6][R12.64] ;  /* 0x000000060c0d7981 */ /* 0x0000a8000c1e9900 */
[----:B------:R-:W4:Y:S04]  /*0da0*/  LDG.E.CONSTANT R24, desc[UR6][R20.64+0x4] ;  /* 0x0000040614187981 */ /* 0x000f28000c1e9900 */
[----:B------:R-:W5:Y:S04]  /*0db0*/  LDG.E.CONSTANT R19, desc[UR6][R20.64+0x8] ;  /* 0x0000080614137981 */ /* 0x000f68000c1e9900 */
[----:B------:R-:W2:Y:S01]  /*0dc0*/  LDG.E.CONSTANT R20, desc[UR6][R14.64+0x6d8] ;  /* 0x0006d8060e147981 */ /* 0x000ea2000c1e9900 */
[----:B----4-:R-:W-:-:S02]  /*0dd0*/  LOP3.LUT R29, R24, 0xf0f0f0f, RZ, 0xc0, !PT ;  /* 0x0f0f0f0f181d7812 */ /* 0x010fc400078ec0ff */
[----:B------:R-:W-:-:S03]  /*0de0*/  SHF.R.U32.HI R24, RZ, 0x4, R24 ;  /* 0x00000004ff187819 */ /* 0x000fc60000011618 */
[----:B------:R-:W-:Y:S01]  /*0df0*/  IDP.4A.S8.S8 R26, R29, R26, RZ ;  /* 0x0000001a1d1a7226 */ /* 0x000fe200000006ff */
[----:B------:R-:W-:-:S05]  /*0e00*/  LOP3.LUT R24, R24, 0xf0f0f0f, RZ, 0xc0, !PT ;  /* 0x0f0f0f0f18187812 */ /* 0x000fca00078ec0ff */
[----:B---3--:R-:W-:Y:S02]  /*0e10*/  IDP.4A.S8.S8 R24, R24, R27, R26 ;  /* 0x0000001b18187226 */ /* 0x008fe4000000061a */
[----:B------:R1:W3:Y:S01]  /*0e20*/  LDG.E.CONSTANT R27, desc[UR6][R14.64+0x6c8] ;  /* 0x0006c8060e1b7981 */ /* 0x0002e2000c1e9900 */
[----:B-----5:R-:W-:Y:S02]  /*0e30*/  LOP3.LUT R21, R19, 0xf0f0f0f, RZ, 0xc0, !PT ;  /* 0x0f0f0f0f13157812 */ /* 0x020fe400078ec0ff */
[----:B------:R-:W-:Y:S01]  /*0e40*/  SHF.R.U32.HI R19, RZ, 0x4, R19 ;  /* 0x00000004ff137819 */ /* 0x000fe20000011613 */
[----:B------:R-:W-:Y:S01]  /*0e50*/  FADD.FTZ R23, R23, R6 ;  /* 0x0000000617177221 */ /* 0x000fe20000010000 */
[----:B0-----:R-:W-:Y:S02]  /*0e60*/  VIADD R12, R9, 0x20 ;  /* 0x00000020090c7836 */ /* 0x001fe40000000000 */
[----:B--2---:R-:W-:Y:S02]  /*0e70*/  HMUL2 R16, R13, R16 ;  /* 0x000000100d107232 */ /* 0x004fe40000000000 */
[----:B------:R-:W-:Y:S01]  /*0e80*/  HADD2.F32 R6, -RZ, R18.H1_H1 ;  /* 0x30000012ff067230 */ /* 0x000fe20000004100 */
[----:B------:R-:W-:-:S02]  /*0e90*/  LOP3.LUT R19, R19, 0xf0f0f0f, RZ, 0xc0, !PT ;  /* 0x0f0f0f0f13137812 */ /* 0x000fc400078ec0ff */
[----:B------:R-:W-:Y:S01]  /*0ea0*/  ISETP.GE.U32.AND P0, PT, R12, UR4, PT ;  /* 0x000000040c007c0c */ /* 0x000fe2000bf06070 */
[----:B------:R-:W-:Y:S02]  /*0eb0*/  HADD2.F32 R18, -RZ, R18.H0_H0 ;  /* 0x20000012ff127230 */ /* 0x000fe40000004100 */
[----:B------:R-:W-:Y:S01]  /*0ec0*/  FMUL.FTZ R13, R6, 0.5 ;  /* 0x3f000000060d7820 */ /* 0x000fe20000410000 */
[----:B------:R-:W-:Y:S01]  /*0ed0*/  I2FP.F32.S32 R25, R25 ;  /* 0x0000001900197245 */ /* 0x000fe20000201400 */
[--C-:B------:R-:W-:Y:S02]  /*0ee0*/  HADD2.F32 R6, -RZ, R16.reuse.H1_H1 ;  /* 0x30000010ff067230 */ /* 0x100fe40000004100 */
[----:B------:R-:W-:Y:S01]  /*0ef0*/  FADD.FTZ R22, R23, R22 ;  /* 0x0000001617167221 */ /* 0x000fe20000010000 */
[----:B------:R-:W-:Y:S02]  /*0f00*/  HADD2.F32 R16, -RZ, R16.H0_H0 ;  /* 0x20000010ff107230 */ /* 0x000fe40000004100 */
[----:B------:R-:W-:Y:S01]  /*0f10*/  FFMA.FTZ R13, R18, R25, R13 ;  /* 0x00000019120d7223 */ /* 0x000fe2000001000d */
[----:B-1----:R-:W-:-:S03]  /*0f20*/  FMUL.FTZ R15, R6, 0.5 ;  /* 0x3f000000060f7820 */ /* 0x002fc60000410000 */
[----:B------:R-:W-:Y:S01]  /*0f30*/  FADD.FTZ R13, R22, R13 ;  /* 0x0000000d160d7221 */ /* 0x000fe20000010000 */
[----:B------:R-:W-:Y:S02]  /*0f40*/  IADD3 R9, PT, PT, R9, 0x40, RZ ;  /* 0x0000004009097810 */ /* 0x000fe40007ffe0ff */
[----:B------:R-:W-:Y:S01]  /*0f50*/  IADD3 R4, PT, PT, R4, 0x40, RZ ;  /* 0x0000004004047810 */ /* 0x000fe20007ffe0ff */
[----:B---3--:R-:W-:-:S04]  /*0f60*/  IDP.4A.S8.S8 R21, R21, R27, R24 ;  /* 0x0000001b15157226 */ /* 0x008fc80000000618 */
[----:B------:R-:W-:-:S05]  /*0f70*/  IDP.4A.S8.S8 R19, R19, R20, R21 ;  /* 0x0000001413137226 */ /* 0x000fca0000000615 */
[----:B------:R-:W-:-:S05]  /*0f80*/  I2FP.F32.S32 R19, R19 ;  /* 0x0000001300137245 */ /* 0x000fca0000201400 */
[----:B------:R-:W-:-:S04]  /*0f90*/  FFMA.FTZ R16, R16, R19, R15 ;  /* 0x0000001310107223 */ /* 0x000fc8000001000f */
[----:B------:R-:W-:Y:S01]  /*0fa0*/  FADD.FTZ R6, R13, R16 ;  /* 0x000000100d067221 */ /* 0x000fe20000010000 */
[----:B------:R-:W-:Y:S06]  /*0fb0*/  @!P0 BRA `(.L_x_82) ;  /* 0xfffffff400cc8947 */ /* 0x000fec000383ffff */
.L_x_78:
[----:B------:R-:W-:Y:S05]  /*0fc0*/  BSYNC.RECONVERGENT B0 ;  /* 0x0000000000007941 */ /* 0x000fea0003800200 */
.L_x_77:
        /* <DEDUP_REMOVED lines=18> */
.L_x_83:
        /* <DEDUP_REMOVED lines=9> */
.L_x_1153:


//--------------------- .text._Z9moe_vec_qIN3c108BFloat16ELi32ELi4E10block_q4_0Li2EXadL_ZN45_INTERNAL_8d5cb472_14_gguf_kernel_cu_cd24131917vec_dot_q4_0_q8_1EPKvPK10block_q8_1RKiEEEvS5_S5_PT_PS9_iiii --------------------------
	.section	.text._Z9moe_vec_qIN3c108BFloat16ELi32ELi4E10block_q4_0Li2EXadL_ZN45_INTERNAL_8d5cb472_14_gguf_kernel_cu_cd24131917vec_dot_q4_0_q8_1EPKvPK10block_q8_1RKiEEEvS5_S5_PT_PS9_iiii,"ax",@progbits
	.align	128
.text._Z9moe_vec_qIN3c108BFloat16ELi32ELi4E10block_q4_0Li2EXadL_ZN45_INTERNAL_8d5cb472_14_gguf_kernel_cu_cd24131917vec_dot_q4_0_q8_1EPKvPK10block_q8_1RKiEEEvS5_S5_PT_PS9_iiii:
        .type           _Z9moe_vec_qIN3c108BFloat16ELi32ELi4E10block_q4_0Li2EXadL_ZN45_INTERNAL_8d5cb472_14_gguf_kernel_cu_cd24131917vec_dot_q4_0_q8_1EPKvPK10block_q8_1RKiEEEvS5_S5_PT_PS9_iiii,@function
        .size           _Z9moe_vec_qIN3c108BFloat16ELi32ELi4E10block_q4_0Li2EXadL_ZN45_INTERNAL_8d5cb472_14_gguf_kernel_cu_cd24131917vec_dot_q4_0_q8_1EPKvPK10block_q8_1RKiEEEvS5_S5_PT_PS9_iiii,(.L_x_1154 - _Z9moe_vec_qIN3c108BFloat16ELi32ELi4E10block_q4_0Li2EXadL_ZN45_INTERNAL_8d5cb472_14_gguf_kernel_cu_cd24131917vec_dot_q4_0_q8_1EPKvPK10block_q8_1RKiEEEvS5_S5_PT_PS9_iiii)
        .other          _Z9moe_vec_qIN3c108BFloat16ELi32ELi4E10block_q4_0Li2EXadL_ZN45_INTERNAL_8d5cb472_14_gguf_kernel_cu_cd24131917vec_dot_q4_0_q8_1EPKvPK10block_q8_1RKiEEEvS5_S5_PT_PS9_iiii,@"STO_CUDA_ENTRY STV_DEFAULT"
_Z9moe_vec_qIN3c108BFloat16ELi32ELi4E10block_q4_0Li2EXadL_ZN45_INTERNAL_8d5cb472_14_gguf_kernel_cu_cd24131917vec_dot_q4_0_q8_1EPKvPK10block_q8_1RKiEEEvS5_S5_PT_PS9_iiii:
        /* <DEDUP_REMOVED lines=26> */
[----:B-1----:R-:W-:-:S06]  /*01a0*/  IADD3 R4, PT, PT, R0, 0xffffffe, RZ ;  /* 0x0ffffffe00047810 */ /* 0x002fcc0007ffe0ff */
[----:B------:R1:W2:Y:S02]  /*01b0*/  F2I.FTZ.U32.TRUNC.NTZ R5, R4 ;  /* 0x0000000400057305 */ /* 0x0002a4000021f000 */
[----:B-1----:R-:W-:Y:S02]  /*01c0*/  HFMA2 R4, -RZ, RZ, 0, 0 ;  /* 0x00000000ff047431 */ /* 0x002fe400000001ff */
[----:B--2---:R-:W-:-:S04]  /*01d0*/  IMAD.MOV R7, RZ, RZ, -R5 ;  /* 0x000000ffff077224 */ /* 0x004fc800078e0a05 */
[----:B------:R-:W-:-:S04]  /*01e0*/  IMAD R7, R7, UR10, RZ ;  /* 0x0000000a07077c24 */ /* 0x000fc8000f8e02ff */
[----:B------:R-:W-:-:S06]  /*01f0*/  IMAD.HI.U32 R6, R5, R7, R4 ;  /* 0x0000000705067227 */ /* 0x000fcc00078e0004 */
[----:B------:R-:W-:-:S04]  /*0200*/  IMAD.HI.U32 R6, R6, R15, RZ ;  /* 0x0000000f06067227 */ /* 0x000fc800078e00ff */
[----:B0-----:R-:W-:-:S04]  /*0210*/  IMAD.MOV R2, RZ, RZ, -R6 ;  /* 0x000000ffff027224 */ /* 0x001fc800078e0a06 */
[----:B------:R-:W-:-:S05]  /*0220*/  IMAD R2, R2, UR10, R15 ;  /* 0x0000000a02027c24 */ /* 0x000fca000f8e020f */
[----:B------:R-:W-:-:S13]  /*0230*/  ISETP.GE.U32.AND P0, PT, R2, UR10, PT ;  /* 0x0000000a02007c0c */ /* 0x000fda000bf06070 */
[----:B------:R-:W-:Y:S01]  /*0240*/  @P0 IADD3 R2, PT, PT, R2, -UR10, RZ ;  /* 0x8000000a02020c10 */ /* 0x000fe2000fffe0ff */
[----:B------:R-:W-:Y:S01]  /*0250*/  @P0 VIADD R6, R6, 0x1 ;  /* 0x0000000106060836 */ /* 0x000fe20000000000 */
[----:B------:R-:W-:Y:S02]  /*0260*/  ISETP.GE.U32.AND P0, PT, R11, UR4, PT ;  /* 0x000000040b007c0c */ /* 0x000fe4000bf06070 */
[----:B------:R-:W-:Y:S02]  /*0270*/  ISETP.GE.U32.AND P1, PT, R2, UR10, PT ;  /* 0x0000000a02007c0c */ /* 0x000fe4000bf26070 */
[----:B------:R-:W0:Y:S11]  /*0280*/  LDC.64 R2, c[0x0][0x388] ;  /* 0x0000e200ff027b82 */ /* 0x000e360000000a00 */
[----:B------:R-:W-:-:S02]  /*0290*/  @P1 IADD3 R6, PT, PT, R6, 0x1, RZ ;  /* 0x0000000106061810 */ /* 0x000fc40007ffe0ff */
[----:B------:R-:W-:-:S05]  /*02a0*/  @!P2 LOP3.LUT R6, RZ, UR10, RZ, 0x33, !PT ;  /* 0x0000000aff06ac12 */ /* 0x000fca000f8e33ff */
[----:B----4-:R-:W-:-:S04]  /*02b0*/  IMAD R5, R6, UR9, RZ ;  /* 0x0000000906057c24 */ /* 0x010fc8000f8e02ff */
[----:B0-----:R-:W-:-:S04]  /*02c0*/  IMAD.WIDE.U32 R2, R5, 0x4, R2 ;  /* 0x0000000405027825 */ /* 0x001fc800078e0002 */
[----:B-----5:R-:W-:Y:S01]  /*02d0*/  IMAD R17, R17, UR5, RZ ;  /* 0x0000000511117c24 */ /* 0x020fe2000f8e02ff */
[----:B------:R-:W-:Y:S06]  /*02e0*/  @P0 BRA `(.L_x_85) ;  /* 0x00000008003c0947 */ /* 0x000fec0003800000 */
[----:B------:R-:W-:Y:S01]  /*02f0*/  LOP3.LUT R0, RZ, R11, RZ, 0x33, !PT ;  /* 0x0000000bff007212 */ /* 0x000fe200078e33ff */
[----:B------:R-:W-:Y:S01]  /*0300*/  BSSY.RECONVERGENT B1, `(.L_x_86) ;  /* 0x0000035000017945 */ /* 0x000fe20003800200 */
[----:B------:R-:W-:Y:S01]  /*0310*/  SHF.R.S32.HI R18, RZ, 0x1f, R17 ;  /* 0x0000001fff127819 */ /* 0x000fe20000011411 */
[----:B------:R-:W-:Y:S01]  /*0320*/  IMAD R10, R16, UR4, RZ ;  /* 0x00000004100a7c24 */ /* 0x000fe2000f8e02ff */
[----:B------:R-:W-:Y:S01]  /*0330*/  IADD3 R0, PT, PT, R0, UR4, RZ ;  /* 0x0000000400007c10 */ /* 0x000fe2000fffe0ff */
[----:B------:R-:W-:-:S03]  /*0340*/  IMAD.MOV.U32 R21, RZ, RZ, RZ ;  /* 0x000000ffff157224 */ /* 0x000fc600078e00ff */
[C---:B------:R-:W-:Y:S02]  /*0350*/  LOP3.LUT P1, RZ, R0.reuse, 0x10, RZ, 0xc0, !PT ;  /* 0x0000001000ff7812 */ /* 0x040fe4000782c0ff */
[----:B------:R-:W-:-:S11]  /*0360*/  ISETP.GE.U32.AND P0, PT, R0, 0x10, PT ;  /* 0x000000100000780c */ /* 0x000fd60003f06070 */
[----:B------:R-:W-:Y:S05]  /*0370*/  @P1 BRA `(.L_x_87) ;  /* 0x0000000000b41947 */ /* 0x000fea0003800000 */
[----:B------:R-:W0:Y:S01]  /*0380*/  LDC.64 R8, c[0x0][0x380] ;  /* 0x0000e000ff087b82 */ /* 0x000e220000000a00 */
[----:B------:R-:W-:Y:S01]  /*0390*/  IADD3 R4, PT, PT, R11, R10, RZ ;  /* 0x0000000a0b047210 */ /* 0x000fe20007ffe0ff */
[----:B------:R-:W-:-:S03]  /*03a0*/  IMAD.SHL.U32 R0, R14, 0x2, RZ ;  /* 0x000000020e007824 */ /* 0x000fc600078e00ff */
[----:B------:R-:W-:Y:S02]  /*03b0*/  IADD3 R5, P1, PT, R17, R4, RZ ;  /* 0x0000000411057210 */ /* 0x000fe40007f3e0ff */
[----:B------:R-:W-:Y:S02]  /*03c0*/  LOP3.LUT R0, R0, 0x2, RZ, 0xc0, !PT ;  /* 0x0000000200007812 */ /* 0x000fe400078ec0ff */
[----:B------:R-:W-:Y:S02]  /*03d0*/  LEA.HI.X.SX32 R4, R4, R18, 0x1, P1 ;  /* 0x0000001204047211 */ /* 0x000fe400008f0eff */
[----:B------:R-:W-:Y:S01]  /*03e0*/  SHF.L.U32 R7, R0, 0x2, RZ ;  /* 0x0000000200077819 */ /* 0x000fe200000006ff */
[----:B0-----:R-:W-:-:S04]  /*03f0*/  IMAD.WIDE.U32 R8, R5, 0x12, R8 ;  /* 0x0000001205087825 */ /* 0x001fc800078e0008 */
[----:B------:R-:W-:Y:S01]  /*0400*/  IMAD R5, R4, 0x12, RZ ;  /* 0x0000001204057824 */ /* 0x000fe200078e02ff */
[----:B------:R-:W-:-:S03]  /*0410*/  IADD3 R12, P1, PT, R7, R8, RZ ;  /* 0x00000008070c7210 */ /* 0x000fc60007f3e0ff */
[----:B------:R-:W-:Y:S02]  /*0420*/  IMAD.IADD R9, R9, 0x1, R5 ;  /* 0x0000000109097824 */ /* 0x000fe400078e0205 */
[----:B------:R-:W-:-:S03]  /*0430*/  IMAD.WIDE.U32 R4, R11, 0x24, R2 ;  /* 0x000000240b047825 */ /* 0x000fc600078e0002 */
[----:B------:R-:W-:Y:S01]  /*0440*/  IADD3.X R13, PT, PT, RZ, R9, RZ, P1, !PT ;  /* 0x00000009ff0d7210 */ /* 0x000fe20000ffe4ff */
[----:B------:R-:W2:Y:S01]  /*0450*/  LDG.E.U16.CONSTANT R8, desc[UR6][R8.64] ;  /* 0x0000000608087981 */ /* 0x000ea2000c1e9500 */
[----:B------:R-:W-:-:S03]  /*0460*/  IADD3 R6, P1, PT, R4, R7, RZ ;  /* 0x0000000704067210 */ /* 0x000fc60007f3e0ff */
[----:B------:R-:W3:Y:S04]  /*0470*/  LDG.E.U16.CONSTANT R24, desc[UR6][R12.64+0x2] ;  /* 0x000002060c187981 */ /* 0x000ee8000c1e9500 */
[----:B------:R-:W3:Y:S01]  /*0480*/  LDG.E.U16.CONSTANT R25, desc[UR6][R12.64+0x4] ;  /* 0x000004060c197981 */ /* 0x000ee2000c1e9500 */
[----:B------:R-:W-:-:S03]  /*0490*/  IMAD.X R7, RZ, RZ, R5, P1 ;  /* 0x000000ffff077224 */ /* 0x000fc600008e0605 */
[----:B------:R-:W4:Y:S04]  /*04a0*/  LDG.E.U16.CONSTANT R0, desc[UR6][R12.64+0x6] ;  /* 0x000006060c007981 */ /* 0x000f28000c1e9500 */
[----:B------:R-:W4:Y:S04]  /*04b0*/  LDG.E.U16.CONSTANT R23, desc[UR6][R12.64+0x8] ;  /* 0x000008060c177981 */ /* 0x000f28000c1e9500 */
[----:B------:R-:W5:Y:S04]  /*04c0*/  LDG.E.CONSTANT R21, desc[UR6][R6.64+0x4] ;  /* 0x0000040606157981 */ /* 0x000f68000c1e9900 */
[----:B------:R-:W2:Y:S04]  /*04d0*/  LDG.E.CONSTANT R19, desc[UR6][R6.64+0x14] ;  /* 0x0000140606137981 */ /* 0x000ea8000c1e9900 */
[----:B------:R-:W2:Y:S04]  /*04e0*/  LDG.E.CONSTANT R20, desc[UR6][R6.64+0x8] ;  /* 0x0000080606147981 */ /* 0x000ea8000c1e9900 */
[----:B------:R-:W2:Y:S04]  /*04f0*/  LDG.E.CONSTANT R22, desc[UR6][R6.64+0x18] ;  /* 0x0000180606167981 */ /* 0x000ea8000c1e9900 */
[----:B------:R0:W2:Y:S01]  /*0500*/  LDG.E.CONSTANT R4, desc[UR6][R4.64] ;  /* 0x0000000604047981 */ /* 0x0000a2000c1e9900 */
[----:B------:R-:W-:Y:S01]  /*0510*/  VIADD R11, R11, 0x10 ;  /* 0x000000100b0b7836 */ /* 0x000fe20000000000 */
[----:B---3--:R-:W-:-:S04]  /*0520*/  LEA R24, R25, R24, 0x10 ;  /* 0x0000001819187211 */ /* 0x008fc800078e80ff */
[----:B------:R-:W-:Y:S02]  /*0530*/  LOP3.LUT R26, R24, 0xf0f0f0f, RZ, 0xc0, !PT ;  /* 0x0f0f0f0f181a7812 */ /* 0x000fe400078ec0ff */
[----:B------:R-:W-:Y:S02]  /*0540*/  SHF.R.U32.HI R24, RZ, 0x4, R24 ;  /* 0x00000004ff187819 */ /* 0x000fe40000011618 */
[----:B----4-:R-:W-:Y:S02]  /*0550*/  LEA R0, R23, R0, 0x10 ;  /* 0x0000000017007211 */ /* 0x010fe400078e80ff */
[----:B------:R-:W-:Y:S01]  /*0560*/  LOP3.LUT R24, R24, 0xf0f0f0f, RZ, 0xc0, !PT ;  /* 0x0f0f0f0f18187812 */ /* 0x000fe200078ec0ff */
[----:B-----5:R-:W-:Y:S01]  /*0570*/  IDP.4A.S8.S8 R21, R26, R21, RZ ;  /* 0x000000151a157226 */ /* 0x020fe200000006ff */
[----:B------:R-:W-:Y:S02]  /*0580*/  LOP3.LUT R12, R0, 0xf0f0f0f, RZ, 0xc0, !PT ;  /* 0x0f0f0f0f000c7812 */ /* 0x000fe400078ec0ff */
[----:B------:R-:W-:Y:S01]  /*0590*/  SHF.R.U32.HI R0, RZ, 0x4, R0 ;  /* 0x00000004ff007819 */ /* 0x000fe20000011600 */
[----:B--2---:R-:W-:-:S03]  /*05a0*/  IDP.4A.S8.S8 R19, R24, R19, R21 ;  /* 0x0000001318137226 */ /* 0x004fc60000000615 */
[----:B0-----:R-:W-:Y:S01]  /*05b0*/  LOP3.LUT R5, R0, 0xf0f0f0f, RZ, 0xc0, !PT ;  /* 0x0f0f0f0f00057812 */ /* 0x001fe200078ec0ff */
[----:B------:R-:W-:-:S04]  /*05c0*/  IDP.4A.S8.S8 R12, R12, R20, R19 ;  /* 0x000000140c0c7226 */ /* 0x000fc80000000613 */
[----:B------:R-:W-:Y:S02]  /*05d0*/  IDP.4A.S8.S8 R5, R5, R22, R12 ;  /* 0x0000001605057226 */ /* 0x000fe4000000060c */
[----:B------:R-:W-:-:S03]  /*05e0*/  HADD2.F32 R0, -RZ, R4.H1_H1 ;  /* 0x30000004ff007230 */ /* 0x000fc60000004100 */
[----:B------:R-:W-:Y:S01]  /*05f0*/  I2FP.F32.S32 R5, R5 ;  /* 0x0000000500057245 */ /* 0x000fe20000201400 */
[----:B------:R-:W-:Y:S02]  /*0600*/  HADD2.F32 R4, -RZ, R4.H0_H0 ;  /* 0x20000004ff047230 */ /* 0x000fe40000004100 */
[----:B------:R-:W-:Y:S01]  /*0610*/  FMUL.FTZ R7, R0, -4 ;  /* 0xc080000000077820 */ /* 0x000fe20000410000 */
[----:B------:R-:W-:-:S03]  /*0620*/  HADD2.F32 R0, -RZ, R8.H0_H0 ;  /* 0x20000008ff007230 */ /* 0x000fc60000004100 */
[----:B------:R-:W-:-:S04]  /*0630*/  FFMA.FTZ R5, R4, R5, R7 ;  /* 0x0000000504057223 */ /* 0x000fc80000010007 */
[----:B------:R-:W-:-:S07]  /*0640*/  FFMA.FTZ R21, R0, R5, RZ ;  /* 0x0000000500157223 */ /* 0x000fce00000100ff */
.L_x_87:
[----:B------:R-:W-:Y:S05]  /*0650*/  BSYNC.RECONVERGENT B1 ;  /* 0x0000000000017941 */ /* 0x000fea0003800200 */
.L_x_86:
[----:B------:R-:W-:Y:S05]  /*0660*/  @!P0 BRA `(.L_x_85) ;  /* 0x00000004005c8947 */ /* 0x000fea0003800000 */
[----:B------:R-:W-:Y:S01]  /*0670*/  SHF.L.U32 R19, R14, 0x3, RZ ;  /* 0x000000030e137819 */ /* 0x000fe200000006ff */
[----:B------:R-:W-:Y:S01]  /*0680*/  VIADD R20, R11, 0x10 ;  /* 0x000000100b147836 */ /* 0x000fe20000000000 */
[----:B------:R-:W-:Y:S02]  /*0690*/  IADD3 R0, PT, PT, R10, R11, RZ ;  /* 0x0000000b0a007210 */ /* 0x000fe40007ffe0ff */
[----:B------:R-:W-:-:S07]  /*06a0*/  LOP3.LUT R19, R19, 0x8, RZ, 0xc0, !PT ;  /* 0x0000000813137812 */ /* 0x000fce00078ec0ff */
.L_x_88:
[----:B------:R-:W0:Y:S01]  /*06b0*/  LDC.64 R10, c[0x0][0x380] ;  /* 0x0000e000ff0a7b82 */ /* 0x000e220000000a00 */
[----:B------:R-:W-:Y:S02]  /*06c0*/  IADD3 R9, P0, PT, R17, R0, RZ ;  /* 0x0000000011097210 */ /* 0x000fe40007f1e0ff */
[----:B------:R-:W-:Y:S02]  /*06d0*/  IADD3 R7, PT, PT, R20, -0x10, RZ ;  /* 0xfffffff014077810 */ /* 0x000fe40007ffe0ff */
[----:B------:R-:W-:-:S03]  /*06e0*/  LEA.HI.X.SX32 R4, R0, R18, 0x1, P0 ;  /* 0x0000001200047211 */ /* 0x000fc600000f0eff */
[----:B------:R-:W-:-:S04]  /*06f0*/  IMAD.WIDE R6, R7, 0x24, R2 ;  /* 0x0000002407067825 */ /* 0x000fc800078e0202 */
[----:B------:R-:W-:Y:S02]  /*0700*/  IMAD R5, R4, 0x12, RZ ;  /* 0x0000001204057824 */ /* 0x000fe400078e02ff */
[----:B0-----:R-:W-:-:S03]  /*0710*/  IMAD.WIDE.U32 R8, R9, 0x12, R10 ;  /* 0x0000001209087825 */ /* 0x001fc600078e000a */
[----:B------:R-:W-:Y:S02]  /*0720*/  IADD3 R12, P0, PT, R19, R8, RZ ;  /* 0x00000008130c7210 */ /* 0x000fe40007f1e0ff */
[----:B------:R-:W-:-:S05]  /*0730*/  IADD3 R9, PT, PT, R9, R5, RZ ;  /* 0x0000000509097210 */ /* 0x000fca0007ffe0ff */
[----:B------:R-:W-:Y:S01]  /*0740*/  IMAD.X R13, RZ, RZ, R9, P0 ;  /* 0x000000ffff0d7224 */ /* 0x000fe200000e0609 */
[----:B------:R-:W-:Y:S01]  /*0750*/  IADD3 R4, P0, PT, R19, R6, RZ ;  /* 0x0000000613047210 */ /* 0x000fe20007f1e0ff */
[----:B------:R-:W2:Y:S04]  /*0760*/  LDG.E.U16.CONSTANT R8, desc[UR6][R8.64] ;  /* 0x0000000608087981 */ /* 0x000ea8000c1e9500 */
[----:B------:R-:W3:Y:S04]  /*0770*/  LDG.E.U16.CONSTANT R26, desc[UR6][R12.64+0x2] ;  /* 0x000002060c1a7981 */ /* 0x000ee8000c1e9500 */
[----:B------:R-:W3:Y:S01]  /*0780*/  LDG.E.U16.CONSTANT R27, desc[UR6][R12.64+0x4] ;  /* 0x000004060c1b7981 */ /* 0x000ee2000c1e9500 */
[----:B------:R-:W-:-:S03]  /*0790*/  IADD3.X R5, PT, PT, RZ, R7, RZ, P0, !PT ;  /* 0x00000007ff057210 */ /* 0x000fc600007fe4ff */
[----:B------:R-:W4:Y:S04]  /*07a0*/  LDG.E.U16.CONSTANT R22, desc[UR6][R12.64+0x6] ;  /* 0x000006060c167981 */ /* 0x000f28000c1e9500 */
[----:B------:R-:W5:Y:S04]  /*07b0*/  LDG.E.CONSTANT R24, desc[UR6][R4.64+0x4] ;  /* 0x0000040604187981 */ /* 0x000f68000c1e9900 */
[----:B------:R-:W2:Y:S04]  /*07c0*/  LDG.E.CONSTANT R25, desc[UR6][R4.64+0x14] ;  /* 0x0000140604197981 */ /* 0x000ea8000c1e9900 */
[----:B------:R-:W4:Y:S04]  /*07d0*/  LDG.E.U16.CONSTANT R23, desc[UR6][R12.64+0x8] ;  /* 0x000008060c177981 */ /* 0x000f28000c1e9500 */
[----:B------:R-:W4:Y:S01]  /*07e0*/  LDG.E.CONSTANT R29, desc[UR6][R4.64+0x244] ;  /* 0x00024406041d7981 */ /* 0x000f22000c1e9900 */
[----:B---3--:R-:W-:-:S04]  /*07f0*/  LEA R26, R27, R26, 0x10 ;  /* 0x0000001a1b1a7211 */ /* 0x008fc800078e80ff */
[----:B------:R-:W-:-:S05]  /*0800*/  LOP3.LUT R27, R26, 0xf0f0f0f, RZ, 0xc0, !PT ;  /* 0x0f0f0f0f1a1b7812 */ /* 0x000fca00078ec0ff */
[----:B-----5:R-:W-:Y:S02]  /*0810*/  IDP.4A.S8.S8 R27, R27, R24, RZ ;  /* 0x000000181b1b7226 */ /* 0x020fe400000006ff */
[----:B------:R-:W3:Y:S01]  /*0820*/  LDG.E.CONSTANT R24, desc[UR6][R4.64+0x8] ;  /* 0x0000080604187981 */ /* 0x000ee2000c1e9900 */
[----:B------:R-:W-:-:S04]  /*0830*/  SHF.R.U32.HI R26, RZ, 0x4, R26 ;  /* 0x00000004ff1a7819 */ /* 0x000fc8000001161a */
[----:B------:R-:W-:-:S05]  /*0840*/  LOP3.LUT R26, R26, 0xf0f0f0f, RZ, 0xc0, !PT ;  /* 0x0f0f0f0f1a1a7812 */ /* 0x000fca00078ec0ff */
[----:B--2---:R-:W-:Y:S02]  /*0850*/  IDP.4A.S8.S8 R25, R26, R25, R27 ;  /* 0x000000191a197226 */ /* 0x004fe4000000061b */
[----:B------:R-:W-:Y:S01]  /*0860*/  VIADD R26, R0, 0x10 ;  /* 0x00000010001a7836 */ /* 0x000fe20000000000 */
[----:B----4-:R-:W-:Y:S02]  /*0870*/  LEA R22, R23, R22, 0x10 ;  /* 0x0000001617167211 */ /* 0x010fe400078e80ff */
[----:B------:R-:W2:Y:S02]  /*0880*/  LDG.E.CONSTANT R23, desc[UR6][R6.64] ;  /* 0x0000000606177981 */ /* 0x000ea4000c1e9900 */
[----:B------:R-:W-:-:S04]  /*0890*/  IADD3 R13, P0, PT, R17, R26, RZ ;  /* 0x0000001a110d7210 */ /* 0x000fc80007f1e0ff */
[----:B------:R-:W-:Y:S01]  /*08a0*/  LEA.HI.X.SX32 R26, R26, R18, 0x1, P0 ;  /* 0x000000121a1a7211 */ /* 0x000fe200000f0eff */
[----:B------:R-:W-:Y:S01]  /*08b0*/  IMAD.WIDE.U32 R12, R13, 0x12, R10 ;  /* 0x000000120d0c7825 */ /* 0x000fe200078e000a */
[----:B------:R-:W-:-:S03]  /*08c0*/  LOP3.LUT R10, R22, 0xf0f0f0f, RZ, 0xc0, !PT ;  /* 0x0f0f0f0f160a7812 */ /* 0x000fc600078ec0ff */
[----:B------:R-:W-:-:S05]  /*08d0*/  IMAD R11, R26, 0x12, RZ ;  /* 0x000000121a0b7824 */ /* 0x000fca00078e02ff */
[----:B------:R-:W-:Y:S01]  /*08e0*/  IADD3 R13, PT, PT, R13, R11, RZ ;  /* 0x0000000b0d0d7210 */ /* 0x000fe20007ffe0ff */
[----:B---3--:R-:W-:Y:S01]  /*08f0*/  IDP.4A.S8.S8 R24, R10, R24, R25 ;  /* 0x000000180a187226 */ /* 0x008fe20000000619 */
[----:B------:R-:W-:Y:S01]  /*0900*/  IADD3 R10, P0, PT, R19, R12, RZ ;  /* 0x0000000c130a7210 */ /* 0x000fe20007f1e0ff */
[----:B------:R-:W3:Y:S04]  /*0910*/  LDG.E.CONSTANT R25, desc[UR6][R6.64+0x240] ;  /* 0x0002400606197981 */ /* 0x000ee8000c1e9900 */
[----:B------:R-:W-:Y:S01]  /*0920*/  IMAD.X R11, RZ, RZ, R13, P0 ;  /* 0x000000ffff0b7224 */ /* 0x000fe200000e060d */
[----:B------:R0:W4:Y:S04]  /*0930*/  LDG.E.U16.CONSTANT R12, desc[UR6][R12.64] ;  /* 0x000000060c0c7981 */ /* 0x000128000c1e9500 */
[----:B------:R-:W0:Y:S04]  /*0940*/  LDG.E.U16.CONSTANT R26, desc[UR6][R10.64+0x2] ;  /* 0x000002060a1a7981 */ /* 0x000e28000c1e9500 */
[----:B------:R-:W0:Y:S04]  /*0950*/  LDG.E.U16.CONSTANT R27, desc[UR6][R10.64+0x4] ;  /* 0x000004060a1b7981 */ /* 0x000e28000c1e9500 */
[----:B------:R-:W5:Y:S04]  /*0960*/  LDG.E.U16.CONSTANT R28, desc[UR6][R10.64+0x6] ;  /* 0x000006060a1c7981 */ /* 0x000f68000c1e9500 */
[----:B------:R1:W5:Y:S04]  /*0970*/  LDG.E.U16.CONSTANT R9, desc[UR6][R10.64+0x8] ;  /* 0x000008060a097981 */ /* 0x000368000c1e9500 */
[----:B------:R-:W2:Y:S04]  /*0980*/  LDG.E.CONSTANT R6, desc[UR6][R4.64+0x254] ;  /* 0x0002540604067981 */ /* 0x000ea8000c1e9900 */
[----:B------:R-:W3:Y:S01]  /*0990*/  LDG.E.CONSTANT R7, desc[UR6][R4.64+0x248] ;  /* 0x0002480604077981 */ /* 0x000ee2000c1e9900 */
[----:B0-----:R-:W-:-:S03]  /*09a0*/  LEA R13, R27, R26, 0x10 ;  /* 0x0000001a1b0d7211 */ /* 0x001fc600078e80ff */
[----:B------:R-:W4:Y:S04]  /*09b0*/  LDG.E.CONSTANT R27, desc[UR6][R4.64+0x18] ;  /* 0x00001806041b7981 */ /* 0x000f28000c1e9900 */
[----:B------:R0:W4:Y:S01]  /*09c0*/  LDG.E.CONSTANT R26, desc[UR6][R4.64+0x258] ;  /* 0x00025806041a7981 */ /* 0x000122000c1e9900 */
[----:B-1----:R-:W-:Y:S02]  /*09d0*/  LOP3.LUT R10, R13, 0xf0f0f0f, RZ, 0xc0, !PT ;  /* 0x0f0f0f0f0d0a7812 */ /* 0x002fe400078ec0ff */
[----:B------:R-:W-:Y:S02]  /*09e0*/  SHF.R.U32.HI R13, RZ, 0x4, R13 ;  /* 0x00000004ff0d7819 */ /* 0x000fe4000001160d */
[----:B------:R-:W-:Y:S01]  /*09f0*/  SHF.R.U32.HI R22, RZ, 0x4, R22 ;  /* 0x00000004ff167819 */ /* 0x000fe20000011616 */
[----:B------:R-:W-:Y:S01]  /*0a00*/  IDP.4A.S8.S8 R10, R10, R29, RZ ;  /* 0x0000001d0a0a7226 */ /* 0x000fe200000006ff */
[----:B------:R-:W-:-:S02]  /*0a10*/  LOP3.LUT R11, R13, 0xf0f0f0f, RZ, 0xc0, !PT ;  /* 0x0f0f0f0f0d0b7812 */ /* 0x000fc400078ec0ff */
[----:B-----5:R-:W-:Y:S02]  /*0a20*/  LEA R9, R9, R28, 0x10 ;  /* 0x0000001c09097211 */ /* 0x020fe400078e80ff */
[----:B------:R-:W-:Y:S01]  /*0a30*/  LOP3.LUT R22, R22, 0xf0f0f0f, RZ, 0xc0, !PT ;  /* 0x0f0f0f0f16167812 */ /* 0x000fe200078ec0ff */
[----:B--2---:R-:W-:Y:S01]  /*0a40*/  IDP.4A.S8.S8 R6, R11, R6, R10 ;  /* 0x000000060b067226 */ /* 0x004fe2000000060a */
[----:B------:R-:W-:Y:S02]  /*0a50*/  LOP3.LUT R10, R9, 0xf0f0f0f, RZ, 0xc0, !PT ;  /* 0x0f0f0f0f090a7812 */ /* 0x000fe400078ec0ff */
[----:B------:R-:W-:Y:S01]  /*0a60*/  SHF.R.U32.HI R9, RZ, 0x4, R9 ;  /* 0x00000004ff097819 */ /* 0x000fe20000011609 */
[----:B------:R-:W-:Y:S02]  /*0a70*/  VIADD R11, R20, 0x10 ;  /* 0x00000010140b7836 */ /* 0x000fe40000000000 */
[--C-:B0-----:R-:W-:Y:S01]  /*0a80*/  HADD2.F32 R4, -RZ, R23.reuse.H1_H1 ;  /* 0x30000017ff047230 */ /* 0x101fe20000004100 */
[----:B------:R-:W-:Y:S01]  /*0a90*/  LOP3.LUT R9, R9, 0xf0f0f0f, RZ, 0xc0, !PT ;  /* 0x0f0f0f0f09097812 */ /* 0x000fe200078ec0ff */
[----:B---3--:R-:W-:Y:S01]  /*0aa0*/  IDP.4A.S8.S8 R6, R10, R7, R6 ;  /* 0x000000070a067226 */ /* 0x008fe20000000606 */
[----:B------:R-:W-:Y:S01]  /*0ab0*/  ISETP.GE.U32.AND P0, PT, R11, UR4, PT ;  /* 0x000000040b007c0c */ /* 0x000fe2000bf06070 */
[----:B------:R-:W-:-:S02]  /*0ac0*/  HADD2.F32 R23, -RZ, R23.H0_H0 ;  /* 0x20000017ff177230 */ /* 0x000fc40000004100 */
[----:B------:R-:W-:Y:S01]  /*0ad0*/  FMUL.FTZ R4, R4, 4 ;  /* 0x4080000004047820 */ /* 0x000fe20000410000 */
[--C-:B------:R-:W-:Y:S02]  /*0ae0*/  HADD2.F32 R5, -RZ, R25.reuse.H1_H1 ;  /* 0x30000019ff057230 */ /* 0x100fe40000004100 */
[----:B------:R-:W-:Y:S02]  /*0af0*/  HADD2.F32 R8, -RZ, R8.H0_H0 ;  /* 0x20000008ff087230 */ /* 0x000fe40000004100 */
[----:B------:R-:W-:Y:S02]  /*0b00*/  HADD2.F32 R25, -RZ, R25.H0_H0 ;  /* 0x20000019ff197230 */ /* 0x000fe40000004100 */
[----:B------:R-:W-:Y:S01]  /*0b10*/  FMUL.FTZ R10, R5, 4 ;  /* 0x40800000050a7820 */ /* 0x000fe20000410000 */
[----:B------:R-:W-:Y:S02]  /*0b20*/  IADD3 R20, PT, PT, R20, 0x20, RZ ;  /* 0x0000002014147810 */ /* 0x000fe40007ffe0ff */
[----:B------:R-:W-:Y:S01]  /*0b30*/  IADD3 R0, PT, PT, R0, 0x20, RZ ;  /* 0x0000002000007810 */ /* 0x000fe20007ffe0ff */
[----:B----4-:R-:W-:-:S02]  /*0b40*/  IDP.4A.S8.S8 R22, R22, R27, R24 ;  /* 0x0000001b16167226 */ /* 0x010fc40000000618 */
[----:B------:R-:W-:-:S03]  /*0b50*/  IDP.4A.S8.S8 R6, R9, R26, R6 ;  /* 0x0000001a09067226 */ /* 0x000fc60000000606 */
[----:B------:R-:W-:Y:S02]  /*0b60*/  I2FP.F32.S32 R22, R22 ;  /* 0x0000001600167245 */ /* 0x000fe40000201400 */
[----:B------:R-:W-:-:S03]  /*0b70*/  I2FP.F32.S32 R6, R6 ;  /* 0x0000000600067245 */ /* 0x000fc60000201400 */
[----:B------:R-:W-:-:S04]  /*0b80*/  FFMA.FTZ R4, R23, R22, -R4 ;  /* 0x0000001617047223 */ /* 0x000fc80000010804 */
[----:B------:R-:W-:Y:S01]  /*0b90*/  FFMA.FTZ R4, R8, R4, R21 ;  /* 0x0000000408047223 */ /* 0x000fe20000010015 */
[----:B------:R-:W-:Y:S02]  /*0ba0*/  HADD2.F32 R21, -RZ, R12.H0_H0 ;  /* 0x2000000cff157230 */ /* 0x000fe40000004100 */
[----:B------:R-:W-:-:S04]  /*0bb0*/  FFMA.FTZ R6, R25, R6, -R10 ;  /* 0x0000000619067223 */ /* 0x000fc8000001080a */
[----:B------:R-:W-:Y:S01]  /*0bc0*/  FFMA.FTZ R21, R21, R6, R4 ;  /* 0x0000000615157223 */ /* 0x000fe20000010004 */
[----:B------:R-:W-:Y:S06]  /*0bd0*/  @!P0 BRA `(.L_x_88) ;  /* 0xfffffff800b48947 */ /* 0x000fec000383ffff */
.L_x_85:
[----:B------:R-:W-:Y:S05]  /*0be0*/  BSYNC.RECONVERGENT B0 ;  /* 0x0000000000007941 */ /* 0x000fea0003800200 */
.L_x_84:
        /* <DEDUP_REMOVED lines=18> */
.L_x_89:
        /* <DEDUP_REMOVED lines=15> */
.L_x_1154:


//--------------------- .text._Z9moe_vec_qIN3c104HalfELi256ELi8E11block_iq1_mLi1EXadL_ZN45_INTERNAL_8d5cb472_14_gguf_kernel_cu_cd24131918vec_dot_iq1_m_q8_1EPKvPK10block_q8_1RKiEEEvS5_S5_PT_PS9_iiii --------------------------
	.section	.text._Z9moe_vec_qIN3c104HalfELi256ELi8E11block_iq1_mLi1EXadL_ZN45_INTERNAL_8d5cb472_14_gguf_kernel_cu_cd24131918vec_dot_iq1_m_q8_1EPKvPK10block_q8_1RKiEEEvS5_S5_PT_PS9_iiii,"ax",@progbits
	.align	128
.text._Z9moe_vec_qIN3c104HalfELi256ELi8E11block_iq1_mLi1EXadL_ZN45_INTERNAL_8d5cb472_14_gguf_kernel_cu_cd24131918vec_dot_iq1_m_q8_1EPKvPK10block_q8_1RKiEEEvS5_S5_PT_PS9_iiii:
        .type           _Z9moe_vec_qIN3c104HalfELi256ELi8E11block_iq1_mLi1EXadL_ZN45_INTERNAL_8d5cb472_14_gguf_kernel_cu_cd24131918vec_dot_iq1_m_q8_1EPKvPK10block_q8_1RKiEEEvS5_S5_PT_PS9_iiii,@function
        .size           _Z9moe_vec_qIN3c104HalfELi256ELi8E11block_iq1_mLi1EXadL_ZN45_INTERNAL_8d5cb472_14_gguf_kernel_cu_cd24131918vec_dot_iq1_m_q8_1EPKvPK10block_q8_1RKiEEEvS5_S5_PT_PS9_iiii,(.L_x_1155 - _Z9moe_vec_qIN3c104HalfELi256ELi8E11block_iq1_mLi1EXadL_ZN45_INTERNAL_8d5cb472_14_gguf_kernel_cu_cd24131918vec_dot_iq1_m_q8_1EPKvPK10block_q8_1RKiEEEvS5_S5_PT_PS9_iiii)
        .other          _Z9moe_vec_qIN3c104HalfELi256ELi8E11block_iq1_mLi1EXadL_ZN45_INTERNAL_8d5cb472_14_gguf_kernel_cu_cd24131918vec_dot_iq1_m_q8_1EPKvPK10block_q8_1RKiEEEvS5_S5_PT_PS9_iiii,@"STO_CUDA_ENTRY STV_DEFAULT"
_Z9moe_vec_qIN3c104HalfELi256ELi8E11block_iq1_mLi1EXadL_ZN45_INTERNAL_8d5cb472_14_gguf_kernel_cu_cd24131918vec_dot_iq1_m_q8_1EPKvPK10block_q8_1RKiEEEvS5_S5_PT_PS9_iiii:
        /* <DEDUP_REMOVED lines=50> */
.L_x_92:
        /* <DEDUP_REMOVED lines=150> */
.L_x_91:
[----:B------:R-:W-:Y:S05]  /*0c80*/  BSYNC.RECONVERGENT B0 ;  /* 0x0000000000007941 */ /* 0x000fea0003800200 */
.L_x_90:
        /* <DEDUP_REMOVED lines=15> */
[----:B------:R-:W-:Y:S01]  /*0d80*/  F2FP.F16.F32.PACK_AB R2, RZ, R2 ;  /* 0x00000002ff02723e */ /* 0x000fe200000000ff */
[----:B---3--:R-:W-:-:S03]  /*0d90*/  IMAD R3, R3, UR4, R0 ;  /* 0x0000000403037c24 */ /* 0x008fc6000f8e0200 */
[----:B------:R-:W-:Y:S01]  /*0da0*/  PRMT R0, R2, 0x7610, R0 ;  /* 0x0000761002007816 */ /* 0x000fe20000000000 */
[----:B--2---:R-:W-:-:S05]  /*0db0*/  IMAD.WIDE.U32 R2, R3, 0x2, R4 ;  /* 0x0000000203027825 */ /* 0x004fca00078e0004 */
[----:B------:R-:W-:Y:S01]  /*0dc0*/  STG.E.U16 desc[UR6][R2.64], R0 ;  /* 0x0000000002007986 */ /* 0x000fe2000c101506 */
[----:B------:R-:W-:Y:S05]  /*0dd0*/  EXIT ;  /* 0x000000000000794d */ /* 0x000fea0003800000 */
.L_x_93:
        /* <DEDUP_REMOVED lines=10> */
.L_x_1155:


//--------------------- .text._Z9moe_vec_qIN3c104HalfELi256ELi8E12block_iq4_xsLi1EXadL_ZN45_INTERNAL_8d5cb472_14_gguf_kernel_cu_cd24131919vec_dot_iq4_xs_q8_1EPKvPK10block_q8_1RKiEEEvS5_S5_PT_PS9_iiii --------------------------
	.section	.text._Z9moe_vec_qIN3c104HalfELi256ELi8E12block_iq4_xsLi1EXadL_ZN45_INTERNAL_8d5cb472_14_gguf_kernel_cu_cd24131919vec_dot_iq4_xs_q8_1EPKvPK10block_q8_1RKiEEEvS5_S5_PT_PS9_iiii,"ax",@progbits
	.align	128
.text._Z9moe_vec_qIN3c104HalfELi256ELi8E12block_iq4_xsLi1EXadL_ZN45_INTERNAL_8d5cb472_14_gguf_kernel_cu_cd24131919vec_dot_iq4_xs_q8_1EPKvPK10block_q8_1RKiEEEvS5_S5_PT_PS9_iiii:
        .type           _Z9moe_vec_qIN3c104HalfELi256ELi8E12block_iq4_xsLi1EXadL_ZN45_INTERNAL_8d5cb472_14_gguf_kernel_cu_cd24131919vec_dot_iq4_xs_q8_1EPKvPK10block_q8_1RKiEEEvS5_S5_PT_PS9_iiii,@function
        .size           _Z9moe_vec_qIN3c104HalfELi256ELi8E12block_iq4_xsLi1EXadL_ZN45_INTERNAL_8d5cb472_14_gguf_kernel_cu_cd24131919vec_dot_iq4_xs_q8_1EPKvPK10block_q8_1RKiEEEvS5_S5_PT_PS9_iiii,(.L_x_1156 - _Z9moe_vec_qIN3c104HalfELi256ELi8E12block_iq4_xsLi1EXadL_ZN45_INTERNAL_8d5cb472_14_gguf_kernel_cu_cd24131919vec_dot_iq4_xs_q8_1EPKvPK10block_q8_1RKiEEEvS5_S5_PT_PS9_iiii)
        .other          _Z9moe_vec_qIN3c104HalfELi256ELi8E12block_iq4_xsLi1EXadL_ZN45_INTERNAL_8d5cb472_14_gguf_kernel_cu_cd24131919vec_dot_iq4_xs_q8_1EPKvPK10block_q8_1RKiEEEvS5_S5_PT_PS9_iiii,@"STO_CUDA_ENTRY STV_DEFAULT"
_Z9moe_vec_qIN3c104HalfELi256ELi8E12block_iq4_xsLi1EXadL_ZN45_INTERNAL_8d5cb472_14_gguf_kernel_cu_cd24131919vec_dot_iq4_xs_q8_1EPKvPK10block_q8_1RKiEEEvS5_S5_PT_PS9_iiii:
        /* <DEDUP_REMOVED lines=51> */
.L_x_96:
        /* <DEDUP_REMOVED lines=237> */
.L_x_95:
[----:B------:R-:W-:Y:S05]  /*1200*/  BSYNC.RECONVERGENT B0 ;  /* 0x0000000000007941 */ /* 0x000fea0003800200 */
.L_x_94:
        /* <DEDUP_REMOVED lines=14> */
[----:B------:R-:W-:Y:S01]  /*12f0*/  F2FP.F16.F32.PACK_AB R0, RZ, R9 ;  /* 0x00000009ff00723e */ /* 0x000fe200000000ff */
[----:B--2---:R-:W-:-:S05]  /*1300*/  IMAD.WIDE.U32 R2, R3, 0x2, R4 ;  /* 0x0000000203027825 */ /* 0x004fca00078e0004 */
[----:B------:R-:W-:Y:S01]  /*1310*/  STG.E.U16 desc[UR6][R2.64], R0 ;  /* 0x0000000002007986 */ /* 0x000fe2000c101506 */
[----:B------:R-:W-:Y:S05]  /*1320*/  EXIT ;  /* 0x000000000000794d */ /* 0x000fea0003800000 */
.L_x_97:
        /* <DEDUP_REMOVED lines=13> */
.L_x_1156:


//--------------------- .text._Z9moe_vec_qIN3c104HalfELi256ELi8E11block_iq2_sLi1EXadL_ZN45_INTERNAL_8d5cb472_14_gguf_kernel_cu_cd24131918vec_dot_iq2_s_q8_1EPKvPK10block_q8_1RKiEEEvS5_S5_PT_PS9_iiii --------------------------
	.section	.text._Z9moe_vec_qIN3c104HalfELi256ELi8E11block_iq2_sLi1EXadL_ZN45_INTERNAL_8d5cb472_14_gguf_kernel_cu_cd24131918vec_dot_iq2_s_q8_1EPKvPK10block_q8_1RKiEEEvS5_S5_PT_PS9_iiii,"ax",@progbits
	.align	128
.text._Z9moe_vec_qIN3c104HalfELi256ELi8E11block_iq2_sLi1EXadL_ZN45_INTERNAL_8d5cb472_14_gguf_kernel_cu_cd24131918vec_dot_iq2_s_q8_1EPKvPK10block_q8_1RKiEEEvS5_S5_PT_PS9_iiii:
        .type           _Z9moe_vec_qIN3c104HalfELi256ELi8E11block_iq2_sLi1EXadL_ZN45_INTERNAL_8d5cb472_14_gguf_kernel_cu_cd24131918vec_dot_iq2_s_q8_1EPKvPK10block_q8_1RKiEEEvS5_S5_PT_PS9_iiii,@function
        .size           _Z9moe_vec_qIN3c104HalfELi256ELi8E11block_iq2_sLi1EXadL_ZN45_INTERNAL_8d5cb472_14_gguf_kernel_cu_cd24131918vec_dot_iq2_s_q8_1EPKvPK10block_q8_1RKiEEEvS5_S5_PT_PS9_iiii,(.L_x_1157 - _Z9moe_vec_qIN3c104HalfELi256ELi8E11block_iq2_sLi1EXadL_ZN45_INTERNAL_8d5cb472_14_gguf_kernel_cu_cd24131918vec_dot_iq2_s_q8_1EPKvPK10block_q8_1RKiEEEvS5_S5_PT_PS9_iiii)
        .other          _Z9moe_vec_qIN3c104HalfELi256ELi8E11block_iq2_sLi1EXadL_ZN45_INTERNAL_8d5cb472_14_gguf_kernel_cu_cd24131918vec_dot_iq2_s_q8_1EPKvPK10block_q8_1RKiEEEvS5_S5_PT_PS9_iiii,@"STO_CUDA_ENTRY STV_DEFAULT"
_Z9moe_vec_qIN3c104HalfELi256ELi8E11block_iq2_sLi1EXadL_ZN45_INTERNAL_8d5cb472_14_gguf_kernel_cu_cd24131918vec_dot_iq2_s_q8_1EPKvPK10block_q8_1RKiEEEvS5_S5_PT_PS9_iiii:
        /* <DEDUP_REMOVED lines=52> */
.L_x_100:
        /* <DEDUP_REMOVED lines=170> */
.L_x_99:
[----:B------:R-:W-:Y:S05]  /*0de0*/  BSYNC.RECONVERGENT B0 ;  /* 0x0000000000007941 */ /* 0x000fea0003800200 */
.L_x_98:
        /* <DEDUP_REMOVED lines=18> */
.L_x_101:
        /* <DEDUP_REMOVED lines=15> */
.L_x_1157:


//--------------------- .text._Z9moe_vec_qIN3c104HalfELi256ELi8E11block_iq3_sLi1EXadL_ZN45_INTERNAL_8d5cb472_14_gguf_kernel_cu_cd24131918vec_dot_iq3_s_q8_1EPKvPK10block_q8_1RKiEEEvS5_S5_PT_PS9_iiii --------------------------
	.section	.text._Z9moe_vec_qIN3c104HalfELi256ELi8E11block_iq3_sLi1EXadL_ZN45_INTERNAL_8d5cb472_14_gguf_kernel_cu_cd24131918vec_dot_iq3_s_q8_1EPKvPK10block_q8_1RKiEEEvS5_S5_PT_PS9_iiii,"ax",@progbits
	.align	128
.text._Z9moe_vec_qIN3c104HalfELi256ELi8E11block_iq3_sLi1EXadL_ZN45_INTERNAL_8d5cb472_14_gguf_kernel_cu_cd24131918vec_dot_iq3_s_q8_1EPKvPK10block_q8_1RKiEEEvS5_S5_PT_PS9_iiii:
        .type           _Z9moe_vec_qIN3c104HalfELi256ELi8E11block_iq3_sLi1EXadL_ZN45_INTERNAL_8d5cb472_14_gguf_kernel_cu_cd24131918vec_dot_iq3_s_q8_1EPKvPK10block_q8_1RKiEEEvS5_S5_PT_PS9_iiii,@function
        .size           _Z9moe_vec_qIN3c104HalfELi256ELi8E11block_iq3_sLi1EXadL_ZN45_INTERNAL_8d5cb472_14_gguf_kernel_cu_cd24131918vec_dot_iq3_s_q8_1EPKvPK10block_q8_1RKiEEEvS5_S5_PT_PS9_iiii,(.L_x_1158 - _Z9moe_vec_qIN3c104HalfELi256ELi8E11block_iq3_sLi1EXadL_ZN45_INTERNAL_8d5cb472_14_gguf_kernel_cu_cd24131918vec_dot_iq3_s_q8_1EPKvPK10block_q8_1RKiEEEvS5_S5_PT_PS9_iiii)
        .other          _Z9moe_vec_qIN3c104HalfELi256ELi8E11block_iq3_sLi1EXadL_ZN45_INTERNAL_8d5cb472_14_gguf_kernel_cu_cd24131918vec_dot_iq3_s_q8_1EPKvPK10block_q8_1RKiEEEvS5_S5_PT_PS9_iiii,@"STO_CUDA_ENTRY STV_DEFAULT"
_Z9moe_vec_qIN3c104HalfELi256ELi8E11block_iq3_sLi1EXadL_ZN45_INTERNAL_8d5cb472_14_gguf_kernel_cu_cd24131918vec_dot_iq3_s_q8_1EPKvPK10block_q8_1RKiEEEvS5_S5_PT_PS9_iiii:
        /* <DEDUP_REMOVED lines=54> */
.L_x_104:
        /* <DEDUP_REMOVED lines=198> */
.L_x_103:
[----:B------:R-:W-:Y:S05]  /*0fc0*/  BSYNC.RECONVERGENT B0 ;  /* 0x0000000000007941 */ /* 0x000fea0003800200 */
.L_x_102:
        /* <DEDUP_REMOVED lines=14> */
[----:B------:R-:W-:Y:S01]  /*10b0*/  F2FP.F16.F32.PACK_AB R4, RZ, R4 ;  /* 0x00000004ff04723e */ /* 0x000fe200000000ff */
[----:B--2---:R-:W-:-:S04]  /*10c0*/  IMAD.U32 R5, RZ, RZ, UR4 ;  /* 0x00000004ff057e24 */ /* 0x004fc8000f8e00ff */
[----:B------:R-:W-:-:S04]  /*10d0*/  IMAD R5, R5, UR12, R0 ;  /* 0x0000000c05057c24 */ /* 0x000fc8000f8e0200 */
[----:B---3--:R-:W-:-:S05]  /*10e0*/  IMAD.WIDE.U32 R2, R5, 0x2, R2 ;  /* 0x0000000205027825 */ /* 0x008fca00078e0002 */
[----:B------:R-:W-:Y:S01]  /*10f0*/  STG.E.U16 desc[UR10][R2.64], R4 ;  /* 0x0000000402007986 */ /* 0x000fe2000c10150a */
[----:B------:R-:W-:Y:S05]  /*1100*/  EXIT ;  /* 0x000000000000794d */ /* 0x000fea0003800000 */
.L_x_105:
        /* <DEDUP_REMOVED lines=15> */
.L_x_1158:


//--------------------- .text._Z9moe_vec_qIN3c104HalfELi32ELi4E12block_iq4_nlLi2EXadL_ZN45_INTERNAL_8d5cb472_14_gguf_kernel_cu_cd24131919vec_dot_iq4_nl_q8_1EPKvPK10block_q8_1RKiEEEvS5_S5_PT_PS9_iiii --------------------------
	.section	.text._Z9moe_vec_qIN3c104HalfELi32ELi4E12block_iq4_nlLi2EXadL_ZN45_INTERNAL_8d5cb472_14_gguf_kernel_cu_cd24131919vec_dot_iq4_nl_q8_1EPKvPK10block_q8_1RKiEEEvS5_S5_PT_PS9_iiii,"ax",@progbits
	.align	128
.text._Z9moe_vec_qIN3c104HalfELi32ELi4E12block_iq4_nlLi2EXadL_ZN45_INTERNAL_8d5cb472_14_gguf_kernel_cu_cd24131919vec_dot_iq4_nl_q8_1EPKvPK10block_q8_1RKiEEEvS5_S5_PT_PS9_iiii:
        .type           _Z9moe_vec_qIN3c104HalfELi32ELi4E12block_iq4_nlLi2EXadL_ZN45_INTERNAL_8d5cb472_14_gguf_kernel_cu_cd24131919vec_dot_iq4_nl_q8_1EPKvPK10block_q8_1RKiEEEvS5_S5_PT_PS9_iiii,@function
        .size           _Z9moe_vec_qIN3c104HalfELi32ELi4E12block_iq4_nlLi2EXadL_ZN45_INTERNAL_8d5cb472_14_gguf_kernel_cu_cd24131919vec_dot_iq4_nl_q8_1EPKvPK10block_q8_1RKiEEEvS5_S5_PT_PS9_iiii,(.L_x_1159 - _Z9moe_vec_qIN3c104HalfELi32ELi4E12block_iq4_nlLi2EXadL_ZN45_INTERNAL_8d5cb472_14_gguf_kernel_cu_cd24131919vec_dot_iq4_nl_q8_1EPKvPK10block_q8_1RKiEEEvS5_S5_PT_PS9_iiii)
        .other          _Z9moe_vec_qIN3c104HalfELi32ELi4E12block_iq4_nlLi2EXadL_ZN45_INTERNAL_8d5cb472_14_gguf_kernel_cu_cd24131919vec_dot_iq4_nl_q8_1EPKvPK10block_q8_1RKiEEEvS5_S5_PT_PS9_iiii,@"STO_CUDA_ENTRY STV_DEFAULT"
_Z9moe_vec_qIN3c104HalfELi32ELi4E12block_iq4_nlLi2EXadL_ZN45_INTERNAL_8d5cb472_14_gguf_kernel_cu_cd24131919vec_dot_iq4_nl_q8_1EPKvPK10block_q8_1RKiEEEvS5_S5_PT_PS9_iiii:
        /* <DEDUP_REMOVED lines=53> */
.L_x_108:
        /* <DEDUP_REMOVED lines=121> */
.L_x_107:
[----:B0-----:R-:W-:Y:S05]  /*0ae0*/  BSYNC.RECONVERGENT B0 ;  /* 0x0000000000007941 */ /* 0x001fea0003800200 */
.L_x_106:
        /* <DEDUP_REMOVED lines=20> */
.L_x_109:
        /* <DEDUP_REMOVED lines=13> */
.L_x_1159:


//--------------------- .text._Z9moe_vec_qIN3c104HalfELi256ELi8E11block_iq1_sLi1EXadL_ZN45_INTERNAL_8d5cb472_14_gguf_kernel_cu_cd24131918vec_dot_iq1_s_q8_1EPKvPK10block_q8_1RKiEEEvS5_S5_PT_PS9_iiii --------------------------
	.section	.text._Z9moe_vec_qIN3c104HalfELi256ELi8E11block_iq1_sLi1EXadL_ZN45_INTERNAL_8d5cb472_14_gguf_kernel_cu_cd24131918vec_dot_iq1_s_q8_1EPKvPK10block_q8_1RKiEEEvS5_S5_PT_PS9_iiii,"ax",@progbits
	.align	128
.text._Z9moe_vec_qIN3c104HalfELi256ELi8E11block_iq1_sLi1EXadL_ZN45_INTERNAL_8d5cb472_14_gguf_kernel_cu_cd24131918vec_dot_iq1_s_q8_1EPKvPK10block_q8_1RKiEEEvS5_S5_PT_PS9_iiii:
        .type           _Z9moe_vec_qIN3c104HalfELi256ELi8E11block_iq1_sLi1EXadL_ZN45_INTERNAL_8d5cb472_14_gguf_kernel_cu_cd24131918vec_dot_iq1_s_q8_1EPKvPK10block_q8_1RKiEEEvS5_S5_PT_PS9_iiii,@function
        .size           _Z9moe_vec_qIN3c104HalfELi256ELi8E11block_iq1_sLi1EXadL_ZN45_INTERNAL_8d5cb472_14_gguf_kernel_cu_cd24131918vec_dot_iq1_s_q8_1EPKvPK10block_q8_1RKiEEEvS5_S5_PT_PS9_iiii,(.L_x_1160 - _Z9moe_vec_qIN3c104HalfELi256ELi8E11block_iq1_sLi1EXadL_ZN45_INTERNAL_8d5cb472_14_gguf_kernel_cu_cd24131918vec_dot_iq1_s_q8_1EPKvPK10block_q8_1RKiEEEvS5_S5_PT_PS9_iiii)
        .other          _Z9moe_vec_qIN3c104HalfELi256ELi8E11block_iq1_sLi1EXadL_ZN45_INTERNAL_8d5cb472_14_gguf_kernel_cu_cd24131918vec_dot_iq1_s_q8_1EPKvPK10block_q8_1RKiEEEvS5_S5_PT_PS9_iiii,@"STO_CUDA_ENTRY STV_DEFAULT"
_Z9moe_vec_qIN3c104HalfELi256ELi8E11block_iq1_sLi1EXadL_ZN45_INTERNAL_8d5cb472_14_gguf_kernel_cu_cd24131918vec_dot_iq1_s_q8_1EPKvPK10block_q8_1RKiEEEvS5_S5_PT_PS9_iiii:
        /* <DEDUP_REMOVED lines=141> */
.L_x_113:
[----:B------:R-:W-:Y:S05]  /*08d0*/  BSYNC.RECONVERGENT B1 ;  /* 0x0000000000017941 */ /* 0x000fea0003800200 */
.L_x_112:
[----:B------:R-:W-:Y:S05]  /*08e0*/  @!P1 BRA `(.L_x_111) ;  /* 0x0000000800989947 */ /* 0x000fea0003800000 */
[----:B------:R-:W-:Y:S01]  /*08f0*/  IADD3 R9, PT, PT, R21, R4, RZ ;  /* 0x0000000415097210 */ /* 0x000fe20007ffe0ff */
[C---:B------:R-:W-:Y:S01]  /*0900*/  VIADD R22, R4.reuse, 0x4 ;  /* 0x0000000404167836 */ /* 0x040fe20000000000 */
[----:B------:R-:W-:Y:S01]  /*0910*/  SHF.L.U32 R8, R7, 0x1, RZ ;  /* 0x0000000107087819 */ /* 0x000fe200000006ff */
[----:B------:R-:W-:-:S07]  /*0920*/  IMAD.SHL.U32 R4, R4, 0x8, RZ ;  /* 0x0000000804047824 */ /* 0x000fce00078e00ff */
.L_x_114:
        /* <DEDUP_REMOVED lines=162> */
.L_x_111:
[----:B------:R-:W-:Y:S05]  /*1350*/  BSYNC.RECONVERGENT B0 ;  /* 0x0000000000007941 */ /* 0x000fea0003800200 */
.L_x_110:
        /* <DEDUP_REMOVED lines=18> */
.L_x_115:
        /* <DEDUP_REMOVED lines=16> */
.L_x_1160:


//--------------------- .text._Z9moe_vec_qIN3c104HalfELi256ELi8E13block_iq3_xxsLi1EXadL_ZN45_INTERNAL_8d5cb472_14_gguf_kernel_cu_cd24131920vec_dot_iq3_xxs_q8_1EPKvPK10block_q8_1RKiEEEvS5_S5_PT_PS9_iiii --------------------------
	.section	.text._Z9moe_vec_qIN3c104HalfELi256ELi8E13block_iq3_xxsLi1EXadL_ZN45_INTERNAL_8d5cb472_14_gguf_kernel_cu_cd24131920vec_dot_iq3_xxs_q8_1EPKvPK10block_q8_1RKiEEEvS5_S5_PT_PS9_iiii,"ax",@progbits
	.align	128
.text._Z9moe_vec_qIN3c104HalfELi256ELi8E13block_iq3_xxsLi1EXadL_ZN45_INTERNAL_8d5cb472_14_gguf_kernel_cu_cd24131920vec_dot_iq3_xxs_q8_1EPKvPK10block_q8_1RKiEEEvS5_S5_PT_PS9_iiii:
        .type           _Z9moe_vec_qIN3c104HalfELi256ELi8E13block_iq3_xxsLi1EXadL_ZN45_INTERNAL_8d5cb472_14_gguf_kernel_cu_cd24131920vec_dot_iq3_xxs_q8_1EPKvPK10block_q8_1RKiEEEvS5_S5_PT_PS9_iiii,@function
        .size           _Z9moe_vec_qIN3c104HalfELi256ELi8E13block_iq3_xxsLi1EXadL_ZN45_INTERNAL_8d5cb472_14_gguf_kernel_cu_cd24131920vec_dot_iq3_xxs_q8_1EPKvPK10block_q8_1RKiEEEvS5_S5_PT_PS9_iiii,(.L_x_1161 - _Z9moe_vec_qIN3c104HalfELi256ELi8E13block_iq3_xxsLi1EXadL_ZN45_INTERNAL_8d5cb472_14_gguf_kernel_cu_cd24131920vec_dot_iq3_xxs_q8_1EPKvPK10block_q8_1RKiEEEvS5_S5_PT_PS9_iiii)
        .other          _Z9moe_vec_qIN3c104HalfELi256ELi8E13block_iq3_xxsLi1EXadL_ZN45_INTERNAL_8d5cb472_14_gguf_kernel_cu_cd24131920vec_dot_iq3_xxs_q8_1EPKvPK10block_q8_1RKiEEEvS5_S5_PT_PS9_iiii,@"STO_CUDA_ENTRY STV_DEFAULT"
_Z9moe_vec_qIN3c104HalfELi256ELi8E13block_iq3_xxsLi1EXadL_ZN45_INTERNAL_8d5cb472_14_gguf_kernel_cu_cd24131920vec_dot_iq3_xxs_q8_1EPKvPK10block_q8_1RKiEEEvS5_S5_PT_PS9_iiii:
        /* <DEDUP_REMOVED lines=55> */
.L_x_118:
        /* <DEDUP_REMOVED lines=128> */
.L_x_117:
[----:B------:R-:W-:Y:S05]  /*0b70*/  BSYNC.RECONVERGENT B0 ;  /* 0x0000000000007941 */ /* 0x000fea0003800200 */
.L_x_116:
        /* <DEDUP_REMOVED lines=20> */
.L_x_119:
        /* <DEDUP_REMOVED lines=12> */
.L_x_1161:


//--------------------- .text._Z9moe_vec_qIN3c104HalfELi256ELi8E12block_iq2_xsLi1EXadL_ZN45_INTERNAL_8d5cb472_14_gguf_kernel_cu_cd24131919vec_dot_iq2_xs_q8_1EPKvPK10block_q8_1RKiEEEvS5_S5_PT_PS9_iiii --------------------------
	.section	.text._Z9moe_vec_qIN3c104HalfELi256ELi8E12block_iq2_xsLi1EXadL_ZN45_INTERNAL_8d5cb472_14_gguf_kernel_cu_cd24131919vec_dot_iq2_xs_q8_1EPKvPK10block_q8_1RKiEEEvS5_S5_PT_PS9_iiii,"ax",@progbits
	.align	128
.text._Z9moe_vec_qIN3c104HalfELi256ELi8E12block_iq2_xsLi1EXadL_ZN45_INTERNAL_8d5cb472_14_gguf_kernel_cu_cd24131919vec_dot_iq2_xs_q8_1EPKvPK10block_q8_1RKiEEEvS5_S5_PT_PS9_iiii:
        .type           _Z9moe_vec_qIN3c104HalfELi256ELi8E12block_iq2_xsLi1EXadL_ZN45_INTERNAL_8d5cb472_14_gguf_kernel_cu_cd24131919vec_dot_iq2_xs_q8_1EPKvPK10block_q8_1RKiEEEvS5_S5_PT_PS9_iiii,@function
        .size           _Z9moe_vec_qIN3c104HalfELi256ELi8E12block_iq2_xsLi1EXadL_ZN45_INTERNAL_8d5cb472_14_gguf_kernel_cu_cd24131919vec_dot_iq2_xs_q8_1EPKvPK10block_q8_1RKiEEEvS5_S5_PT_PS9_iiii,(.L_x_1162 - _Z9moe_vec_qIN3c104HalfELi256ELi8E12block_iq2_xsLi1EXadL_ZN45_INTERNAL_8d5cb472_14_gguf_kernel_cu_cd24131919vec_dot_iq2_xs_q8_1EPKvPK10block_q8_1RKiEEEvS5_S5_PT_PS9_iiii)
        .other          _Z9moe_vec_qIN3c104HalfELi256ELi8E12block_iq2_xsLi1EXadL_ZN45_INTERNAL_8d5cb472_14_gguf_kernel_cu_cd24131919vec_dot_iq2_xs_q8_1EPKvPK10block_q8_1RKiEEEvS5_S5_PT_PS9_iiii,@"STO_CUDA_ENTRY STV_DEFAULT"
_Z9moe_vec_qIN3c104HalfELi256ELi8E12block_iq2_xsLi1EXadL_ZN45_INTERNAL_8d5cb472_14_gguf_kernel_cu_cd24131919vec_dot_iq2_xs_q8_1EPKvPK10block_q8_1RKiEEEvS5_S5_PT_PS9_iiii:
        /* <DEDUP_REMOVED lines=52> */
.L_x_122:
        /* <DEDUP_REMOVED lines=302> */
.L_x_121:
[----:B------:R-:W-:Y:S05]  /*1620*/  BSYNC.RECONVERGENT B0 ;  /* 0x0000000000007941 */ /* 0x000fea0003800200 */
.L_x_120:
        /* <DEDUP_REMOVED lines=18> */
.L_x_123:
        /* <DEDUP_REMOVED lines=11> */
.L_x_1162:


//--------------------- .text._Z9moe_vec_qIN3c104HalfELi256ELi8E13block_iq2_xxsLi1EXadL_ZN45_INTERNAL_8d5cb472_14_gguf_kernel_cu_cd24131920vec_dot_iq2_xxs_q8_1EPKvPK10block_q8_1RKiEEEvS5_S5_PT_PS9_iiii --------------------------
	.section	.text._Z9moe_vec_qIN3c104HalfELi256ELi8E13block_iq2_xxsLi1EXadL_ZN45_INTERNAL_8d5cb472_14_gguf_kernel_cu_cd24131920vec_dot_iq2_xxs_q8_1EPKvPK10block_q8_1RKiEEEvS5_S5_PT_PS9_iiii,"ax",@progbits
	.align	128
.text._Z9moe_vec_qIN3c104HalfELi256ELi8E13block_iq2_xxsLi1EXadL_ZN45_INTERNAL_8d5cb472_14_gguf_kernel_cu_cd24131920vec_dot_iq2_xxs_q8_1EPKvPK10block_q8_1RKiEEEvS5_S5_PT_PS9_iiii:
        .type           _Z9moe_vec_qIN3c104HalfELi256ELi8E13block_iq2_xxsLi1EXadL_ZN45_INTERNAL_8d5cb472_14_gguf_kernel_cu_cd24131920vec_dot_iq2_xxs_q8_1EPKvPK10block_q8_1RKiEEEvS5_S5_PT_PS9_iiii,@function
        .size           _Z9moe_vec_qIN3c104HalfELi256ELi8E13block_iq2_xxsLi1EXadL_ZN45_INTERNAL_8d5cb472_14_gguf_kernel_cu_cd24131920vec_dot_iq2_xxs_q8_1EPKvPK10block_q8_1RKiEEEvS5_S5_PT_PS9_iiii,(.L_x_1163 - _Z9moe_vec_qIN3c104HalfELi256ELi8E13block_iq2_xxsLi1EXadL_ZN45_INTERNAL_8d5cb472_14_gguf_kernel_cu_cd24131920vec_dot_iq2_xxs_q8_1EPKvPK10block_q8_1RKiEEEvS5_S5_PT_PS9_iiii)
        .other          _Z9moe_vec_qIN3c104HalfELi256ELi8E13block_iq2_xxsLi1EXadL_ZN45_INTERNAL_8d5cb472_14_gguf_kernel_cu_cd24131920vec_dot_iq2_xxs_q8_1EPKvPK10block_q8_1RKiEEEvS5_S5_PT_PS9_iiii,@"STO_CUDA_ENTRY STV_DEFAULT"
_Z9moe_vec_qIN3c104HalfELi256ELi8E13block_iq2_xxsLi1EXadL_ZN45_INTERNAL_8d5cb472_14_gguf_kernel_cu_cd24131920vec_dot_iq2_xxs_q8_1EPKvPK10block_q8_1RKiEEEvS5_S5_PT_PS9_iiii:
        /* <DEDUP_REMOVED lines=51> */
.L_x_126:
        /* <DEDUP_REMOVED lines=283> */
.L_x_125:
[----:B0-----:R-:W-:Y:S05]  /*14e0*/  BSYNC.RECONVERGENT B0 ;  /* 0x0000000000007941 */ /* 0x001fea0003800200 */
.L_x_124:
        /* <DEDUP_REMOVED lines=18> */
.L_x_127:
        /* <DEDUP_REMOVED lines=15> */
.L_x_1163:


//--------------------- .text._Z9moe_vec_qIN3c104HalfELi256ELi32E10block_q6_KLi1EXadL_ZN45_INTERNAL_8d5cb472_14_gguf_kernel_cu_cd24131917vec_dot_q6_K_q8_1EPKvPK10block_q8_1RKiEEEvS5_S5_PT_PS9_iiii --------------------------
	.section	.text._Z9moe_vec_qIN3c104HalfELi256ELi32E10block_q6_KLi1EXadL_ZN45_INTERNAL_8d5cb472_14_gguf_kernel_cu_cd24131917vec_dot_q6_K_q8_1EPKvPK10block_q8_1RKiEEEvS5_S5_PT_PS9_iiii,"ax",@progbits
	.align	128
.text._Z9moe_vec_qIN3c104HalfELi256ELi32E10block_q6_KLi1EXadL_ZN45_INTERNAL_8d5cb472_14_gguf_kernel_cu_cd24131917vec_dot_q6_K_q8_1EPKvPK10block_q8_1RKiEEEvS5_S5_PT_PS9_iiii:
        .type           _Z9moe_vec_qIN3c104HalfELi256ELi32E10block_q6_KLi1EXadL_ZN45_INTERNAL_8d5cb472_14_gguf_kernel_cu_cd24131917vec_dot_q6_K_q8_1EPKvPK10block_q8_1RKiEEEvS5_S5_PT_PS9_iiii,@function
        .size           _Z9moe_vec_qIN3c104HalfELi256ELi32E10block_q6_KLi1EXadL_ZN45_INTERNAL_8d5cb472_14_gguf_kernel_cu_cd24131917vec_dot_q6_K_q8_1EPKvPK10block_q8_1RKiEEEvS5_S5_PT_PS9_iiii,(.L_x_1164 - _Z9moe_vec_qIN3c104HalfELi256ELi32E10block_q6_KLi1EXadL_ZN45_INTERNAL_8d5cb472_14_gguf_kernel_cu_cd24131917vec_dot_q6_K_q8_1EPKvPK10block_q8_1RKiEEEvS5_S5_PT_PS9_iiii)
        .other          _Z9moe_vec_qIN3c104HalfELi256ELi32E10block_q6_KLi1EXadL_ZN45_INTERNAL_8d5cb472_14_gguf_kernel_cu_cd24131917vec_dot_q6_K_q8_1EPKvPK10block_q8_1RKiEEEvS5_S5_PT_PS9_iiii,@"STO_CUDA_ENTRY STV_DEFAULT"
_Z9moe_vec_qIN3c104HalfELi256ELi32E10block_q6_KLi1EXadL_ZN45_INTERNAL_8d5cb472_14_gguf_kernel_cu_cd24131917vec_dot_q6_K_q8_1EPKvPK10block_q8_1RKiEEEvS5_S5_PT_PS9_iiii:
        /* <DEDUP_REMOVED lines=137> */
.L_x_131:
[----:B------:R-:W-:Y:S05]  /*0890*/  BSYNC.RECONVERGENT B1 ;  /* 0x0000000000017941 */ /* 0x000fea0003800200 */
.L_x_130:
[----:B------:R-:W-:Y:S05]  /*08a0*/  @!P0 BRA `(.L_x_129) ;  /* 0x0000000800148947 */ /* 0x000fea0003800000 */
[----:B------:R-:W-:Y:S02]  /*08b0*/  IMAD.IADD R2, R20, 0x1, R25 ;  /* 0x0000000114027824 */ /* 0x000fe400078e0219 */
[C---:B------:R-:W-:Y:S02]  /*08c0*/  VIADD R26, R25.reuse, -UR4 ;  /* 0x80000004191a7c36 */ /* 0x040fe40008000000 */
[----:B------:R-:W-:-:S07]  /*08d0*/  IMAD.SHL.U32 R25, R25, 0x8, RZ ;  /* 0x0000000819197824 */ /* 0x000fce00078e00ff */
.L_x_132:
        /* <DEDUP_REMOVED lines=130> */
.L_x_129:
[----:B------:R-:W-:Y:S05]  /*1100*/  BSYNC.RECONVERGENT B0 ;  /* 0x0000000000007941 */ /* 0x000fea0003800200 */
.L_x_128:
        /* <DEDUP_REMOVED lines=19> */
.L_x_133:
        /* <DEDUP_REMOVED lines=12> */
.L_x_1164:


//--------------------- .text._Z9moe_vec_qIN3c104HalfELi256ELi32E10block_q5_KLi2EXadL_ZN45_INTERNAL_8d5cb472_14_gguf_kernel_cu_cd24131917vec_dot_q5_K_q8_1EPKvPK10block_q8_1RKiEEEvS5_S5_PT_PS9_iiii --------------------------
	.section	.text._Z9moe_vec_qIN3c104HalfELi256ELi32E10block_q5_KLi2EXadL_ZN45_INTERNAL_8d5cb472_14_gguf_kernel_cu_cd24131917vec_dot_q5_K_q8_1EPKvPK10block_q8_1RKiEEEvS5_S5_PT_PS9_iiii,"ax",@progbits
	.align	128
.text._Z9moe_vec_qIN3c104HalfELi256ELi32E10block_q5_KLi2EXadL_ZN45_INTERNAL_8d5cb472_14_gguf_kernel_cu_cd24131917vec_dot_q5_K_q8_1EPKvPK10block_q8_1RKiEEEvS5_S5_PT_PS9_iiii:
        .type           _Z9moe_vec_qIN3c104HalfELi256ELi32E10block_q5_KLi2EXadL_ZN45_INTERNAL_8d5cb472_14_gguf_kernel_cu_cd24131917vec_dot_q5_K_q8_1EPKvPK10block_q8_1RKiEEEvS5_S5_PT_PS9_iiii,@function
        .size           _Z9moe_vec_qIN3c104HalfELi256ELi32E10block_q5_KLi2EXadL_ZN45_INTERNAL_8d5cb472_14_gguf_kernel_cu_cd24131917vec_dot_q5_K_q8_1EPKvPK10block_q8_1RKiEEEvS5_S5_PT_PS9_iiii,(.L_x_1165 - _Z9moe_vec_qIN3c104HalfELi256ELi32E10block_q5_KLi2EXadL_ZN45_INTERNAL_8d5cb472_14_gguf_kernel_cu_cd24131917vec_dot_q5_K_q8_1EPKvPK10block_q8_1RKiEEEvS5_S5_PT_PS9_iiii)
        .other          _Z9moe_vec_qIN3c104HalfELi256ELi32E10block_q5_KLi2EXadL_ZN45_INTERNAL_8d5cb472_14_gguf_kernel_cu_cd24131917vec_dot_q5_K_q8_1EPKvPK10block_q8_1RKiEEEvS5_S5_PT_PS9_iiii,@"STO_CUDA_ENTRY STV_DEFAULT"
_Z9moe_vec_qIN3c104HalfELi256ELi32E10block_q5_KLi2EXadL_ZN45_INTERNAL_8d5cb472_14_gguf_kernel_cu_cd24131917vec_dot_q5_K_q8_1EPKvPK10block_q8_1RKiEEEvS5_S5_PT_PS9_iiii:
        /* <DEDUP_REMOVED lines=57> */
.L_x_136:
        /* <DEDUP_REMOVED lines=104> */
.L_x_135:
[----:B------:R-:W-:Y:S05]  /*0a10*/  BSYNC.RECONVERGENT B0 ;  /* 0x0000000000007941 */ /* 0x000fea0003800200 */
.L_x_134:
        /* <DEDUP_REMOVED lines=16> */
[----:B---3--:R-:W-:-:S04]  /*0b20*/  IMAD R13, R13, UR4, R12 ;  /* 0x000000040d0d7c24 */ /* 0x008fc8000f8e020c */
[----:B--2---:R-:W-:-:S05]  /*0b30*/  IMAD.WIDE.U32 R2, R13, 0x2, R2 ;  /* 0x000000020d027825 */ /* 0x004fca00078e0002 */
[----:B------:R-:W-:Y:S01]  /*0b40*/  STG.E.U16 desc[UR6][R2.64], R0 ;  /* 0x0000000002007986 */ /* 0x000fe2000c101506 */
[----:B------:R-:W-:Y:S05]  /*0b50*/  EXIT ;  /* 0x000000000000794d */ /* 0x000fea0003800000 */
.L_x_137:
        /* <DEDUP_REMOVED lines=10> */
.L_x_1165:


//--------------------- .text._Z9moe_vec_qIN3c104HalfELi256ELi32E10block_q4_KLi2EXadL_ZN45_INTERNAL_8d5cb472_14_gguf_kernel_cu_cd24131917vec_dot_q4_K_q8_1EPKvPK10block_q8_1RKiEEEvS5_S5_PT_PS9_iiii --------------------------
	.section	.text._Z9moe_vec_qIN3c104HalfELi256ELi32E10block_q4_KLi2EXadL_ZN45_INTERNAL_8d5cb472_14_gguf_kernel_cu_cd24131917vec_dot_q4_K_q8_1EPKvPK10block_q8_1RKiEEEvS5_S5_PT_PS9_iiii,"ax",@progbits
	.align	128
.text._Z9moe_vec_qIN3c104HalfELi256ELi32E10block_q4_KLi2EXadL_ZN45_INTERNAL_8d5cb472_14_gguf_kernel_cu_cd24131917vec_dot_q4_K_q8_1EPKvPK10block_q8_1RKiEEEvS5_S5_PT_PS9_iiii:
        .type           _Z9moe_vec_qIN3c104HalfELi256ELi32E10block_q4_KLi2EXadL_ZN45_INTERNAL_8d5cb472_14_gguf_kernel_cu_cd24131917vec_dot_q4_K_q8_1EPKvPK10block_q8_1RKiEEEvS5_S5_PT_PS9_iiii,@function
        .size           _Z9moe_vec_qIN3c104HalfELi256ELi32E10block_q4_KLi2EXadL_ZN45_INTERNAL_8d5cb472_14_gguf_kernel_cu_cd24131917vec_dot_q4_K_q8_1EPKvPK10block_q8_1RKiEEEvS5_S5_PT_PS9_iiii,(.L_x_1166 - _Z9moe_vec_qIN3c104HalfELi256ELi32E10block_q4_KLi2EXadL_ZN45_INTERNAL_8d5cb472_14_gguf_kernel_cu_cd24131917vec_dot_q4_K_q8_1EPKvPK10block_q8_1RKiEEEvS5_S5_PT_PS9_iiii)
        .other          _Z9moe_vec_qIN3c104HalfELi256ELi32E10block_q4_KLi2EXadL_ZN45_INTERNAL_8d5cb472_14_gguf_kernel_cu_cd24131917vec_dot_q4_K_q8_1EPKvPK10block_q8_1RKiEEEvS5_S5_PT_PS9_iiii,@"STO_CUDA_ENTRY STV_DEFAULT"
_Z9moe_vec_qIN3c104HalfELi256ELi32E10block_q4_KLi2EXadL_ZN45_INTERNAL_8d5cb472_14_gguf_kernel_cu_cd24131917vec_dot_q4_K_q8_1EPKvPK10block_q8_1RKiEEEvS5_S5_PT_PS9_iiii:
        /* <DEDUP_REMOVED lines=142> */
.L_x_141:
[----:B------:R-:W-:Y:S05]  /*08e0*/  BSYNC.RECONVERGENT B1 ;  /* 0x0000000000017941 */ /* 0x000fea0003800200 */
.L_x_140:
[----:B------:R-:W-:Y:S05]  /*08f0*/  @!P0 BRA `(.L_x_139) ;  /* 0x0000000800b48947 */ /* 0x000fea0003800000 */
[----:B------:R-:W-:Y:S01]  /*0900*/  IADD3 R4, PT, PT, R25, R24, RZ ;  /* 0x0000001819047210 */ /* 0x000fe20007ffe0ff */
[C---:B------:R-:W-:Y:S02]  /*0910*/  VIADD R22, R24.reuse, 0x2 ;  /* 0x0000000218167836 */ /* 0x040fe40000000000 */
[----:B------:R-:W-:-:S07]  /*0920*/  IMAD.SHL.U32 R9, R24, 0x8, RZ ;  /* 0x0000000818097824 */ /* 0x000fce00078e00ff */
.L_x_142:
        /* <DEDUP_REMOVED lines=170> */
.L_x_139:
[----:B------:R-:W-:Y:S05]  /*13d0*/  BSYNC.RECONVERGENT B0 ;  /* 0x0000000000007941 */ /* 0x000fea0003800200 */
.L_x_138:
        /* <DEDUP_REMOVED lines=20> */
.L_x_143:
        /* <DEDUP_REMOVED lines=14> */
.L_x_1166:


//--------------------- .text._Z9moe_vec_qIN3c104HalfELi256ELi16E10block_q3_KLi1EXadL_ZN45_INTERNAL_8d5cb472_14_gguf_kernel_cu_cd24131917vec_dot_q3_K_q8_1EPKvPK10block_q8_1RKiEEEvS5_S5_PT_PS9_iiii --------------------------
	.section	.text._Z9moe_vec_qIN3c104HalfELi256ELi16E10block_q3_KLi1EXadL_ZN45_INTERNAL_8d5cb472_14_gguf_kernel_cu_cd24131917vec_dot_q3_K_q8_1EPKvPK10block_q8_1RKiEEEvS5_S5_PT_PS9_iiii,"ax",@progbits
	.align	128
.text._Z9moe_vec_qIN3c104HalfELi256ELi16E10block_q3_KLi1EXadL_ZN45_INTERNAL_8d5cb472_14_gguf_kernel_cu_cd24131917vec_dot_q3_K_q8_1EPKvPK10block_q8_1RKiEEEvS5_S5_PT_PS9_iiii:
        .type           _Z9moe_vec_qIN3c104HalfELi256ELi16E10block_q3_KLi1EXadL_ZN45_INTERNAL_8d5cb472_14_gguf_kernel_cu_cd24131917vec_dot_q3_K_q8_1EPKvPK10block_q8_1RKiEEEvS5_S5_PT_PS9_iiii,@function
        .size           _Z9moe_vec_qIN3c104HalfELi256ELi16E10block_q3_KLi1EXadL_ZN45_INTERNAL_8d5cb472_14_gguf_kernel_cu_cd24131917vec_dot_q3_K_q8_1EPKvPK10block_q8_1RKiEEEvS5_S5_PT_PS9_iiii,(.L_x_1167 - _Z9moe_vec_qIN3c104HalfELi256ELi16E10block_q3_KLi1EXadL_ZN45_INTERNAL_8d5cb472_14_gguf_kernel_cu_cd24131917vec_dot_q3_K_q8_1EPKvPK10block_q8_1RKiEEEvS5_S5_PT_PS9_iiii)
        .other          _Z9moe_vec_qIN3c104HalfELi256ELi16E10block_q3_KLi1EXadL_ZN45_INTERNAL_8d5cb472_14_gguf_kernel_cu_cd24131917vec_dot_q3_K_q8_1EPKvPK10block_q8_1RKiEEEvS5_S5_PT_PS9_iiii,@"STO_CUDA_ENTRY STV_DEFAULT"
_Z9moe_vec_qIN3c104HalfELi256ELi16E10block_q3_KLi1EXadL_ZN45_INTERNAL_8d5cb472_14_gguf_kernel_cu_cd24131917vec_dot_q3_K_q8_1EPKvPK10block_q8_1RKiEEEvS5_S5_PT_PS9_iiii:
        /* <DEDUP_REMOVED lines=57> */
.L_x_146:
        /* <DEDUP_REMOVED lines=145> */
.L_x_145:
[----:B------:R-:W-:Y:S05]  /*0ca0*/  BSYNC.RECONVERGENT B0 ;  /* 0x0000000000007941 */ /* 0x000fea0003800200 */
.L_x_144:
        /* <DEDUP_REMOVED lines=19> */
.L_x_147:
        /* <DEDUP_REMOVED lines=10> */
.L_x_1167:


//--------------------- .text._Z9moe_vec_qIN3c104HalfELi256ELi16E10block_q2_KLi1EXadL_ZN45_INTERNAL_8d5cb472_14_gguf_kernel_cu_cd24131917vec_dot_q2_K_q8_1EPKvPK10block_q8_1RKiEEEvS5_S5_PT_PS9_iiii --------------------------
	.section	.text._Z9moe_vec_qIN3c104HalfELi256ELi16E10block_q2_KLi1EXadL_ZN45_INTERNAL_8d5cb472_14_gguf_kernel_cu_cd24131917vec_dot_q2_K_q8_1EPKvPK10block_q8_1RKiEEEvS5_S5_PT_PS9_iiii,"ax",@progbits
	.align	128
.text._Z9moe_vec_qIN3c104HalfELi256ELi16E10block_q2_KLi1EXadL_ZN45_INTERNAL_8d5cb472_14_gguf_kernel_cu_cd24131917vec_dot_q2_K_q8_1EPKvPK10block_q8_1RKiEEEvS5_S5_PT_PS9_iiii:
        .type           _Z9moe_vec_qIN3c104HalfELi256ELi16E10block_q2_KLi1EXadL_ZN45_INTERNAL_8d5cb472_14_gguf_kernel_cu_cd24131917vec_dot_q2_K_q8_1EPKvPK10block_q8_1RKiEEEvS5_S5_PT_PS9_iiii,@function
        .size           _Z9moe_vec_qIN3c104HalfELi256ELi16E10block_q2_KLi1EXadL_ZN45_INTERNAL_8d5cb472_14_gguf_kernel_cu_cd24131917vec_dot_q2_K_q8_1EPKvPK10block_q8_1RKiEEEvS5_S5_PT_PS9_iiii,(.L_x_1168 - _Z9moe_vec_qIN3c104HalfELi256ELi16E10block_q2_KLi1EXadL_ZN45_INTERNAL_8d5cb472_14_gguf_kernel_cu_cd24131917vec_dot_q2_K_q8_1EPKvPK10block_q8_1RKiEEEvS5_S5_PT_PS9_iiii)
        .other          _Z9moe_vec_qIN3c104HalfELi256ELi16E10block_q2_KLi1EXadL_ZN45_INTERNAL_8d5cb472_14_gguf_kernel_cu_cd24131917vec_dot_q2_K_q8_1EPKvPK10block_q8_1RKiEEEvS5_S5_PT_PS9_iiii,@"STO_CUDA_ENTRY STV_DEFAULT"
_Z9moe_vec_qIN3c104HalfELi256ELi16E10block_q2_KLi1EXadL_ZN45_INTERNAL_8d5cb472_14_gguf_kernel_cu_cd24131917vec_dot_q2_K_q8_1EPKvPK10block_q8_1RKiEEEvS5_S5_PT_PS9_iiii:
        /* <DEDUP_REMOVED lines=53> */
.L_x_150:
        /* <DEDUP_REMOVED lines=99> */
.L_x_149:
[----:B------:R-:W-:Y:S05]  /*0980*/  BSYNC.RECONVERGENT B0 ;  /* 0x0000000000007941 */ /* 0x000fea0003800200 */
.L_x_148:
        /* <DEDUP_REMOVED lines=20> */
.L_x_151:
        /* <DEDUP_REMOVED lines=11> */
.L_x_1168:


//--------------------- .text._Z9moe_vec_qIN3c104HalfELi32ELi8E10block_q8_0Li2EXadL_ZN45_INTERNAL_8d5cb472_14_gguf_kernel_cu_cd24131917vec_dot_q8_0_q8_1EPKvPK10block_q8_1RKiEEEvS5_S5_PT_PS9_iiii --------------------------
	.section	.text._Z9moe_vec_qIN3c104HalfELi32ELi8E10block_q8_0Li2EXadL_ZN45_INTERNAL_8d5cb472_14_gguf_kernel_cu_cd24131917vec_dot_q8_0_q8_1EPKvPK10block_q8_1RKiEEEvS5_S5_PT_PS9_iiii,"ax",@progbits
	.align	128
.text._Z9moe_vec_qIN3c104HalfELi32ELi8E10block_q8_0Li2EXadL_ZN45_INTERNAL_8d5cb472_14_gguf_kernel_cu_cd24131917vec_dot_q8_0_q8_1EPKvPK10block_q8_1RKiEEEvS5_S5_PT_PS9_iiii:
        .type           _Z9moe_vec_qIN3c104HalfELi32ELi8E10block_q8_0Li2EXadL_ZN45_INTERNAL_8d5cb472_14_gguf_kernel_cu_cd24131917vec_dot_q8_0_q8_1EPKvPK10block_q8_1RKiEEEvS5_S5_PT_PS9_iiii,@function
        .size           _Z9moe_vec_qIN3c104HalfELi32ELi8E10block_q8_0Li2EXadL_ZN45_INTERNAL_8d5cb472_14_gguf_kernel_cu_cd24131917vec_dot_q8_0_q8_1EPKvPK10block_q8_1RKiEEEvS5_S5_PT_PS9_iiii,(.L_x_1169 - _Z9moe_vec_qIN3c104HalfELi32ELi8E10block_q8_0Li2EXadL_ZN45_INTERNAL_8d5cb472_14_gguf_kernel_cu_cd24131917vec_dot_q8_0_q8_1EPKvPK10block_q8_1RKiEEEvS5_S5_PT_PS9_iiii)
        .other          _Z9moe_vec_qIN3c104HalfELi32ELi8E10block_q8_0Li2EXadL_ZN45_INTERNAL_8d5cb472_14_gguf_kernel_cu_cd24131917vec_dot_q8_0_q8_1EPKvPK10block_q8_1RKiEEEvS5_S5_PT_PS9_iiii,@"STO_CUDA_ENTRY STV_DEFAULT"
_Z9moe_vec_qIN3c104HalfELi32ELi8E10block_q8_0Li2EXadL_ZN45_INTERNAL_8d5cb472_14_gguf_kernel_cu_cd24131917vec_dot_q8_0_q8_1EPKvPK10block_q8_1RKiEEEvS5_S5_PT_PS9_iiii:
        /* <DEDUP_REMOVED lines=64> */
.L_x_156:
        /* <DEDUP_REMOVED lines=33> */
.L_x_155:
[----:B------:R-:W-:Y:S05]  /*0610*/  BSYNC.RECONVERGENT B1 ;  /* 0x0000000000017941 */ /* 0x000fea0003800200 */
.L_x_154:
[----:B------:R-:W-:Y:S05]  /*0620*/  @!P0 BRA `(.L_x_153) ;  /* 0x0000000400c48947 */ /* 0x000fea0003800000 */
[----:B------:R-:W-:Y:S01]  /*0630*/  SHF.L.U32 R8, R2, 0x3, RZ ;  /* 0x0000000302087819 */ /* 0x000fe200000006ff */
[----:B------:R-:W-:Y:S02]  /*0640*/  VIADD R6, R19, 0x10 ;  /* 0x0000001013067836 */ /* 0x000fe40000000000 */
[----:B------:R-:W-:Y:S01]  /*0650*/  IMAD R4, R0, UR4, R19 ;  /* 0x0000000400047c24 */ /* 0x000fe2000f8e0213 */
[----:B------:R-:W-:-:S07]  /*0660*/  LOP3.LUT R8, R8, 0x18, RZ, 0xc0, !PT ;  /* 0x0000001808087812 */ /* 0x000fce00078ec0ff */
.L_x_157:
        /* <DEDUP_REMOVED lines=109> */
.L_x_153:
[----:B------:R-:W-:Y:S05]  /*0d40*/  BSYNC.RECONVERGENT B0 ;  /* 0x0000000000007941 */ /* 0x000fea0003800200 */
.L_x_152:
        /* <DEDUP_REMOVED lines=18> */
.L_x_158:
        /* <DEDUP_REMOVED lines=9> */
.L_x_1169:


//--------------------- .text._Z9moe_vec_qIN3c104HalfELi32ELi4E10block_q5_1Li2EXadL_ZN45_INTERNAL_8d5cb472_14_gguf_kernel_cu_cd24131917vec_dot_q5_1_q8_1EPKvPK10block_q8_1RKiEEEvS5_S5_PT_PS9_iiii --------------------------
	.section	.text._Z9moe_vec_qIN3c104HalfELi32ELi4E10block_q5_1Li2EXadL_ZN45_INTERNAL_8d5cb472_14_gguf_kernel_cu_cd24131917vec_dot_q5_1_q8_1EPKvPK10block_q8_1RKiEEEvS5_S5_PT_PS9_iiii,"ax",@progbits
	.align	128
.text._Z9moe_vec_qIN3c104HalfELi32ELi4E10block_q5_1Li2EXadL_ZN45_INTERNAL_8d5cb472_14_gguf_kernel_cu_cd24131917vec_dot_q5_1_q8_1EPKvPK10block_q8_1RKiEEEvS5_S5_PT_PS9_iiii:
        .type           _Z9moe_vec_qIN3c104HalfELi32ELi4E10block_q5_1Li2EXadL_ZN45_INTERNAL_8d5cb472_14_gguf_kernel_cu_cd24131917vec_dot_q5_1_q8_1EPKvPK10block_q8_1RKiEEEvS5_S5_PT_PS9_iiii,@function
        .size           _Z9moe_vec_qIN3c104HalfELi32ELi4E10block_q5_1Li2EXadL_ZN45_INTERNAL_8d5cb472_14_gguf_kernel_cu_cd24131917vec_dot_q5_1_q8_1EPKvPK10block_q8_1RKiEEEvS5_S5_PT_PS9_iiii,(.L_x_1170 - _Z9moe_vec_qIN3c104HalfELi32ELi4E10block_q5_1Li2EXadL_ZN45_INTERNAL_8d5cb472_14_gguf_kernel_cu_cd24131917vec_dot_q5_1_q8_1EPKvPK10block_q8_1RKiEEEvS5_S5_PT_PS9_iiii)
        .other          _Z9moe_vec_qIN3c104HalfELi32ELi4E10block_q5_1Li2EXadL_ZN45_INTERNAL_8d5cb472_14_gguf_kernel_cu_cd24131917vec_dot_q5_1_q8_1EPKvPK10block_q8_1RKiEEEvS5_S5_PT_PS9_iiii,@"STO_CUDA_ENTRY STV_DEFAULT"
_Z9moe_vec_qIN3c104HalfELi32ELi4E10block_q5_1Li2EXadL_ZN45_INTERNAL_8d5cb472_14_gguf_kernel_cu_cd24131917vec_dot_q5_1_q8_1EPKvPK10block_q8_1RKiEEEvS5_S5_PT_PS9_iiii:
        /* <DEDUP_REMOVED lines=51> */
.L_x_161:
        /* <DEDUP_REMOVED lines=77> */
.L_x_160:
[----:B------:R-:W-:Y:S05]  /*0800*/  BSYNC.RECONVERGENT B0 ;  /* 0x0000000000007941 */ /* 0x000fea0003800200 */
.L_x_159:
        /* <DEDUP_REMOVED lines=18> */
.L_x_162:
        /* <DEDUP_REMOVED lines=13> */
.L_x_1170:


//--------------------- .text._Z9moe_vec_qIN3c104HalfELi32ELi4E10block_q5_0Li2EXadL_ZN45_INTERNAL_8d5cb472_14_gguf_kernel_cu_cd24131917vec_dot_q5_0_q8_1EPKvPK10block_q8_1RKiEEEvS5_S5_PT_PS9_iiii --------------------------
	.section	.text._Z9moe_vec_qIN3c104HalfELi32ELi4E10block_q5_0Li2EXadL_ZN45_INTERNAL_8d5cb472_14_gguf_kernel_cu_cd24131917vec_dot_q5_0_q8_1EPKvPK10block_q8_1RKiEEEvS5_S5_PT_PS9_iiii,"ax",@progbits
	.align	128
.text._Z9moe_vec_qIN3c104HalfELi32ELi4E10block_q5_0Li2EXadL_ZN45_INTERNAL_8d5cb472_14_gguf_kernel_cu_cd24131917vec_dot_q5_0_q8_1EPKvPK10block_q8_1RKiEEEvS5_S5_PT_PS9_iiii:
        .type           _Z9moe_vec_qIN3c104HalfELi32ELi4E10block_q5_0Li2EXadL_ZN45_INTERNAL_8d5cb472_14_gguf_kernel_cu_cd24131917vec_dot_q5_0_q8_1EPKvPK10block_q8_1RKiEEEvS5_S5_PT_PS9_iiii,@function
        .size           _Z9moe_vec_qIN3c104HalfELi32ELi4E10block_q5_0Li2EXadL_ZN45_INTERNAL_8d5cb472_14_gguf_kernel_cu_cd24131917vec_dot_q5_0_q8_1EPKvPK10block_q8_1RKiEEEvS5_S5_PT_PS9_iiii,(.L_x_1171 - _Z9moe_vec_qIN3c104HalfELi32ELi4E10block_q5_0Li2EXadL_ZN45_INTERNAL_8d5cb472_14_gguf_kernel_cu_cd24131917vec_dot_q5_0_q8_1EPKvPK10block_q8_1RKiEEEvS5_S5_PT_PS9_iiii)
        .other          _Z9moe_vec_qIN3c104HalfELi32ELi4E10block_q5_0Li2EXadL_ZN45_INTERNAL_8d5cb472_14_gguf_kernel_cu_cd24131917vec_dot_q5_0_q8_1EPKvPK10block_q8_1RKiEEEvS5_S5_PT_PS9_iiii,@"STO_CUDA_ENTRY STV_DEFAULT"
_Z9moe_vec_qIN3c104HalfELi32ELi4E10block_q5_0Li2EXadL_ZN45_INTERNAL_8d5cb472_14_gguf_kernel_cu_cd24131917vec_dot_q5_0_q8_1EPKvPK10block_q8_1RKiEEEvS5_S5_PT_PS9_iiii:
        /* <DEDUP_REMOVED lines=51> */
.L_x_165:
        /* <DEDUP_REMOVED lines=83> */
.L_x_164:
[----:B------:R-:W-:Y:S05]  /*0860*/  BSYNC.RECONVERGENT B0 ;  /* 0x0000000000007941 */ /* 0x000fea0003800200 */
.L_x_163:
        /* <DEDUP_REMOVED lines=18> */
.L_x_166:
        /* <DEDUP_REMOVED lines=15> */
.L_x_1171:


//--------------------- .text._Z9moe_vec_qIN3c104HalfELi32ELi4E10block_q4_1Li2EXadL_ZN45_INTERNAL_8d5cb472_14_gguf_kernel_cu_cd24131917vec_dot_q4_1_q8_1EPKvPK10block_q8_1RKiEEEvS5_S5_PT_PS9_iiii --------------------------
	.section	.text._Z9moe_vec_qIN3c104HalfELi32ELi4E10block_q4_1Li2EXadL_ZN45_INTERNAL_8d5cb472_14_gguf_kernel_cu_cd24131917vec_dot_q4_1_q8_1EPKvPK10block_q8_1RKiEEEvS5_S5_PT_PS9_iiii,"ax",@progbits
	.align	128
.text._Z9moe_vec_qIN3c104HalfELi32ELi4E10block_q4_1Li2EXadL_ZN45_INTERNAL_8d5cb472_14_gguf_kernel_cu_cd24131917vec_dot_q4_1_q8_1EPKvPK10block_q8_1RKiEEEvS5_S5_PT_PS9_iiii:
        .type           _Z9moe_vec_qIN3c104HalfELi32ELi4E10block_q4_1Li2EXadL_ZN45_INTERNAL_8d5cb472_14_gguf_kernel_cu_cd24131917vec_dot_q4_1_q8_1EPKvPK10block_q8_1RKiEEEvS5_S5_PT_PS9_iiii,@function
        .size           _Z9moe_vec_qIN3c104HalfELi32ELi4E10block_q4_1Li2EXadL_ZN45_INTERNAL_8d5cb472_14_gguf_kernel_cu_cd24131917vec_dot_q4_1_q8_1EPKvPK10block_q8_1RKiEEEvS5_S5_PT_PS9_iiii,(.L_x_1172 - _Z9moe_vec_qIN3c104HalfELi32ELi4E10block_q4_1Li2EXadL_ZN45_INTERNAL_8d5cb472_14_gguf_kernel_cu_cd24131917vec_dot_q4_1_q8_1EPKvPK10block_q8_1RKiEEEvS5_S5_PT_PS9_iiii)
        .other          _Z9moe_vec_qIN3c104HalfELi32ELi4E10block_q4_1Li2EXadL_ZN45_INTERNAL_8d5cb472_14_gguf_kernel_cu_cd24131917vec_dot_q4_1_q8_1EPKvPK10block_q8_1RKiEEEvS5_S5_PT_PS9_iiii,@"STO_CUDA_ENTRY STV_DEFAULT"
_Z9moe_vec_qIN3c104HalfELi32ELi4E10block_q4_1Li2EXadL_ZN45_INTERNAL_8d5cb472_14_gguf_kernel_cu_cd24131917vec_dot_q4_1_q8_1EPKvPK10block_q8_1RKiEEEvS5_S5_PT_PS9_iiii:
        /* <DEDUP_REMOVED lines=64> */
.L_x_171:
        /* <DEDUP_REMOVED lines=41> */
.L_x_170:
[----:B------:R-:W-:Y:S05]  /*0690*/  BSYNC.RECONVERGENT B1 ;  /* 0x0000000000017941 */ /* 0x000fea0003800200 */
.L_x_169:
[----:B------:R-:W-:Y:S05]  /*06a0*/  @!P0 BRA `(.L_x_168) ;  /* 0x0000000800448947 */ /* 0x000fea0003800000 */
[----:B------:R-:W-:Y:S01]  /*06b0*/  IMAD.SHL.U32 R8, R2, 0x8, RZ ;  /* 0x0000000802087824 */ /* 0x000fe200078e00ff */
[----:B------:R-:W-:Y:S01]  /*06c0*/  IADD3 R9, PT, PT, R19, 0x20, RZ ;  /* 0x0000002013097810 */ /* 0x000fe20007ffe0ff */
[----:B------:R-:W-:-:S03]  /*06d0*/  IMAD R4, R0, UR4, R19 ;  /* 0x0000000400047c24 */ /* 0x000fc6000f8e0213 */
[----:B------:R-:W-:-:S07]  /*06e0*/  LOP3.LUT R8, R8, 0x8, RZ, 0xc0, !PT ;  /* 0x0000000808087812 */ /* 0x000fce00078ec0ff */
.L_x_172:
        /* <DEDUP_REMOVED lines=141> */
.L_x_168:
[----:B------:R-:W-:Y:S05]  /*0fc0*/  BSYNC.RECONVERGENT B0 ;  /* 0x0000000000007941 */ /* 0x000fea0003800200 */
.L_x_167:
        /* <DEDUP_REMOVED lines=18> */
.L_x_173:
        /* <DEDUP_REMOVED lines=9> */
.L_x_1172:


//--------------------- .text._Z9moe_vec_qIN3c104HalfELi32ELi4E10block_q4_0Li2EXadL_ZN45_INTERNAL_8d5cb472_14_gguf_kernel_cu_cd24131917vec_dot_q4_0_q8_1EPKvPK10block_q8_1RKiEEEvS5_S5_PT_PS9_iiii --------------------------
	.section	.text._Z9moe_vec_qIN3c104HalfELi32ELi4E10block_q4_0Li2EXadL_ZN45_INTERNAL_8d5cb472_14_gguf_kernel_cu_cd24131917vec_dot_q4_0_q8_1EPKvPK10block_q8_1RKiEEEvS5_S5_PT_PS9_iiii,"ax",@progbits
	.align	128
.text._Z9moe_vec_qIN3c104HalfELi32ELi4E10block_q4_0Li2EXadL_ZN45_INTERNAL_8d5cb472_14_gguf_kernel_cu_cd24131917vec_dot_q4_0_q8_1EPKvPK10block_q8_1RKiEEEvS5_S5_PT_PS9_iiii:
        .type           _Z9moe_vec_qIN3c104HalfELi32ELi4E10block_q4_0Li2EXadL_ZN45_INTERNAL_8d5cb472_14_gguf_kernel_cu_cd24131917vec_dot_q4_0_q8_1EPKvPK10block_q8_1RKiEEEvS5_S5_PT_PS9_iiii,@function
        .size           _Z9moe_vec_qIN3c104HalfELi32ELi4E10block_q4_0Li2EXadL_ZN45_INTERNAL_8d5cb472_14_gguf_kernel_cu_cd24131917vec_dot_q4_0_q8_1EPKvPK10block_q8_1RKiEEEvS5_S5_PT_PS9_iiii,(.L_x_1173 - _Z9moe_vec_qIN3c104HalfELi32ELi4E10block_q4_0Li2EXadL_ZN45_INTERNAL_8d5cb472_14_gguf_kernel_cu_cd24131917vec_dot_q4_0_q8_1EPKvPK10block_q8_1RKiEEEvS5_S5_PT_PS9_iiii)
        .other          _Z9moe_vec_qIN3c104HalfELi32ELi4E10block_q4_0Li2EXadL_ZN45_INTERNAL_8d5cb472_14_gguf_kernel_cu_cd24131917vec_dot_q4_0_q8_1EPKvPK10block_q8_1RKiEEEvS5_S5_PT_PS9_iiii,@"STO_CUDA_ENTRY STV_DEFAULT"
_Z9moe_vec_qIN3c104HalfELi32ELi4E10block_q4_0Li2EXadL_ZN45_INTERNAL_8d5cb472_14_gguf_kernel_cu_cd24131917vec_dot_q4_0_q8_1EPKvPK10block_q8_1RKiEEEvS5_S5_PT_PS9_iiii:
        /* <DEDUP_REMOVED lines=101> */
.L_x_177:
[----:B------:R-:W-:Y:S05]  /*0650*/  BSYNC.RECONVERGENT B1 ;  /* 0x0000000000017941 */ /* 0x000fea0003800200 */
.L_x_176:
[----:B------:R-:W-:Y:S05]  /*0660*/  @!P0 BRA `(.L_x_175) ;  /* 0x00000004005c8947 */ /* 0x000fea0003800000 */
[----:B------:R-:W-:Y:S01]  /*0670*/  SHF.L.U32 R19, R14, 0x3, RZ ;  /* 0x000000030e137819 */ /* 0x000fe200000006ff */
[----:B------:R-:W-:Y:S01]  /*0680*/  VIADD R20, R11, 0x10 ;  /* 0x000000100b147836 */ /* 0x000fe20000000000 */
[----:B------:R-:W-:Y:S02]  /*0690*/  IADD3 R0, PT, PT, R10, R11, RZ ;  /* 0x0000000b0a007210 */ /* 0x000fe40007ffe0ff */
[----:B------:R-:W-:-:S07]  /*06a0*/  LOP3.LUT R19, R19, 0x8, RZ, 0xc0, !PT ;  /* 0x0000000813137812 */ /* 0x000fce00078ec0ff */
.L_x_178:
        /* <DEDUP_REMOVED lines=83> */
.L_x_175:
[----:B------:R-:W-:Y:S05]  /*0be0*/  BSYNC.RECONVERGENT B0 ;  /* 0x0000000000007941 */ /* 0x000fea0003800200 */
.L_x_174:
        /* <DEDUP_REMOVED lines=18> */
.L_x_179:
        /* <DEDUP_REMOVED lines=15> */
.L_x_1173:


//--------------------- .text._Z9moe_vec_qIfLi256ELi8E11block_iq1_mLi1EXadL_ZN45_INTERNAL_8d5cb472_14_gguf_kernel_cu_cd24131918vec_dot_iq1_m_q8_1EPKvPK10block_q8_1RKiEEEvS3_S3_PT_PS7_iiii --------------------------
	.section	.text._Z9moe_vec_qIfLi256ELi8E11block_iq1_mLi1EXadL_ZN45_INTERNAL_8d5cb472_14_gguf_kernel_cu_cd24131918vec_dot_iq1_m_q8_1EPKvPK10block_q8_1RKiEEEvS3_S3_PT_PS7_iiii,"ax",@progbits
	.align	128
.text._Z9moe_vec_qIfLi256ELi8E11block_iq1_mLi1EXadL_ZN45_INTERNAL_8d5cb472_14_gguf_kernel_cu_cd24131918vec_dot_iq1_m_q8_1EPKvPK10block_q8_1RKiEEEvS3_S3_PT_PS7_iiii:
        .type           _Z9moe_vec_qIfLi256ELi8E11block_iq1_mLi1EXadL_ZN45_INTERNAL_8d5cb472_14_gguf_kernel_cu_cd24131918vec_dot_iq1_m_q8_1EPKvPK10block_q8_1RKiEEEvS3_S3_PT_PS7_iiii,@function
        .size           _Z9moe_vec_qIfLi256ELi8E11block_iq1_mLi1EXadL_ZN45_INTERNAL_8d5cb472_14_gguf_kernel_cu_cd24131918vec_dot_iq1_m_q8_1EPKvPK10block_q8_1RKiEEEvS3_S3_PT_PS7_iiii,(.L_x_1174 - _Z9moe_vec_qIfLi256ELi8E11block_iq1_mLi1EXadL_ZN45_INTERNAL_8d5cb472_14_gguf_kernel_cu_cd24131918vec_dot_iq1_m_q8_1EPKvPK10block_q8_1RKiEEEvS3_S3_PT_PS7_iiii)
        .other          _Z9moe_vec_qIfLi256ELi8E11block_iq1_mLi1EXadL_ZN45_INTERNAL_8d5cb472_14_gguf_kernel_cu_cd24131918vec_dot_iq1_m_q8_1EPKvPK10block_q8_1RKiEEEvS3_S3_PT_PS7_iiii,@"STO_CUDA_ENTRY STV_DEFAULT"
_Z9moe_vec_qIfLi256ELi8E11block_iq1_mLi1EXadL_ZN45_INTERNAL_8d5cb472_14_gguf_kernel_cu_cd24131918vec_dot_iq1_m_q8_1EPKvPK10block_q8_1RKiEEEvS3_S3_PT_PS7_iiii:
        /* <DEDUP_REMOVED lines=41> */
[----:B------:R-:W-:Y:S02]  /*0290*/  @P1 IADD3 R8, PT, PT, R8, 0x1, RZ ;  /* 0x0000000108081810 */ /* 0x000fe40007ffe0ff */
[----:B------:R-:W-:-:S05]  /*02a0*/  @!P2 LOP3.LUT R8, RZ, UR8, RZ, 0x33, !PT ;  /* 0x00000008ff08ac12 */ /* 0x000fca000f8e33ff */
[----:B----4-:R-:W-:-:S04]  /*02b0*/  IMAD R5, R8, UR10, RZ ;  /* 0x0000000a08057c24 */ /* 0x010fc8000f8e02ff */
[----:B0-----:R-:W-:-:S04]  /*02c0*/  IMAD.WIDE.U32 R10, R5, 0x4, R10 ;  /* 0x00000004050a7825 */ /* 0x001fc800078e000a */
[----:B-----5:R-:W-:Y:S01]  /*02d0*/  IMAD R4, R4, UR5, RZ ;  /* 0x0000000504047c24 */ /* 0x020fe2000f8e02ff */
[----:B------:R-:W-:Y:S06]  /*02e0*/  @P0 BRA `(.L_x_181) ;  /* 0x0000000800640947 */ /* 0x000fec0003800000 */
[----:B------:R-:W-:Y:S02]  /*02f0*/  IMAD.MOV.U32 R6, RZ, RZ, RZ ;  /* 0x000000ffff067224 */ /* 0x000fe400078e00ff */
[----:B------:R-:W-:Y:S02]  /*0300*/  IMAD.SHL.U32 R2, R23, 0x8, RZ ;  /* 0x0000000817027824 */ /* 0x000fe400078e00ff */
[----:B------:R-:W-:-:S07]  /*0310*/  IMAD R7, R0, UR4, R23 ;  /* 0x0000000400077c24 */ /* 0x000fce000f8e0217 */
.L_x_182:
        /* <DEDUP_REMOVED lines=8> */
[C---:B0-----:R-:W-:Y:S01]  /*03a0*/  IMAD.SHL.U32 R12, R5.reuse, 0x2, RZ ;  /* 0x00000002050c7824 */ /* 0x041fe200078e00ff */
[----:B------:R-:W-:Y:S02]  /*03b0*/  SHF.L.U32 R14, R5, 0x2, RZ ;  /* 0x00000002050e7819 */ /* 0x000fe400000006ff */
[----:B------:R-:W2:Y:S02]  /*03c0*/  LDG.E.U8.CONSTANT R24, desc[UR6][R8.64+0x33] ;  /* 0x0000330608187981 */ /* 0x000ea4000c1e9100 */
[----:B------:R-:W-:Y:S02]  /*03d0*/  LOP3.LUT R15, R12, 0xe, RZ, 0xc0, !PT ;  /* 0x0000000e0c0f7812 */ /* 0x000fe400078ec0ff */
[----:B------:R-:W3:Y:S01]  /*03e0*/  LDG.E.U16.CONSTANT R27, desc[UR6][R8.64+0x30] ;  /* 0x00003006081b7981 */ /* 0x000ee2000c1e9500 */
[----:B------:R-:W-:-:S02]  /*03f0*/  LOP3.LUT R21, R14, 0x1c, RZ, 0xc0, !PT ;  /* 0x0000001c0e157812 */ /* 0x000fc400078ec0ff */
[-C--:B------:R-:W-:Y:S01]  /*0400*/  IADD3 R12, P0, PT, R15, R8.reuse, RZ ;  /* 0x000000080f0c7210 */ /* 0x080fe20007f1e0ff */
[----:B------:R-:W0:Y:S01]  /*0410*/  S2R R26, SR_TID.X ;  /* 0x00000000001a7919 */ /* 0x000e220000002100 */
[----:B------:R-:W-:Y:S01]  /*0420*/  LOP3.LUT R19, R5, 0x7, RZ, 0xc0, !PT ;  /* 0x0000000705137812 */ /* 0x000fe200078ec0ff */
[----:B------:R-:W1:Y:S02]  /*0430*/  LDC.64 R14, c[0x4][0x28] ;  /* 0x01000a00ff0e7b82 */ /* 0x000e640000000a00 */
[--C-:B------:R-:W-:Y:S01]  /*0440*/  IMAD.X R13, RZ, RZ, R9.reuse, P0 ;  /* 0x000000ffff0d7224 */ /* 0x100fe200000e0609 */
[----:B------:R-:W-:Y:S01]  /*0450*/  IADD3 R20, P0, PT, R21, R8, RZ ;  /* 0x0000000815147210 */ /* 0x000fe20007f1e0ff */
[----:B------:R-:W4:Y:S04]  /*0460*/  LDG.E.U16.CONSTANT R22, desc[UR6][R8.64+0x34] ;  /* 0x0000340608167981 */ /* 0x000f28000c1e9500 */
[----:B------:R-:W5:Y:S01]  /*0470*/  LDG.E.U8.CONSTANT R25, desc[UR6][R12.64+0x20] ;  /* 0x000020060c197981 */ /* 0x000f62000c1e9100 */
[----:B------:R-:W-:-:S05]  /*0480*/  IMAD.X R21, RZ, RZ, R9, P0 ;  /* 0x000000ffff157224 */ /* 0x000fca00000e0609 */
        /* <DEDUP_REMOVED lines=8> */
[----:B------:R-:W-:Y:S01]  /*0510*/  IADD3 R19, PT, PT, R19, R21, RZ ;  /* 0x0000001513137210 */ /* 0x000fe20007ffe0ff */
        /* <DEDUP_REMOVED lines=56> */
[----:B------:R-:W3:Y:S02]  /*08a0*/  LDG.E.CONSTANT R27, desc[UR6][R18.64+0x14] ;  /* 0x00001406121b7981 */ /* 0x000ee4000c1e9900 */
[----:B------:R-:W-:Y:S02]  /*08b0*/  IMAD.X R17, RZ, RZ, R9, P1 ;  /* 0x000000ffff117224 */ /* 0x000fe400008e0609 */
        /* <DEDUP_REMOVED lines=30> */
[----:B------:R-:W-:Y:S02]  /*0aa0*/  SHF.R.U32.HI R9, RZ, 0x2, R16 ;  /* 0x00000002ff097819 */ /* 0x000fe40000011610 */
[----:B------:R-:W-:Y:S01]  /*0ab0*/  LOP3.LUT R24, R24, 0xf0f0f0f, RZ, 0xc0, !PT ;  /* 0x0f0f0f0f18187812 */ /* 0x000fe200078ec0ff */
[----:B------:R-:W-:Y:S01]  /*0ac0*/  FFMA.FTZ R21, R28, -R21, -0.875 ;  /* 0xbf6000001c157423 */ /* 0x000fe20000010815 */
[----:B------:R-:W-:Y:S01]  /*0ad0*/  SHF.L.U32 R16, R16, 0x1, RZ ;  /* 0x0000000110107819 */ /* 0x000fe200000006ff */
[----:B------:R-:W-:Y:S01]  /*0ae0*/  VIADD R23, R23, 0x4 ;  /* 0x0000000417177836 */ /* 0x000fe20000000000 */
[----:B------:R-:W-:Y:S01]  /*0af0*/  LOP3.LUT R9, R9, 0xe, RZ, 0xc0, !PT ;  /* 0x0000000e09097812 */ /* 0x000fe200078ec0ff */
[----:B------:R-:W-:Y:S01]  /*0b00*/  IDP.4A.S8.S8 R20, R24, R25, R20 ;  /* 0x0000001918147226 */ /* 0x000fe20000000614 */
[----:B------:R-:W-:-:S02]  /*0b10*/  LOP3.LUT R16, R16, 0xe, RZ, 0xc0, !PT ;  /* 0x0000000e10107812 */ /* 0x000fc400078ec0ff */
[----:B------:R-:W-:Y:S02]  /*0b20*/  LOP3.LUT R9, R9, 0x1, RZ, 0xfc, !PT ;  /* 0x0000000109097812 */ /* 0x000fe400078efcff */
        /* <DEDUP_REMOVED lines=21> */
.L_x_181:
[----:B------:R-:W-:Y:S05]  /*0c80*/  BSYNC.RECONVERGENT B0 ;  /* 0x0000000000007941 */ /* 0x000fea0003800200 */
.L_x_180:
        /* <DEDUP_REMOVED lines=14> */
[----:B-1----:R-:W-:Y:S01]  /*0d70*/  FADD.FTZ R9, R8, R9 ;  /* 0x0000000908097221 */ /* 0x002fe20000010000 */
[----:B---3--:R-:W-:-:S04]  /*0d80*/  IMAD R3, R3, UR4, R0 ;  /* 0x0000000403037c24 */ /* 0x008fc8000f8e0200 */
[----:B--2---:R-:W-:-:S05]  /*0d90*/  IMAD.WIDE.U32 R2, R3, 0x4, R4 ;  /* 0x0000000403027825 */ /* 0x004fca00078e0004 */
[----:B------:R-:W-:Y:S01]  /*0da0*/  STG.E desc[UR6][R2.64], R9 ;  /* 0x0000000902007986 */ /* 0x000fe2000c101906 */
[----:B------:R-:W-:Y:S05]  /*0db0*/  EXIT ;  /* 0x000000000000794d */ /* 0x000fea0003800000 */
.L_x_183:
        /* <DEDUP_REMOVED lines=12> */
.L_x_1174:


//--------------------- .text._Z9moe_vec_qIfLi256ELi8E12block_iq4_xsLi1EXadL_ZN45_INTERNAL_8d5cb472_14_gguf_kernel_cu_cd24131919vec_dot_iq4_xs_q8_1EPKvPK10block_q8_1RKiEEEvS3_S3_PT_PS7_iiii --------------------------
	.section	.text._Z9moe_vec_qIfLi256ELi8E12block_iq4_xsLi1EXadL_ZN45_INTERNAL_8d5cb472_14_gguf_kernel_cu_cd24131919vec_dot_iq4_xs_q8_1EPKvPK10block_q8_1RKiEEEvS3_S3_PT_PS7_iiii,"ax",@progbits
	.align	128
.text._Z9moe_vec_qIfLi256ELi8E12block_iq4_xsLi1EXadL_ZN45_INTERNAL_8d5cb472_14_gguf_kernel_cu_cd24131919vec_dot_iq4_xs_q8_1EPKvPK10block_q8_1RKiEEEvS3_S3_PT_PS7_iiii:
        .type           _Z9moe_vec_qIfLi256ELi8E12block_iq4_xsLi1EXadL_ZN45_INTERNAL_8d5cb472_14_gguf_kernel_cu_cd24131919vec_dot_iq4_xs_q8_1EPKvPK10block_q8_1RKiEEEvS3_S3_PT_PS7_iiii,@function
        .size           _Z9moe_vec_qIfLi256ELi8E12block_iq4_xsLi1EXadL_ZN45_INTERNAL_8d5cb472_14_gguf_kernel_cu_cd24131919vec_dot_iq4_xs_q8_1EPKvPK10block_q8_1RKiEEEvS3_S3_PT_PS7_iiii,(.L_x_1175 - _Z9moe_vec_qIfLi256ELi8E12block_iq4_xsLi1EXadL_ZN45_INTERNAL_8d5cb472_14_gguf_kernel_cu_cd24131919vec_dot_iq4_xs_q8_1EPKvPK10block_q8_1RKiEEEvS3_S3_PT_PS7_iiii)
        .other          _Z9moe_vec_qIfLi256ELi8E12block_iq4_xsLi1EXadL_ZN45_INTERNAL_8d5cb472_14_gguf_kernel_cu_cd24131919vec_dot_iq4_xs_q8_1EPKvPK10block_q8_1RKiEEEvS3_S3_PT_PS7_iiii,@"STO_CUDA_ENTRY STV_DEFAULT"
_Z9moe_vec_qIfLi256ELi8E12block_iq4_xsLi1EXadL_ZN45_INTERNAL_8d5cb472_14_gguf_kernel_cu_cd24131919vec_dot_iq4_xs_q8_1EPKvPK10block_q8_1RKiEEEvS3_S3_PT_PS7_iiii:
        /* <DEDUP_REMOVED lines=51> */
.L_x_186:
        /* <DEDUP_REMOVED lines=237> */
.L_x_185:
[----:B------:R-:W-:Y:S05]  /*1200*/  BSYNC.RECONVERGENT B0 ;  /* 0x0000000000007941 */ /* 0x000fea0003800200 */
.L_x_184:
        /* <DEDUP_REMOVED lines=12> */
[----:B------:R-:W-:Y:S02]  /*12d0*/  IMAD R3, R3, UR8, R0 ;  /* 0x0000000803037c24 */ /* 0x000fe4000f8e0200 */
[----:B-1----:R-:W-:Y:S02]  /*12e0*/  FADD.FTZ R9, R8, R9 ;  /* 0x0000000908097221 */ /* 0x002fe40000010000 */
[----:B--2---:R-:W-:-:S05]  /*12f0*/  IMAD.WIDE.U32 R2, R3, 0x4, R4 ;  /* 0x0000000403027825 */ /* 0x004fca00078e0004 */
[----:B------:R-:W-:Y:S01]  /*1300*/  STG.E desc[UR6][R2.64], R9 ;  /* 0x0000000902007986 */ /* 0x000fe2000c101906 */
[----:B------:R-:W-:Y:S05]  /*1310*/  EXIT ;  /* 0x000000000000794d */ /* 0x000fea0003800000 */
.L_x_187:
        /* <DEDUP_REMOVED lines=14> */
.L_x_1175:


//--------------------- .text._Z9moe_vec_qIfLi256ELi8E11block_iq2_sLi1EXadL_ZN45_INTERNAL_8d5cb472_14_gguf_kernel_cu_cd24131918vec_dot_iq2_s_q8_1EPKvPK10block_q8_1RKiEEEvS3_S3_PT_PS7_iiii --------------------------
	.section	.text._Z9moe_vec_qIfLi256ELi8E11block_iq2_sLi1EXadL_ZN45_INTERNAL_8d5cb472_14_gguf_kernel_cu_cd24131918vec_dot_iq2_s_q8_1EPKvPK10block_q8_1RKiEEEvS3_S3_PT_PS7_iiii,"ax",@progbits
	.align	128
.text._Z9moe_vec_qIfLi256ELi8E11block_iq2_sLi1EXadL_ZN45_INTERNAL_8d5cb472_14_gguf_kernel_cu_cd24131918vec_dot_iq2_s_q8_1EPKvPK10block_q8_1RKiEEEvS3_S3_PT_PS7_iiii:
        .type           _Z9moe_vec_qIfLi256ELi8E11block_iq2_sLi1EXadL_ZN45_INTERNAL_8d5cb472_14_gguf_kernel_cu_cd24131918vec_dot_iq2_s_q8_1EPKvPK10block_q8_1RKiEEEvS3_S3_PT_PS7_iiii,@function
        .size           _Z9moe_vec_qIfLi256ELi8E11block_iq2_sLi1EXadL_ZN45_INTERNAL_8d5cb472_14_gguf_kernel_cu_cd24131918vec_dot_iq2_s_q8_1EPKvPK10block_q8_1RKiEEEvS3_S3_PT_PS7_iiii,(.L_x_1176 - _Z9moe_vec_qIfLi256ELi8E11block_iq2_sLi1EXadL_ZN45_INTERNAL_8d5cb472_14_gguf_kernel_cu_cd24131918vec_dot_iq2_s_q8_1EPKvPK10block_q8_1RKiEEEvS3_S3_PT_PS7_iiii)
        .other          _Z9moe_vec_qIfLi256ELi8E11block_iq2_sLi1EXadL_ZN45_INTERNAL_8d5cb472_14_gguf_kernel_cu_cd24131918vec_dot_iq2_s_q8_1EPKvPK10block_q8_1RKiEEEvS3_S3_PT_PS7_iiii,@"STO_CUDA_ENTRY STV_DEFAULT"
_Z9moe_vec_qIfLi256ELi8E11block_iq2_sLi1EXadL_ZN45_INTERNAL_8d5cb472_14_gguf_kernel_cu_cd24131918vec_dot_iq2_s_q8_1EPKvPK10block_q8_1RKiEEEvS3_S3_PT_PS7_iiii:
        /* <DEDUP_REMOVED lines=52> */
.L_x_190:
        /* <DEDUP_REMOVED lines=170> */
.L_x_189:
[----:B------:R-:W-:Y:S05]  /*0de0*/  BSYNC.RECONVERGENT B0 ;  /* 0x0000000000007941 */ /* 0x000fea0003800200 */
.L_x_188:
        /* <DEDUP_REMOVED lines=13> */
[----:B01----:R-:W-:Y:S02]  /*0ec0*/  FADD.FTZ R9, R9, R2 ;  /* 0x0000000209097221 */ /* 0x003fe40000010000 */
[----:B--2---:R-:W-:-:S05]  /*0ed0*/  IMAD.WIDE.U32 R2, R3, 0x4, R4 ;  /* 0x0000000403027825 */ /* 0x004fca00078e0004 */
[----:B------:R-:W-:Y:S01]  /*0ee0*/  STG.E desc[UR6][R2.64], R9 ;  /* 0x0000000902007986 */ /* 0x000fe2000c101906 */
[----:B------:R-:W-:Y:S05]  /*0ef0*/  EXIT ;  /* 0x000000000000794d */ /* 0x000fea0003800000 */
.L_x_191:
        /* <DEDUP_REMOVED lines=16> */
.L_x_1176:


//--------------------- .text._Z9moe_vec_qIfLi256ELi8E11block_iq3_sLi1EXadL_ZN45_INTERNAL_8d5cb472_14_gguf_kernel_cu_cd24131918vec_dot_iq3_s_q8_1EPKvPK10block_q8_1RKiEEEvS3_S3_PT_PS7_iiii --------------------------
	.section	.text._Z9moe_vec_qIfLi256ELi8E11block_iq3_sLi1EXadL_ZN45_INTERNAL_8d5cb472_14_gguf_kernel_cu_cd24131918vec_dot_iq3_s_q8_1EPKvPK10block_q8_1RKiEEEvS3_S3_PT_PS7_iiii,"ax",@progbits
	.align	128
.text._Z9moe_vec_qIfLi256ELi8E11block_iq3_sLi1EXadL_ZN45_INTERNAL_8d5cb472_14_gguf_kernel_cu_cd24131918vec_dot_iq3_s_q8_1EPKvPK10block_q8_1RKiEEEvS3_S3_PT_PS7_iiii:
        .type           _Z9moe_vec_qIfLi256ELi8E11block_iq3_sLi1EXadL_ZN45_INTERNAL_8d5cb472_14_gguf_kernel_cu_cd24131918vec_dot_iq3_s_q8_1EPKvPK10block_q8_1RKiEEEvS3_S3_PT_PS7_iiii,@function
        .size           _Z9moe_vec_qIfLi256ELi8E11block_iq3_sLi1EXadL_ZN45_INTERNAL_8d5cb472_14_gguf_kernel_cu_cd24131918vec_dot_iq3_s_q8_1EPKvPK10block_q8_1RKiEEEvS3_S3_PT_PS7_iiii,(.L_x_1177 - _Z9moe_vec_qIfLi256ELi8E11block_iq3_sLi1EXadL_ZN45_INTERNAL_8d5cb472_14_gguf_kernel_cu_cd24131918vec_dot_iq3_s_q8_1EPKvPK10block_q8_1RKiEEEvS3_S3_PT_PS7_iiii)
        .other          _Z9moe_vec_qIfLi256ELi8E11block_iq3_sLi1EXadL_ZN45_INTERNAL_8d5cb472_14_gguf_kernel_cu_cd24131918vec_dot_iq3_s_q8_1EPKvPK10block_q8_1RKiEEEvS3_S3_PT_PS7_iiii,@"STO_CUDA_ENTRY STV_DEFAULT"
_Z9moe_vec_qIfLi256ELi8E11block_iq3_sLi1EXadL_ZN45_INTERNAL_8d5cb472_14_gguf_kernel_cu_cd24131918vec_dot_iq3_s_q8_1EPKvPK10block_q8_1RKiEEEvS3_S3_PT_PS7_iiii:
        /* <DEDUP_REMOVED lines=54> */
.L_x_194:
        /* <DEDUP_REMOVED lines=198> */
.L_x_193:
[----:B------:R-:W-:Y:S05]  /*0fc0*/  BSYNC.RECONVERGENT B0 ;  /* 0x0000000000007941 */ /* 0x000fea0003800200 */
.L_x_192:
        /* <DEDUP_REMOVED lines=13> */
[----:B-1----:R-:W-:Y:S01]  /*10a0*/  FADD.FTZ R7, R8, R7 ;  /* 0x0000000708077221 */ /* 0x002fe20000010000 */
[----:B--2---:R-:W-:-:S04]  /*10b0*/  IMAD.U32 R5, RZ, RZ, UR4 ;  /* 0x00000004ff057e24 */ /* 0x004fc8000f8e00ff */
[----:B------:R-:W-:-:S04]  /*10c0*/  IMAD R5, R5, UR12, R0 ;  /* 0x0000000c05057c24 */ /* 0x000fc8000f8e0200 */
[----:B---3--:R-:W-:-:S05]  /*10d0*/  IMAD.WIDE.U32 R2, R5, 0x4, R2 ;  /* 0x0000000405027825 */ /* 0x008fca00078e0002 */
[----:B------:R-:W-:Y:S01]  /*10e0*/  STG.E desc[UR10][R2.64], R7 ;  /* 0x0000000702007986 */ /* 0x000fe2000c10190a */
[----:B------:R-:W-:Y:S05]  /*10f0*/  EXIT ;  /* 0x000000000000794d */ /* 0x000fea0003800000 */
.L_x_195:
        /* <DEDUP_REMOVED lines=16> */
.L_x_1177:


//--------------------- .text._Z9moe_vec_qIfLi32ELi4E12block_iq4_nlLi2EXadL_ZN45_INTERNAL_8d5cb472_14_gguf_kernel_cu_cd24131919vec_dot_iq4_nl_q8_1EPKvPK10block_q8_1RKiEEEvS3_S3_PT_PS7_iiii --------------------------
	.section	.text._Z9moe_vec_qIfLi32ELi4E12block_iq4_nlLi2EXadL_ZN45_INTERNAL_8d5cb472_14_gguf_kernel_cu_cd24131919vec_dot_iq4_nl_q8_1EPKvPK10block_q8_1RKiEEEvS3_S3_PT_PS7_iiii,"ax",@progbits
	.align	128
.text._Z9moe_vec_qIfLi32ELi4E12block_iq4_nlLi2EXadL_ZN45_INTERNAL_8d5cb472_14_gguf_kernel_cu_cd24131919vec_dot_iq4_nl_q8_1EPKvPK10block_q8_1RKiEEEvS3_S3_PT_PS7_iiii:
        .type           _Z9moe_vec_qIfLi32ELi4E12block_iq4_nlLi2EXadL_ZN45_INTERNAL_8d5cb472_14_gguf_kernel_cu_cd24131919vec_dot_iq4_nl_q8_1EPKvPK10block_q8_1RKiEEEvS3_S3_PT_PS7_iiii,@function
        .size           _Z9moe_vec_qIfLi32ELi4E12block_iq4_nlLi2EXadL_ZN45_INTERNAL_8d5cb472_14_gguf_kernel_cu_cd24131919vec_dot_iq4_nl_q8_1EPKvPK10block_q8_1RKiEEEvS3_S3_PT_PS7_iiii,(.L_x_1178 - _Z9moe_vec_qIfLi32ELi4E12block_iq4_nlLi2EXadL_ZN45_INTERNAL_8d5cb472_14_gguf_kernel_cu_cd24131919vec_dot_iq4_nl_q8_1EPKvPK10block_q8_1RKiEEEvS3_S3_PT_PS7_iiii)
        .other          _Z9moe_vec_qIfLi32ELi4E12block_iq4_nlLi2EXadL_ZN45_INTERNAL_8d5cb472_14_gguf_kernel_cu_cd24131919vec_dot_iq4_nl_q8_1EPKvPK10block_q8_1RKiEEEvS3_S3_PT_PS7_iiii,@"STO_CUDA_ENTRY STV_DEFAULT"
_Z9moe_vec_qIfLi32ELi4E12block_iq4_nlLi2EXadL_ZN45_INTERNAL_8d5cb472_14_gguf_kernel_cu_cd24131919vec_dot_iq4_nl_q8_1EPKvPK10block_q8_1RKiEEEvS3_S3_PT_PS7_iiii:
        /* <DEDUP_REMOVED lines=46> */
[----:B------:R-:W-:Y:S01]  /*02e0*/  SHF.L.U32 R6, R3, 0x1, RZ ;  /* 0x0000000103067819 */ /* 0x000fe200000006ff */
[----:B------:R-:W-:Y:S01]  /*02f0*/  UIMAD UR5, UR4, UR8, URZ ;  /* 0x00000008040572a4 */ /* 0x000fe2000f8e02ff */
[----:B------:R-:W-:Y:S02]  /*0300*/  IMAD.MOV.U32 R7, RZ, RZ, RZ ;  /* 0x000000ffff077224 */ /* 0x000fe400078e00ff */
[----:B------:R-:W-:Y:S01]  /*0310*/  LOP3.LUT R6, R6, 0x2, RZ, 0xc0, !PT ;  /* 0x0000000206067812 */ /* 0x000fe200078ec0ff */
[----:B------:R-:W-:-:S04]  /*0320*/  IMAD R9, R0, UR4, R11 ;  /* 0x0000000400097c24 */ /* 0x000fc8000f8e020b */
[----:B------:R-:W-:Y:S02]  /*0330*/  IMAD.SHL.U32 R8, R6, 0x2, RZ ;  /* 0x0000000206087824 */ /* 0x000fe400078e00ff */
[----:B--2---:R-:W-:-:S07]  /*0340*/  IMAD R4, R4, UR5, RZ ;  /* 0x0000000504047c24 */ /* 0x004fce000f8e02ff */
.L_x_198:
        /* <DEDUP_REMOVED lines=13> */
[C---:B--2---:R-:W-:Y:S02]  /*0420*/  LOP3.LUT R24, R10.reuse, 0xf, RZ, 0xc0, !PT ;  /* 0x0000000f0a187812 */ /* 0x044fe400078ec0ff */
[----:B------:R-:W-:Y:S02]  /*0430*/  SHF.R.U32.HI R22, RZ, 0x8, R10 ;  /* 0x00000008ff167819 */ /* 0x000fe4000001160a */
[----:B------:R-:W-:Y:S02]  /*0440*/  SHF.R.U64 R28, R10, 0xc, RZ ;  /* 0x0000000c0a1c7819 */ /* 0x000fe400000012ff */
[----:B------:R-:W-:-:S02]  /*0450*/  IADD3 R24, P0, PT, R24, UR10, RZ ;  /* 0x0000000a18187c10 */ /* 0x000fc4000ff1e0ff */
[----:B------:R-:W-:Y:S02]  /*0460*/  LOP3.LUT R22, R22, 0xf, RZ, 0xc0, !PT ;  /* 0x0000000f16167812 */ /* 0x000fe400078ec0ff */
[----:B------:R-:W-:Y:S02]  /*0470*/  SHF.R.U32.HI R10, RZ, 0x4, R10 ;  /* 0x00000004ff0a7819 */ /* 0x000fe4000001160a */
[----:B------:R-:W-:Y:S02]  /*0480*/  IADD3 R28, P1, PT, R28, UR10, RZ ;  /* 0x0000000a1c1c7c10 */ /* 0x000fe4000ff3e0ff */
[----:B------:R-:W-:Y:S02]  /*0490*/  IADD3.X R25, PT, PT, RZ, UR11, RZ, P0, !PT ;  /* 0x0000000bff197c10 */ /* 0x000fe400087fe4ff */
[----:B0-----:R-:W-:Y:S01]  /*04a0*/  IADD3 R14, P0, PT, R22, UR10, RZ ;  /* 0x0000000a160e7c10 */ /* 0x001fe2000ff1e0ff */
[----:B------:R-:W-:Y:S01]  /*04b0*/  IMAD.X R29, RZ, RZ, UR11, P1 ;  /* 0x0000000bff1d7e24 */ /* 0x000fe200088e06ff */
[----:B------:R-:W-:Y:S01]  /*04c0*/  LOP3.LUT R10, R10, 0xf, RZ, 0xc0, !PT ;  /* 0x0000000f0a0a7812 */ /* 0x000fe200078ec0ff */
[----:B------:R-:W2:Y:S02]  /*04d0*/  LDG.E.U8.CONSTANT R24, desc[UR6][R24.64] ;  /* 0x0000000618187981 */ /* 0x000ea4000c1e9100 */
[----:B------:R-:W-:Y:S01]  /*04e0*/  IMAD.X R15, RZ, RZ, UR11, P0 ;  /* 0x0000000bff0f7e24 */ /* 0x000fe200080e06ff */
[----:B------:R-:W-:Y:S01]  /*04f0*/  IADD3 R22, P1, PT, R10, UR10, RZ ;  /* 0x0000000a0a167c10 */ /* 0x000fe2000ff3e0ff */
[----:B------:R-:W2:Y:S01]  /*0500*/  LDG.E.U8.CONSTANT R28, desc[UR6][R28.64] ;  /* 0x000000061c1c7981 */ /* 0x000ea2000c1e9100 */
[----:B---3--:R-:W-:-:S02]  /*0510*/  LOP3.LUT R20, R5, 0xf, RZ, 0xc0, !PT ;  /* 0x0000000f05147812 */ /* 0x008fc400078ec0ff */
[--C-:B------:R-:W-:Y:S01]  /*0520*/  SHF.R.U32.HI R10, RZ, 0x8, R5.reuse ;  /* 0x00000008ff0a7819 */ /* 0x100fe20000011605 */
[----:B------:R-:W-:Y:S01]  /*0530*/  IMAD.X R23, RZ, RZ, UR11, P1 ;  /* 0x0000000bff177e24 */ /* 0x000fe200088e06ff */
[--C-:B------:R-:W-:Y:S01]  /*0540*/  SHF.R.U32.HI R26, RZ, 0x4, R5.reuse ;  /* 0x00000004ff1a7819 */ /* 0x100fe20000011605 */
[----:B------:R0:W2:Y:S01]  /*0550*/  LDG.E.U8.CONSTANT R21, desc[UR6][R14.64] ;  /* 0x000000060e157981 */ /* 0x0000a2000c1e9100 */
[----:B------:R-:W-:Y:S02]  /*0560*/  LOP3.LUT R10, R10, 0xf, RZ, 0xc0, !PT ;  /* 0x0000000f0a0a7812 */ /* 0x000fe400078ec0ff */
[----:B------:R-:W-:Y:S02]  /*0570*/  LOP3.LUT R26, R26, 0xf, RZ, 0xc0, !PT ;  /* 0x0000000f1a1a7812 */ /* 0x000fe400078ec0ff */
[----:B------:R-:W-:Y:S02]  /*0580*/  SHF.R.U32.HI R5, RZ, 0xc, R5 ;  /* 0x0000000cff057819 */ /* 0x000fe40000011605 */
[----:B0-----:R-:W-:-:S02]  /*0590*/  IADD3 R14, P0, PT, R20, UR10, RZ ;  /* 0x0000000a140e7c10 */ /* 0x001fc4000ff1e0ff */
[----:B------:R0:W3:Y:S01]  /*05a0*/  LDG.E.U8.CONSTANT R20, desc[UR6][R22.64] ;  /* 0x0000000616147981 */ /* 0x0000e2000c1e9100 */
[----:B------:R-:W-:Y:S02]  /*05b0*/  IADD3 R26, P1, PT, R26, UR10, RZ ;  /* 0x0000000a1a1a7c10 */ /* 0x000fe4000ff3e0ff */
[----:B------:R-:W-:Y:S02]  /*05c0*/  IADD3.X R15, PT, PT, RZ, UR11, RZ, P0, !PT ;  /* 0x0000000bff0f7c10 */ /* 0x000fe400087fe4ff */
[----:B------:R-:W-:Y:S01]  /*05d0*/  LOP3.LUT R5, R5, 0xffff, RZ, 0xc0, !PT ;  /* 0x0000ffff05057812 */ /* 0x000fe200078ec0ff */
[----:B------:R-:W-:Y:S02]  /*05e0*/  IMAD.X R27, RZ, RZ, UR11, P1 ;  /* 0x0000000bff1b7e24 */ /* 0x000fe400088e06ff */
[----:B------:R1:W3:Y:S01]  /*05f0*/  LDG.E.U8.CONSTANT R29, desc[UR6][R14.64] ;  /* 0x000000060e1d7981 */ /* 0x0002e2000c1e9100 */
[----:B0-----:R-:W-:Y:S02]  /*0600*/  IADD3 R22, P0, PT, R10, UR10, RZ ;  /* 0x0000000a0a167c10 */ /* 0x001fe4000ff1e0ff */
[----:B----4-:R-:W-:-:S03]  /*0610*/  LOP3.LUT R25, R16, 0xf, RZ, 0xc0, !PT ;  /* 0x0000000f10197812 */ /* 0x010fc600078ec0ff */
[----:B------:R-:W-:Y:S01]  /*0620*/  IMAD.X R23, RZ, RZ, UR11, P0 ;  /* 0x0000000bff177e24 */ /* 0x000fe200080e06ff */
[----:B-1----:R-:W-:Y:S02]  /*0630*/  IADD3 R14, P0, PT, R5, UR10, RZ ;  /* 0x0000000a050e7c10 */ /* 0x002fe4000ff1e0ff */
[----:B------:R-:W-:Y:S01]  /*0640*/  SHF.R.U32.HI R10, RZ, 0x8, R16 ;  /* 0x00000008ff0a7819 */ /* 0x000fe20000011610 */
[----:B------:R0:W4:Y:S02]  /*0650*/  LDG.E.U8.CONSTANT R5, desc[UR6][R26.64] ;  /* 0x000000061a057981 */ /* 0x000124000c1e9100 */
[----:B------:R-:W-:Y:S01]  /*0660*/  IMAD.X R15, RZ, RZ, UR11, P0 ;  /* 0x0000000bff0f7e24 */ /* 0x000fe200080e06ff */
[----:B------:R-:W-:Y:S01]  /*0670*/  LOP3.LUT R10, R10, 0xf, RZ, 0xc0, !PT ;  /* 0x0000000f0a0a7812 */ /* 0x000fe200078ec0ff */
[----:B------:R-:W4:Y:S01]  /*0680*/  LDG.E.U8.CONSTANT R23, desc[UR6][R22.64] ;  /* 0x0000000616177981 */ /* 0x000f22000c1e9100 */
[----:B0-----:R-:W-:-:S03]  /*0690*/  IADD3 R26, P0, PT, R25, UR10, RZ ;  /* 0x0000000a191a7c10 */ /* 0x001fc6000ff1e0ff */
[----:B------:R0:W4:Y:S01]  /*06a0*/  LDG.E.U8.CONSTANT R22, desc[UR6][R14.64] ;  /* 0x000000060e167981 */ /* 0x000122000c1e9100 */
[----:B------:R-:W-:-:S05]  /*06b0*/  IADD3.X R27, PT, PT, RZ, UR11, RZ, P0, !PT ;  /* 0x0000000bff1b7c10 */ /* 0x000fca00087fe4ff */
        /* <DEDUP_REMOVED lines=66> */
.L_x_197:
[----:B0-----:R-:W-:Y:S05]  /*0ae0*/  BSYNC.RECONVERGENT B0 ;  /* 0x0000000000007941 */ /* 0x001fea0003800200 */
.L_x_196:
        /* <DEDUP_REMOVED lines=13> */
[----:B01----:R-:W-:Y:S01]  /*0bc0*/  FADD.FTZ R9, R9, R8 ;  /* 0x0000000809097221 */ /* 0x003fe20000010000 */
[----:B---3--:R-:W-:-:S04]  /*0bd0*/  IMAD R3, R2, UR4, R0 ;  /* 0x0000000402037c24 */ /* 0x008fc8000f8e0200 */
[----:B--2---:R-:W-:-:S05]  /*0be0*/  IMAD.WIDE.U32 R2, R3, 0x4, R4 ;  /* 0x0000000403027825 */ /* 0x004fca00078e0004 */
[----:B------:R-:W-:Y:S01]  /*0bf0*/  STG.E desc[UR6][R2.64], R9 ;  /* 0x0000000902007986 */ /* 0x000fe2000c101906 */
[----:B------:R-:W-:Y:S05]  /*0c00*/  EXIT ;  /* 0x000000000000794d */ /* 0x000fea0003800000 */
.L_x_199:
        /* <DEDUP_REMOVED lines=15> */
.L_x_1178:


//--------------------- .text._Z9moe_vec_qIfLi256ELi8E11block_iq1_sLi1EXadL_ZN45_INTERNAL_8d5cb472_14_gguf_kernel_cu_cd24131918vec_dot_iq1_s_q8_1EPKvPK10block_q8_1RKiEEEvS3_S3_PT_PS7_iiii --------------------------
	.section	.text._Z9moe_vec_qIfLi256ELi8E11block_iq1_sLi1EXadL_ZN45_INTERNAL_8d5cb472_14_gguf_kernel_cu_cd24131918vec_dot_iq1_s_q8_1EPKvPK10block_q8_1RKiEEEvS3_S3_PT_PS7_iiii,"ax",@progbits
	.align	128
.text._Z9moe_vec_qIfLi256ELi8E11block_iq1_sLi1EXadL_ZN45_INTERNAL_8d5cb472_14_gguf_kernel_cu_cd24131918vec_dot_iq1_s_q8_1EPKvPK10block_q8_1RKiEEEvS3_S3_PT_PS7_iiii:
        .type           _Z9moe_vec_qIfLi256ELi8E11block_iq1_sLi1EXadL_ZN45_INTERNAL_8d5cb472_14_gguf_kernel_cu_cd24131918vec_dot_iq1_s_q8_1EPKvPK10block_q8_1RKiEEEvS3_S3_PT_PS7_iiii,@function
        .size           _Z9moe_vec_qIfLi256ELi8E11block_iq1_sLi1EXadL_ZN45_INTERNAL_8d5cb472_14_gguf_kernel_cu_cd24131918vec_dot_iq1_s_q8_1EPKvPK10block_q8_1RKiEEEvS3_S3_PT_PS7_iiii,(.L_x_1179 - _Z9moe_vec_qIfLi256ELi8E11block_iq1_sLi1EXadL_ZN45_INTERNAL_8d5cb472_14_gguf_kernel_cu_cd24131918vec_dot_iq1_s_q8_1EPKvPK10block_q8_1RKiEEEvS3_S3_PT_PS7_iiii)
        .other          _Z9moe_vec_qIfLi256ELi8E11block_iq1_sLi1EXadL_ZN45_INTERNAL_8d5cb472_14_gguf_kernel_cu_cd24131918vec_dot_iq1_s_q8_1EPKvPK10block_q8_1RKiEEEvS3_S3_PT_PS7_iiii,@"STO_CUDA_ENTRY STV_DEFAULT"
_Z9moe_vec_qIfLi256ELi8E11block_iq1_sLi1EXadL_ZN45_INTERNAL_8d5cb472_14_gguf_kernel_cu_cd24131918vec_dot_iq1_s_q8_1EPKvPK10block_q8_1RKiEEEvS3_S3_PT_PS7_iiii:
        /* <DEDUP_REMOVED lines=141> */
.L_x_203:
[----:B------:R-:W-:Y:S05]  /*08d0*/  BSYNC.RECONVERGENT B1 ;  /* 0x0000000000017941 */ /* 0x000fea0003800200 */
.L_x_202:
[----:B------:R-:W-:Y:S05]  /*08e0*/  @!P1 BRA `(.L_x_201) ;  /* 0x0000000800989947 */ /* 0x000fea0003800000 */
[----:B------:R-:W-:Y:S01]  /*08f0*/  IADD3 R9, PT, PT, R21, R4, RZ ;  /* 0x0000000415097210 */ /* 0x000fe20007ffe0ff */
[C---:B------:R-:W-:Y:S01]  /*0900*/  VIADD R22, R4.reuse, 0x4 ;  /* 0x0000000404167836 */ /* 0x040fe20000000000 */
[----:B------:R-:W-:Y:S01]  /*0910*/  SHF.L.U32 R8, R7, 0x1, RZ ;  /* 0x0000000107087819 */ /* 0x000fe200000006ff */
[----:B------:R-:W-:-:S07]  /*0920*/  IMAD.SHL.U32 R4, R4, 0x8, RZ ;  /* 0x0000000804047824 */ /* 0x000fce00078e00ff */
.L_x_204:
        /* <DEDUP_REMOVED lines=162> */
.L_x_201:
[----:B------:R-:W-:Y:S05]  /*1350*/  BSYNC.RECONVERGENT B0 ;  /* 0x0000000000007941 */ /* 0x000fea0003800200 */
.L_x_200:
        /* <DEDUP_REMOVED lines=17> */
.L_x_205:
        /* <DEDUP_REMOVED lines=9> */
.L_x_1179:


//--------------------- .text._Z9moe_vec_qIfLi256ELi8E13block_iq3_xxsLi1EXadL_ZN45_INTERNAL_8d5cb472_14_gguf_kernel_cu_cd24131920vec_dot_iq3_xxs_q8_1EPKvPK10block_q8_1RKiEEEvS3_S3_PT_PS7_iiii --------------------------
	.section	.text._Z9moe_vec_qIfLi256ELi8E13block_iq3_xxsLi1EXadL_ZN45_INTERNAL_8d5cb472_14_gguf_kernel_cu_cd24131920vec_dot_iq3_xxs_q8_1EPKvPK10block_q8_1RKiEEEvS3_S3_PT_PS7_iiii,"ax",@progbits
	.align	128
.text._Z9moe_vec_qIfLi256ELi8E13block_iq3_xxsLi1EXadL_ZN45_INTERNAL_8d5cb472_14_gguf_kernel_cu_cd24131920vec_dot_iq3_xxs_q8_1EPKvPK10block_q8_1RKiEEEvS3_S3_PT_PS7_iiii:
        .type           _Z9moe_vec_qIfLi256ELi8E13block_iq3_xxsLi1EXadL_ZN45_INTERNAL_8d5cb472_14_gguf_kernel_cu_cd24131920vec_dot_iq3_xxs_q8_1EPKvPK10block_q8_1RKiEEEvS3_S3_PT_PS7_iiii,@function
        .size           _Z9moe_vec_qIfLi256ELi8E13block_iq3_xxsLi1EXadL_ZN45_INTERNAL_8d5cb472_14_gguf_kernel_cu_cd24131920vec_dot_iq3_xxs_q8_1EPKvPK10block_q8_1RKiEEEvS3_S3_PT_PS7_iiii,(.L_x_1180 - _Z9moe_vec_qIfLi256ELi8E13block_iq3_xxsLi1EXadL_ZN45_INTERNAL_8d5cb472_14_gguf_kernel_cu_cd24131920vec_dot_iq3_xxs_q8_1EPKvPK10block_q8_1RKiEEEvS3_S3_PT_PS7_iiii)
        .other          _Z9moe_vec_qIfLi256ELi8E13block_iq3_xxsLi1EXadL_ZN45_INTERNAL_8d5cb472_14_gguf_kernel_cu_cd24131920vec_dot_iq3_xxs_q8_1EPKvPK10block_q8_1RKiEEEvS3_S3_PT_PS7_iiii,@"STO_CUDA_ENTRY STV_DEFAULT"
_Z9moe_vec_qIfLi256ELi8E13block_iq3_xxsLi1EXadL_ZN45_INTERNAL_8d5cb472_14_gguf_kernel_cu_cd24131920vec_dot_iq3_xxs_q8_1EPKvPK10block_q8_1RKiEEEvS3_S3_PT_PS7_iiii:
        /* <DEDUP_REMOVED lines=27> */
[----:B--2---:R-:W-:-:S02]  /*01b0*/  HFMA2 R6, -RZ, RZ, 0, 0 ;  /* 0x00000000ff067431 */ /* 0x004fc400000001ff */
        /* <DEDUP_REMOVED lines=8> */
[----:B------:R-:W-:Y:S01]  /*0240*/  @P0 VIADD R4, R4, -UR8 ;  /* 0x8000000804040c36 */ /* 0x000fe20008000000 */
[----:B------:R-:W-:Y:S02]  /*0250*/  @P0 IADD3 R8, PT, PT, R8, 0x1, RZ ;  /* 0x0000000108080810 */ /* 0x000fe40007ffe0ff */
[----:B------:R-:W-:Y:S02]  /*0260*/  ISETP.GE.U32.AND P0, PT, R9, UR4, PT ;  /* 0x0000000409007c0c */ /* 0x000fe4000bf06070 */
[----:B------:R-:W-:-:S13]  /*0270*/  ISETP.GE.U32.AND P1, PT, R4, UR8, PT ;  /* 0x0000000804007c0c */ /* 0x000fda000bf26070 */
[----:B------:R-:W-:Y:S01]  /*0280*/  @P1 VIADD R8, R8, 0x1 ;  /* 0x0000000108081836 */ /* 0x000fe20000000000 */
        /* <DEDUP_REMOVED lines=9> */
[----:B------:R-:W-:Y:S01]  /*0320*/  IMAD.MOV.U32 R8, RZ, RZ, RZ ;  /* 0x000000ffff087224 */ /* 0x000fe200078e00ff */
[----:B------:R-:W-:Y:S01]  /*0330*/  SHF.L.U32 R4, R9, 0x3, RZ ;  /* 0x0000000309047819 */ /* 0x000fe200000006ff */
[----:B------:R-:W-:Y:S01]  /*0340*/  IMAD R22, R0, UR4, R9 ;  /* 0x0000000400167c24 */ /* 0x000fe2000f8e0209 */
[----:B------:R-:W-:Y:S02]  /*0350*/  LOP3.LUT R6, R6, 0xe, RZ, 0xc0, !PT ;  /* 0x0000000e06067812 */ /* 0x000fe400078ec0ff */
[----:B------:R-:W-:-:S07]  /*0360*/  LOP3.LUT R7, R7, 0x38, RZ, 0xc0, !PT ;  /* 0x0000003807077812 */ /* 0x000fce00078ec0ff */
.L_x_208:
[----:B------:R-:W0:Y:S01]  /*0370*/  LDC.64 R12, c[0x0][0x380] ;  /* 0x0000e000ff0c7b82 */ /* 0x000e220000000a00 */
[----:B------:R-:W-:Y:S02]  /*0380*/  SHF.R.S32.HI R14, RZ, 0x1f, R22 ;  /* 0x0000001fff0e7819 */ /* 0x000fe40000011416 */
[----:B------:R-:W-:-:S04]  /*0390*/  IADD3 R15, P0, PT, R5, R22, RZ ;  /* 0x00000016050f7210 */ /* 0x000fc80007f1e0ff */
[----:B------:R-:W-:Y:S01]  /*03a0*/  LEA.HI.X.SX32 R14, R5, R14, 0x1, P0 ;  /* 0x0000000e050e7211 */ /* 0x000fe200000f0eff */
[----:B------:R-:W1:Y:S01]  /*03b0*/  LDC.64 R20, c[0x4][0x18] ;  /* 0x01000600ff147b82 */ /* 0x000e620000000a00 */
[----:B0-----:R-:W-:-:S04]  /*03c0*/  IMAD.WIDE.U32 R12, R15, 0x62, R12 ;  /* 0x000000620f0c7825 */ /* 0x001fc800078e000c */
[----:B------:R-:W-:-:S04]  /*03d0*/  IMAD R15, R14, 0x62, RZ ;  /* 0x000000620e0f7824 */ /* 0x000fc800078e02ff */
[----:B------:R-:W-:Y:S02]  /*03e0*/  IMAD.IADD R13, R13, 0x1, R15 ;  /* 0x000000010d0d7824 */ /* 0x000fe400078e020f */
[----:B------:R-:W-:Y:S01]  /*03f0*/  IMAD.WIDE.U32 R26, R6, 0x2, R12 ;  /* 0x00000002061a7825 */ /* 0x000fe200078e000c */
[----:B------:R-:W-:Y:S02]  /*0400*/  IADD3 R28, P0, PT, R7, R12, RZ ;  /* 0x0000000c071c7210 */ /* 0x000fe40007f1e0ff */
[----:B------:R-:W2:Y:S04]  /*0410*/  LDG.E.U16.CONSTANT R12, desc[UR6][R12.64] ;  /* 0x000000060c0c7981 */ /* 0x000ea8000c1e9500 */
[----:B------:R-:W3:Y:S01]  /*0420*/  LDG.E.U16.CONSTANT R24, desc[UR6][R26.64+0x42] ;  /* 0x000042061a187981 */ /* 0x000ee2000c1e9500 */
[----:B------:R-:W-:-:S05]  /*0430*/  IMAD.X R29, RZ, RZ, R13, P0 ;  /* 0x000000ffff1d7224 */ /* 0x000fca00000e060d */
[----:B------:R-:W1:Y:S04]  /*0440*/  LDG.E.U8.CONSTANT R19, desc[UR6][R28.64+0x2] ;  /* 0x000002061c137981 */ /* 0x000e68000c1e9100 */
[----:B------:R-:W4:Y:S01]  /*0450*/  LDG.E.U8.CONSTANT R17, desc[UR6][R28.64+0x3] ;  /* 0x000003061c117981 */ /* 0x000f22000c1e9100 */
[----:B---3--:R-:W-:-:S04]  /*0460*/  SHF.L.U32 R14, R24, 0x3, RZ ;  /* 0x00000003180e7819 */ /* 0x008fc800000006ff */
[----:B------:R-:W-:Y:S01]  /*0470*/  LOP3.LUT R14, R14, 0x3f8, RZ, 0xc0, !PT ;  /* 0x000003f80e0e7812 */ /* 0x000fe200078ec0ff */
[----:B-1----:R-:W-:-:S03]  /*0480*/  IMAD.WIDE.U32 R18, R19, 0x4, R20 ;  /* 0x0000000413127825 */ /* 0x002fc600078e0014 */
[----:B------:R-:W-:-:S03]  /*0490*/  IADD3 R14, P0, PT, R14, UR8, RZ ;  /* 0x000000080e0e7c10 */ /* 0x000fc6000ff1e0ff */
[----:B------:R-:W3:Y:S02]  /*04a0*/  LDG.E.CONSTANT R19, desc[UR6][R18.64] ;  /* 0x0000000612137981 */ /* 0x000ee4000c1e9900 */
[----:B------:R-:W-:-:S06]  /*04b0*/  IMAD.X R15, RZ, RZ, UR9, P0 ;  /* 0x00000009ff0f7e24 */ /* 0x000fcc00080e06ff */
        /* <DEDUP_REMOVED lines=11> */
[----:B------:R-:W-:Y:S02]  /*0570*/  IADD3 R15, P0, PT, R18, R4, RZ ;  /* 0x00000004120f7210 */ /* 0x000fe40007f1e0ff */
[----:B------:R-:W-:-:S02]  /*0580*/  IADD3 R23, PT, PT, R23, -R14, RZ ;  /* 0x8000000e17177210 */ /* 0x000fc40007ffe0ff */
[----:B------:R-:W-:-:S05]  /*0590*/  LEA.HI.X.SX32 R14, R4, RZ, 0x1, P0 ;  /* 0x000000ff040e7211 */ /* 0x000fca00000f0eff */
[----:B------:R-:W-:Y:S02]  /*05a0*/  IMAD R25, R14, 0x24, RZ ;  /* 0x000000240e197824 */ /* 0x000fe400078e02ff */
[----:B------:R-:W-:-:S04]  /*05b0*/  IMAD.WIDE.U32 R14, R15, 0x24, R10 ;  /* 0x000000240f0e7825 */ /* 0x000fc800078e000a */
[----:B------:R-:W-:-:S05]  /*05c0*/  IMAD.IADD R15, R15, 0x1, R25 ;  /* 0x000000010f0f7824 */ /* 0x000fca00078e0219 */
        /* <DEDUP_REMOVED lines=16> */
[----:B------:R-:W-:-:S04]  /*06d0*/  LOP3.LUT R16, R16, 0x7f7f7f7f, RZ, 0xc0, !PT ;  /* 0x7f7f7f7f10107812 */ /* 0x000fc800078ec0ff */
[----:B------:R-:W-:Y:S02]  /*06e0*/  IADD3 R25, PT, PT, R25, -R16, RZ ;  /* 0x8000001019197210 */ /* 0x000fe40007ffe0ff */
[----:B------:R-:W4:Y:S02]  /*06f0*/  LDG.E.CONSTANT R16, desc[UR6][R14.64+0xc] ;  /* 0x00000c060e107981 */ /* 0x000f24000c1e9900 */
[----:B------:R-:W-:-:S05]  /*0700*/  LOP3.LUT R25, R25, 0x80808080, R19, 0xb4, !PT ;  /* 0x8080808019197812 */ /* 0x000fca00078eb413 */
[----:B----4-:R-:W-:Y:S02]  /*0710*/  IDP.4A.S8.S8 R25, R25, R16, R18 ;  /* 0x0000001019197226 */ /* 0x010fe40000000612 */
[----:B-----5:R-:W-:Y:S02]  /*0720*/  IMAD.WIDE.U32 R18, R27, 0x4, R20 ;  /* 0x000000041b127825 */ /* 0x020fe400078e0014 */
[----:B------:R-:W4:Y:S04]  /*0730*/  LDG.E.U8.CONSTANT R27, desc[UR6][R28.64+0x6] ;  /* 0x000006061c1b7981 */ /* 0x000f28000c1e9100 */
[----:B------:R-:W5:Y:S01]  /*0740*/  LDG.E.CONSTANT R18, desc[UR6][R18.64] ;  /* 0x0000000612127981 */ /* 0x000f62000c1e9900 */
[C---:B------:R-:W-:Y:S02]  /*0750*/  LOP3.LUT R16, R17.reuse, 0x7f7f7f7f, RZ, 0xc0, !PT ;  /* 0x7f7f7f7f11107812 */ /* 0x040fe400078ec0ff */
[----:B-----5:R-:W-:-:S05]  /*0760*/  LOP3.LUT R17, R17, 0x80808080, R18, 0xde, !PT ;  /* 0x8080808011117812 */ /* 0x020fca00078ede12 */
[----:B------:R-:W-:Y:S02]  /*0770*/  IMAD.IADD R17, R17, 0x1, -R16 ;  /* 0x0000000111117824 */ /* 0x000fe400078e0a10 */
[----:B---3--:R-:W-:Y:S02]  /*0780*/  IMAD R16, R23, 0x10000, R24 ;  /* 0x0001000017107824 */ /* 0x008fe400078e0218 */
[----:B------:R-:W3:Y:S03]  /*0790*/  LDG.E.CONSTANT R24, desc[UR6][R14.64+0x14] ;  /* 0x000014060e187981 */ /* 0x000ee6000c1e9900 */
[----:B------:R-:W-:Y:S02]  /*07a0*/  SHF.R.U32.HI R16, RZ, 0xb, R16 ;  /* 0x0000000bff107819 */ /* 0x000fe40000011610 */
[----:B------:R-:W-:Y:S02]  /*07b0*/  LOP3.LUT R17, R17, 0x80808080, R18, 0xb4, !PT ;  /* 0x8080808011117812 */ /* 0x000fe400078eb412 */
[----:B------:R-:W-:-:S04]  /*07c0*/  LOP3.LUT R16, R16, 0x3f8, RZ, 0xc0, !PT ;  /* 0x000003f810107812 */ /* 0x000fc800078ec0ff */
[----:B------:R-:W-:Y:S01]  /*07d0*/  IADD3 R16, P0, PT, R16, UR8, RZ ;  /* 0x0000000810107c10 */ /* 0x000fe2000ff1e0ff */
[----:B--2---:R-:W-:Y:S02]  /*07e0*/  IDP.4A.S8.S8 R25, R17, R26, R25 ;  /* 0x0000001a11197226 */ /* 0x004fe40000000619 */
[----:B----4-:R-:W-:Y:S01]  /*07f0*/  IMAD.WIDE.U32 R18, R27, 0x4, R20 ;  /* 0x000000041b127825 */ /* 0x010fe200078e0014 */
[----:B------:R-:W-:Y:S01]  /*0800*/  IADD3.X R17, PT, PT, RZ, UR9, RZ, P0, !PT ;  /* 0x00000009ff117c10 */ /* 0x000fe200087fe4ff */
[----:B------:R-:W2:Y:S04]  /*0810*/  LDG.E.U8.CONSTANT R27, desc[UR6][R28.64+0x7] ;  /* 0x000007061c1b7981 */ /* 0x000ea8000c1e9100 */
[----:B------:R-:W4:Y:S04]  /*0820*/  LDG.E.CONSTANT R19, desc[UR6][R18.64] ;  /* 0x0000000612137981 */ /* 0x000f28000c1e9900 */
[----:B------:R-:W4:Y:S02]  /*0830*/  LDG.E.64.CONSTANT R16, desc[UR6][R16.64] ;  /* 0x0000000610107981 */ /* 0x000f24000c1e9b00 */
[----:B----4-:R-:W-:-:S02]  /*0840*/  LOP3.LUT R26, R16, 0x80808080, R19, 0xde, !PT ;  /* 0x80808080101a7812 */ /* 0x010fc400078ede13 */
[----:B------:R-:W-:-:S05]  /*0850*/  LOP3.LUT R16, R16, 0x7f7f7f7f, RZ, 0xc0, !PT ;  /* 0x7f7f7f7f10107812 */ /* 0x000fca00078ec0ff */
[----:B------:R-:W-:-:S05]  /*0860*/  IMAD.IADD R26, R26, 0x1, -R16 ;  /* 0x000000011a1a7824 */ /* 0x000fca00078e0a10 */
[----:B------:R-:W-:Y:S02]  /*0870*/  LOP3.LUT R26, R26, 0x80808080, R19, 0xb4, !PT ;  /* 0x808080801a1a7812 */ /* 0x000fe400078eb413 */
[----:B------:R-:W4:Y:S03]  /*0880*/  LDG.E.U8.CONSTANT R19, desc[UR6][R28.64+0x8] ;  /* 0x000008061c137981 */ /* 0x000f26000c1e9100 */
[----:B---3--:R-:W-:Y:S02]  /*0890*/  IDP.4A.S8.S8 R24, R26, R24, R25 ;  /* 0x000000181a187226 */ /* 0x008fe40000000619 */
[----:B------:R0:W3:Y:S01]  /*08a0*/  LDG.E.U8.CONSTANT R25, desc[UR6][R28.64+0x9] ;  /* 0x000009061c197981 */ /* 0x0000e2000c1e9100 */
[----:B--2---:R-:W-:-:S05]  /*08b0*/  IMAD.WIDE.U32 R26, R27, 0x4, R20 ;  /* 0x000000041b1a7825 */ /* 0x004fca00078e0014 */
[----:B------:R4:W2:Y:S01]  /*08c0*/  LDG.E.CONSTANT R16, desc[UR6][R26.64] ;  /* 0x000000061a107981 */ /* 0x0008a2000c1e9900 */
[----:B------:R-:W-:-:S04]  /*08d0*/  SHF.R.U32.HI R18, RZ, 0x2, R23 ;  /* 0x00000002ff127819 */ /* 0x000fc80000011617 */
[----:B------:R-:W-:-:S04]  /*08e0*/  LOP3.LUT R18, R18, 0x3f8, RZ, 0xc0, !PT ;  /* 0x000003f812127812 */ /* 0x000fc800078ec0ff */
[----:B------:R-:W-:Y:S02]  /*08f0*/  IADD3 R18, P0, PT, R18, UR8, RZ ;  /* 0x0000000812127c10 */ /* 0x000fe4000ff1e0ff */
[----:B0-----:R-:W-:Y:S01]  /*0900*/  LOP3.LUT R28, R17, 0x7f7f7f7f, RZ, 0xc0, !PT ;  /* 0x7f7f7f7f111c7812 */ /* 0x001fe200078ec0ff */
[----:B----4-:R-:W-:-:S04]  /*0910*/  IMAD.WIDE.U32 R26, R19, 0x4, R20 ;  /* 0x00000004131a7825 */ /* 0x010fc800078e0014 */
[----:B------:R-:W-:Y:S02]  /*0920*/  IMAD.X R19, RZ, RZ, UR9, P0 ;  /* 0x00000009ff137e24 */ /* 0x000fe400080e06ff */
[----:B---3--:R-:W-:Y:S01]  /*0930*/  IMAD.WIDE.U32 R20, R25, 0x4, R20 ;  /* 0x0000000419147825 */ /* 0x008fe200078e0014 */
[----:B------:R-:W3:Y:S04]  /*0940*/  LDG.E.CONSTANT R27, desc[UR6][R26.64] ;  /* 0x000000061a1b7981 */ /* 0x000ee8000c1e9900 */
[----:B------:R-:W3:Y:S01]  /*0950*/  LDG.E.64.CONSTANT R18, desc[UR6][R18.64] ;  /* 0x0000000612127981 */ /* 0x000ee2000c1e9b00 */
[----:B--2---:R-:W-:-:S03]  /*0960*/  LOP3.LUT R17, R17, 0x80808080, R16, 0xde, !PT ;  /* 0x8080808011117812 */ /* 0x004fc600078ede10 */
[----:B------:R-:W2:Y:S01]  /*0970*/  LDG.E.CONSTANT R20, desc[UR6][R20.64] ;  /* 0x0000000614147981 */ /* 0x000ea2000c1e9900 */
[----:B------:R-:W-:-:S03]  /*0980*/  IADD3 R29, PT, PT, R17, -R28, RZ ;  /* 0x8000001c111d7210 */ /* 0x000fc60007ffe0ff */
[----:B------:R-:W4:Y:S04]  /*0990*/  LDG.E.CONSTANT R17, desc[UR6][R14.64+0x18] ;  /* 0x000018060e117981 */ /* 0x000f28000c1e9900 */
[----:B------:R-:W5:Y:S04]  /*09a0*/  LDG.E.CONSTANT R28, desc[UR6][R14.64+0x1c] ;  /* 0x00001c060e1c7981 */ /* 0x000f68000c1e9900 */
[----:B------:R-:W5:Y:S04]  /*09b0*/  LDG.E.CONSTANT R25, desc[UR6][R14.64+0x20] ;  /* 0x000020060e197981 */ /* 0x000f68000c1e9900 */
[----:B------:R-:W5:Y:S01]  /*09c0*/  LDG.E.U16.CONSTANT R26, desc[UR6][R14.64] ;  /* 0x000000060e1a7981 */ /* 0x000f62000c1e9500 */
[----:B------:R-:W-:-:S02]  /*09d0*/  LOP3.LUT R16, R29, 0x80808080, R16, 0xb4, !PT ;  /* 0x808080801d107812 */ /* 0x000fc400078eb410 */
[----:B------:R-:W-:Y:S02]  /*09e0*/  SHF.R.U32.HI R23, RZ, 0xc, R23 ;  /* 0x0000000cff177819 */ /* 0x000fe40000011617 */
[----:B------:R-:W-:Y:S02]  /*09f0*/  IADD3 R9, PT, PT, R9, 0x4, RZ ;  /* 0x0000000409097810 */ /* 0x000fe40007ffe0ff */
[----:B------:R-:W-:Y:S02]  /*0a00*/  I2FP.F32.U32 R23, R23 ;  /* 0x0000001700177245 */ /* 0x000fe40000201000 */
[----:B------:R-:W-:Y:S01]  /*0a10*/  ISETP.GE.U32.AND P0, PT, R9, UR4, PT ;  /* 0x0000000409007c0c */ /* 0x000fe2000bf06070 */
[----:B------:R-:W-:Y:S02]  /*0a20*/  HADD2.F32 R12, -RZ, R12.H0_H0 ;  /* 0x2000000cff0c7230 */ /* 0x000fe40000004100 */
[----:B------:R-:W-:-:S04]  /*0a30*/  FADD.FTZ R23, R23, 0.5 ;  /* 0x3f00000017177421 */ /* 0x000fc80000010000 */
[----:B------:R-:W-:Y:S01]  /*0a40*/  FMUL.FTZ R12, R12, R23 ;  /* 0x000000170c0c7220 */ /* 0x000fe20000410000 */
[----:B------:R-:W-:Y:S01]  /*0a50*/  VIADD R22, R22, 0x4 ;  /* 0x0000000416167836 */ /* 0x000fe20000000000 */
[----:B------:R-:W-:Y:S02]  /*0a60*/  IADD3 R4, PT, PT, R4, 0x20, RZ ;  /* 0x0000002004047810 */ /* 0x000fe40007ffe0ff */
[C---:B---3--:R-:W-:Y:S02]  /*0a70*/  LOP3.LUT R29, R18.reuse, 0x80808080, R27, 0xde, !PT ;  /* 0x80808080121d7812 */ /* 0x048fe400078ede1b */
[----:B------:R-:W-:Y:S02]  /*0a80*/  LOP3.LUT R18, R18, 0x7f7f7f7f, RZ, 0xc0, !PT ;  /* 0x7f7f7f7f12127812 */ /* 0x000fe400078ec0ff */
[C---:B--2---:R-:W-:Y:S02]  /*0a90*/  LOP3.LUT R21, R19.reuse, 0x80808080, R20, 0xde, !PT ;  /* 0x8080808013157812 */ /* 0x044fe400078ede14 */
[----:B------:R-:W-:Y:S01]  /*0aa0*/  LOP3.LUT R19, R19, 0x7f7f7f7f, RZ, 0xc0, !PT ;  /* 0x7f7f7f7f13137812 */ /* 0x000fe200078ec0ff */
[----:B------:R-:W-:-:S02]  /*0ab0*/  IMAD.IADD R18, R29, 0x1, -R18 ;  /* 0x000000011d127824 */ /* 0x000fc400078e0a12 */
[----:B----4-:R-:W-:Y:S02]  /*0ac0*/  IDP.4A.S8.S8 R17, R16, R17, R24 ;  /* 0x0000001110117226 */ /* 0x010fe40000000618 */
        /* <DEDUP_REMOVED lines=10> */
.L_x_207:
[----:B------:R-:W-:Y:S05]  /*0b70*/  BSYNC.RECONVERGENT B0 ;  /* 0x0000000000007941 */ /* 0x000fea0003800200 */
.L_x_206:
        /* <DEDUP_REMOVED lines=18> */
.L_x_209:
        /* <DEDUP_REMOVED lines=14> */
.L_x_1180:


//--------------------- .text._Z9moe_vec_qIfLi256ELi8E12block_iq2_xsLi1EXadL_ZN45_INTERNAL_8d5cb472_14_gguf_kernel_cu_cd24131919vec_dot_iq2_xs_q8_1EPKvPK10block_q8_1RKiEEEvS3_S3_PT_PS7_iiii --------------------------
	.section	.text._Z9moe_vec_qIfLi256ELi8E12block_iq2_xsLi1EXadL_ZN45_INTERNAL_8d5cb472_14_gguf_kernel_cu_cd24131919vec_dot_iq2_xs_q8_1EPKvPK10block_q8_1RKiEEEvS3_S3_PT_PS7_iiii,"ax",@progbits
	.align	128
.text._Z9moe_vec_qIfLi256ELi8E12block_iq2_xsLi1EXadL_ZN45_INTERNAL_8d5cb472_14_gguf_kernel_cu_cd24131919vec_dot_iq2_xs_q8_1EPKvPK10block_q8_1RKiEEEvS3_S3_PT_PS7_iiii:
        .type           _Z9moe_vec_qIfLi256ELi8E12block_iq2_xsLi1EXadL_ZN45_INTERNAL_8d5cb472_14_gguf_kernel_cu_cd24131919vec_dot_iq2_xs_q8_1EPKvPK10block_q8_1RKiEEEvS3_S3_PT_PS7_iiii,@function
        .size           _Z9moe_vec_qIfLi256ELi8E12block_iq2_xsLi1EXadL_ZN45_INTERNAL_8d5cb472_14_gguf_kernel_cu_cd24131919vec_dot_iq2_xs_q8_1EPKvPK10block_q8_1RKiEEEvS3_S3_PT_PS7_iiii,(.L_x_1181 - _Z9moe_vec_qIfLi256ELi8E12block_iq2_xsLi1EXadL_ZN45_INTERNAL_8d5cb472_14_gguf_kernel_cu_cd24131919vec_dot_iq2_xs_q8_1EPKvPK10block_q8_1RKiEEEvS3_S3_PT_PS7_iiii)
        .other          _Z9moe_vec_qIfLi256ELi8E12block_iq2_xsLi1EXadL_ZN45_INTERNAL_8d5cb472_14_gguf_kernel_cu_cd24131919vec_dot_iq2_xs_q8_1EPKvPK10block_q8_1RKiEEEvS3_S3_PT_PS7_iiii,@"STO_CUDA_ENTRY STV_DEFAULT"
_Z9moe_vec_qIfLi256ELi8E12block_iq2_xsLi1EXadL_ZN45_INTERNAL_8d5cb472_14_gguf_kernel_cu_cd24131919vec_dot_iq2_xs_q8_1EPKvPK10block_q8_1RKiEEEvS3_S3_PT_PS7_iiii:
        /* <DEDUP_REMOVED lines=52> */
.L_x_212:
        /* <DEDUP_REMOVED lines=302> */
.L_x_211:
[----:B------:R-:W-:Y:S05]  /*1620*/  BSYNC.RECONVERGENT B0 ;  /* 0x0000000000007941 */ /* 0x000fea0003800200 */
.L_x_210:
        /* <DEDUP_REMOVED lines=17> */
.L_x_213:
        /* <DEDUP_REMOVED lines=12> */
.L_x_1181:


//--------------------- .text._Z9moe_vec_qIfLi256ELi8E13block_iq2_xxsLi1EXadL_ZN45_INTERNAL_8d5cb472_14_gguf_kernel_cu_cd24131920vec_dot_iq2_xxs_q8_1EPKvPK10block_q8_1RKiEEEvS3_S3_PT_PS7_iiii --------------------------
	.section	.text._Z9moe_vec_qIfLi256ELi8E13block_iq2_xxsLi1EXadL_ZN45_INTERNAL_8d5cb472_14_gguf_kernel_cu_cd24131920vec_dot_iq2_xxs_q8_1EPKvPK10block_q8_1RKiEEEvS3_S3_PT_PS7_iiii,"ax",@progbits
	.align	128
.text._Z9moe_vec_qIfLi256ELi8E13block_iq2_xxsLi1EXadL_ZN45_INTERNAL_8d5cb472_14_gguf_kernel_cu_cd24131920vec_dot_iq2_xxs_q8_1EPKvPK10block_q8_1RKiEEEvS3_S3_PT_PS7_iiii:
        .type           _Z9moe_vec_qIfLi256ELi8E13block_iq2_xxsLi1EXadL_ZN45_INTERNAL_8d5cb472_14_gguf_kernel_cu_cd24131920vec_dot_iq2_xxs_q8_1EPKvPK10block_q8_1RKiEEEvS3_S3_PT_PS7_iiii,@function
        .size           _Z9moe_vec_qIfLi256ELi8E13block_iq2_xxsLi1EXadL_ZN45_INTERNAL_8d5cb472_14_gguf_kernel_cu_cd24131920vec_dot_iq2_xxs_q8_1EPKvPK10block_q8_1RKiEEEvS3_S3_PT_PS7_iiii,(.L_x_1182 - _Z9moe_vec_qIfLi256ELi8E13block_iq2_xxsLi1EXadL_ZN45_INTERNAL_8d5cb472_14_gguf_kernel_cu_cd24131920vec_dot_iq2_xxs_q8_1EPKvPK10block_q8_1RKiEEEvS3_S3_PT_PS7_iiii)
        .other          _Z9moe_vec_qIfLi256ELi8E13block_iq2_xxsLi1EXadL_ZN45_INTERNAL_8d5cb472_14_gguf_kernel_cu_cd24131920vec_dot_iq2_xxs_q8_1EPKvPK10block_q8_1RKiEEEvS3_S3_PT_PS7_iiii,@"STO_CUDA_ENTRY STV_DEFAULT"
_Z9moe_vec_qIfLi256ELi8E13block_iq2_xxsLi1EXadL_ZN45_INTERNAL_8d5cb472_14_gguf_kernel_cu_cd24131920vec_dot_iq2_xxs_q8_1EPKvPK10block_q8_1RKiEEEvS3_S3_PT_PS7_iiii:
        /* <DEDUP_REMOVED lines=51> */
.L_x_216:
        /* <DEDUP_REMOVED lines=283> */
.L_x_215:
[----:B0-----:R-:W-:Y:S05]  /*14e0*/  BSYNC.RECONVERGENT B0 ;  /* 0x0000000000007941 */ /* 0x001fea0003800200 */
.L_x_214:
        /* <DEDUP_REMOVED lines=17> */
.L_x_217:
        /* <DEDUP_REMOVED lines=16> */
.L_x_1182:


//--------------------- .text._Z9moe_vec_qIfLi256ELi32E10block_q6_KLi1EXadL_ZN45_INTERNAL_8d5cb472_14_gguf_kernel_cu_cd24131917vec_dot_q6_K_q8_1EPKvPK10block_q8_1RKiEEEvS3_S3_PT_PS7_iiii --------------------------
	.section	.text._Z9moe_vec_qIfLi256ELi32E10block_q6_KLi1EXadL_ZN45_INTERNAL_8d5cb472_14_gguf_kernel_cu_cd24131917vec_dot_q6_K_q8_1EPKvPK10block_q8_1RKiEEEvS3_S3_PT_PS7_iiii,"ax",@progbits
	.align	128
.text._Z9moe_vec_qIfLi256ELi32E10block_q6_KLi1EXadL_ZN45_INTERNAL_8d5cb472_14_gguf_kernel_cu_cd24131917vec_dot_q6_K_q8_1EPKvPK10block_q8_1RKiEEEvS3_S3_PT_PS7_iiii:
        .type           _Z9moe_vec_qIfLi256ELi32E10block_q6_KLi1EXadL_ZN45_INTERNAL_8d5cb472_14_gguf_kernel_cu_cd24131917vec_dot_q6_K_q8_1EPKvPK10block_q8_1RKiEEEvS3_S3_PT_PS7_iiii,@function
        .size           _Z9moe_vec_qIfLi256ELi32E10block_q6_KLi1EXadL_ZN45_INTERNAL_8d5cb472_14_gguf_kernel_cu_cd24131917vec_dot_q6_K_q8_1EPKvPK10block_q8_1RKiEEEvS3_S3_PT_PS7_iiii,(.L_x_1183 - _Z9moe_vec_qIfLi256ELi32E10block_q6_KLi1EXadL_ZN45_INTERNAL_8d5cb472_14_gguf_kernel_cu_cd24131917vec_dot_q6_K_q8_1EPKvPK10block_q8_1RKiEEEvS3_S3_PT_PS7_iiii)
        .other          _Z9moe_vec_qIfLi256ELi32E10block_q6_KLi1EXadL_ZN45_INTERNAL_8d5cb472_14_gguf_kernel_cu_cd24131917vec_dot_q6_K_q8_1EPKvPK10block_q8_1RKiEEEvS3_S3_PT_PS7_iiii,@"STO_CUDA_ENTRY STV_DEFAULT"
_Z9moe_vec_qIfLi256ELi32E10block_q6_KLi1EXadL_ZN45_INTERNAL_8d5cb472_14_gguf_kernel_cu_cd24131917vec_dot_q6_K_q8_1EPKvPK10block_q8_1RKiEEEvS3_S3_PT_PS7_iiii:
        /* <DEDUP_REMOVED lines=137> */
.L_x_221:
[----:B------:R-:W-:Y:S05]  /*0890*/  BSYNC.RECONVERGENT B1 ;  /* 0x0000000000017941 */ /* 0x000fea0003800200 */
.L_x_220:
[----:B------:R-:W-:Y:S05]  /*08a0*/  @!P0 BRA `(.L_x_219) ;  /* 0x0000000800148947 */ /* 0x000fea0003800000 */
[----:B------:R-:W-:Y:S01]  /*08b0*/  IMAD.IADD R2, R20, 0x1, R25 ;  /* 0x0000000114027824 */ /* 0x000fe200078e0219 */
[C---:B------:R-:W-:Y:S01]  /*08c0*/  IADD3 R26, PT, PT, R25.reuse, -UR4, RZ ;  /* 0x80000004191a7c10 */ /* 0x040fe2000fffe0ff */
[----:B------:R-:W-:-:S07]  /*08d0*/  IMAD.SHL.U32 R25, R25, 0x8, RZ ;  /* 0x0000000819197824 */ /* 0x000fce00078e00ff */
.L_x_222:
        /* <DEDUP_REMOVED lines=69> */
[----:B--2---:R-:W-:-:S03]  /*0d30*/  HADD2.F32 R21, -RZ, R18.H0_H0 ;  /* 0x20000012ff157230 */ /* 0x004fc60000004100 */
[----:B------:R-:W-:Y:S02]  /*0d40*/  IADD3 R13, PT, PT, R13, R27, RZ ;  /* 0x0000001b0d0d7210 */ /* 0x000fe40007ffe0ff */
[----:B------:R-:W-:-:S03]  /*0d50*/  FFMA.FTZ R24, R21, R19, R24 ;  /* 0x0000001315187223 */ /* 0x000fc60000010018 */
        /* <DEDUP_REMOVED lines=58> */
.L_x_219:
[----:B------:R-:W-:Y:S05]  /*1100*/  BSYNC.RECONVERGENT B0 ;  /* 0x0000000000007941 */ /* 0x000fea0003800200 */
.L_x_218:
        /* <DEDUP_REMOVED lines=18> */
.L_x_223:
        /* <DEDUP_REMOVED lines=13> */
.L_x_1183:


//--------------------- .text._Z9moe_vec_qIfLi256ELi32E10block_q5_KLi2EXadL_ZN45_INTERNAL_8d5cb472_14_gguf_kernel_cu_cd24131917vec_dot_q5_K_q8_1EPKvPK10block_q8_1RKiEEEvS3_S3_PT_PS7_iiii --------------------------
	.section	.text._Z9moe_vec_qIfLi256ELi32E10block_q5_KLi2EXadL_ZN45_INTERNAL_8d5cb472_14_gguf_kernel_cu_cd24131917vec_dot_q5_K_q8_1EPKvPK10block_q8_1RKiEEEvS3_S3_PT_PS7_iiii,"ax",@progbits
	.align	128
.text._Z9moe_vec_qIfLi256ELi32E10block_q5_KLi2EXadL_ZN45_INTERNAL_8d5cb472_14_gguf_kernel_cu_cd24131917vec_dot_q5_K_q8_1EPKvPK10block_q8_1RKiEEEvS3_S3_PT_PS7_iiii:
        .type           _Z9moe_vec_qIfLi256ELi32E10block_q5_KLi2EXadL_ZN45_INTERNAL_8d5cb472_14_gguf_kernel_cu_cd24131917vec_dot_q5_K_q8_1EPKvPK10block_q8_1RKiEEEvS3_S3_PT_PS7_iiii,@function
        .size           _Z9moe_vec_qIfLi256ELi32E10block_q5_KLi2EXadL_ZN45_INTERNAL_8d5cb472_14_gguf_kernel_cu_cd24131917vec_dot_q5_K_q8_1EPKvPK10block_q8_1RKiEEEvS3_S3_PT_PS7_iiii,(.L_x_1184 - _Z9moe_vec_qIfLi256ELi32E10block_q5_KLi2EXadL_ZN45_INTERNAL_8d5cb472_14_gguf_kernel_cu_cd24131917vec_dot_q5_K_q8_1EPKvPK10block_q8_1RKiEEEvS3_S3_PT_PS7_iiii)
        .other          _Z9moe_vec_qIfLi256ELi32E10block_q5_KLi2EXadL_ZN45_INTERNAL_8d5cb472_14_gguf_kernel_cu_cd24131917vec_dot_q5_K_q8_1EPKvPK10block_q8_1RKiEEEvS3_S3_PT_PS7_iiii,@"STO_CUDA_ENTRY STV_DEFAULT"
_Z9moe_vec_qIfLi256ELi32E10block_q5_KLi2EXadL_ZN45_INTERNAL_8d5cb472_14_gguf_kernel_cu_cd24131917vec_dot_q5_K_q8_1EPKvPK10block_q8_1RKiEEEvS3_S3_PT_PS7_iiii:
        /* <DEDUP_REMOVED lines=57> */
.L_x_226:
        /* <DEDUP_REMOVED lines=104> */
.L_x_225:
[----:B------:R-:W-:Y:S05]  /*0a10*/  BSYNC.RECONVERGENT B0 ;  /* 0x0000000000007941 */ /* 0x000fea0003800200 */
.L_x_224:
        /* <DEDUP_REMOVED lines=19> */
.L_x_227:
        /* <DEDUP_REMOVED lines=11> */
.L_x_1184:


//--------------------- .text._Z9moe_vec_qIfLi256ELi32E10block_q4_KLi2EXadL_ZN45_INTERNAL_8d5cb472_14_gguf_kernel_cu_cd24131917vec_dot_q4_K_q8_1EPKvPK10block_q8_1RKiEEEvS3_S3_PT_PS7_iiii --------------------------
	.section	.text._Z9moe_vec_qIfLi256ELi32E10block_q4_KLi2EXadL_ZN45_INTERNAL_8d5cb472_14_gguf_kernel_cu_cd24131917vec_dot_q4_K_q8_1EPKvPK10block_q8_1RKiEEEvS3_S3_PT_PS7_iiii,"ax",@progbits
	.align	128
.text._Z9moe_vec_qIfLi256ELi32E10block_q4_KLi2EXadL_ZN45_INTERNAL_8d5cb472_14_gguf_kernel_cu_cd24131917vec_dot_q4_K_q8_1EPKvPK10block_q8_1RKiEEEvS3_S3_PT_PS7_iiii:
        .type           _Z9moe_vec_qIfLi256ELi32E10block_q4_KLi2EXadL_ZN45_INTERNAL_8d5cb472_14_gguf_kernel_cu_cd24131917vec_dot_q4_K_q8_1EPKvPK10block_q8_1RKiEEEvS3_S3_PT_PS7_iiii,@function
        .size           _Z9moe_vec_qIfLi256ELi32E10block_q4_KLi2EXadL_ZN45_INTERNAL_8d5cb472_14_gguf_kernel_cu_cd24131917vec_dot_q4_K_q8_1EPKvPK10block_q8_1RKiEEEvS3_S3_PT_PS7_iiii,(.L_x_1185 - _Z9moe_vec_qIfLi256ELi32E10block_q4_KLi2EXadL_ZN45_INTERNAL_8d5cb472_14_gguf_kernel_cu_cd24131917vec_dot_q4_K_q8_1EPKvPK10block_q8_1RKiEEEvS3_S3_PT_PS7_iiii)
        .other          _Z9moe_vec_qIfLi256ELi32E10block_q4_KLi2EXadL_ZN45_INTERNAL_8d5cb472_14_gguf_kernel_cu_cd24131917vec_dot_q4_K_q8_1EPKvPK10block_q8_1RKiEEEvS3_S3_PT_PS7_iiii,@"STO_CUDA_ENTRY STV_DEFAULT"
_Z9moe_vec_qIfLi256ELi32E10block_q4_KLi2EXadL_ZN45_INTERNAL_8d5cb472_14_gguf_kernel_cu_cd24131917vec_dot_q4_K_q8_1EPKvPK10block_q8_1RKiEEEvS3_S3_PT_PS7_iiii:
        /* <DEDUP_REMOVED lines=51> */
[----:B------:R-:W-:Y:S01]  /*0330*/  IMAD R25, R0, UR4, RZ ;  /* 0x0000000400197c24 */ /* 0x000fe2000f8e02ff */
[----:B------:R-:W-:Y:S01]  /*0340*/  IADD3 R7, PT, PT, R4, UR4, RZ ;  /* 0x0000000404077c10 */ /* 0x000fe2000fffe0ff */
[----:B------:R-:W-:Y:S01]  /*0350*/  IMAD.SHL.U32 R4, R2, 0x4, RZ ;  /* 0x0000000402047824 */ /* 0x000fe200078e00ff */
[----:B------:R-:W-:Y:S01]  /*0360*/  LOP3.LUT R6, R6, 0x1e, RZ, 0xc0, !PT ;  /* 0x0000001e06067812 */ /* 0x000fe200078ec0ff */
[----:B------:R-:W-:Y:S01]  /*0370*/  IMAD.MOV.U32 R23, RZ, RZ, RZ ;  /* 0x000000ffff177224 */ /* 0x000fe200078e00ff */
[----:B------:R-:W-:Y:S02]  /*0380*/  LOP3.LUT P1, RZ, R7, 0x2, RZ, 0xc0, !PT ;  /* 0x0000000207ff7812 */ /* 0x000fe4000782c0ff */
[----:B------:R-:W-:-:S02]  /*0390*/  SHF.R.U32.HI R21, RZ, 0x3, R6 ;  /* 0x00000003ff157819 */ /* 0x000fc40000011606 */
[----:B------:R-:W-:Y:S02]  /*03a0*/  LOP3.LUT R4, R4, 0xc, RZ, 0xc0, !PT ;  /* 0x0000000c04047812 */ /* 0x000fe400078ec0ff */
[----:B------:R-:W-:Y:S01]  /*03b0*/  ISETP.GE.U32.AND P0, PT, R7, 0x2, PT ;  /* 0x000000020700780c */ /* 0x000fe20003f06070 */
[C---:B------:R-:W-:Y:S01]  /*03c0*/  IMAD.SHL.U32 R9, R21.reuse, 0x2, RZ ;  /* 0x0000000215097824 */ /* 0x040fe200078e00ff */
[----:B------:R-:W-:Y:S02]  /*03d0*/  LOP3.LUT R7, R2, 0x3, RZ, 0xc0, !PT ;  /* 0x0000000302077812 */ /* 0x000fe400078ec0ff */
[----:B------:R-:W-:-:S03]  /*03e0*/  LEA R8, R21, R4, 0x5 ;  /* 0x0000000415087211 */ /* 0x000fc600078e28ff */
[----:B------:R-:W-:Y:S06]  /*03f0*/  @P1 BRA `(.L_x_231) ;  /* 0x0000000400381947 */ /* 0x000fec0003800000 */
[----:B------:R-:W0:Y:S01]  /*0400*/  LDC.64 R18, c[0x0][0x380] ;  /* 0x0000e000ff127b82 */ /* 0x000e220000000a00 */
[C---:B------:R-:W-:Y:S01]  /*0410*/  IMAD.IADD R4, R24.reuse, 0x1, R25 ;  /* 0x0000000118047824 */ /* 0x040fe200078e0219 */
[----:B------:R-:W-:-:S04]  /*0420*/  LEA R9, R24, R9, 0x3 ;  /* 0x0000000918097211 */ /* 0x000fc800078e18ff */
[----:B------:R-:W-:-:S04]  /*0430*/  IADD3 R15, P1, PT, R5, R4, RZ ;  /* 0x00000004050f7210 */ /* 0x000fc80007f3e0ff */
[----:B------:R-:W-:-:S05]  /*0440*/  LEA.HI.X.SX32 R13, R4, R13, 0x1, P1 ;  /* 0x0000000d040d7211 */ /* 0x000fca00008f0eff */
[----:B------:R-:W-:Y:S02]  /*0450*/  IMAD R13, R13, 0x90, RZ ;  /* 0x000000900d0d7824 */ /* 0x000fe400078e02ff */
[----:B0-----:R-:W-:-:S04]  /*0460*/  IMAD.WIDE.U32 R18, R15, 0x90, R18 ;  /* 0x000000900f127825 */ /* 0x001fc800078e0012 */
[----:B------:R-:W-:Y:S01]  /*0470*/  IMAD.IADD R19, R19, 0x1, R13 ;  /* 0x0000000113137824 */ /* 0x000fe200078e020d */
[----:B------:R-:W-:Y:S01]  /*0480*/  IADD3 R16, P1, PT, R8, R18, RZ ;  /* 0x0000001208107210 */ /* 0x000fe20007f3e0ff */
        /* <DEDUP_REMOVED lines=57> */
[----:B------:R-:W-:Y:S02]  /*0820*/  I2FP.F32.S32 R12, R15 ;  /* 0x0000000f000c7245 */ /* 0x000fe40000201400 */
[----:B------:R-:W-:Y:S01]  /*0830*/  IADD3 R24, PT, PT, R24, 0x2, RZ ;  /* 0x0000000218187810 */ /* 0x000fe20007ffe0ff */
        /* <DEDUP_REMOVED lines=10> */
.L_x_231:
[----:B------:R-:W-:Y:S05]  /*08e0*/  BSYNC.RECONVERGENT B1 ;  /* 0x0000000000017941 */ /* 0x000fea0003800200 */
.L_x_230:
[----:B------:R-:W-:Y:S05]  /*08f0*/  @!P0 BRA `(.L_x_229) ;  /* 0x0000000800b48947 */ /* 0x000fea0003800000 */
[----:B------:R-:W-:Y:S01]  /*0900*/  IMAD.IADD R4, R25, 0x1, R24 ;  /* 0x0000000119047824 */ /* 0x000fe200078e0218 */
[C---:B------:R-:W-:Y:S01]  /*0910*/  SHF.L.U32 R9, R24.reuse, 0x3, RZ ;  /* 0x0000000318097819 */ /* 0x040fe200000006ff */
[----:B------:R-:W-:-:S07]  /*0920*/  VIADD R22, R24, 0x2 ;  /* 0x0000000218167836 */ /* 0x000fce0000000000 */
.L_x_232:
[----:B------:R-:W0:Y:S01]  /*0930*/  LDC.64 R12, c[0x0][0x380] ;  /* 0x0000e000ff0c7b82 */ /* 0x000e220000000a00 */
[----:B------:R-:W-:Y:S02]  /*0940*/  SHF.R.S32.HI R17, RZ, 0x1f, R5 ;  /* 0x0000001fff117819 */ /* 0x000fe40000011405 */
[----:B------:R-:W-:Y:S02]  /*0950*/  IADD3 R15, P0, PT, R5, R4, RZ ;  /* 0x00000004050f7210 */ /* 0x000fe40007f1e0ff */
[----:B------:R-:W-:Y:S02]  /*0960*/  SHF.R.U32.HI R21, RZ, 0x3, R6 ;  /* 0x00000003ff157819 */ /* 0x000fe40000011606 */
[----:B------:R-:W-:-:S05]  /*0970*/  LEA.HI.X.SX32 R16, R4, R17, 0x1, P0 ;  /* 0x0000001104107211 */ /* 0x000fca00000f0eff */
[----:B------:R-:W-:Y:S02]  /*0980*/  IMAD R17, R16, 0x90, RZ ;  /* 0x0000009010117824 */ /* 0x000fe400078e02ff */
[----:B0-----:R-:W-:-:S04]  /*0990*/  IMAD.WIDE.U32 R14, R15, 0x90, R12 ;  /* 0x000000900f0e7825 */ /* 0x001fc800078e000c */
[----:B------:R-:W-:Y:S02]  /*09a0*/  IMAD.IADD R15, R15, 0x1, R17 ;  /* 0x000000010f0f7824 */ /* 0x000fe400078e0211 */
[----:B------:R-:W-:-:S05]  /*09b0*/  IMAD.WIDE.U32 R18, R21, 0x2, R14 ;  /* 0x0000000215127825 */ /* 0x000fca00078e000e */
[----:B------:R-:W2:Y:S01]  /*09c0*/  LDG.E.U16.CONSTANT R25, desc[UR6][R18.64+0x4] ;  /* 0x0000040612197981 */ /* 0x000ea2000c1e9500 */
[----:B------:R-:W-:-:S03]  /*09d0*/  ISETP.GT.U32.AND P2, PT, R6, 0xf, PT ;  /* 0x0000000f0600780c */ /* 0x000fc60003f44070 */
[----:B------:R-:W3:Y:S10]  /*09e0*/  LDG.E.U16.CONSTANT R17, desc[UR6][R18.64+0x8] ;  /* 0x0000080612117981 */ /* 0x000ef4000c1e9500 */
        /* <DEDUP_REMOVED lines=14> */
[----:B------:R-:W-:-:S03]  /*0ad0*/  @P2 LOP3.LUT R25, R20, 0xf0f, R17, 0xf8, !PT ;  /* 0x00000f0f14192812 */ /* 0x000fc600078ef811 */
[----:B------:R-:W-:Y:S02]  /*0ae0*/  IMAD R27, R26, 0x24, RZ ;  /* 0x000000241a1b7824 */ /* 0x000fe400078e02ff */
[----:B------:R-:W-:-:S03]  /*0af0*/  IMAD.X R17, RZ, RZ, R15, P0 ;  /* 0x000000ffff117224 */ /* 0x000fc600000e060f */
[----:B------:R-:W-:Y:S02]  /*0b00*/  IADD3 R19, PT, PT, R19, R27, RZ ;  /* 0x0000001b13137210 */ /* 0x000fe40007ffe0ff */
        /* <DEDUP_REMOVED lines=36> */
[----:B------:R-:W-:Y:S01]  /*0d50*/  LEA.HI.X.SX32 R25, R25, R18, 0x1, P0 ;  /* 0x0000001219197211 */ /* 0x000fe200000f0eff */
[----:B------:R-:W-:Y:S01]  /*0d60*/  IMAD.WIDE.U32 R12, R15, 0x90, R12 ;  /* 0x000000900f0c7825 */ /* 0x000fe200078e000c */
[----:B------:R-:W-:-:S03]  /*0d70*/  I2FP.F32.S32 R19, R28 ;  /* 0x0000001c00137245 */ /* 0x000fc60000201400 */
[----:B------:R-:W-:Y:S02]  /*0d80*/  IMAD R29, R29, R21, RZ ;  /* 0x000000151d1d7224 */ /* 0x000fe400078e02ff */
[----:B------:R-:W-:Y:S01]  /*0d90*/  IMAD R25, R25, 0x90, RZ ;  /* 0x0000009019197824 */ /* 0x000fe200078e02ff */
[----:B------:R-:W-:Y:S02]  /*0da0*/  ISETP.GE.U32.AND P2, PT, R6, 0x10, PT ;  /* 0x000000100600780c */ /* 0x000fe40003f46070 */
[----:B------:R-:W-:Y:S02]  /*0db0*/  I2FP.F32.S32 R15, R29 ;  /* 0x0000001d000f7245 */ /* 0x000fe40000201400 */
[----:B------:R-:W-:Y:S02]  /*0dc0*/  I2FP.F32.S32 R20, R20 ;  /* 0x0000001400147245 */ /* 0x000fe40000201400 */
[----:B------:R-:W-:Y:S02]  /*0dd0*/  IADD3 R13, PT, PT, R13, R25, RZ ;  /* 0x000000190d0d7210 */ /* 0x000fe40007ffe0ff */
[----:B------:R-:W-:-:S02]  /*0de0*/  SHF.R.U32.HI R29, RZ, 0x3, R6 ;  /* 0x00000003ff1d7819 */ /* 0x000fc40000011606 */
        /* <DEDUP_REMOVED lines=12> */
[----:B------:R-:W-:-:S02]  /*0eb0*/  IMAD.SHL.U32 R15, R29, 0x2, RZ ;  /* 0x000000021d0f7824 */ /* 0x000fc400078e00ff */
[----:B------:R-:W-:Y:S01]  /*0ec0*/  VIADD R26, R9, 0x10 ;  /* 0x00000010091a7836 */ /* 0x000fe20000000000 */
[----:B------:R-:W-:-:S04]  /*0ed0*/  I2FP.F32.S32 R16, R16 ;  /* 0x0000001000107245 */ /* 0x000fc80000201400 */
[----:B------:R-:W-:Y:S01]  /*0ee0*/  IADD3 R15, P1, PT, R15, R26, RZ ;  /* 0x0000001a0f0f7210 */ /* 0x000fe20007f3e0ff */
[----:B------:R-:W-:Y:S01]  /*0ef0*/  FFMA.FTZ R27, R27, R16, R14 ;  /* 0x000000101b1b7223 */ /* 0x000fe2000001000e */
[----:B----4-:R-:W-:Y:S02]  /*0f00*/  HADD2.F32 R14, -RZ, R17.H1_H1 ;  /* 0x30000011ff0e7230 */ /* 0x010fe40000004100 */
[----:B------:R-:W-:-:S03]  /*0f10*/  LEA.HI.X.SX32 R26, R26, RZ, 0x1, P1 ;  /* 0x000000ff1a1a7211 */ /* 0x000fc600008f0eff */
[----:B------:R-:W-:Y:S01]  /*0f20*/  FMUL.FTZ R28, R27, R14 ;  /* 0x0000000e1b1c7220 */ /* 0x000fe20000410000 */
[----:B------:R-:W-:Y:S01]  /*0f30*/  IMAD.WIDE.U32 R14, R15, 0x24, R10 ;  /* 0x000000240f0e7825 */ /* 0x000fe200078e000a */
[----:B------:R-:W-:-:S03]  /*0f40*/  IADD3 R16, P0, PT, R8, R12, RZ ;  /* 0x0000000c08107210 */ /* 0x000fc60007f1e0ff */
[----:B------:R-:W-:Y:S02]  /*0f50*/  IMAD R27, R26, 0x24, RZ ;  /* 0x000000241a1b7824 */ /* 0x000fe400078e02ff */
[----:B------:R-:W-:-:S03]  /*0f60*/  HADD2.F32 R26, -RZ, R17.H0_H0 ;  /* 0x20000011ff1a7230 */ /* 0x000fc60000004100 */
[----:B------:R-:W-:Y:S01]  /*0f70*/  IADD3 R15, PT, PT, R15, R27, RZ ;  /* 0x0000001b0f0f7210 */ /* 0x000fe20007ffe0ff */
[----:B------:R-:W-:Y:S02]  /*0f80*/  IMAD.X R17, RZ, RZ, R13, P0 ;  /* 0x000000ffff117224 */ /* 0x000fe400000e060d */
[----:B0-----:R-:W-:-:S04]  /*0f90*/  FFMA.FTZ R18, R25, R26, -R28 ;  /* 0x0000001a19127223 */ /* 0x001fc8000001081c */
[----:B------:R-:W-:Y:S01]  /*0fa0*/  FADD.FTZ R23, R18, R23 ;  /* 0x0000001712177221 */ /* 0x000fe20000010000 */
[----:B------:R-:W4:Y:S01]  /*0fb0*/  LDG.E.CONSTANT R25, desc[UR6][R16.64+0x20] ;  /* 0x0000200610197981 */ /* 0x000f22000c1e9900 */
[----:B--2---:R-:W-:-:S03]  /*0fc0*/  @P2 SHF.R.U32.HI R19, RZ, 0x2, R24 ;  /* 0x00000002ff132819 */ /* 0x004fc60000011618 */
[----:B------:R4:W2:Y:S01]  /*0fd0*/  LDG.E.CONSTANT R24, desc[UR6][R16.64+0x10] ;  /* 0x0000100610187981 */ /* 0x0008a2000c1e9900 */
        /* <DEDUP_REMOVED lines=60> */
[----:B------:R-:W-:-:S03]  /*13a0*/  IADD3 R22, PT, PT, R22, 0x4, RZ ;  /* 0x0000000416167810 */ /* 0x000fc60007ffe0ff */
[----:B------:R-:W-:Y:S01]  /*13b0*/  FADD.FTZ R23, R23, R12 ;  /* 0x0000000c17177221 */ /* 0x000fe20000010000 */
[----:B------:R-:W-:Y:S06]  /*13c0*/  @!P0 BRA `(.L_x_232) ;  /* 0xfffffff400588947 */ /* 0x000fec000383ffff */
.L_x_229:
[----:B------:R-:W-:Y:S05]  /*13d0*/  BSYNC.RECONVERGENT B0 ;  /* 0x0000000000007941 */ /* 0x000fea0003800200 */
.L_x_228:
        /* <DEDUP_REMOVED lines=18> */
.L_x_233:
        /* <DEDUP_REMOVED lines=16> */
.L_x_1185:


//--------------------- .text._Z9moe_vec_qIfLi256ELi16E10block_q3_KLi1EXadL_ZN45_INTERNAL_8d5cb472_14_gguf_kernel_cu_cd24131917vec_dot_q3_K_q8_1EPKvPK10block_q8_1RKiEEEvS3_S3_PT_PS7_iiii --------------------------
	.section	.text._Z9moe_vec_qIfLi256ELi16E10block_q3_KLi1EXadL_ZN45_INTERNAL_8d5cb472_14_gguf_kernel_cu_cd24131917vec_dot_q3_K_q8_1EPKvPK10block_q8_1RKiEEEvS3_S3_PT_PS7_iiii,"ax",@progbits
	.align	128
.text._Z9moe_vec_qIfLi256ELi16E10block_q3_KLi1EXadL_ZN45_INTERNAL_8d5cb472_14_gguf_kernel_cu_cd24131917vec_dot_q3_K_q8_1EPKvPK10block_q8_1RKiEEEvS3_S3_PT_PS7_iiii:
        .type           _Z9moe_vec_qIfLi256ELi16E10block_q3_KLi1EXadL_ZN45_INTERNAL_8d5cb472_14_gguf_kernel_cu_cd24131917vec_dot_q3_K_q8_1EPKvPK10block_q8_1RKiEEEvS3_S3_PT_PS7_iiii,@function
        .size           _Z9moe_vec_qIfLi256ELi16E10block_q3_KLi1EXadL_ZN45_INTERNAL_8d5cb472_14_gguf_kernel_cu_cd24131917vec_dot_q3_K_q8_1EPKvPK10block_q8_1RKiEEEvS3_S3_PT_PS7_iiii,(.L_x_1186 - _Z9moe_vec_qIfLi256ELi16E10block_q3_KLi1EXadL_ZN45_INTERNAL_8d5cb472_14_gguf_kernel_cu_cd24131917vec_dot_q3_K_q8_1EPKvPK10block_q8_1RKiEEEvS3_S3_PT_PS7_iiii)
        .other          _Z9moe_vec_qIfLi256ELi16E10block_q3_KLi1EXadL_ZN45_INTERNAL_8d5cb472_14_gguf_kernel_cu_cd24131917vec_dot_q3_K_q8_1EPKvPK10block_q8_1RKiEEEvS3_S3_PT_PS7_iiii,@"STO_CUDA_ENTRY STV_DEFAULT"
_Z9moe_vec_qIfLi256ELi16E10block_q3_KLi1EXadL_ZN45_INTERNAL_8d5cb472_14_gguf_kernel_cu_cd24131917vec_dot_q3_K_q8_1EPKvPK10block_q8_1RKiEEEvS3_S3_PT_PS7_iiii:
        /* <DEDUP_REMOVED lines=57> */
.L_x_236:
        /* <DEDUP_REMOVED lines=145> */
.L_x_235:
[----:B------:R-:W-:Y:S05]  /*0ca0*/  BSYNC.RECONVERGENT B0 ;  /* 0x0000000000007941 */ /* 0x000fea0003800200 */
.L_x_234:
        /* <DEDUP_REMOVED lines=18> */
.L_x_237:
        /* <DEDUP_REMOVED lines=11> */
.L_x_1186:


//--------------------- .text._Z9moe_vec_qIfLi256ELi16E10block_q2_KLi1EXadL_ZN45_INTERNAL_8d5cb472_14_gguf_kernel_cu_cd24131917vec_dot_q2_K_q8_1EPKvPK10block_q8_1RKiEEEvS3_S3_PT_PS7_iiii --------------------------
	.section	.text._Z9moe_vec_qIfLi256ELi16E10block_q2_KLi1EXadL_ZN45_INTERNAL_8d5cb472_14_gguf_kernel_cu_cd24131917vec_dot_q2_K_q8_1EPKvPK10block_q8_1RKiEEEvS3_S3_PT_PS7_iiii,"ax",@progbits
	.align	128
.text._Z9moe_vec_qIfLi256ELi16E10block_q2_KLi1EXadL_ZN45_INTERNAL_8d5cb472_14_gguf_kernel_cu_cd24131917vec_dot_q2_K_q8_1EPKvPK10block_q8_1RKiEEEvS3_S3_PT_PS7_iiii:
        .type           _Z9moe_vec_qIfLi256ELi16E10block_q2_KLi1EXadL_ZN45_INTERNAL_8d5cb472_14_gguf_kernel_cu_cd24131917vec_dot_q2_K_q8_1EPKvPK10block_q8_1RKiEEEvS3_S3_PT_PS7_iiii,@function
        .size           _Z9moe_vec_qIfLi256ELi16E10block_q2_KLi1EXadL_ZN45_INTERNAL_8d5cb472_14_gguf_kernel_cu_cd24131917vec_dot_q2_K_q8_1EPKvPK10block_q8_1RKiEEEvS3_S3_PT_PS7_iiii,(.L_x_1187 - _Z9moe_vec_qIfLi256ELi16E10block_q2_KLi1EXadL_ZN45_INTERNAL_8d5cb472_14_gguf_kernel_cu_cd24131917vec_dot_q2_K_q8_1EPKvPK10block_q8_1RKiEEEvS3_S3_PT_PS7_iiii)
        .other          _Z9moe_vec_qIfLi256ELi16E10block_q2_KLi1EXadL_ZN45_INTERNAL_8d5cb472_14_gguf_kernel_cu_cd24131917vec_dot_q2_K_q8_1EPKvPK10block_q8_1RKiEEEvS3_S3_PT_PS7_iiii,@"STO_CUDA_ENTRY STV_DEFAULT"
_Z9moe_vec_qIfLi256ELi16E10block_q2_KLi1EXadL_ZN45_INTERNAL_8d5cb472_14_gguf_kernel_cu_cd24131917vec_dot_q2_K_q8_1EPKvPK10block_q8_1RKiEEEvS3_S3_PT_PS7_iiii:
        /* <DEDUP_REMOVED lines=53> */
.L_x_240:
        /* <DEDUP_REMOVED lines=13> */
[----:B0-----:R-:W-:-:S04]  /*0420*/  IMAD.WIDE.U32 R12, R11, 0x54, R12 ;  /* 0x000000540b0c7825 */ /* 0x001fc800078e000c */
[----:B------:R-:W-:Y:S01]  /*0430*/  IMAD R11, R10, 0x54, RZ ;  /* 0x000000540a0b7824 */ /* 0x000fe200078e02ff */
[-C--:B------:R-:W-:Y:S01]  /*0440*/  IADD3 R28, P2, PT, R7, R12.reuse, RZ ;  /* 0x0000000c071c7210 */ /* 0x080fe20007f5e0ff */
[----:B------:R-:W-:Y:S01]  /*0450*/  IMAD.X R17, RZ, RZ, R19, P1 ;  /* 0x000000ffff117224 */ /* 0x000fe200008e0613 */
[----:B------:R-:W-:Y:S01]  /*0460*/  IADD3 R20, P0, PT, R21, R12, RZ ;  /* 0x0000000c15147210 */ /* 0x000fe20007f1e0ff */
[----:B------:R-:W-:-:S03]  /*0470*/  IMAD.IADD R13, R13, 0x1, R11 ;  /* 0x000000010d0d7824 */ /* 0x000fc600078e020b */
[----:B------:R-:W3:Y:S02]  /*0480*/  LDG.E.CONSTANT R23, desc[UR6][R16.64+0x28] ;  /* 0x0000280610177981 */ /* 0x000ee4000c1e9900 */
[-C--:B------:R-:W-:Y:S02]  /*0490*/  IADD3.X R29, PT, PT, RZ, R13.reuse, RZ, P2, !PT ;  /* 0x0000000dff1d7210 */ /* 0x080fe400017fe4ff */
[----:B------:R-:W-:Y:S01]  /*04a0*/  IADD3.X R21, PT, PT, RZ, R13, RZ, P0, !PT ;  /* 0x0000000dff157210 */ /* 0x000fe200007fe4ff */
[----:B------:R-:W4:Y:S04]  /*04b0*/  LDG.E.CONSTANT R26, desc[UR6][R16.64+0x4c] ;  /* 0x00004c06101a7981 */ /* 0x000f28000c1e9900 */
[----:B------:R-:W5:Y:S04]  /*04c0*/  LDG.E.U8.CONSTANT R10, desc[UR6][R28.64] ;  /* 0x000000061c0a7981 */ /* 0x000f68000c1e9100 */
[----:B------:R-:W2:Y:S04]  /*04d0*/  LDG.E.CONSTANT R11, desc[UR6][R20.64+0x10] ;  /* 0x00001006140b7981 */ /* 0x000ea8000c1e9900 */
[----:B------:R-:W3:Y:S04]  /*04e0*/  LDG.E.U8.CONSTANT R22, desc[UR6][R28.64+0x2] ;  /* 0x000002061c167981 */ /* 0x000ee8000c1e9100 */
[----:B------:R-:W4:Y:S04]  /*04f0*/  LDG.E.U8.CONSTANT R24, desc[UR6][R28.64+0x4] ;  /* 0x000004061c187981 */ /* 0x000f28000c1e9100 */
[----:B------:R-:W3:Y:S04]  /*0500*/  LDG.E.CONSTANT R20, desc[UR6][R16.64+0x4] ;  /* 0x0000040610147981 */ /* 0x000ee8000c1e9900 */
[----:B------:R-:W4:Y:S04]  /*0510*/  LDG.E.U16.CONSTANT R21, desc[UR6][R18.64] ;  /* 0x0000000612157981 */ /* 0x000f28000c1e9500 */
[----:B------:R5:W4:Y:S04]  /*0520*/  LDG.E.U8.CONSTANT R27, desc[UR6][R28.64+0x6] ;  /* 0x000006061c1b7981 */ /* 0x000b28000c1e9100 */
[----:B------:R-:W4:Y:S04]  /*0530*/  LDG.E.CONSTANT R16, desc[UR6][R16.64+0x70] ;  /* 0x0000700610107981 */ /* 0x000f28000c1e9900 */
[----:B------:R2:W4:Y:S04]  /*0540*/  LDG.E.CONSTANT R12, desc[UR6][R12.64+0x50] ;  /* 0x000050060c0c7981 */ /* 0x000528000c1e9900 */
[----:B------:R-:W4:Y:S04]  /*0550*/  LDG.E.U16.CONSTANT R28, desc[UR6][R18.64+0x48] ;  /* 0x00004806121c7981 */ /* 0x000f28000c1e9500 */
[----:B------:R0:W4:Y:S01]  /*0560*/  LDG.E.U16.CONSTANT R18, desc[UR6][R18.64+0x6c] ;  /* 0x00006c0612127981 */ /* 0x000122000c1e9500 */
[----:B------:R-:W-:-:S05]  /*0570*/  VIADD R9, R9, 0x2 ;  /* 0x0000000209097836 */ /* 0x000fca0000000000 */
[----:B------:R-:W-:Y:S02]  /*0580*/  ISETP.GE.U32.AND P0, PT, R9, UR4, PT ;  /* 0x0000000409007c0c */ /* 0x000fe4000bf06070 */
[----:B------:R-:W-:Y:S02]  /*0590*/  IADD3 R8, PT, PT, R8, 0x10, RZ ;  /* 0x0000001008087810 */ /* 0x000fe40007ffe0ff */
[----:B------:R-:W-:Y:S02]  /*05a0*/  IADD3 R4, PT, PT, R4, 0x2, RZ ;  /* 0x0000000204047810 */ /* 0x000fe40007ffe0ff */
[----:B-----5:R-:W-:Y:S02]  /*05b0*/  SHF.R.U32.HI R29, RZ, 0x4, R10 ;  /* 0x00000004ff1d7819 */ /* 0x020fe4000001160a */
[----:B--2---:R-:W-:Y:S02]  /*05c0*/  LOP3.LUT R13, R11, 0x3030303, RZ, 0xc0, !PT ;  /* 0x030303030b0d7812 */ /* 0x004fe400078ec0ff */
[----:B------:R-:W-:-:S02]  /*05d0*/  LEA R17, R29, R29, 0x8 ;  /* 0x0000001d1d117211 */ /* 0x000fc400078e40ff */
[----:B------:R-:W-:Y:S02]  /*05e0*/  LOP3.LUT R29, R10, 0xf, RZ, 0xc0, !PT ;  /* 0x0000000f0a1d7812 */ /* 0x000fe400078ec0ff */
[----:B------:R-:W-:Y:S01]  /*05f0*/  LEA R17, R17, R17, 0x10 ;  /* 0x0000001111117211 */ /* 0x000fe200078e80ff */
[----:B---3--:R-:W-:-:S04]  /*0600*/  IDP.4A.S8.S8 R10, R13, R20, RZ ;  /* 0x000000140d0a7226 */ /* 0x008fc800000006ff */
[----:B------:R-:W-:Y:S02]  /*0610*/  IDP.4A.S8.S8 R17, R17, R20, RZ ;  /* 0x0000001411117226 */ /* 0x000fe400000006ff */
[----:B------:R-:W-:Y:S01]  /*0620*/  IMAD R10, R10, R29, RZ ;  /* 0x0000001d0a0a7224 */ /* 0x000fe200078e02ff */
[----:B------:R-:W-:Y:S01]  /*0630*/  SHF.R.U32.HI R29, RZ, 0x2, R11 ;  /* 0x00000002ff1d7819 */ /* 0x000fe2000001160b */
[----:B----4-:R-:W-:-:S03]  /*0640*/  HADD2.F32 R21, -RZ, R21.H0_H0 ;  /* 0x20000015ff157230 */ /* 0x010fc60000004100 */
        /* <DEDUP_REMOVED lines=9> */
[----:B0-----:R-:W-:Y:S01]  /*06e0*/  SHF.R.U32.HI R19, RZ, 0x4, R24 ;  /* 0x00000004ff137819 */ /* 0x001fe20000011618 */
        /* <DEDUP_REMOVED lines=41> */
.L_x_239:
[----:B------:R-:W-:Y:S05]  /*0980*/  BSYNC.RECONVERGENT B0 ;  /* 0x0000000000007941 */ /* 0x000fea0003800200 */
.L_x_238:
        /* <DEDUP_REMOVED lines=18> */
.L_x_241:
        /* <DEDUP_REMOVED lines=13> */
.L_x_1187:


//--------------------- .text._Z9moe_vec_qIfLi32ELi8E10block_q8_0Li2EXadL_ZN45_INTERNAL_8d5cb472_14_gguf_kernel_cu_cd24131917vec_dot_q8_0_q8_1EPKvPK10block_q8_1RKiEEEvS3_S3_PT_PS7_iiii --------------------------
	.section	.text._Z9moe_vec_qIfLi32ELi8E10block_q8_0Li2EXadL_ZN45_INTERNAL_8d5cb472_14_gguf_kernel_cu_cd24131917vec_dot_q8_0_q8_1EPKvPK10block_q8_1RKiEEEvS3_S3_PT_PS7_iiii,"ax",@progbits
	.align	128
.text._Z9moe_vec_qIfLi32ELi8E10block_q8_0Li2EXadL_ZN45_INTERNAL_8d5cb472_14_gguf_kernel_cu_cd24131917vec_dot_q8_0_q8_1EPKvPK10block_q8_1RKiEEEvS3_S3_PT_PS7_iiii:
        .type           _Z9moe_vec_qIfLi32ELi8E10block_q8_0Li2EXadL_ZN45_INTERNAL_8d5cb472_14_gguf_kernel_cu_cd24131917vec_dot_q8_0_q8_1EPKvPK10block_q8_1RKiEEEvS3_S3_PT_PS7_iiii,@function
        .size           _Z9moe_vec_qIfLi32ELi8E10block_q8_0Li2EXadL_ZN45_INTERNAL_8d5cb472_14_gguf_kernel_cu_cd24131917vec_dot_q8_0_q8_1EPKvPK10block_q8_1RKiEEEvS3_S3_PT_PS7_iiii,(.L_x_1188 - _Z9moe_vec_qIfLi32ELi8E10block_q8_0Li2EXadL_ZN45_INTERNAL_8d5cb472_14_gguf_kernel_cu_cd24131917vec_dot_q8_0_q8_1EPKvPK10block_q8_1RKiEEEvS3_S3_PT_PS7_iiii)
        .other          _Z9moe_vec_qIfLi32ELi8E10block_q8_0Li2EXadL_ZN45_INTERNAL_8d5cb472_14_gguf_kernel_cu_cd24131917vec_dot_q8_0_q8_1EPKvPK10block_q8_1RKiEEEvS3_S3_PT_PS7_iiii,@"STO_CUDA_ENTRY STV_DEFAULT"
_Z9moe_vec_qIfLi32ELi8E10block_q8_0Li2EXadL_ZN45_INTERNAL_8d5cb472_14_gguf_kernel_cu_cd24131917vec_dot_q8_0_q8_1EPKvPK10block_q8_1RKiEEEvS3_S3_PT_PS7_iiii:
        /* <DEDUP_REMOVED lines=64> */
.L_x_246:
        /* <DEDUP_REMOVED lines=33> */
.L_x_245:
[----:B------:R-:W-:Y:S05]  /*0610*/  BSYNC.RECONVERGENT B1 ;  /* 0x0000000000017941 */ /* 0x000fea0003800200 */
.L_x_244:
[----:B------:R-:W-:Y:S05]  /*0620*/  @!P0 BRA `(.L_x_243) ;  /* 0x0000000400c48947 */ /* 0x000fea0003800000 */
[----:B------:R-:W-:Y:S01]  /*0630*/  SHF.L.U32 R8, R2, 0x3, RZ ;  /* 0x0000000302087819 */ /* 0x000fe200000006ff */
[----:B------:R-:W-:Y:S02]  /*0640*/  VIADD R6, R19, 0x10 ;  /* 0x0000001013067836 */ /* 0x000fe40000000000 */
[----:B------:R-:W-:Y:S01]  /*0650*/  IMAD R4, R0, UR4, R19 ;  /* 0x0000000400047c24 */ /* 0x000fe2000f8e0213 */
[----:B------:R-:W-:-:S07]  /*0660*/  LOP3.LUT R8, R8, 0x18, RZ, 0xc0, !PT ;  /* 0x0000001808087812 */ /* 0x000fce00078ec0ff */
.L_x_247:
        /* <DEDUP_REMOVED lines=46> */
[----:B------:R-:W-:Y:S02]  /*0950*/  IADD3 R22, PT, PT, R4, 0x10, RZ ;  /* 0x0000001004167810 */ /* 0x000fe40007ffe0ff */
[----:B--2---:R-:W-:Y:S02]  /*0960*/  LEA R28, R28, R9, 0x10 ;  /* 0x000000091c1c7211 */ /* 0x004fe400078e80ff */
[----:B------:R-:W-:-:S04]  /*0970*/  IADD3 R9, P0, PT, R5, R22, RZ ;  /* 0x0000001605097210 */ /* 0x000fc80007f1e0ff */
[----:B------:R-:W-:Y:S01]  /*0980*/  LEA.HI.X.SX32 R22, R22, R7, 0x1, P0 ;  /* 0x0000000716167211 */ /* 0x000fe200000f0eff */
[----:B------:R-:W-:-:S04]  /*0990*/  IMAD.WIDE.U32 R20, R9, 0x22, R12 ;  /* 0x0000002209147825 */ /* 0x000fc800078e000c */
[----:B------:R-:W-:Y:S01]  /*09a0*/  IMAD R9, R22, 0x22, RZ ;  /* 0x0000002216097824 */ /* 0x000fe200078e02ff */
[----:B0-----:R-:W-:-:S03]  /*09b0*/  IADD3 R18, P0, PT, R8, R20, RZ ;  /* 0x0000001408127210 */ /* 0x001fc60007f1e0ff */
[----:B------:R-:W-:Y:S02]  /*09c0*/  IMAD.IADD R21, R21, 0x1, R9 ;  /* 0x0000000115157824 */ /* 0x000fe400078e0209 */
[----:B---3--:R-:W-:Y:S02]  /*09d0*/  HADD2.F32 R24, -RZ, R24.H0_H0 ;  /* 0x20000018ff187230 */ /* 0x008fe40000004100 */
[----:B----4-:R-:W-:Y:S01]  /*09e0*/  HADD2.F32 R9, -RZ, R19.H0_H0 ;  /* 0x20000013ff097230 */ /* 0x010fe20000004100 */
[----:B------:R-:W-:Y:S01]  /*09f0*/  IADD3.X R19, PT, PT, RZ, R21, RZ, P0, !PT ;  /* 0x00000015ff137210 */ /* 0x000fe200007fe4ff */
[----:B------:R-:W-:Y:S01]  /*0a00*/  IDP.4A.S8.S8 R25, R25, R26, RZ ;  /* 0x0000001a19197226 */ /* 0x000fe200000006ff */
[----:B------:R0:W2:Y:S02]  /*0a10*/  LDG.E.U16.CONSTANT R20, desc[UR6][R20.64] ;  /* 0x0000000614147981 */ /* 0x0000a4000c1e9500 */
[----:B------:R-:W-:Y:S01]  /*0a20*/  FMUL.FTZ R24, R9, R24 ;  /* 0x0000001809187220 */ /* 0x000fe20000410000 */
[----:B------:R-:W-:Y:S01]  /*0a30*/  IDP.4A.S8.S8 R27, R28, R27, R25 ;  /* 0x0000001b1c1b7226 */ /* 0x000fe20000000619 */
[----:B------:R-:W3:Y:S04]  /*0a40*/  LDG.E.U16.CONSTANT R9, desc[UR6][R18.64+0x6] ;  /* 0x0000060612097981 */ /* 0x000ee8000c1e9500 */
[----:B------:R-:W3:Y:S04]  /*0a50*/  LDG.E.U16.CONSTANT R26, desc[UR6][R18.64+0x8] ;  /* 0x00000806121a7981 */ /* 0x000ee8000c1e9500 */
[----:B------:R-:W4:Y:S04]  /*0a60*/  LDG.E.U16.CONSTANT R22, desc[UR6][R18.64+0x2] ;  /* 0x0000020612167981 */ /* 0x000f28000c1e9500 */
[----:B------:R-:W4:Y:S01]  /*0a70*/  LDG.E.U16.CONSTANT R25, desc[UR6][R18.64+0x4] ;  /* 0x0000040612197981 */ /* 0x000f22000c1e9500 */
[----:B------:R-:W-:-:S04]  /*0a80*/  IADD3 R28, PT, PT, R4, 0x18, RZ ;  /* 0x00000018041c7810 */ /* 0x000fc80007ffe0ff */
[----:B------:R-:W-:-:S04]  /*0a90*/  IADD3 R29, P0, PT, R5, R28, RZ ;  /* 0x0000001c051d7210 */ /* 0x000fc80007f1e0ff */
[----:B------:R-:W-:Y:S02]  /*0aa0*/  LEA.HI.X.SX32 R28, R28, R7, 0x1, P0 ;  /* 0x000000071c1c7211 */ /* 0x000fe400000f0eff */
[----:B------:R-:W-:Y:S01]  /*0ab0*/  I2FP.F32.S32 R27, R27 ;  /* 0x0000001b001b7245 */ /* 0x000fe20000201400 */
[----:B------:R-:W-:Y:S01]  /*0ac0*/  IMAD.WIDE.U32 R12, R29, 0x22, R12 ;  /* 0x000000221d0c7825 */ /* 0x000fe200078e000c */
[----:B------:R-:W5:Y:S03]  /*0ad0*/  LDG.E.CONSTANT R19, desc[UR6][R16.64+0x248] ;  /* 0x0002480610137981 */ /* 0x000f66000c1e9900 */
[----:B0-----:R-:W-:Y:S02]  /*0ae0*/  IMAD R21, R28, 0x22, RZ ;  /* 0x000000221c157824 */ /* 0x001fe400078e02ff */
[----:B------:R-:W-:Y:S01]  /*0af0*/  FFMA.FTZ R23, R24, R27, R23 ;  /* 0x0000001b18177223 */ /* 0x000fe20000010017 */
[----:B------:R-:W5:Y:S01]  /*0b00*/  LDG.E.CONSTANT R28, desc[UR6][R16.64+0x244] ;  /* 0x00024406101c7981 */ /* 0x000f62000c1e9900 */
[----:B------:R-:W-:-:S03]  /*0b10*/  IMAD.IADD R13, R13, 0x1, R21 ;  /* 0x000000010d0d7824 */ /* 0x000fc600078e0215 */
[----:B------:R-:W5:Y:S04]  /*0b20*/  LDG.E.U16.CONSTANT R24, desc[UR6][R14.64+0x240] ;  /* 0x000240060e187981 */ /* 0x000f68000c1e9500 */
[----:B------:R0:W5:Y:S04]  /*0b30*/  LDG.E.U16.CONSTANT R27, desc[UR6][R14.64+0x360] ;  /* 0x000360060e1b7981 */ /* 0x000168000c1e9500 */
[----:B------:R-:W5:Y:S04]  /*0b40*/  LDG.E.CONSTANT R18, desc[UR6][R16.64+0x364] ;  /* 0x0003640610127981 */ /* 0x000f68000c1e9900 */
[----:B------:R1:W5:Y:S01]  /*0b50*/  LDG.E.CONSTANT R29, desc[UR6][R16.64+0x368] ;  /* 0x00036806101d7981 */ /* 0x000362000c1e9900 */
[----:B0-----:R-:W-:-:S03]  /*0b60*/  IADD3 R14, P0, PT, R8, R12, RZ ;  /* 0x0000000c080e7210 */ /* 0x001fc60007f1e0ff */
[----:B------:R-:W5:Y:S01]  /*0b70*/  LDG.E.U16.CONSTANT R12, desc[UR6][R12.64] ;  /* 0x000000060c0c7981 */ /* 0x000f62000c1e9500 */
[----:B------:R-:W-:-:S05]  /*0b80*/  IADD3.X R15, PT, PT, RZ, R13, RZ, P0, !PT ;  /* 0x0000000dff0f7210 */ /* 0x000fca00007fe4ff */
        /* <DEDUP_REMOVED lines=27> */
.L_x_243:
[----:B------:R-:W-:Y:S05]  /*0d40*/  BSYNC.RECONVERGENT B0 ;  /* 0x0000000000007941 */ /* 0x000fea0003800200 */
.L_x_242:
        /* <DEDUP_REMOVED lines=17> */
.L_x_248:
        /* <DEDUP_REMOVED lines=10> */
.L_x_1188:


//--------------------- .text._Z9moe_vec_qIfLi32ELi4E10block_q5_1Li2EXadL_ZN45_INTERNAL_8d5cb472_14_gguf_kernel_cu_cd24131917vec_dot_q5_1_q8_1EPKvPK10block_q8_1RKiEEEvS3_S3_PT_PS7_iiii --------------------------
	.section	.text._Z9moe_vec_qIfLi32ELi4E10block_q5_1Li2EXadL_ZN45_INTERNAL_8d5cb472_14_gguf_kernel_cu_cd24131917vec_dot_q5_1_q8_1EPKvPK10block_q8_1RKiEEEvS3_S3_PT_PS7_iiii,"ax",@progbits
	.align	128
.text._Z9moe_vec_qIfLi32ELi4E10block_q5_1Li2EXadL_ZN45_INTERNAL_8d5cb472_14_gguf_kernel_cu_cd24131917vec_dot_q5_1_q8_1EPKvPK10block_q8_1RKiEEEvS3_S3_PT_PS7_iiii:
        .type           _Z9moe_vec_qIfLi32ELi4E10block_q5_1Li2EXadL_ZN45_INTERNAL_8d5cb472_14_gguf_kernel_cu_cd24131917vec_dot_q5_1_q8_1EPKvPK10block_q8_1RKiEEEvS3_S3_PT_PS7_iiii,@function
        .size           _Z9moe_vec_qIfLi32ELi4E10block_q5_1Li2EXadL_ZN45_INTERNAL_8d5cb472_14_gguf_kernel_cu_cd24131917vec_dot_q5_1_q8_1EPKvPK10block_q8_1RKiEEEvS3_S3_PT_PS7_iiii,(.L_x_1189 - _Z9moe_vec_qIfLi32ELi4E10block_q5_1Li2EXadL_ZN45_INTERNAL_8d5cb472_14_gguf_kernel_cu_cd24131917vec_dot_q5_1_q8_1EPKvPK10block_q8_1RKiEEEvS3_S3_PT_PS7_iiii)
        .other          _Z9moe_vec_qIfLi32ELi4E10block_q5_1Li2EXadL_ZN45_INTERNAL_8d5cb472_14_gguf_kernel_cu_cd24131917vec_dot_q5_1_q8_1EPKvPK10block_q8_1RKiEEEvS3_S3_PT_PS7_iiii,@"STO_CUDA_ENTRY STV_DEFAULT"
_Z9moe_vec_qIfLi32ELi4E10block_q5_1Li2EXadL_ZN45_INTERNAL_8d5cb472_14_gguf_kernel_cu_cd24131917vec_dot_q5_1_q8_1EPKvPK10block_q8_1RKiEEEvS3_S3_PT_PS7_iiii:
        /* <DEDUP_REMOVED lines=51> */
.L_x_251:
        /* <DEDUP_REMOVED lines=77> */
.L_x_250:
[----:B------:R-:W-:Y:S05]  /*0800*/  BSYNC.RECONVERGENT B0 ;  /* 0x0000000000007941 */ /* 0x000fea0003800200 */
.L_x_249:
        /* <DEDUP_REMOVED lines=17> */
.L_x_252:
        /* <DEDUP_REMOVED lines=14> */
.L_x_1189:


//--------------------- .text._Z9moe_vec_qIfLi32ELi4E10block_q5_0Li2EXadL_ZN45_INTERNAL_8d5cb472_14_gguf_kernel_cu_cd24131917vec_dot_q5_0_q8_1EPKvPK10block_q8_1RKiEEEvS3_S3_PT_PS7_iiii --------------------------
	.section	.text._Z9moe_vec_qIfLi32ELi4E10block_q5_0Li2EXadL_ZN45_INTERNAL_8d5cb472_14_gguf_kernel_cu_cd24131917vec_dot_q5_0_q8_1EPKvPK10block_q8_1RKiEEEvS3_S3_PT_PS7_iiii,"ax",@progbits
	.align	128
.text._Z9moe_vec_qIfLi32ELi4E10block_q5_0Li2EXadL_ZN45_INTERNAL_8d5cb472_14_gguf_kernel_cu_cd24131917vec_dot_q5_0_q8_1EPKvPK10block_q8_1RKiEEEvS3_S3_PT_PS7_iiii:
        .type           _Z9moe_vec_qIfLi32ELi4E10block_q5_0Li2EXadL_ZN45_INTERNAL_8d5cb472_14_gguf_kernel_cu_cd24131917vec_dot_q5_0_q8_1EPKvPK10block_q8_1RKiEEEvS3_S3_PT_PS7_iiii,@function
        .size           _Z9moe_vec_qIfLi32ELi4E10block_q5_0Li2EXadL_ZN45_INTERNAL_8d5cb472_14_gguf_kernel_cu_cd24131917vec_dot_q5_0_q8_1EPKvPK10block_q8_1RKiEEEvS3_S3_PT_PS7_iiii,(.L_x_1190 - _Z9moe_vec_qIfLi32ELi4E10block_q5_0Li2EXadL_ZN45_INTERNAL_8d5cb472_14_gguf_kernel_cu_cd24131917vec_dot_q5_0_q8_1EPKvPK10block_q8_1RKiEEEvS3_S3_PT_PS7_iiii)
        .other          _Z9moe_vec_qIfLi32ELi4E10block_q5_0Li2EXadL_ZN45_INTERNAL_8d5cb472_14_gguf_kernel_cu_cd24131917vec_dot_q5_0_q8_1EPKvPK10block_q8_1RKiEEEvS3_S3_PT_PS7_iiii,@"STO_CUDA_ENTRY STV_DEFAULT"
_Z9moe_vec_qIfLi32ELi4E10block_q5_0Li2EXadL_ZN45_INTERNAL_8d5cb472_14_gguf_kernel_cu_cd24131917vec_dot_q5_0_q8_1EPKvPK10block_q8_1RKiEEEvS3_S3_PT_PS7_iiii:
        /* <DEDUP_REMOVED lines=47> */
[----:B------:R-:W-:Y:S02]  /*02f0*/  IMAD.SHL.U32 R17, R12, 0x8, RZ ;  /* 0x000000080c117824 */ /* 0x000fe400078e00ff */
[----:B------:R-:W-:Y:S02]  /*0300*/  HFMA2 R14, -RZ, RZ, 0, 0 ;  /* 0x00000000ff0e7431 */ /* 0x000fe400000001ff */
[----:B------:R-:W-:Y:S01]  /*0310*/  IMAD R19, R0, UR4, R13 ;  /* 0x0000000400137c24 */ /* 0x000fe2000f8e020d */
[----:B------:R-:W-:-:S07]  /*0320*/  LOP3.LUT R17, R17, 0x8, RZ, 0xc0, !PT ;  /* 0x0000000811117812 */ /* 0x000fce00078ec0ff */
.L_x_255:
        /* <DEDUP_REMOVED lines=9> */
[----:B------:R-:W-:-:S03]  /*03c0*/  IMAD.X R11, RZ, RZ, R5, P0 ;  /* 0x000000ffff0b7224 */ /* 0x000fc600000e0605 */
[----:B------:R-:W2:Y:S04]  /*03d0*/  LDG.E.U16.CONSTANT R22, desc[UR6][R4.64+0x4] ;  /* 0x0000040604167981 */ /* 0x000ea8000c1e9500 */
[----:B------:R-:W3:Y:S04]  /*03e0*/  LDG.E.U16.CONSTANT R21, desc[UR6][R10.64+0x6] ;  /* 0x000006060a157981 */ /* 0x000ee8000c1e9500 */
[----:B------:R-:W3:Y:S04]  /*03f0*/  LDG.E.U16.CONSTANT R20, desc[UR6][R10.64+0x8] ;  /* 0x000008060a147981 */ /* 0x000ee8000c1e9500 */
[----:B------:R-:W4:Y:S04]  /*0400*/  LDG.E.U16.CONSTANT R18, desc[UR6][R10.64+0xa] ;  /* 0x00000a060a127981 */ /* 0x000f28000c1e9500 */
[----:B------:R0:W4:Y:S01]  /*0410*/  LDG.E.U16.CONSTANT R29, desc[UR6][R10.64+0xc] ;  /* 0x00000c060a1d7981 */ /* 0x000122000c1e9500 */
[----:B------:R-:W-:-:S03]  /*0420*/  IMAD.WIDE R6, R13, 0x24, R2 ;  /* 0x000000240d067825 */ /* 0x000fc600078e0202 */
[----:B------:R-:W5:Y:S01]  /*0430*/  LDG.E.U16.CONSTANT R4, desc[UR6][R4.64] ;  /* 0x0000000604047981 */ /* 0x000f62000c1e9500 */
[----:B------:R-:W-:-:S03]  /*0440*/  IADD3 R8, P0, PT, R17, R6, RZ ;  /* 0x0000000611087210 */ /* 0x000fc60007f1e0ff */
[----:B------:R1:W5:Y:S01]  /*0450*/  LDG.E.CONSTANT R6, desc[UR6][R6.64] ;  /* 0x0000000606067981 */ /* 0x000362000c1e9900 */
[----:B------:R-:W-:-:S05]  /*0460*/  IADD3.X R9, PT, PT, RZ, R7, RZ, P0, !PT ;  /* 0x00000007ff097210 */ /* 0x000fca00007fe4ff */
[----:B------:R-:W5:Y:S04]  /*0470*/  LDG.E.CONSTANT R25, desc[UR6][R8.64+0x4] ;  /* 0x0000040608197981 */ /* 0x000f68000c1e9900 */
[----:B------:R-:W5:Y:S04]  /*0480*/  LDG.E.CONSTANT R26, desc[UR6][R8.64+0x14] ;  /* 0x00001406081a7981 */ /* 0x000f68000c1e9900 */
[----:B------:R-:W5:Y:S04]  /*0490*/  LDG.E.CONSTANT R24, desc[UR6][R8.64+0x8] ;  /* 0x0000080608187981 */ /* 0x000f68000c1e9900 */
[----:B------:R4:W5:Y:S01]  /*04a0*/  LDG.E.CONSTANT R27, desc[UR6][R8.64+0x18] ;  /* 0x00001806081b7981 */ /* 0x000962000c1e9900 */
[----:B0-----:R-:W-:Y:S01]  /*04b0*/  IADD3 R11, PT, PT, R17, 0x4, RZ ;  /* 0x00000004110b7810 */ /* 0x001fe20007ffe0ff */
[----:B------:R-:W-:-:S05]  /*04c0*/  VIADD R13, R13, 0x10 ;  /* 0x000000100d0d7836 */ /* 0x000fca0000000000 */
[----:B------:R-:W-:Y:S02]  /*04d0*/  ISETP.GE.U32.AND P0, PT, R13, UR4, PT ;  /* 0x000000040d007c0c */ /* 0x000fe4000bf06070 */
[----:B------:R-:W-:Y:S01]  /*04e0*/  IADD3 R19, PT, PT, R19, 0x10, RZ ;  /* 0x0000001013137810 */ /* 0x000fe20007ffe0ff */
[----:B--2---:R-:W-:-:S05]  /*04f0*/  IMAD R22, R22, 0x10000, R23 ;  /* 0x0001000016167824 */ /* 0x004fca00078e0217 */
[----:B------:R-:W-:Y:S01]  /*0500*/  SHF.R.S32.HI R10, RZ, R17, R22 ;  /* 0x00000011ff0a7219 */ /* 0x000fe20000011416 */
[----:B---3--:R-:W-:-:S03]  /*0510*/  IMAD R20, R20, 0x10000, R21 ;  /* 0x0001000014147824 */ /* 0x008fc600078e0215 */
[----:B------:R-:W-:Y:S01]  /*0520*/  SHF.R.U32.HI R23, RZ, 0xc, R10 ;  /* 0x0000000cff177819 */ /* 0x000fe2000001160a */
[----:B------:R-:W-:Y:S01]  /*0530*/  IMAD.SHL.U32 R21, R10, 0x10, RZ ;  /* 0x000000100a157824 */ /* 0x000fe200078e00ff */
[----:B------:R-:W-:Y:S02]  /*0540*/  SHF.R.S32.HI R11, RZ, R11, R22 ;  /* 0x0000000bff0b7219 */ /* 0x000fe40000011416 */
[----:B-1----:R-:W-:Y:S02]  /*0550*/  SHF.R.U32.HI R7, RZ, 0x4, R20 ;  /* 0x00000004ff077819 */ /* 0x002fe40000011614 */
[----:B------:R-:W-:Y:S01]  /*0560*/  LOP3.LUT R21, R21, 0x10, RZ, 0xc0, !PT ;  /* 0x0000001015157812 */ /* 0x000fe200078ec0ff */
[----:B----4-:R-:W-:Y:S01]  /*0570*/  IMAD R18, R29, 0x10000, R18 ;  /* 0x000100001d127824 */ /* 0x010fe200078e0212 */
[----:B------:R-:W-:Y:S02]  /*0580*/  LOP3.LUT R8, R23, 0x10, RZ, 0xc0, !PT ;  /* 0x0000001017087812 */ /* 0x000fe400078ec0ff */
[----:B------:R-:W-:-:S02]  /*0590*/  SHF.L.U32 R5, R11, 0x4, RZ ;  /* 0x000000040b057819 */ /* 0x000fc400000006ff */
[----:B------:R-:W-:Y:S02]  /*05a0*/  SHF.R.U32.HI R9, RZ, 0xc, R11 ;  /* 0x0000000cff097819 */ /* 0x000fe4000001160b */
[----:B------:R-:W-:Y:S02]  /*05b0*/  LOP3.LUT R20, R21, 0xf0f0f0f, R20, 0xf8, !PT ;  /* 0x0f0f0f0f15147812 */ /* 0x000fe400078ef814 */
[----:B------:R-:W-:Y:S02]  /*05c0*/  LOP3.LUT R7, R8, 0xf0f0f0f, R7, 0xf8, !PT ;  /* 0x0f0f0f0f08077812 */ /* 0x000fe400078ef807 */
[----:B------:R-:W-:Y:S02]  /*05d0*/  LOP3.LUT R5, R5, 0x10, RZ, 0xc0, !PT ;  /* 0x0000001005057812 */ /* 0x000fe400078ec0ff */
[--C-:B------:R-:W-:Y:S02]  /*05e0*/  SHF.R.U32.HI R8, RZ, 0x4, R18.reuse ;  /* 0x00000004ff087819 */ /* 0x100fe40000011612 */
[----:B------:R-:W-:Y:S01]  /*05f0*/  LOP3.LUT R21, R9, 0x10, RZ, 0xc0, !PT ;  /* 0x0000001009157812 */ /* 0x000fe200078ec0ff */
[----:B------:R-:W-:Y:S01]  /*0600*/  IMAD.SHL.U32 R9, R10, 0x800, RZ ;  /* 0x000008000a097824 */ /* 0x000fe200078e00ff */
[----:B------:R-:W-:-:S02]  /*0610*/  LOP3.LUT R18, R5, 0xf0f0f0f, R18, 0xf8, !PT ;  /* 0x0f0f0f0f05127812 */ /* 0x000fc400078ef812 */
[----:B------:R-:W-:Y:S01]  /*0620*/  LOP3.LUT R5, R21, 0xf0f0f0f, R8, 0xf8, !PT ;  /* 0x0f0f0f0f15057812 */ /* 0x000fe200078ef808 */
[----:B------:R-:W-:Y:S01]  /*0630*/  IMAD.SHL.U32 R21, R11, 0x800, RZ ;  /* 0x000008000b157824 */ /* 0x000fe200078e00ff */
[----:B------:R-:W-:Y:S02]  /*0640*/  SHF.R.U32.HI R8, RZ, 0x5, R10 ;  /* 0x00000005ff087819 */ /* 0x000fe4000001160a */
[----:B------:R-:W-:Y:S02]  /*0650*/  LOP3.LUT R9, R20, 0x1000, R9, 0xf8, !PT ;  /* 0x0000100014097812 */ /* 0x000fe400078ef809 */
[----:B------:R-:W-:Y:S02]  /*0660*/  SHF.L.U32 R20, R10, 0x12, RZ ;  /* 0x000000120a147819 */ /* 0x000fe400000006ff */
[----:B------:R-:W-:Y:S02]  /*0670*/  LOP3.LUT R8, R7, 0x1000, R8, 0xf8, !PT ;  /* 0x0000100007087812 */ /* 0x000fe400078ef808 */
[----:B------:R-:W-:Y:S01]  /*0680*/  LOP3.LUT R7, R18, 0x1000, R21, 0xf8, !PT ;  /* 0x0000100012077812 */ /* 0x000fe200078ef815 */
[C---:B------:R-:W-:Y:S01]  /*0690*/  IMAD.SHL.U32 R18, R10.reuse, 0x2000000, RZ ;  /* 0x020000000a127824 */ /* 0x040fe200078e00ff */
[----:B------:R-:W-:Y:S01]  /*06a0*/  LOP3.LUT R9, R9, 0x100000, R20, 0xf8, !PT ;  /* 0x0010000009097812 */ /* 0x000fe200078ef814 */
[----:B------:R-:W-:Y:S01]  /*06b0*/  IMAD.SHL.U32 R21, R10, 0x4, RZ ;  /* 0x000000040a157824 */ /* 0x000fe200078e00ff */
[----:B------:R-:W-:-:S02]  /*06c0*/  SHF.L.U32 R20, R11, 0x12, RZ ;  /* 0x000000120b147819 */ /* 0x000fc400000006ff */
[----:B------:R-:W-:Y:S01]  /*06d0*/  LOP3.LUT R18, R9, 0x10000000, R18, 0xf8, !PT ;  /* 0x1000000009127812 */ /* 0x000fe200078ef812 */
[----:B------:R-:W-:Y:S01]  /*06e0*/  IMAD.SHL.U32 R9, R10, 0x200, RZ ;  /* 0x000002000a097824 */ /* 0x000fe200078e00ff */
[----:B------:R-:W-:Y:S02]  /*06f0*/  SHF.R.U32.HI R22, RZ, 0x5, R11 ;  /* 0x00000005ff167819 */ /* 0x000fe4000001160b */
[----:B------:R-:W-:Y:S02]  /*0700*/  LOP3.LUT R8, R8, 0x100000, R21, 0xf8, !PT ;  /* 0x0010000008087812 */ /* 0x000fe400078ef815 */
[----:B------:R-:W-:Y:S01]  /*0710*/  LOP3.LUT R7, R7, 0x100000, R20, 0xf8, !PT ;  /* 0x0010000007077812 */ /* 0x000fe200078ef814 */
[C---:B------:R-:W-:Y:S01]  /*0720*/  IMAD.SHL.U32 R20, R11.reuse, 0x4, RZ ;  /* 0x000000040b147824 */ /* 0x040fe200078e00ff */
[----:B------:R-:W-:Y:S01]  /*0730*/  SHF.L.U32 R10, R11, 0x19, RZ ;  /* 0x000000190b0a7819 */ /* 0x000fe200000006ff */
[----:B-----5:R-:W-:Y:S01]  /*0740*/  IDP.4A.S8.S8 R25, R18, R25, RZ ;  /* 0x0000001912197226 */ /* 0x020fe200000006ff */
[----:B------:R-:W-:-:S02]  /*0750*/  LOP3.LUT R5, R5, 0x1000, R22, 0xf8, !PT ;  /* 0x0000100005057812 */ /* 0x000fc400078ef816 */
        /* <DEDUP_REMOVED lines=16> */
.L_x_254:
[----:B------:R-:W-:Y:S05]  /*0860*/  BSYNC.RECONVERGENT B0 ;  /* 0x0000000000007941 */ /* 0x000fea0003800200 */
.L_x_253:
        /* <DEDUP_REMOVED lines=17> */
.L_x_256:
        /* <DEDUP_REMOVED lines=16> */
.L_x_1190:


//--------------------- .text._Z9moe_vec_qIfLi32ELi4E10block_q4_1Li2EXadL_ZN45_INTERNAL_8d5cb472_14_gguf_kernel_cu_cd24131917vec_dot_q4_1_q8_1EPKvPK10block_q8_1RKiEEEvS3_S3_PT_PS7_iiii --------------------------
	.section	.text._Z9moe_vec_qIfLi32ELi4E10block_q4_1Li2EXadL_ZN45_INTERNAL_8d5cb472_14_gguf_kernel_cu_cd24131917vec_dot_q4_1_q8_1EPKvPK10block_q8_1RKiEEEvS3_S3_PT_PS7_iiii,"ax",@progbits
	.align	128
.text._Z9moe_vec_qIfLi32ELi4E10block_q4_1Li2EXadL_ZN45_INTERNAL_8d5cb472_14_gguf_kernel_cu_cd24131917vec_dot_q4_1_q8_1EPKvPK10block_q8_1RKiEEEvS3_S3_PT_PS7_iiii:
        .type           _Z9moe_vec_qIfLi32ELi4E10block_q4_1Li2EXadL_ZN45_INTERNAL_8d5cb472_14_gguf_kernel_cu_cd24131917vec_dot_q4_1_q8_1EPKvPK10block_q8_1RKiEEEvS3_S3_PT_PS7_iiii,@function
        .size           _Z9moe_vec_qIfLi32ELi4E10block_q4_1Li2EXadL_ZN45_INTERNAL_8d5cb472_14_gguf_kernel_cu_cd24131917vec_dot_q4_1_q8_1EPKvPK10block_q8_1RKiEEEvS3_S3_PT_PS7_iiii,(.L_x_1191 - _Z9moe_vec_qIfLi32ELi4E10block_q4_1Li2EXadL_ZN45_INTERNAL_8d5cb472_14_gguf_kernel_cu_cd24131917vec_dot_q4_1_q8_1EPKvPK10block_q8_1RKiEEEvS3_S3_PT_PS7_iiii)
        .other          _Z9moe_vec_qIfLi32ELi4E10block_q4_1Li2EXadL_ZN45_INTERNAL_8d5cb472_14_gguf_kernel_cu_cd24131917vec_dot_q4_1_q8_1EPKvPK10block_q8_1RKiEEEvS3_S3_PT_PS7_iiii,@"STO_CUDA_ENTRY STV_DEFAULT"
_Z9moe_vec_qIfLi32ELi4E10block_q4_1Li2EXadL_ZN45_INTERNAL_8d5cb472_14_gguf_kernel_cu_cd24131917vec_dot_q4_1_q8_1EPKvPK10block_q8_1RKiEEEvS3_S3_PT_PS7_iiii:
        /* <DEDUP_REMOVED lines=62> */
[----:B------:R-:W-:Y:S02]  /*03e0*/  LOP3.LUT R21, R21, 0x8, RZ, 0xc0, !PT ;  /* 0x0000000815157812 */ /* 0x000fe400078ec0ff */
[----:B------:R-:W-:-:S07]  /*03f0*/  IADD3 R18, PT, PT, -R18, RZ, RZ ;  /* 0x000000ff12127210 */ /* 0x000fce0007ffe1ff */
.L_x_261:
[----:B------:R-:W0:Y:S01]  /*0400*/  LDC.64 R16, c[0x0][0x380] ;  /* 0x0000e000ff107b82 */ /* 0x000e220000000a00 */
[----:B------:R-:W-:-:S04]  /*0410*/  IADD3 R9, P1, PT, R5, R4, RZ ;  /* 0x0000000405097210 */ /* 0x000fc80007f3e0ff */
[----:B------:R-:W-:-:S05]  /*0420*/  LEA.HI.X.SX32 R8, R4, R7, 0x1, P1 ;  /* 0x0000000704087211 */ /* 0x000fca00008f0eff */
[----:B------:R-:W-:Y:S02]  /*0430*/  IMAD R13, R8, 0x14, RZ ;  /* 0x00000014080d7824 */ /* 0x000fe400078e02ff */
[----:B0-----:R-:W-:-:S04]  /*0440*/  IMAD.WIDE.U32 R16, R9, 0x14, R16 ;  /* 0x0000001409107825 */ /* 0x001fc800078e0010 */
[----:B------:R-:W-:Y:S01]  /*0450*/  IMAD.IADD R17, R17, 0x1, R13 ;  /* 0x0000000111117824 */ /* 0x000fe200078e020d */
[----:B------:R-:W-:Y:S01]  /*0460*/  IADD3 R12, P1, PT, R21, R16, RZ ;  /* 0x00000010150c7210 */ /* 0x000fe20007f3e0ff */
[----:B------:R-:W-:-:S03]  /*0470*/  IMAD.WIDE R8, R19, 0x24, R10 ;  /* 0x0000002413087825 */ /* 0x000fc600078e020a */
[----:B------:R-:W-:Y:S02]  /*0480*/  IADD3.X R13, PT, PT, RZ, R17, RZ, P1, !PT ;  /* 0x00000011ff0d7210 */ /* 0x000fe40000ffe4ff */
[----:B------:R-:W-:Y:S01]  /*0490*/  IADD3 R14, P2, PT, R21, R8, RZ ;  /* 0x00000008150e7210 */ /* 0x000fe20007f5e0ff */
[----:B------:R-:W2:Y:S03]  /*04a0*/  LDG.E.CONSTANT R17, desc[UR6][R16.64] ;  /* 0x0000000610117981 */ /* 0x000ea6000c1e9900 */
[----:B------:R-:W-:Y:S01]  /*04b0*/  IADD3.X R15, PT, PT, RZ, R9, RZ, P2, !PT ;  /* 0x00000009ff0f7210 */ /* 0x000fe200017fe4ff */
[----:B------:R-:W3:Y:S04]  /*04c0*/  LDG.E.CONSTANT R22, desc[UR6][R12.64+0x4] ;  /* 0x000004060c167981 */ /* 0x000ee8000c1e9900 */
[----:B------:R-:W4:Y:S04]  /*04d0*/  LDG.E.CONSTANT R20, desc[UR6][R14.64+0x4] ;  /* 0x000004060e147981 */ /* 0x000f28000c1e9900 */
[----:B------:R-:W5:Y:S04]  /*04e0*/  LDG.E.CONSTANT R23, desc[UR6][R12.64+0x8] ;  /* 0x000008060c177981 */ /* 0x000f68000c1e9900 */
[----:B------:R-:W2:Y:S04]  /*04f0*/  LDG.E.CONSTANT R24, desc[UR6][R14.64+0x14] ;  /* 0x000014060e187981 */ /* 0x000ea8000c1e9900 */
        /* <DEDUP_REMOVED lines=13> */
[----:B--2---:R-:W-:-:S03]  /*05d0*/  IDP.4A.S8.S8 R20, R29, R24, R20 ;  /* 0x000000181d147226 */ /* 0x004fc60000000614 */
[----:B------:R-:W-:Y:S01]  /*05e0*/  LOP3.LUT R23, R23, 0xf0f0f0f, RZ, 0xc0, !PT ;  /* 0x0f0f0f0f17177812 */ /* 0x000fe200078ec0ff */
[----:B------:R-:W-:Y:S02]  /*05f0*/  HMUL2 R8, R17, R8 ;  /* 0x0000000811087232 */ /* 0x000fe40000000000 */
        /* <DEDUP_REMOVED lines=9> */
.L_x_260:
[----:B------:R-:W-:Y:S05]  /*0690*/  BSYNC.RECONVERGENT B1 ;  /* 0x0000000000017941 */ /* 0x000fea0003800200 */
.L_x_259:
[----:B------:R-:W-:Y:S05]  /*06a0*/  @!P0 BRA `(.L_x_258) ;  /* 0x0000000800448947 */ /* 0x000fea0003800000 */
[----:B------:R-:W-:Y:S01]  /*06b0*/  IMAD.SHL.U32 R8, R2, 0x8, RZ ;  /* 0x0000000802087824 */ /* 0x000fe200078e00ff */
[----:B------:R-:W-:Y:S01]  /*06c0*/  IADD3 R9, PT, PT, R19, 0x20, RZ ;  /* 0x0000002013097810 */ /* 0x000fe20007ffe0ff */
[----:B------:R-:W-:-:S03]  /*06d0*/  IMAD R4, R0, UR4, R19 ;  /* 0x0000000400047c24 */ /* 0x000fc6000f8e0213 */
[----:B------:R-:W-:-:S07]  /*06e0*/  LOP3.LUT R8, R8, 0x8, RZ, 0xc0, !PT ;  /* 0x0000000808087812 */ /* 0x000fce00078ec0ff */
.L_x_262:
        /* <DEDUP_REMOVED lines=141> */
.L_x_258:
[----:B------:R-:W-:Y:S05]  /*0fc0*/  BSYNC.RECONVERGENT B0 ;  /* 0x0000000000007941 */ /* 0x000fea0003800200 */
.L_x_257:
        /* <DEDUP_REMOVED lines=17> */
.L_x_263:
        /* <DEDUP_REMOVED lines=10> */
.L_x_1191:


//--------------------- .text._Z9moe_vec_qIfLi32ELi4E10block_q4_0Li2EXadL_ZN45_INTERNAL_8d5cb472_14_gguf_kernel_cu_cd24131917vec_dot_q4_0_q8_1EPKvPK10block_q8_1RKiEEEvS3_S3_PT_PS7_iiii --------------------------
	.section	.text._Z9moe_vec_qIfLi32ELi4E10block_q4_0Li2EXadL_ZN45_INTERNAL_8d5cb472_14_gguf_kernel_cu_cd24131917vec_dot_q4_0_q8_1EPKvPK10block_q8_1RKiEEEvS3_S3_PT_PS7_iiii,"ax",@progbits
	.align	128
.text._Z9moe_vec_qIfLi32ELi4E10block_q4_0Li2EXadL_ZN45_INTERNAL_8d5cb472_14_gguf_kernel_cu_cd24131917vec_dot_q4_0_q8_1EPKvPK10block_q8_1RKiEEEvS3_S3_PT_PS7_iiii:
        .type           _Z9moe_vec_qIfLi32ELi4E10block_q4_0Li2EXadL_ZN45_INTERNAL_8d5cb472_14_gguf_kernel_cu_cd24131917vec_dot_q4_0_q8_1EPKvPK10block_q8_1RKiEEEvS3_S3_PT_PS7_iiii,@function
        .size           _Z9moe_vec_qIfLi32ELi4E10block_q4_0Li2EXadL_ZN45_INTERNAL_8d5cb472_14_gguf_kernel_cu_cd24131917vec_dot_q4_0_q8_1EPKvPK10block_q8_1RKiEEEvS3_S3_PT_PS7_iiii,(.L_x_1192 - _Z9moe_vec_qIfLi32ELi4E10block_q4_0Li2EXadL_ZN45_INTERNAL_8d5cb472_14_gguf_kernel_cu_cd24131917vec_dot_q4_0_q8_1EPKvPK10block_q8_1RKiEEEvS3_S3_PT_PS7_iiii)
        .other          _Z9moe_vec_qIfLi32ELi4E10block_q4_0Li2EXadL_ZN45_INTERNAL_8d5cb472_14_gguf_kernel_cu_cd24131917vec_dot_q4_0_q8_1EPKvPK10block_q8_1RKiEEEvS3_S3_PT_PS7_iiii,@"STO_CUDA_ENTRY STV_DEFAULT"
_Z9moe_vec_qIfLi32ELi4E10block_q4_0Li2EXadL_ZN45_INTERNAL_8d5cb472_14_gguf_kernel_cu_cd24131917vec_dot_q4_0_q8_1EPKvPK10block_q8_1RKiEEEvS3_S3_PT_PS7_iiii:
        /* <DEDUP_REMOVED lines=101> */
.L_x_267:
[----:B------:R-:W-:Y:S05]  /*0650*/  BSYNC.RECONVERGENT B1 ;  /* 0x0000000000017941 */ /* 0x000fea0003800200 */
.L_x_266:
[----:B------:R-:W-:Y:S05]  /*0660*/  @!P0 BRA `(.L_x_265) ;  /* 0x00000004005c8947 */ /* 0x000fea0003800000 */
[----:B------:R-:W-:Y:S01]  /*0670*/  SHF.L.U32 R19, R14, 0x3, RZ ;  /* 0x000000030e137819 */ /* 0x000fe200000006ff */
[----:B------:R-:W-:Y:S01]  /*0680*/  VIADD R20, R11, 0x10 ;  /* 0x000000100b147836 */ /* 0x000fe20000000000 */
[----:B------:R-:W-:Y:S02]  /*0690*/  IADD3 R0, PT, PT, R10, R11, RZ ;  /* 0x0000000b0a007210 */ /* 0x000fe40007ffe0ff */
[----:B------:R-:W-:-:S07]  /*06a0*/  LOP3.LUT R19, R19, 0x8, RZ, 0xc0, !PT ;  /* 0x0000000813137812 */ /* 0x000fce00078ec0ff */
.L_x_268:
        /* <DEDUP_REMOVED lines=83> */
.L_x_265:
[----:B------:R-:W-:Y:S05]  /*0be0*/  BSYNC.RECONVERGENT B0 ;  /* 0x0000000000007941 */ /* 0x000fea0003800200 */
.L_x_264:
        /* <DEDUP_REMOVED lines=17> */
.L_x_269:
        /* <DEDUP_REMOVED lines=16> */
.L_x_1192:


//--------------------- .text._Z8moe_q6_KIN3c108BFloat16ELb1EEvPKvS3_PT_PKiS7_S7_iiiiiii --------------------------
	.section	.text._Z8moe_q6_KIN3c108BFloat16ELb1EEvPKvS3_PT_PKiS7_S7_iiiiiii,"ax",@progbits
	.align	128
.text._Z8moe_q6_KIN3c108BFloat16ELb1EEvPKvS3_PT_PKiS7_S7_iiiiiii:
        .type           _Z8moe_q6_KIN3c108BFloat16ELb1EEvPKvS3_PT_PKiS7_S7_iiiiiii,@function
        .size           _Z8moe_q6_KIN3c108BFloat16ELb1EEvPKvS3_PT_PKiS7_S7_iiiiiii,(.L_x_1193 - _Z8moe_q6_KIN3c108BFloat16ELb1EEvPKvS3_PT_PKiS7_S7_iiiiiii)
        .other          _Z8moe_q6_KIN3c108BFloat16ELb1EEvPKvS3_PT_PKiS7_S7_iiiiiii,@"STO_CUDA_ENTRY STV_DEFAULT"
_Z8moe_q6_KIN3c108BFloat16ELb1EEvPKvS3_PT_PKiS7_S7_iiiiiii:
[----:B------:R-:W-:Y:S01]  /*0000*/  LDC R1, c[0x0][0x37c] ;  /* 0x0000df00ff017b82 */ /* 0x000fe20000000800 */
[----:B------:R-:W0:Y:S07]  /*0010*/  S2R R5, SR_CTAID.Y ;  /* 0x0000000000057919 */ /* 0x000e2e0000002600 */
[----:B------:R-:W0:Y:S01]  /*0020*/  LDC.64 R2, c[0x0][0x3a0] ;  /* 0x0000e800ff027b82 */ /* 0x000e220000000a00 */
[----:B------:R-:W1:Y:S01]  /*0030*/  LDCU.64 UR16, c[0x0][0x358] ;  /* 0x00006b00ff1077ac */ /* 0x000e620008000a00 */
[----:B0-----:R-:W-:-:S06]  /*0040*/  IMAD.WIDE.U32 R2, R5, 0x4, R2 ;  /* 0x0000000405027825 */ /* 0x001fcc00078e0002 */
[----:B-1----:R-:W2:Y:S02]  /*0050*/  LDG.E.CONSTANT R2, desc[UR16][R2.64] ;  /* 0x0000001002027981 */ /* 0x002ea4000c1e9900 */
[----:B--2---:R-:W-:-:S13]  /*0060*/  R2UR UR4, R2 ;  /* 0x00000000020472ca */ /* 0x004fda00000e0000 */
[----:B------:R-:W-:-:S06]  /*0070*/  UISETP.GT.U32.AND UP0, UPT, UR4, 0xff, UPT ;  /* 0x000000ff0400788c */ /* 0x000fcc000bf04070 */
[----:B------:R-:W-:-:S13]  /*0080*/  PLOP3.LUT P0, PT, PT, PT, UP0, 0x80, 0x8 ;  /* 0x000000000008781c */ /* 0x000fda0003f0f008 */
[----:B------:R-:W-:Y:S05]  /*0090*/  @P0 EXIT ;  /* 0x000000000000094d */ /* 0x000fea0003800000 */
[----:B------:R-:W0:Y:S01]  /*00a0*/  LDC.64 R2, c[0x0][0x3a8] ;  /* 0x0000ea00ff027b82 */ /* 0x000e220000000a00 */
[----:B------:R-:W1:Y:S07]  /*00b0*/  S2R R31, SR_TID.Y ;  /* 0x00000000001f7919 */ /* 0x000e6e0000002200 */
[----:B------:R-:W2:Y:S01]  /*00c0*/  LDC.64 R8, c[0x0][0x398] ;  /* 0x0000e600ff087b82 */ /* 0x000ea20000000a00 */
[----:B0-----:R-:W3:Y:S01]  /*00d0*/  LDG.E R3, desc[UR16][R2.64] ;  /* 0x0000001002037981 */ /* 0x001ee2000c1e1900 */
[----:B------:R-:W-:-:S04]  /*00e0*/  IMAD.SHL.U32 R0, R5, 0x4, RZ ;  /* 0x0000000405007824 */ /* 0x000fc800078e00ff */
[----:B-1----:R-:W-:-:S04]  /*00f0*/  IMAD.IADD R5, R0, 0x1, R31 ;  /* 0x0000000100057824 */ /* 0x002fc800078e021f */
[----:B--2---:R-:W-:Y:S01]  /*0100*/  IMAD.WIDE.U32 R8, R5, 0x4, R8 ;  /* 0x0000000405087825 */ /* 0x004fe200078e0008 */
[----:B---3--:R-:W-:-:S13]  /*0110*/  ISETP.GT.U32.AND P0, PT, R0, R3, PT ;  /* 0x000000030000720c */ /* 0x008fda0003f04070 */
[----:B------:R-:W-:Y:S05]  /*0120*/  @P0 EXIT ;  /* 0x000000000000094d */ /* 0x000fea0003800000 */
[----:B------:R0:W5:Y:S01]  /*0130*/  LDG.E.CONSTANT R8, desc[UR16][R8.64] ;  /* 0x0000001008087981 */ /* 0x000162000c1e9900 */
[----:B------:R-:W1:Y:S01]  /*0140*/  LDCU.64 UR14, c[0x0][0x3b0] ;  /* 0x00007600ff0e77ac */ /* 0x000e620008000a00 */
[----:B------:R-:W2:Y:S01]  /*0150*/  S2UR UR6, SR_CTAID.X ;  /* 0x00000000000679c3 */ /* 0x000ea20000002500 */
[----:B------:R-:W-:Y:S01]  /*0160*/  IMAD.MOV.U32 R28, RZ, RZ, RZ ;  /* 0x000000ffff1c7224 */ /* 0x000fe200078e00ff */
[----:B------:R-:W3:Y:S01]  /*0170*/  LDCU.64 UR8, c[0x0][0x380] ;  /* 0x00007000ff0877ac */ /* 0x000ee20008000a00 */
[----:B-1----:R-:W-:Y:S02]  /*0180*/  UIMAD UR4, UR4, UR14, URZ ;  /* 0x0000000e040472a4 */ /* 0x002fe4000f8e02ff */
[----:B------:R-:W-:Y:S02]  /*0190*/  USHF.R.S32.HI UR5, URZ, 0x1f, UR15 ;  /* 0x0000001fff057899 */ /* 0x000fe4000801140f */
[----:B---3--:R-:W-:Y:S02]  /*01a0*/  UIADD3 UR13, UP0, UPT, UR4, UR8, URZ ;  /* 0x00000008040d7290 */ /* 0x008fe4000ff1e0ff */
[----:B------:R-:W-:-:S02]  /*01b0*/  ULEA.HI UR5, UR5, UR15, URZ, 0x8 ;  /* 0x0000000f05057291 */ /* 0x000fc4000f8f40ff */
[----:B------:R-:W-:Y:S02]  /*01c0*/  ULEA.HI.X.SX32 UR14, UR4, UR9, 0x1, UP0 ;  /* 0x00000009040e7291 */ /* 0x000fe400080f0eff */
[----:B------:R-:W-:Y:S02]  /*01d0*/  UISETP.GE.AND UP0, UPT, UR15, 0x100, UPT ;  /* 0x000001000f00788c */ /* 0x000fe4000bf06270 */
[----:B--2---:R-:W-:-:S07]  /*01e0*/  USHF.L.U32 UR6, UR6, 0x5, URZ ;  /* 0x0000000506067899 */ /* 0x004fce00080006ff */
[----:B0-----:R-:W-:Y:S05]  /*01f0*/  BRA.U !UP0, `(.L_x_270) ;  /* 0x0000005908307547 */ /* 0x001fea000b800000 */
[----:B------:R-:W0:Y:S01]  /*0200*/  LDC R44, c[0x0][0x3b8] ;  /* 0x0000ee00ff2c7b82 */ /* 0x000e220000000800 */
[----:B------:R-:W1:Y:S01]  /*0210*/  S2R R10, SR_TID.X ;  /* 0x00000000000a7919 */ /* 0x000e620000002100 */
[----:B------:R-:W-:Y:S02]  /*0220*/  ULOP3.LUT UR4, URZ, UR6, URZ, 0x33, !UPT ;  /* 0x00000006ff047292 */ /* 0x000fe4000f8e33ff */
[----:B------:R-:W-:Y:S01]  /*0230*/  USHF.R.S32.HI UR10, URZ, 0x8, UR5 ;  /* 0x00000008ff0a7899 */ /* 0x000fe20008011405 */
[----:B------:R-:W2:Y:S03]  /*0240*/  LDCU.64 UR20, c[0x0][0x388] ;  /* 0x00007100ff1477ac */ /* 0x000ea60008000a00 */
[----:B------:R-:W-:Y:S01]  /*0250*/  UIMAD UR7, UR6, UR10, URZ ;  /* 0x0000000a060772a4 */ /* 0x000fe2000f8e02ff */
[----:B------:R-:W-:Y:S01]  /*0260*/  UMOV UR5, UR14 ;  /* 0x0000000e00057c82 */ /* 0x000fe20008000000 */
[----:B------:R-:W3:Y:S02]  /*0270*/  S2UR UR9, SR_CgaCtaId ;  /* 0x00000000000979c3 */ /* 0x000ee40000008800 */
[----:B------:R-:W-:Y:S01]  /*0280*/  USHF.R.S32.HI UR8, URZ, 0x1f, UR7 ;  /* 0x0000001fff087899 */ /* 0x000fe20008011407 */
[----:B------:R-:W4:Y:S01]  /*0290*/  LDCU UR12, c[0x0][0x3c0] ;  /* 0x00007800ff0c77ac */ /* 0x000f220008000800 */
[----:B0-----:R-:W-:Y:S01]  /*02a0*/  VIADD R44, R44, UR4 ;  /* 0x000000042c2c7c36 */ /* 0x001fe20008000000 */
[----:B------:R-:W-:-:S02]  /*02b0*/  UMOV UR4, UR13 ;  /* 0x0000000d00047c82 */ /* 0x000fc40008000000 */
[----:B------:R-:W-:Y:S02]  /*02c0*/  UIMAD.WIDE.U32 UR4, UR7, 0xd2, UR4 ;  /* 0x000000d2070478a5 */ /* 0x000fe4000f8e0004 */
[----:B------:R-:W-:Y:S01]  /*02d0*/  VIMNMX R45, PT, PT, R44, R31, PT ;  /* 0x0000001f2c2d7248 */ /* 0x000fe20003fe0100 */
[----:B------:R-:W-:Y:S01]  /*02e0*/  UIMAD UR7, UR8, 0xd2, URZ ;  /* 0x000000d2080778a4 */ /* 0x000fe2000f8e02ff */
[----:B-1----:R-:W-:-:S03]  /*02f0*/  SHF.R.U32.HI R0, RZ, 0x1, R10 ;  /* 0x00000001ff007819 */ /* 0x002fc6000001160a */
[----:B------:R-:W-:Y:S01]  /*0300*/  IMAD R12, R45, UR10, RZ ;  /* 0x0000000a2d0c7c24 */ /* 0x000fe2000f8e02ff */
[--C-:B------:R-:W-:Y:S01]  /*0310*/  SHF.R.U32.HI R9, RZ, 0x5, R10.reuse ;  /* 0x00000005ff097819 */ /* 0x100fe2000001160a */
[----:B------:R-:W-:Y:S01]  /*0320*/  UIADD3 UR7, UPT, UPT, UR5, UR7, URZ ;  /* 0x0000000705077290 */ /* 0x000fe2000fffe0ff */
[----:B------:R-:W-:Y:S01]  /*0330*/  LOP3.LUT R3, R0, 0x8, RZ, 0xc0, !PT ;  /* 0x0000000800037812 */ /* 0x000fe200078ec0ff */
[----:B------:R-:W-:Y:S01]  /*0340*/  IMAD.U32 R25, RZ, RZ, UR5 ;  /* 0x00000005ff197e24 */ /* 0x000fe2000f8e00ff */
[----:B------:R-:W-:Y:S01]  /*0350*/  IADD3 R11, P0, PT, R9, R12, RZ ;  /* 0x0000000c090b7210 */ /* 0x000fe20007f1e0ff */
[----:B------:R-:W-:Y:S01]  /*0360*/  IMAD.U32 R24, RZ, RZ, UR4 ;  /* 0x00000004ff187e24 */ /* 0x000fe2000f8e00ff */
[----:B------:R-:W-:Y:S01]  /*0370*/  LOP3.LUT R43, R3, 0x7, R10, 0xf8, !PT ;  /* 0x00000007032b7812 */ /* 0x000fe200078ef80a */
[----:B------:R-:W-:Y:S01]  /*0380*/  IMAD.U32 R25, RZ, RZ, UR7 ;  /* 0x00000007ff197e24 */ /* 0x000fe2000f8e00ff */
[----:B------:R-:W-:Y:S01]  /*0390*/  LEA.HI.X.SX32 R12, R12, RZ, 0x1, P0 ;  /* 0x000000ff0c0c7211 */ /* 0x000fe200000f0eff */
[----:B------:R-:W-:-:S02]  /*03a0*/  IMAD.SHL.U32 R32, R10, 0x4, RZ ;  /* 0x000000040a207824 */ /* 0x000fc400078e00ff */
[----:B------:R-:W-:-:S03]  /*03b0*/  IMAD.WIDE.U32 R2, R11, 0xd2, R24 ;  /* 0x000000d20b027825 */ /* 0x000fc600078e0018 */
[----:B------:R-:W-:Y:S01]  /*03c0*/  LOP3.LUT R13, R32, 0x7c, RZ, 0xc0, !PT ;  /* 0x0000007c200d7812 */ /* 0x000fe200078ec0ff */
[----:B------:R-:W-:Y:S02]  /*03d0*/  IMAD.SHL.U32 R43, R43, 0x4, RZ ;  /* 0x000000042b2b7824 */ /* 0x000fe400078e00ff */
[----:B------:R-:W-:-:S03]  /*03e0*/  IMAD R5, R12, 0xd2, RZ ;  /* 0x000000d20c057824 */ /* 0x000fc600078e02ff */
[-C--:B------:R-:W-:Y:S01]  /*03f0*/  IADD3 R4, P1, PT, R43, R2.reuse, RZ ;  /* 0x000000022b047210 */ /* 0x080fe20007f3e0ff */
[----:B------:R-:W-:Y:S01]  /*0400*/  IMAD.IADD R0, R3, 0x1, R5 ;  /* 0x0000000103007824 */ /* 0x000fe200078e0205 */
[----:B------:R-:W-:-:S03]  /*0410*/  IADD3 R2, P0, PT, R13, R2, RZ ;  /* 0x000000020d027210 */ /* 0x000fc60007f1e0ff */
[--C-:B------:R-:W-:Y:S02]  /*0420*/  IMAD.X R5, RZ, RZ, R0.reuse, P1 ;  /* 0x000000ffff057224 */ /* 0x100fe400008e0600 */
[----:B------:R-:W-:-:S03]  /*0430*/  IMAD.X R3, RZ, RZ, R0, P0 ;  /* 0x000000ffff037224 */ /* 0x000fc600000e0600 */
[----:B------:R-:W2:Y:S04]  /*0440*/  LDG.E.U16.CONSTANT R33, desc[UR16][R4.64+0x80] ;  /* 0x0000801004217981 */ /* 0x000ea8000c1e9500 */
[----:B------:R0:W2:Y:S04]  /*0450*/  LDG.E.U16.CONSTANT R40, desc[UR16][R4.64+0x82] ;  /* 0x0000821004287981 */ /* 0x0000a8000c1e9500 */
[----:B------:R-:W4:Y:S04]  /*0460*/  LDG.E.U16.CONSTANT R38, desc[UR16][R2.64] ;  /* 0x0000001002267981 */ /* 0x000f28000c1e9500 */
[----:B------:R1:W4:Y:S01]  /*0470*/  LDG.E.U16.CONSTANT R37, desc[UR16][R2.64+0x2] ;  /* 0x0000021002257981 */ /* 0x000322000c1e9500 */
[----:B------:R-:W-:-:S05]  /*0480*/  VIADDMNMX R53, R31, 0x4, R44, PT ;  /* 0x000000041f357846 */ /* 0x000fca000380012c */
[----:B------:R-:W-:-:S05]  /*0490*/  IMAD R0, R53, UR10, RZ ;  /* 0x0000000a35007c24 */ /* 0x000fca000f8e02ff */
[----:B------:R-:W-:-:S04]  /*04a0*/  IADD3 R14, P0, PT, R9, R0, RZ ;  /* 0x00000000090e7210 */ /* 0x000fc80007f1e0ff */
[----:B------:R-:W-:Y:S01]  /*04b0*/  LEA.HI.X.SX32 R15, R0, RZ, 0x1, P0 ;  /* 0x000000ff000f7211 */ /* 0x000fe200000f0eff */
[----:B------:R-:W-:-:S04]  /*04c0*/  IMAD.WIDE.U32 R18, R14, 0xd2, R24 ;  /* 0x000000d20e127825 */ /* 0x000fc800078e0018 */
[----:B------:R-:W-:Y:S01]  /*04d0*/  IMAD R7, R15, 0xd2, RZ ;  /* 0x000000d20f077824 */ /* 0x000fe200078e02ff */
[----:B------:R-:W-:-:S03]  /*04e0*/  IADD3 R20, P0, PT, R43, R18, RZ ;  /* 0x000000122b147210 */ /* 0x000fc60007f1e0ff */
[----:B------:R-:W-:-:S04]  /*04f0*/  IMAD.IADD R0, R19, 0x1, R7 ;  /* 0x0000000113007824 */ /* 0x000fc800078e0207 */
[----:B------:R-:W-:Y:S01]  /*0500*/  IMAD.X R21, RZ, RZ, R0, P0 ;  /* 0x000000ffff157224 */ /* 0x000fe200000e0600 */
[----:B------:R-:W-:-:S04]  /*0510*/  IADD3 R18, P0, PT, R13, R18, RZ ;  /* 0x000000120d127210 */ /* 0x000fc80007f1e0ff */
[----:B------:R-:W4:Y:S01]  /*0520*/  LDG.E.U16.CONSTANT R6, desc[UR16][R20.64+0x80] ;  /* 0x0000801014067981 */ /* 0x000f22000c1e9500 */
[----:B------:R-:W-:-:S03]  /*0530*/  IMAD.X R19, RZ, RZ, R0, P0 ;  /* 0x000000ffff137224 */ /* 0x000fc600000e0600 */
[----:B------:R3:W4:Y:S04]  /*0540*/  LDG.E.U16.CONSTANT R47, desc[UR16][R20.64+0x82] ;  /* 0x00008210142f7981 */ /* 0x000728000c1e9500 */
[----:B------:R-:W4:Y:S04]  /*0550*/  LDG.E.U16.CONSTANT R30, desc[UR16][R18.64] ;  /* 0x00000010121e7981 */ /* 0x000f28000c1e9500 */
[----:B------:R3:W4:Y:S01]  /*0560*/  LDG.E.U16.CONSTANT R49, desc[UR16][R18.64+0x2] ;  /* 0x0000021012317981 */ /* 0x000722000c1e9500 */
[----:B------:R-:W-:-:S05]  /*0570*/  VIADDMNMX R35, R31, 0x8, R44, PT ;  /* 0x000000081f237846 */ /* 0x000fca000380012c */
[----:B------:R-:W-:-:S05]  /*0580*/  IMAD R0, R35, UR10, RZ ;  /* 0x0000000a23007c24 */ /* 0x000fca000f8e02ff */
[----:B------:R-:W-:-:S04]  /*0590*/  IADD3 R16, P0, PT, R9, R0, RZ ;  /* 0x0000000009107210 */ /* 0x000fc80007f1e0ff */
[----:B------:R-:W-:Y:S01]  /*05a0*/  LEA.HI.X.SX32 R17, R0, RZ, 0x1, P0 ;  /* 0x000000ff00117211 */ /* 0x000fe200000f0eff */
[----:B0-----:R-:W-:-:S04]  /*05b0*/  IMAD.WIDE.U32 R4, R16, 0xd2, R24 ;  /* 0x000000d210047825 */ /* 0x001fc800078e0018 */
[----:B-1----:R-:W-:Y:S01]  /*05c0*/  IMAD R3, R17, 0xd2, RZ ;  /* 0x000000d211037824 */ /* 0x002fe200078e02ff */
[-C--:B---3--:R-:W-:Y:S02]  /*05d0*/  IADD3 R20, P0, PT, R13, R4.reuse, RZ ;  /* 0x000000040d147210 */ /* 0x088fe40007f1e0ff */
[----:B------:R-:W-:Y:S01]  /*05e0*/  IADD3 R4, P1, PT, R43, R4, RZ ;  /* 0x000000042b047210 */ /* 0x000fe20007f3e0ff */
[----:B------:R-:W-:Y:S01]  /*05f0*/  IMAD.IADD R0, R5, 0x1, R3 ;  /* 0x0000000105007824 */ /* 0x000fe200078e0203 */
[----:B------:R-:W-:-:S03]  /*0600*/  VIADDMNMX R3, R31, 0xc, R44, PT ;  /* 0x0000000c1f037846 */ /* 0x000fc6000380012c */
[--C-:B------:R-:W-:Y:S02]  /*0610*/  IMAD.X R21, RZ, RZ, R0.reuse, P0 ;  /* 0x000000ffff157224 */ /* 0x100fe400000e0600 */
[----:B------:R-:W-:Y:S02]  /*0620*/  IMAD.X R5, RZ, RZ, R0, P1 ;  /* 0x000000ffff057224 */ /* 0x000fe400008e0600 */
[----:B------:R-:W-:Y:S01]  /*0630*/  IMAD R0, R3, UR10, RZ ;  /* 0x0000000a03007c24 */ /* 0x000fe2000f8e02ff */
[----:B------:R-:W3:Y:S04]  /*0640*/  LDG.E.U16.CONSTANT R7, desc[UR16][R20.64] ;  /* 0x0000001014077981 */ /* 0x000ee8000c1e9500 */
[----:B------:R-:W-:Y:S01]  /*0650*/  IADD3 R18, P0, PT, R9, R0, RZ ;  /* 0x0000000009127210 */ /* 0x000fe20007f1e0ff */
[----:B------:R-:W3:Y:S03]  /*0660*/  LDG.E.U16.CONSTANT R36, desc[UR16][R4.64+0x80] ;  /* 0x0000801004247981 */ /* 0x000ee6000c1e9500 */
[----:B------:R-:W-:Y:S01]  /*0670*/  LEA.HI.X.SX32 R19, R0, RZ, 0x1, P0 ;  /* 0x000000ff00137211 */ /* 0x000fe200000f0eff */
[----:B------:R0:W3:Y:S01]  /*0680*/  LDG.E.U16.CONSTANT R52, desc[UR16][R4.64+0x82] ;  /* 0x0000821004347981 */ /* 0x0000e2000c1e9500 */
[----:B------:R-:W-:Y:S01]  /*0690*/  IMAD.WIDE.U32 R26, R18, 0xd2, R24 ;  /* 0x000000d2121a7825 */ /* 0x000fe200078e0018 */
[----:B------:R-:W-:-:S02]  /*06a0*/  VIADDMNMX R41, R31, 0x10, R44, PT ;  /* 0x000000101f297846 */ /* 0x000fc4000380012c */
[----:B------:R1:W3:Y:S01]  /*06b0*/  LDG.E.U16.CONSTANT R34, desc[UR16][R20.64+0x2] ;  /* 0x0000021014227981 */ /* 0x0002e2000c1e9500 */
[----:B------:R-:W-:Y:S01]  /*06c0*/  IMAD R23, R19, 0xd2, RZ ;  /* 0x000000d213177824 */ /* 0x000fe200078e02ff */
[-C--:B------:R-:W-:Y:S02]  /*06d0*/  IADD3 R28, P0, PT, R13, R26.reuse, RZ ;  /* 0x0000001a0d1c7210 */ /* 0x080fe40007f1e0ff */
[----:B------:R-:W-:Y:S01]  /*06e0*/  IADD3 R26, P1, PT, R43, R26, RZ ;  /* 0x0000001a2b1a7210 */ /* 0x000fe20007f3e0ff */
[----:B------:R-:W-:Y:S02]  /*06f0*/  IMAD.IADD R0, R27, 0x1, R23 ;  /* 0x000000011b007824 */ /* 0x000fe400078e0217 */
[----:B0-----:R-:W-:Y:S01]  /*0700*/  IMAD R4, R41, UR10, RZ ;  /* 0x0000000a29047c24 */ /* 0x001fe2000f8e02ff */
[----:B------:R-:W-:Y:S01]  /*0710*/  SHF.R.U32.HI R46, RZ, 0x2, R10 ;  /* 0x00000002ff2e7819 */ /* 0x000fe2000001160a */
[--C-:B------:R-:W-:Y:S02]  /*0720*/  IMAD.X R27, RZ, RZ, R0.reuse, P1 ;  /* 0x000000ffff1b7224 */ /* 0x100fe400008e0600 */
[----:B------:R-:W-:Y:S01]  /*0730*/  IMAD.X R29, RZ, RZ, R0, P0 ;  /* 0x000000ffff1d7224 */ /* 0x000fe200000e0600 */
[----:B-1----:R-:W-:-:S02]  /*0740*/  IADD3 R20, P0, PT, R9, R4, RZ ;  /* 0x0000000409147210 */ /* 0x002fc40007f1e0ff */
[----:B------:R-:W3:Y:S02]  /*0750*/  LDG.E.U16.CONSTANT R2, desc[UR16][R26.64+0x80] ;  /* 0x000080101a027981 */ /* 0x000ee4000c1e9500 */
[----:B------:R-:W-:Y:S02]  /*0760*/  LEA.HI.X.SX32 R21, R4, RZ, 0x1, P0 ;  /* 0x000000ff04157211 */ /* 0x000fe400000f0eff */
[----:B------:R4:W3:Y:S01]  /*0770*/  LDG.E.U16.CONSTANT R51, desc[UR16][R26.64+0x82] ;  /* 0x000082101a337981 */ /* 0x0008e2000c1e9500 */
[----:B------:R-:W-:-:S03]  /*0780*/  IMAD.WIDE.U32 R4, R20, 0xd2, R24 ;  /* 0x000000d214047825 */ /* 0x000fc600078e0018 */
[----:B------:R-:W3:Y:S01]  /*0790*/  LDG.E.U16.CONSTANT R0, desc[UR16][R28.64] ;  /* 0x000000101c007981 */ /* 0x000ee2000c1e9500 */
[----:B------:R-:W-:-:S03]  /*07a0*/  IMAD R23, R21, 0xd2, RZ ;  /* 0x000000d215177824 */ /* 0x000fc600078e02ff */
[----:B------:R0:W3:Y:S01]  /*07b0*/  LDG.E.U16.CONSTANT R39, desc[UR16][R28.64+0x2] ;  /* 0x000002101c277981 */ /* 0x0000e2000c1e9500 */
[----:B------:R-:W-:Y:S01]  /*07c0*/  IADD3 R22, P1, PT, R43, R4, RZ ;  /* 0x000000042b167210 */ /* 0x000fe20007f3e0ff */
[----:B------:R-:W-:-:S04]  /*07d0*/  IMAD.IADD R5, R5, 0x1, R23 ;  /* 0x0000000105057824 */ /* 0x000fc800078e0217 */
[----:B------:R-:W-:-:S05]  /*07e0*/  IMAD.X R23, RZ, RZ, R5, P1 ;  /* 0x000000ffff177224 */ /* 0x000fca00008e0605 */
[----:B------:R-:W3:Y:S01]  /*07f0*/  LDG.E.U16.CONSTANT R48, desc[UR16][R22.64+0x80] ;  /* 0x0000801016307981 */ /* 0x000ee2000c1e9500 */
[----:B------:R-:W-:-:S05]  /*0800*/  IADD3 R4, P0, PT, R13, R4, RZ ;  /* 0x000000040d047210 */ /* 0x000fca0007f1e0ff */
[----:B------:R-:W-:-:S05]  /*0810*/  IMAD.X R5, RZ, RZ, R5, P0 ;  /* 0x000000ffff057224 */ /* 0x000fca00000e0605 */
[----:B------:R-:W3:Y:S01]  /*0820*/  LDG.E.U16.CONSTANT R29, desc[UR16][R4.64+0x2] ;  /* 0x00000210041d7981 */ /* 0x000ee2000c1e9500 */
[----:B------:R-:W-:Y:S02]  /*0830*/  UMOV UR4, 0x400 ;  /* 0x0000040000047882 */ /* 0x000fe40000000000 */
[----:B------:R-:W-:Y:S01]  /*0840*/  ULEA UR18, UR9, UR4, 0x18 ;  /* 0x0000000409127291 */ /* 0x000fe2000f8ec0ff */
[----:B--2---:R-:W-:Y:S01]  /*0850*/  IMAD R40, R40, 0x10000, R33 ;  /* 0x0001000028287824 */ /* 0x004fe200078e0221 */
[----:B------:R-:W-:-:S04]  /*0860*/  LOP3.LUT R33, R46, 0x2, RZ, 0xc0, !PT ;  /* 0x000000022e217812 */ /* 0x000fc800078ec0ff */
[----:B------:R-:W-:Y:S01]  /*0870*/  SHF.R.S32.HI R40, RZ, R33, R40 ;  /* 0x00000021ff287219 */ /* 0x000fe20000011428 */
[----:B----4-:R-:W-:-:S03]  /*0880*/  IMAD R26, R37, 0x10000, R38 ;  /* 0x00010000251a7824 */ /* 0x010fc600078e0226 */
[----:B0-----:R-:W-:Y:S01]  /*0890*/  LOP3.LUT R28, R40, 0x30303030, RZ, 0xc0, !PT ;  /* 0x30303030281c7812 */ /* 0x001fe200078ec0ff */
[----:B------:R0:W2:Y:S01]  /*08a0*/  LDG.E.U16.CONSTANT R37, desc[UR16][R22.64+0x82] ;  /* 0x0000821016257981 */ /* 0x0000a2000c1e9500 */
[----:B------:R-:W-:-:S03]  /*08b0*/  SHF.R.U32.HI R27, RZ, 0x4, R26 ;  /* 0x00000004ff1b7819 */ /* 0x000fc6000001161a */
[----:B------:R1:W4:Y:S01]  /*08c0*/  LDG.E.U16.CONSTANT R38, desc[UR16][R4.64] ;  /* 0x0000001004267981 */ /* 0x000322000c1e9500 */
[----:B------:R-:W-:Y:S01]  /*08d0*/  LOP3.LUT R27, R28, 0xf0f0f0f, R27, 0xf8, !PT ;  /* 0x0f0f0f0f1c1b7812 */ /* 0x000fe200078ef81b */
[----:B------:R-:W-:-:S04]  /*08e0*/  IMAD.SHL.U32 R40, R40, 0x10, RZ ;  /* 0x0000001028287824 */ /* 0x000fc800078e00ff */
[----:B------:R-:W-:Y:S01]  /*08f0*/  VIADD R28, R27, 0x60606060 ;  /* 0x606060601b1c7836 */ /* 0x000fe20000000000 */
[----:B------:R-:W-:-:S04]  /*0900*/  LOP3.LUT R40, R40, 0x30303030, RZ, 0xc0, !PT ;  /* 0x3030303028287812 */ /* 0x000fc800078ec0ff */
[C---:B0-----:R-:W-:Y:S02]  /*0910*/  LOP3.LUT R22, R27.reuse, 0x20202020, R28, 0x18, !PT ;  /* 0x202020201b167812 */ /* 0x041fe400078e181c */
[----:B------:R-:W-:Y:S02]  /*0920*/  LOP3.LUT R26, R40, 0xf0f0f0f, R26, 0xf8, !PT ;  /* 0x0f0f0f0f281a7812 */ /* 0x000fe400078ef81a */
[----:B------:R-:W-:Y:S02]  /*0930*/  PRMT R22, R22, 0xba98, RZ ;  /* 0x0000ba9816167816 */ /* 0x000fe400000000ff */
[----:B------:R-:W-:Y:S02]  /*0940*/  PRMT R27, R27, 0xba98, RZ ;  /* 0x0000ba981b1b7816 */ /* 0x000fe400000000ff */
[C---:B------:R-:W-:Y:S02]  /*0950*/  LOP3.LUT R23, R22.reuse, 0x80808080, R28, 0x6, !PT ;  /* 0x8080808016177812 */ /* 0x040fe400078e061c */
[----:B------:R-:W-:Y:S01]  /*0960*/  LOP3.LUT R22, R22, 0x7f7f7f7f, R27, 0x60, !PT ;  /* 0x7f7f7f7f16167812 */ /* 0x000fe200078e601b */
[----:B------:R-:W-:-:S05]  /*0970*/  VIADD R27, R26, 0x60606060 ;  /* 0x606060601a1b7836 */ /* 0x000fca0000000000 */
[C---:B-1----:R-:W-:Y:S02]  /*0980*/  LOP3.LUT R4, R26.reuse, 0x20202020, R27, 0x18, !PT ;  /* 0x202020201a047812 */ /* 0x042fe400078e181b */
[----:B------:R-:W-:Y:S02]  /*0990*/  PRMT R26, R26, 0xba98, RZ ;  /* 0x0000ba981a1a7816 */ /* 0x000fe400000000ff */
[----:B------:R-:W-:-:S04]  /*09a0*/  PRMT R4, R4, 0xba98, RZ ;  /* 0x0000ba9804047816 */ /* 0x000fc800000000ff */
[C---:B------:R-:W-:Y:S02]  /*09b0*/  LOP3.LUT R5, R4.reuse, 0x80808080, R27, 0x6, !PT ;  /* 0x8080808004057812 */ /* 0x040fe400078e061b */
[----:B------:R-:W-:Y:S01]  /*09c0*/  LOP3.LUT R4, R4, 0x7f7f7f7f, R26, 0x60, !PT ;  /* 0x7f7f7f7f04047812 */ /* 0x000fe200078e601a */
[----:B------:R-:W-:Y:S02]  /*09d0*/  IMAD R26, R47, 0x10000, R6 ;  /* 0x000100002f1a7824 */ /* 0x000fe400078e0206 */
[----:B------:R-:W-:Y:S02]  /*09e0*/  IMAD.SHL.U32 R6, R10, 0x2, RZ ;  /* 0x000000020a067824 */ /* 0x000fe400078e00ff */
[----:B------:R-:W-:Y:S01]  /*09f0*/  IMAD R30, R49, 0x10000, R30 ;  /* 0x00010000311e7824 */ /* 0x000fe200078e021e */
[----:B------:R-:W-:Y:S02]  /*0a00*/  SHF.R.S32.HI R26, RZ, R33, R26 ;  /* 0x00000021ff1a7219 */ /* 0x000fe4000001141a */
[----:B------:R-:W-:-:S02]  /*0a10*/  LOP3.LUT R27, R6, 0x20, RZ, 0xc0, !PT ;  /* 0x00000020061b7812 */ /* 0x000fc400078ec0ff */
[----:B------:R-:W-:Y:S02]  /*0a20*/  SHF.R.U32.HI R6, RZ, 0x4, R30 ;  /* 0x00000004ff067819 */ /* 0x000fe4000001161e */
[----:B------:R-:W-:Y:S02]  /*0a30*/  LOP3.LUT R40, R27, 0xf, R10, 0xf8, !PT ;  /* 0x0000000f1b287812 */ /* 0x000fe400078ef80a */
[C---:B------:R-:W-:Y:S01]  /*0a40*/  LOP3.LUT R27, R26.reuse, 0x30303030, RZ, 0xc0, !PT ;  /* 0x303030301a1b7812 */ /* 0x040fe200078ec0ff */
[----:B------:R-:W-:-:S03]  /*0a50*/  IMAD.SHL.U32 R26, R26, 0x10, RZ ;  /* 0x000000101a1a7824 */ /* 0x000fc600078e00ff */
[----:B------:R-:W-:Y:S02]  /*0a60*/  LOP3.LUT R6, R27, 0xf0f0f0f, R6, 0xf8, !PT ;  /* 0x0f0f0f0f1b067812 */ /* 0x000fe400078ef806 */
[----:B------:R-:W-:Y:S02]  /*0a70*/  LOP3.LUT R47, R5, R4, RZ, 0xfc, !PT ;  /* 0x00000004052f7212 */ /* 0x000fe400078efcff */
[----:B------:R-:W-:Y:S01]  /*0a80*/  LOP3.LUT R27, R26, 0x30303030, RZ, 0xc0, !PT ;  /* 0x303030301a1b7812 */ /* 0x000fe200078ec0ff */
[C---:B------:R-:W-:Y:S01]  /*0a90*/  VIADD R5, R6.reuse, 0x60606060 ;  /* 0x6060606006057836 */ /* 0x040fe20000000000 */
[----:B------:R-:W-:Y:S02]  /*0aa0*/  LOP3.LUT R23, R23, R22, RZ, 0xfc, !PT ;  /* 0x0000001617177212 */ /* 0x000fe400078efcff */
[----:B------:R-:W-:Y:S01]  /*0ab0*/  LOP3.LUT R30, R27, 0xf0f0f0f, R30, 0xf8, !PT ;  /* 0x0f0f0f0f1b1e7812 */ /* 0x000fe200078ef81e */
[----:B------:R-:W-:Y:S01]  /*0ac0*/  IMAD R22, R45, 0x41, R40 ;  /* 0x000000412d167824 */ /* 0x000fe200078e0228 */
[----:B------:R-:W-:-:S02]  /*0ad0*/  LOP3.LUT R4, R6, 0x20202020, R5, 0x18, !PT ;  /* 0x2020202006047812 */ /* 0x000fc400078e1805 */
[----:B------:R-:W-:Y:S01]  /*0ae0*/  VIADDMNMX R45, R31, 0x14, R44, PT ;  /* 0x000000141f2d7846 */ /* 0x000fe2000380012c */
[----:B------:R-:W-:Y:S01]  /*0af0*/  VIADD R27, R30, 0x60606060 ;  /* 0x606060601e1b7836 */ /* 0x000fe20000000000 */
[----:B------:R-:W-:Y:S02]  /*0b00*/  PRMT R26, R4, 0xba98, RZ ;  /* 0x0000ba98041a7816 */ /* 0x000fe400000000ff */
[----:B------:R-:W-:Y:S01]  /*0b10*/  LEA R22, R22, UR18, 0x2 ;  /* 0x0000001216167c11 */ /* 0x000fe2000f8e10ff */
[----:B------:R-:W-:Y:S01]  /*0b20*/  IMAD R4, R45, UR10, RZ ;  /* 0x0000000a2d047c24 */ /* 0x000fe2000f8e02ff */
[----:B------:R-:W-:Y:S02]  /*0b30*/  PRMT R49, R6, 0xba98, RZ ;  /* 0x0000ba9806317816 */ /* 0x000fe400000000ff */
[----:B------:R-:W-:Y:S02]  /*0b40*/  LOP3.LUT R6, R26, 0x80808080, R5, 0x6, !PT ;  /* 0x808080801a067812 */ /* 0x000fe400078e0605 */
[----:B------:R-:W-:Y:S01]  /*0b50*/  LOP3.LUT R5, R30, 0x20202020, R27, 0x18, !PT ;  /* 0x202020201e057812 */ /* 0x000fe200078e181b */
[----:B------:R0:W-:Y:S01]  /*0b60*/  STS [R22+0x40], R23 ;  /* 0x0000401716007388 */ /* 0x0001e20000000800 */
[----:B------:R-:W-:-:S02]  /*0b70*/  LOP3.LUT R49, R26, 0x7f7f7f7f, R49, 0x60, !PT ;  /* 0x7f7f7f7f1a317812 */ /* 0x000fc400078e6031 */
[----:B------:R-:W-:Y:S02]  /*0b80*/  PRMT R26, R5, 0xba98, RZ ;  /* 0x0000ba98051a7816 */ /* 0x000fe400000000ff */
[----:B------:R-:W-:Y:S02]  /*0b90*/  PRMT R5, R30, 0xba98, RZ ;  /* 0x0000ba981e057816 */ /* 0x000fe400000000ff */
[----:B0-----:R-:W-:Y:S02]  /*0ba0*/  IADD3 R23, P0, PT, R9, R4, RZ ;  /* 0x0000000409177210 */ /* 0x001fe40007f1e0ff */
[----:B------:R-:W-:Y:S02]  /*0bb0*/  LOP3.LUT R28, R26, 0x80808080, R27, 0x6, !PT ;  /* 0x808080801a1c7812 */ /* 0x000fe400078e061b */
[----:B------:R-:W-:Y:S02]  /*0bc0*/  LEA.HI.X.SX32 R30, R4, RZ, 0x1, P0 ;  /* 0x000000ff041e7211 */ /* 0x000fe400000f0eff */
[----:B------:R-:W-:Y:S01]  /*0bd0*/  LOP3.LUT R27, R26, 0x7f7f7f7f, R5, 0x60, !PT ;  /* 0x7f7f7f7f1a1b7812 */ /* 0x000fe200078e6005 */
[----:B------:R-:W-:Y:S01]  /*0be0*/  IMAD.WIDE.U32 R4, R23, 0xd2, R24 ;  /* 0x000000d217047825 */ /* 0x000fe200078e0018 */
[----:B------:R0:W-:Y:S02]  /*0bf0*/  STS [R22], R47 ;  /* 0x0000002f16007388 */ /* 0x0001e40000000800 */
[----:B------:R-:W-:-:S02]  /*0c00*/  IADD3 R26, P0, PT, R13, R4, RZ ;  /* 0x000000040d1a7210 */ /* 0x000fc40007f1e0ff */
[----:B------:R-:W-:Y:S01]  /*0c10*/  IADD3 R4, P1, PT, R43, R4, RZ ;  /* 0x000000042b047210 */ /* 0x000fe20007f3e0ff */
[----:B0-----:R-:W-:Y:S01]  /*0c20*/  IMAD R47, R30, 0xd2, RZ ;  /* 0x000000d21e2f7824 */ /* 0x001fe200078e02ff */
[----:B------:R-:W-:-:S03]  /*0c30*/  LOP3.LUT R28, R28, R27, RZ, 0xfc, !PT ;  /* 0x0000001b1c1c7212 */ /* 0x000fc600078efcff */
[----:B------:R-:W-:-:S04]  /*0c40*/  IMAD.IADD R5, R5, 0x1, R47 ;  /* 0x0000000105057824 */ /* 0x000fc800078e022f */
[--C-:B------:R-:W-:Y:S02]  /*0c50*/  IMAD.X R27, RZ, RZ, R5.reuse, P0 ;  /* 0x000000ffff1b7224 */ /* 0x100fe400000e0605 */
[----:B------:R-:W-:Y:S01]  /*0c60*/  IMAD.X R5, RZ, RZ, R5, P1 ;  /* 0x000000ffff057224 */ /* 0x000fe200008e0605 */
[----:B------:R-:W-:Y:S02]  /*0c70*/  LOP3.LUT R6, R6, R49, RZ, 0xfc, !PT ;  /* 0x0000003106067212 */ /* 0x000fe400078efcff */
[----:B------:R-:W4:Y:S04]  /*0c80*/  LDG.E.U16.CONSTANT R47, desc[UR16][R26.64] ;  /* 0x000000101a2f7981 */ /* 0x000f28000c1e9500 */
[----:B------:R-:W4:Y:S04]  /*0c90*/  LDG.E.U16.CONSTANT R42, desc[UR16][R4.64+0x80] ;  /* 0x00008010042a7981 */ /* 0x000f28000c1e9500 */
[----:B------:R-:W4:Y:S04]  /*0ca0*/  LDG.E.U16.CONSTANT R49, desc[UR16][R4.64+0x82] ;  /* 0x0000821004317981 */ /* 0x000f28000c1e9500 */
[----:B------:R0:W4:Y:S01]  /*0cb0*/  LDG.E.U16.CONSTANT R50, desc[UR16][R26.64+0x2] ;  /* 0x000002101a327981 */ /* 0x000122000c1e9500 */
[----:B---3--:R-:W-:-:S02]  /*0cc0*/  IMAD R36, R52, 0x10000, R36 ;  /* 0x0001000034247824 */ /* 0x008fc400078e0224 */
[----:B------:R-:W-:Y:S02]  /*0cd0*/  IMAD R53, R53, 0x41, R40 ;  /* 0x0000004135357824 */ /* 0x000fe400078e0228 */
[----:B------:R-:W-:Y:S01]  /*0ce0*/  IMAD R34, R34, 0x10000, R7 ;  /* 0x0001000022227824 */ /* 0x000fe200078e0207 */
[----:B------:R-:W-:Y:S02]  /*0cf0*/  SHF.R.S32.HI R52, RZ, R33, R36 ;  /* 0x00000021ff347219 */ /* 0x000fe40000011424 */
[----:B------:R-:W-:Y:S02]  /*0d00*/  LEA R7, R53, UR18, 0x2 ;  /* 0x0000001235077c11 */ /* 0x000fe4000f8e10ff */
[----:B------:R-:W-:Y:S02]  /*0d10*/  SHF.R.U32.HI R36, RZ, 0x4, R34 ;  /* 0x00000004ff247819 */ /* 0x000fe40000011622 */
[----:B------:R-:W-:-:S04]  /*0d20*/  LOP3.LUT R53, R52, 0x30303030, RZ, 0xc0, !PT ;  /* 0x3030303034357812 */ /* 0x000fc800078ec0ff */
[----:B------:R-:W-:Y:S01]  /*0d30*/  LOP3.LUT R36, R53, 0xf0f0f0f, R36, 0xf8, !PT ;  /* 0x0f0f0f0f35247812 */ /* 0x000fe200078ef824 */
[----:B------:R-:W-:-:S04]  /*0d40*/  IMAD.SHL.U32 R52, R52, 0x10, RZ ;  /* 0x0000001034347824 */ /* 0x000fc800078e00ff */
[----:B0-----:R-:W-:Y:S01]  /*0d50*/  VIADD R27, R36, 0x60606060 ;  /* 0x60606060241b7836 */ /* 0x001fe20000000000 */
[----:B------:R-:W-:-:S04]  /*0d60*/  LOP3.LUT R5, R52, 0x30303030, RZ, 0xc0, !PT ;  /* 0x3030303034057812 */ /* 0x000fc800078ec0ff */
[----:B------:R-:W-:Y:S02]  /*0d70*/  LOP3.LUT R4, R36, 0x20202020, R27, 0x18, !PT ;  /* 0x2020202024047812 */ /* 0x000fe400078e181b */
[----:B------:R-:W-:Y:S02]  /*0d80*/  LOP3.LUT R34, R5, 0xf0f0f0f, R34, 0xf8, !PT ;  /* 0x0f0f0f0f05227812 */ /* 0x000fe400078ef822 */
[----:B------:R-:W-:-:S04]  /*0d90*/  PRMT R4, R4, 0xba98, RZ ;  /* 0x0000ba9804047816 */ /* 0x000fc800000000ff */
[----:B------:R-:W-:Y:S01]  /*0da0*/  LOP3.LUT R5, R4, 0x80808080, R27, 0x6, !PT ;  /* 0x8080808004057812 */ /* 0x000fe200078e061b */
[C---:B------:R-:W-:Y:S01]  /*0db0*/  VIADD R27, R34.reuse, 0x60606060 ;  /* 0x60606060221b7836 */ /* 0x040fe20000000000 */
[----:B------:R0:W-:Y:S01]  /*0dc0*/  STS [R7+0x40], R6 ;  /* 0x0000400607007388 */ /* 0x0001e20000000800 */
[----:B------:R-:W-:Y:S02]  /*0dd0*/  IMAD R2, R51, 0x10000, R2 ;  /* 0x0001000033027824 */ /* 0x000fe400078e0202 */
[----:B------:R-:W-:Y:S01]  /*0de0*/  IMAD R0, R39, 0x10000, R0 ;  /* 0x0001000027007824 */ /* 0x000fe200078e0200 */
[----:B------:R1:W-:Y:S01]  /*0df0*/  STS [R7], R28 ;  /* 0x0000001c07007388 */ /* 0x0003e20000000800 */
[C---:B------:R-:W-:Y:S02]  /*0e00*/  PRMT R39, R34.reuse, 0xba98, RZ ;  /* 0x0000ba9822277816 */ /* 0x040fe400000000ff */
[----:B0-----:R-:W-:-:S04]  /*0e10*/  LOP3.LUT R6, R34, 0x20202020, R27, 0x18, !PT ;  /* 0x2020202022067812 */ /* 0x001fc800078e181b */
[----:B------:R-:W-:Y:S02]  /*0e20*/  PRMT R6, R6, 0xba98, RZ ;  /* 0x0000ba9806067816 */ /* 0x000fe400000000ff */
[----:B-1----:R-:W-:Y:S02]  /*0e30*/  SHF.R.S32.HI R28, RZ, R33, R2 ;  /* 0x00000021ff1c7219 */ /* 0x002fe40000011402 */
[----:B------:R-:W-:Y:S02]  /*0e40*/  LOP3.LUT R26, R6, 0x7f7f7f7f, R39, 0x60, !PT ;  /* 0x7f7f7f7f061a7812 */ /* 0x000fe400078e6027 */
[----:B------:R-:W-:Y:S02]  /*0e50*/  SHF.R.U32.HI R2, RZ, 0x4, R0 ;  /* 0x00000004ff027819 */ /* 0x000fe40000011600 */
[C---:B------:R-:W-:Y:S01]  /*0e60*/  LOP3.LUT R39, R28.reuse, 0x30303030, RZ, 0xc0, !PT ;  /* 0x303030301c277812 */ /* 0x040fe200078ec0ff */
[----:B------:R-:W-:Y:S01]  /*0e70*/  IMAD.SHL.U32 R28, R28, 0x10, RZ ;  /* 0x000000101c1c7824 */ /* 0x000fe200078e00ff */
[----:B------:R-:W-:-:S02]  /*0e80*/  PRMT R53, R36, 0xba98, RZ ;  /* 0x0000ba9824357816 */ /* 0x000fc400000000ff */
[----:B------:R-:W-:Y:S02]  /*0e90*/  LOP3.LUT R27, R6, 0x80808080, R27, 0x6, !PT ;  /* 0x80808080061b7812 */ /* 0x000fe400078e061b */
[----:B------:R-:W-:Y:S01]  /*0ea0*/  LOP3.LUT R2, R39, 0xf0f0f0f, R2, 0xf8, !PT ;  /* 0x0f0f0f0f27027812 */ /* 0x000fe200078ef802 */
[----:B------:R-:W-:Y:S01]  /*0eb0*/  IMAD R6, R35, 0x41, R40 ;  /* 0x0000004123067824 */ /* 0x000fe200078e0228 */
[----:B------:R-:W-:Y:S02]  /*0ec0*/  LOP3.LUT R4, R4, 0x7f7f7f7f, R53, 0x60, !PT ;  /* 0x7f7f7f7f04047812 */ /* 0x000fe400078e6035 */
[----:B------:R-:W-:Y:S01]  /*0ed0*/  LOP3.LUT R26, R27, R26, RZ, 0xfc, !PT ;  /* 0x0000001a1b1a7212 */ /* 0x000fe200078efcff */
[----:B------:R-:W-:Y:S01]  /*0ee0*/  VIADD R27, R2, 0x60606060 ;  /* 0x60606060021b7836 */ /* 0x000fe20000000000 */
[----:B------:R-:W-:Y:S02]  /*0ef0*/  LOP3.LUT R35, R28, 0x30303030, RZ, 0xc0, !PT ;  /* 0x303030301c237812 */ /* 0x000fe400078ec0ff */
[----:B------:R-:W-:-:S02]  /*0f00*/  LOP3.LUT R51, R5, R4, RZ, 0xfc, !PT ;  /* 0x0000000405337212 */ /* 0x000fc400078efcff */
[----:B------:R-:W-:Y:S02]  /*0f10*/  LOP3.LUT R4, R35, 0xf0f0f0f, R0, 0xf8, !PT ;  /* 0x0f0f0f0f23047812 */ /* 0x000fe400078ef800 */
[--C-:B------:R-:W-:Y:S02]  /*0f20*/  LOP3.LUT R5, R2, 0x20202020, R27.reuse, 0x18, !PT ;  /* 0x2020202002057812 */ /* 0x100fe400078e181b */
[----:B------:R-:W-:Y:S01]  /*0f30*/  VIADDMNMX R39, R31, 0x18, R44, PT ;  /* 0x000000181f277846 */ /* 0x000fe2000380012c */
[----:B------:R-:W-:Y:S01]  /*0f40*/  VIADD R35, R4, 0x60606060 ;  /* 0x6060606004237836 */ /* 0x000fe20000000000 */
[----:B------:R-:W-:Y:S02]  /*0f50*/  PRMT R28, R5, 0xba98, RZ ;  /* 0x0000ba98051c7816 */ /* 0x000fe400000000ff */
[----:B------:R-:W-:Y:S01]  /*0f60*/  PRMT R53, R2, 0xba98, RZ ;  /* 0x0000ba9802357816 */ /* 0x000fe200000000ff */
[----:B------:R-:W-:Y:S01]  /*0f70*/  IMAD R2, R39, UR10, RZ ;  /* 0x0000000a27027c24 */ /* 0x000fe2000f8e02ff */
[----:B------:R-:W-:-:S02]  /*0f80*/  LOP3.LUT R0, R28, 0x80808080, R27, 0x6, !PT ;  /* 0x808080801c007812 */ /* 0x000fc400078e061b */
[----:B------:R-:W-:Y:S02]  /*0f90*/  LOP3.LUT R27, R4, 0x20202020, R35, 0x18, !PT ;  /* 0x20202020041b7812 */ /* 0x000fe400078e1823 */
[----:B------:R-:W-:Y:S02]  /*0fa0*/  LOP3.LUT R53, R28, 0x7f7f7f7f, R53, 0x60, !PT ;  /* 0x7f7f7f7f1c357812 */ /* 0x000fe400078e6035 */
[----:B------:R-:W-:Y:S02]  /*0fb0*/  IADD3 R5, P0, PT, R9, R2, RZ ;  /* 0x0000000209057210 */ /* 0x000fe40007f1e0ff */
[----:B------:R-:W-:Y:S02]  /*0fc0*/  LEA R6, R6, UR18, 0x2 ;  /* 0x0000001206067c11 */ /* 0x000fe4000f8e10ff */
[----:B------:R-:W-:Y:S02]  /*0fd0*/  PRMT R28, R27, 0xba98, RZ ;  /* 0x0000ba981b1c7816 */ /* 0x000fe400000000ff */
[----:B------:R-:W-:-:S02]  /*0fe0*/  PRMT R27, R4, 0xba98, RZ ;  /* 0x0000ba98041b7816 */ /* 0x000fc400000000ff */
[----:B------:R-:W-:Y:S01]  /*0ff0*/  LEA.HI.X.SX32 R4, R2, RZ, 0x1, P0 ;  /* 0x000000ff02047211 */ /* 0x000fe200000f0eff */
[----:B------:R0:W-:Y:S01]  /*1000*/  STS [R6], R26 ;  /* 0x0000001a06007388 */ /* 0x0001e20000000800 */
[C---:B------:R-:W-:Y:S02]  /*1010*/  LOP3.LUT R2, R28.reuse, 0x80808080, R35, 0x6, !PT ;  /* 0x808080801c027812 */ /* 0x040fe400078e0623 */
[----:B------:R-:W-:Y:S01]  /*1020*/  LOP3.LUT R35, R28, 0x7f7f7f7f, R27, 0x60, !PT ;  /* 0x7f7f7f7f1c237812 */ /* 0x000fe200078e601b */
[----:B0-----:R-:W-:Y:S01]  /*1030*/  IMAD.WIDE.U32 R26, R5, 0xd2, R24 ;  /* 0x000000d2051a7825 */ /* 0x001fe200078e0018 */
[----:B------:R0:W-:Y:S02]  /*1040*/  STS [R6+0x40], R51 ;  /* 0x0000403306007388 */ /* 0x0001e40000000800 */
[----:B------:R-:W-:Y:S02]  /*1050*/  IADD3 R28, P0, PT, R13, R26, RZ ;  /* 0x0000001a0d1c7210 */ /* 0x000fe40007f1e0ff */
[----:B------:R-:W-:-:S02]  /*1060*/  LOP3.LUT R2, R2, R35, RZ, 0xfc, !PT ;  /* 0x0000002302027212 */ /* 0x000fc400078efcff */
[----:B------:R-:W-:Y:S02]  /*1070*/  LOP3.LUT R53, R0, R53, RZ, 0xfc, !PT ;  /* 0x0000003500357212 */ /* 0x000fe400078efcff */
[----:B------:R-:W-:Y:S01]  /*1080*/  IADD3 R26, P1, PT, R43, R26, RZ ;  /* 0x0000001a2b1a7210 */ /* 0x000fe20007f3e0ff */
[----:B------:R-:W-:-:S05]  /*1090*/  IMAD R3, R3, 0x41, R40 ;  /* 0x0000004103037824 */ /* 0x000fca00078e0228 */
[----:B------:R-:W-:Y:S01]  /*10a0*/  LEA R3, R3, UR18, 0x2 ;  /* 0x0000001203037c11 */ /* 0x000fe2000f8e10ff */
[----:B--2---:R-:W-:Y:S02]  /*10b0*/  IMAD R48, R37, 0x10000, R48 ;  /* 0x0001000025307824 */ /* 0x004fe400078e0230 */
[----:B----4-:R-:W-:-:S03]  /*10c0*/  IMAD R38, R29, 0x10000, R38 ;  /* 0x000100001d267824 */ /* 0x010fc600078e0226 */
[----:B------:R-:W-:Y:S01]  /*10d0*/  SHF.R.S32.HI R48, RZ, R33, R48 ;  /* 0x00000021ff307219 */ /* 0x000fe20000011430 */
[----:B------:R-:W-:Y:S01]  /*10e0*/  IMAD R37, R4, 0xd2, RZ ;  /* 0x000000d204257824 */ /* 0x000fe200078e02ff */
[----:B------:R-:W-:Y:S02]  /*10f0*/  SHF.R.U32.HI R52, RZ, 0x4, R38 ;  /* 0x00000004ff347819 */ /* 0x000fe40000011626 */
[----:B------:R-:W-:Y:S01]  /*1100*/  LOP3.LUT R29, R48, 0x30303030, RZ, 0xc0, !PT ;  /* 0x30303030301d7812 */ /* 0x000fe200078ec0ff */
[----:B------:R-:W-:-:S03]  /*1110*/  IMAD.IADD R27, R27, 0x1, R37 ;  /* 0x000000011b1b7824 */ /* 0x000fc600078e0225 */
[----:B------:R-:W-:Y:S01]  /*1120*/  LOP3.LUT R52, R29, 0xf0f0f0f, R52, 0xf8, !PT ;  /* 0x0f0f0f0f1d347812 */ /* 0x000fe200078ef834 */
[----:B------:R-:W-:Y:S02]  /*1130*/  IMAD.X R29, RZ, RZ, R27, P0 ;  /* 0x000000ffff1d7224 */ /* 0x000fe400000e061b */
[----:B------:R-:W-:Y:S02]  /*1140*/  IMAD.SHL.U32 R48, R48, 0x10, RZ ;  /* 0x0000001030307824 */ /* 0x000fe400078e00ff */
[C---:B0-----:R-:W-:Y:S01]  /*1150*/  VIADD R51, R52.reuse, 0x60606060 ;  /* 0x6060606034337836 */ /* 0x041fe20000000000 */
[----:B------:R-:W2:Y:S04]  /*1160*/  LDG.E.U16.CONSTANT R34, desc[UR16][R28.64] ;  /* 0x000000101c227981 */ /* 0x000ea8000c1e9500 */
[----:B------:R0:W2:Y:S01]  /*1170*/  LDG.E.U16.CONSTANT R35, desc[UR16][R28.64+0x2] ;  /* 0x000002101c237981 */ /* 0x0000a2000c1e9500 */
[----:B------:R-:W-:Y:S01]  /*1180*/  LOP3.LUT R0, R52, 0x20202020, R51, 0x18, !PT ;  /* 0x2020202034007812 */ /* 0x000fe200078e1833 */
[----:B------:R-:W-:-:S02]  /*1190*/  IMAD.X R27, RZ, RZ, R27, P1 ;  /* 0x000000ffff1b7224 */ /* 0x000fc400008e061b */
[----:B------:R1:W-:Y:S04]  /*11a0*/  STS [R3], R2 ;  /* 0x0000000203007388 */ /* 0x0003e80000000800 */
[----:B------:R-:W3:Y:S01]  /*11b0*/  LDG.E.U16.CONSTANT R36, desc[UR16][R26.64+0x80] ;  /* 0x000080101a247981 */ /* 0x000ee2000c1e9500 */
[----:B0-----:R-:W-:Y:S02]  /*11c0*/  LOP3.LUT R29, R48, 0x30303030, RZ, 0xc0, !PT ;  /* 0x30303030301d7812 */ /* 0x001fe400078ec0ff */
[----:B------:R-:W-:Y:S01]  /*11d0*/  PRMT R48, R0, 0xba98, RZ ;  /* 0x0000ba9800307816 */ /* 0x000fe200000000ff */
[----:B------:R0:W3:Y:S01]  /*11e0*/  LDG.E.U16.CONSTANT R37, desc[UR16][R26.64+0x82] ;  /* 0x000082101a257981 */ /* 0x0000e2000c1e9500 */
[----:B------:R-:W-:-:S05]  /*11f0*/  LOP3.LUT R0, R29, 0xf0f0f0f, R38, 0xf8, !PT ;  /* 0x0f0f0f0f1d007812 */ /* 0x000fca00078ef826 */
[----:B------:R-:W-:Y:S01]  /*1200*/  VIADD R29, R0, 0x60606060 ;  /* 0x60606060001d7836 */ /* 0x000fe20000000000 */
[----:B0-----:R-:W-:Y:S02]  /*1210*/  LOP3.LUT R27, R48, 0x80808080, R51, 0x6, !PT ;  /* 0x80808080301b7812 */ /* 0x001fe400078e0633 */
[----:B------:R-:W-:Y:S02]  /*1220*/  VIADDMNMX R51, R31, 0x1c, R44, PT ;  /* 0x0000001c1f337846 */ /* 0x000fe4000380012c */
[C---:B-1----:R-:W-:Y:S01]  /*1230*/  LOP3.LUT R2, R0.reuse, 0x20202020, R29, 0x18, !PT ;  /* 0x2020202000027812 */ /* 0x042fe200078e181d */
[----:B------:R-:W-:Y:S01]  /*1240*/  IMAD R38, R45, 0x41, R40 ;  /* 0x000000412d267824 */ /* 0x000fe200078e0228 */
[----:B------:R-:W-:Y:S01]  /*1250*/  PRMT R45, R0, 0xba98, RZ ;  /* 0x0000ba98002d7816 */ /* 0x000fe200000000ff */
[----:B------:R-:W-:Y:S01]  /*1260*/  IMAD R26, R51, UR10, RZ ;  /* 0x0000000a331a7c24 */ /* 0x000fe2000f8e02ff */
[----:B------:R-:W-:Y:S02]  /*1270*/  PRMT R2, R2, 0xba98, RZ ;  /* 0x0000ba9802027816 */ /* 0x000fe400000000ff */
[----:B------:R-:W-:-:S02]  /*1280*/  PRMT R52, R52, 0xba98, RZ ;  /* 0x0000ba9834347816 */ /* 0x000fc400000000ff */
[C---:B------:R-:W-:Y:S02]  /*1290*/  LOP3.LUT R29, R2.reuse, 0x80808080, R29, 0x6, !PT ;  /* 0x80808080021d7812 */ /* 0x040fe400078e061d */
[----:B------:R-:W-:Y:S02]  /*12a0*/  LOP3.LUT R28, R2, 0x7f7f7f7f, R45, 0x60, !PT ;  /* 0x7f7f7f7f021c7812 */ /* 0x000fe400078e602d */
[----:B------:R-:W-:Y:S02]  /*12b0*/  IADD3 R2, P0, PT, R9, R26, RZ ;  /* 0x0000001a09027210 */ /* 0x000fe40007f1e0ff */
[----:B------:R-:W-:Y:S02]  /*12c0*/  LOP3.LUT R48, R48, 0x7f7f7f7f, R52, 0x60, !PT ;  /* 0x7f7f7f7f30307812 */ /* 0x000fe400078e6034 */
[----:B------:R-:W-:Y:S02]  /*12d0*/  LEA.HI.X.SX32 R0, R26, RZ, 0x1, P0 ;  /* 0x000000ff1a007211 */ /* 0x000fe400000f0eff */
[----:B------:R-:W-:Y:S01]  /*12e0*/  LOP3.LUT R45, R29, R28, RZ, 0xfc, !PT ;  /* 0x0000001c1d2d7212 */ /* 0x000fe200078efcff */
[----:B------:R-:W-:Y:S01]  /*12f0*/  IMAD.WIDE.U32 R28, R2, 0xd2, R24 ;  /* 0x000000d2021c7825 */ /* 0x000fe200078e0018 */
[----:B------:R-:W-:-:S03]  /*1300*/  LOP3.LUT R48, R27, R48, RZ, 0xfc, !PT ;  /* 0x000000301b307212 */ /* 0x000fc600078efcff */
[----:B------:R-:W-:Y:S01]  /*1310*/  IMAD R27, R0, 0xd2, RZ ;  /* 0x000000d2001b7824 */ /* 0x000fe200078e02ff */
[----:B------:R-:W-:-:S03]  /*1320*/  IADD3 R26, P1, PT, R43, R28, RZ ;  /* 0x0000001c2b1a7210 */ /* 0x000fc60007f3e0ff */
[----:B------:R-:W-:-:S04]  /*1330*/  IMAD.IADD R29, R29, 0x1, R27 ;  /* 0x000000011d1d7824 */ /* 0x000fc800078e021b */
[----:B------:R-:W-:Y:S01]  /*1340*/  IMAD.X R27, RZ, RZ, R29, P1 ;  /* 0x000000ffff1b7224 */ /* 0x000fe200008e061d */
[----:B------:R-:W-:-:S04]  /*1350*/  IADD3 R28, P0, PT, R13, R28, RZ ;  /* 0x0000001c0d1c7210 */ /* 0x000fc80007f1e0ff */
[----:B------:R-:W4:Y:S04]  /*1360*/  LDG.E.U16.CONSTANT R43, desc[UR16][R26.64+0x80] ;  /* 0x000080101a2b7981 */ /* 0x000f28000c1e9500 */
[----:B------:R0:W4:Y:S01]  /*1370*/  LDG.E.U16.CONSTANT R52, desc[UR16][R26.64+0x82] ;  /* 0x000082101a347981 */ /* 0x000122000c1e9500 */
[----:B------:R-:W-:Y:S02]  /*1380*/  IMAD.X R29, RZ, RZ, R29, P0 ;  /* 0x000000ffff1d7224 */ /* 0x000fe400000e061d */
[--C-:B------:R-:W-:Y:S01]  /*1390*/  IMAD R41, R41, 0x41, R40.reuse ;  /* 0x0000004129297824 */ /* 0x100fe200078e0228 */
[----:B------:R1:W-:Y:S01]  /*13a0*/  STS [R3+0x40], R53 ;  /* 0x0000403503007388 */ /* 0x0003e20000000800 */
[--C-:B------:R-:W-:Y:S02]  /*13b0*/  IMAD R39, R39, 0x41, R40.reuse ;  /* 0x0000004127277824 */ /* 0x100fe400078e0228 */
[----:B------:R-:W-:Y:S01]  /*13c0*/  IMAD R40, R51, 0x41, R40 ;  /* 0x0000004133287824 */ /* 0x000fe200078e0228 */
[----:B------:R-:W-:Y:S01]  /*13d0*/  LEA R41, R41, UR18, 0x2 ;  /* 0x0000001229297c11 */ /* 0x000fe2000f8e10ff */
[----:B------:R-:W4:Y:S04]  /*13e0*/  LDG.E.U16.CONSTANT R51, desc[UR16][R28.64] ;  /* 0x000000101c337981 */ /* 0x000f28000c1e9500 */
[----:B-1----:R1:W4:Y:S01]  /*13f0*/  LDG.E.U16.CONSTANT R53, desc[UR16][R28.64+0x2] ;  /* 0x000002101c357981 */ /* 0x002322000c1e9500 */
[----:B------:R-:W-:-:S02]  /*1400*/  IMAD R42, R49, 0x10000, R42 ;  /* 0x00010000312a7824 */ /* 0x000fc400078e022a */
[----:B------:R-:W-:-:S03]  /*1410*/  IMAD R47, R50, 0x10000, R47 ;  /* 0x00010000322f7824 */ /* 0x000fc600078e022f */
[----:B------:R-:W-:Y:S02]  /*1420*/  SHF.R.S32.HI R49, RZ, R33, R42 ;  /* 0x00000021ff317219 */ /* 0x000fe4000001142a */
[----:B------:R-:W-:Y:S02]  /*1430*/  SHF.R.U32.HI R42, RZ, 0x4, R47 ;  /* 0x00000004ff2a7819 */ /* 0x000fe4000001162f */
[C---:B------:R-:W-:Y:S01]  /*1440*/  LOP3.LUT R50, R49.reuse, 0x30303030, RZ, 0xc0, !PT ;  /* 0x3030303031327812 */ /* 0x040fe200078ec0ff */
[----:B------:R-:W-:-:S03]  /*1450*/  IMAD.SHL.U32 R49, R49, 0x10, RZ ;  /* 0x0000001031317824 */ /* 0x000fc600078e00ff */
[----:B------:R-:W-:Y:S02]  /*1460*/  LOP3.LUT R42, R50, 0xf0f0f0f, R42, 0xf8, !PT ;  /* 0x0f0f0f0f322a7812 */ /* 0x000fe400078ef82a */
[----:B0-----:R-:W-:-:S03]  /*1470*/  LOP3.LUT R26, R49, 0x30303030, RZ, 0xc0, !PT ;  /* 0x30303030311a7812 */ /* 0x001fc600078ec0ff */
[----:B------:R-:W-:Y:S01]  /*1480*/  VIADD R27, R42, 0x60606060 ;  /* 0x606060602a1b7836 */ /* 0x000fe20000000000 */
[----:B------:R-:W-:-:S04]  /*1490*/  LOP3.LUT R47, R26, 0xf0f0f0f, R47, 0xf8, !PT ;  /* 0x0f0f0f0f1a2f7812 */ /* 0x000fc800078ef82f */
[C---:B------:R-:W-:Y:S02]  /*14a0*/  LOP3.LUT R26, R42.reuse, 0x20202020, R27, 0x18, !PT ;  /* 0x202020202a1a7812 */ /* 0x040fe400078e181b */
[----:B-1----:R-:W-:Y:S02]  /*14b0*/  PRMT R29, R42, 0xba98, RZ ;  /* 0x0000ba982a1d7816 */ /* 0x002fe400000000ff */
[----:B------:R-:W-:Y:S01]  /*14c0*/  PRMT R28, R26, 0xba98, RZ ;  /* 0x0000ba981a1c7816 */ /* 0x000fe200000000ff */
[----:B------:R-:W-:Y:S01]  /*14d0*/  IMAD R26, R31, 0x8, R46 ;  /* 0x000000081f1a7824 */ /* 0x000fe200078e022e */
[----:B------:R0:W-:Y:S02]  /*14e0*/  STS [R41], R45 ;  /* 0x0000002d29007388 */ /* 0x0001e40000000800 */
[----:B------:R-:W-:Y:S01]  /*14f0*/  LOP3.LUT R46, R28, 0x7f7f7f7f, R29, 0x60, !PT ;  /* 0x7f7f7f7f1c2e7812 */ /* 0x000fe200078e601d */
[----:B------:R-:W-:Y:S01]  /*1500*/  VIADD R42, R47, 0x60606060 ;  /* 0x606060602f2a7836 */ /* 0x000fe20000000000 */
[----:B------:R-:W-:-:S02]  /*1510*/  LOP3.LUT R29, R10, 0x1f, RZ, 0xc0, !PT ;  /* 0x0000001f0a1d7812 */ /* 0x000fc400078ec0ff */
[----:B------:R-:W-:Y:S02]  /*1520*/  LOP3.LUT R27, R28, 0x80808080, R27, 0x6, !PT ;  /* 0x808080801c1b7812 */ /* 0x000fe400078e061b */
[----:B0-----:R-:W-:Y:S02]  /*1530*/  LOP3.LUT R45, R26, 0x1f, RZ, 0xc0, !PT ;  /* 0x0000001f1a2d7812 */ /* 0x001fe400078ec0ff */
[C---:B------:R-:W-:Y:S02]  /*1540*/  VIMNMX R29, PT, PT, R44.reuse, R29, PT ;  /* 0x0000001d2c1d7248 */ /* 0x040fe40003fe0100 */
[----:B------:R-:W-:Y:S02]  /*1550*/  VIMNMX R28, PT, PT, R44, R45, PT ;  /* 0x0000002d2c1c7248 */ /* 0x000fe40003fe0100 */
[----:B------:R-:W-:Y:S02]  /*1560*/  LOP3.LUT R44, R47, 0x20202020, R42, 0x18, !PT ;  /* 0x202020202f2c7812 */ /* 0x000fe400078e182a */
[----:B------:R-:W-:-:S02]  /*1570*/  SHF.R.S32.HI R26, RZ, 0x1f, R29 ;  /* 0x0000001fff1a7819 */ /* 0x000fc4000001141d */
[----:B------:R-:W-:Y:S02]  /*1580*/  PRMT R45, R44, 0xba98, RZ ;  /* 0x0000ba982c2d7816 */ /* 0x000fe400000000ff */
[----:B------:R-:W-:Y:S02]  /*1590*/  PRMT R44, R47, 0xba98, RZ ;  /* 0x0000ba982f2c7816 */ /* 0x000fe400000000ff */
[-C--:B------:R-:W-:Y:S02]  /*15a0*/  LEA.HI R26, R26, R29.reuse, RZ, 0x5 ;  /* 0x0000001d1a1a7211 */ /* 0x080fe400078f28ff */
[C---:B------:R-:W-:Y:S02]  /*15b0*/  LOP3.LUT R42, R45.reuse, 0x80808080, R42, 0x6, !PT ;  /* 0x808080802d2a7812 */ /* 0x040fe400078e062a */
[----:B------:R-:W-:Y:S02]  /*15c0*/  LOP3.LUT R45, R45, 0x7f7f7f7f, R44, 0x60, !PT ;  /* 0x7f7f7f7f2d2d7812 */ /* 0x000fe400078e602c */
[----:B------:R-:W-:Y:S01]  /*15d0*/  LEA.HI.SX32 R44, R26, R29, 0x1b ;  /* 0x0000001d1a2c7211 */ /* 0x000fe200078fdaff */
[----:B------:R-:W-:-:S02]  /*15e0*/  IMAD R29, R29, UR10, RZ ;  /* 0x0000000a1d1d7c24 */ /* 0x000fc4000f8e02ff */
[----:B------:R-:W-:Y:S01]  /*15f0*/  IMAD R47, R28, UR10, RZ ;  /* 0x0000000a1c2f7c24 */ /* 0x000fe2000f8e02ff */
[----:B------:R-:W-:Y:S01]  /*1600*/  LOP3.LUT R46, R27, R46, RZ, 0xfc, !PT ;  /* 0x0000002e1b2e7212 */ /* 0x000fe200078efcff */
[----:B------:R-:W-:Y:S01]  /*1610*/  IMAD.WIDE R26, R29, 0xd2, R24 ;  /* 0x000000d21d1a7825 */ /* 0x000fe200078e0218 */
[----:B------:R-:W-:-:S03]  /*1620*/  LOP3.LUT R49, R32, 0xc, RZ, 0xc0, !PT ;  /* 0x0000000c20317812 */ /* 0x000fc600078ec0ff */
[----:B------:R-:W-:Y:S02]  /*1630*/  IMAD.WIDE R24, R47, 0xd2, R24 ;  /* 0x000000d22f187825 */ /* 0x000fe400078e0218 */
[----:B------:R-:W4:Y:S01]  /*1640*/  LDG.E.U16.CONSTANT R26, desc[UR16][R26.64+0xd0] ;  /* 0x0000d0101a1a7981 */ /* 0x000f22000c1e9500 */
[----:B------:R-:W-:-:S05]  /*1650*/  IADD3 R24, P0, PT, R49, R24, RZ ;  /* 0x0000001831187210 */ /* 0x000fca0007f1e0ff */
[----:B------:R-:W-:-:S05]  /*1660*/  IMAD.X R25, RZ, RZ, R25, P0 ;  /* 0x000000ffff197224 */ /* 0x000fca00000e0619 */
[----:B------:R-:W4:Y:S04]  /*1670*/  LDG.E.U16.CONSTANT R27, desc[UR16][R24.64+0xc0] ;  /* 0x0000c010181b7981 */ /* 0x000f28000c1e9500 */
[----:B------:R0:W4:Y:S04]  /*1680*/  LDG.E.U16.CONSTANT R50, desc[UR16][R24.64+0xc2] ;  /* 0x0000c21018327981 */ /* 0x000128000c1e9500 */
[----:B------:R1:W-:Y:S02]  /*1690*/  STS [R41+0x40], R48 ;  /* 0x0000403029007388 */ /* 0x0003e40000000800 */
[----:B-1----:R-:W-:-:S02]  /*16a0*/  LOP3.LUT R48, R42, R45, RZ, 0xfc, !PT ;  /* 0x0000002d2a307212 */ /* 0x002fc400078efcff */
[----:B------:R-:W-:Y:S02]  /*16b0*/  SHF.R.S32.HI R45, RZ, 0x1f, R28 ;  /* 0x0000001fff2d7819 */ /* 0x000fe4000001141c */
[----:B------:R-:W-:Y:S02]  /*16c0*/  LOP3.LUT R42, R10, 0x3, RZ, 0xc0, !PT ;  /* 0x000000030a2a7812 */ /* 0x000fe400078ec0ff */
[----:B------:R-:W-:-:S04]  /*16d0*/  LEA.HI R45, R45, R28, RZ, 0x3 ;  /* 0x0000001c2d2d7211 */ /* 0x000fc800078f18ff */
[----:B------:R-:W-:-:S05]  /*16e0*/  LEA.HI.SX32 R45, R45, R42, 0x1d ;  /* 0x0000002a2d2d7211 */ /* 0x000fca00078feaff */
[----:B------:R-:W-:Y:S01]  /*16f0*/  IMAD R28, R28, 0x4, R45 ;  /* 0x000000041c1c7824 */ /* 0x000fe200078e022d */
[----:B------:R-:W-:Y:S02]  /*1700*/  UIADD3 UR5, UPT, UPT, UR4, 0x2080, URZ ;  /* 0x0000208004057890 */ /* 0x000fe4000fffe0ff */
[----:B------:R-:W-:Y:S02]  /*1710*/  UIADD3 UR7, UPT, UPT, UR4, 0x2104, URZ ;  /* 0x0000210404077890 */ /* 0x000fe4000fffe0ff */
[----:B------:R-:W-:Y:S02]  /*1720*/  ULEA UR5, UR9, UR5, 0x18 ;  /* 0x0000000509057291 */ /* 0x000fe4000f8ec0ff */
[----:B------:R-:W-:Y:S01]  /*1730*/  ULEA UR7, UR9, UR7, 0x18 ;  /* 0x0000000709077291 */ /* 0x000fe2000f8ec0ff */
[----:B------:R-:W-:Y:S02]  /*1740*/  LEA R39, R39, UR18, 0x2 ;  /* 0x0000001227277c11 */ /* 0x000fe4000f8e10ff */
[----:B------:R-:W-:Y:S01]  /*1750*/  LEA R40, R40, UR18, 0x2 ;  /* 0x0000001228287c11 */ /* 0x000fe2000f8e10ff */
[----:B--2---:R-:W-:-:S02]  /*1760*/  IMAD R34, R35, 0x10000, R34 ;  /* 0x0001000023227824 */ /* 0x004fc400078e0222 */
[----:B---3--:R-:W-:-:S05]  /*1770*/  IMAD R36, R37, 0x10000, R36 ;  /* 0x0001000025247824 */ /* 0x008fca00078e0224 */
[----:B------:R-:W-:Y:S02]  /*1780*/  SHF.R.S32.HI R37, RZ, R33, R36 ;  /* 0x00000021ff257219 */ /* 0x000fe40000011424 */
[----:B------:R-:W-:Y:S02]  /*1790*/  SHF.R.U32.HI R36, RZ, 0x4, R34 ;  /* 0x00000004ff247819 */ /* 0x000fe40000011622 */
[C---:B------:R-:W-:Y:S01]  /*17a0*/  LOP3.LUT R45, R37.reuse, 0x30303030, RZ, 0xc0, !PT ;  /* 0x30303030252d7812 */ /* 0x040fe200078ec0ff */
[----:B------:R-:W-:-:S03]  /*17b0*/  IMAD.SHL.U32 R37, R37, 0x10, RZ ;  /* 0x0000001025257824 */ /* 0x000fc600078e00ff */
[----:B------:R-:W-:Y:S02]  /*17c0*/  LOP3.LUT R36, R45, 0xf0f0f0f, R36, 0xf8, !PT ;  /* 0x0f0f0f0f2d247812 */ /* 0x000fe400078ef824 */
[----:B------:R-:W-:-:S03]  /*17d0*/  LOP3.LUT R37, R37, 0x30303030, RZ, 0xc0, !PT ;  /* 0x3030303025257812 */ /* 0x000fc600078ec0ff */
[----:B0-----:R-:W-:Y:S01]  /*17e0*/  VIADD R25, R36, 0x60606060 ;  /* 0x6060606024197836 */ /* 0x001fe20000000000 */
[----:B------:R-:W-:-:S04]  /*17f0*/  LOP3.LUT R34, R37, 0xf0f0f0f, R34, 0xf8, !PT ;  /* 0x0f0f0f0f25227812 */ /* 0x000fc800078ef822 */
[----:B------:R-:W-:Y:S01]  /*1800*/  LOP3.LUT R24, R36, 0x20202020, R25, 0x18, !PT ;  /* 0x2020202024187812 */ /* 0x000fe200078e1819 */
[----:B------:R-:W-:Y:S01]  /*1810*/  VIADD R37, R34, 0x60606060 ;  /* 0x6060606022257836 */ /* 0x000fe20000000000 */
[----:B------:R-:W-:Y:S02]  /*1820*/  LEA R35, R38, UR18, 0x2 ;  /* 0x0000001226237c11 */ /* 0x000fe4000f8e10ff */
[----:B------:R-:W-:-:S04]  /*1830*/  PRMT R38, R24, 0xba98, RZ ;  /* 0x0000ba9818267816 */ /* 0x000fc800000000ff */
[----:B------:R-:W-:Y:S01]  /*1840*/  LOP3.LUT R24, R38, 0x80808080, R25, 0x6, !PT ;  /* 0x8080808026187812 */ /* 0x000fe200078e0619 */
[----:B----4-:R-:W-:Y:S01]  /*1850*/  IMAD R52, R52, 0x10000, R43 ;  /* 0x0001000034347824 */ /* 0x010fe200078e022b */
[----:B------:R-:W-:Y:S02]  /*1860*/  PRMT R43, R36, 0xba98, RZ ;  /* 0x0000ba98242b7816 */ /* 0x000fe400000000ff */
[----:B------:R-:W-:Y:S02]  /*1870*/  LOP3.LUT R36, R34, 0x20202020, R37, 0x18, !PT ;  /* 0x2020202022247812 */ /* 0x000fe400078e1825 */
[----:B------:R-:W-:Y:S02]  /*1880*/  SHF.R.S32.HI R33, RZ, R33, R52 ;  /* 0x00000021ff217219 */ /* 0x000fe40000011434 */
[----:B------:R-:W-:Y:S02]  /*1890*/  LOP3.LUT R25, R38, 0x7f7f7f7f, R43, 0x60, !PT ;  /* 0x7f7f7f7f26197812 */ /* 0x000fe400078e602b */
[----:B------:R-:W-:Y:S01]  /*18a0*/  PRMT R43, R34, 0xba98, RZ ;  /* 0x0000ba98222b7816 */ /* 0x000fe200000000ff */
[----:B------:R-:W-:Y:S01]  /*18b0*/  IMAD.SHL.U32 R34, R33, 0x10, RZ ;  /* 0x0000001021227824 */ /* 0x000fe200078e00ff */
[----:B------:R-:W-:Y:S01]  /*18c0*/  PRMT R36, R36, 0xba98, RZ ;  /* 0x0000ba9824247816 */ /* 0x000fe200000000ff */
[----:B------:R-:W-:-:S03]  /*18d0*/  IMAD R51, R53, 0x10000, R51 ;  /* 0x0001000035337824 */ /* 0x000fc600078e0233 */
[C---:B------:R-:W-:Y:S02]  /*18e0*/  LOP3.LUT R37, R36.reuse, 0x80808080, R37, 0x6, !PT ;  /* 0x8080808024257812 */ /* 0x040fe400078e0625 */
[----:B------:R-:W-:Y:S02]  /*18f0*/  LOP3.LUT R36, R36, 0x7f7f7f7f, R43, 0x60, !PT ;  /* 0x7f7f7f7f24247812 */ /* 0x000fe400078e602b */
[----:B------:R-:W-:Y:S02]  /*1900*/  LOP3.LUT R38, R34, 0x30303030, RZ, 0xc0, !PT ;  /* 0x3030303022267812 */ /* 0x000fe400078ec0ff */
[--C-:B------:R-:W-:Y:S02]  /*1910*/  SHF.R.U32.HI R34, RZ, 0x4, R51.reuse ;  /* 0x00000004ff227819 */ /* 0x100fe40000011633 */
[----:B------:R-:W-:Y:S02]  /*1920*/  LOP3.LUT R43, R33, 0x30303030, RZ, 0xc0, !PT ;  /* 0x30303030212b7812 */ /* 0x000fe400078ec0ff */
[----:B------:R-:W-:-:S02]  /*1930*/  LOP3.LUT R33, R38, 0xf0f0f0f, R51, 0xf8, !PT ;  /* 0x0f0f0f0f26217812 */ /* 0x000fc400078ef833 */
[----:B------:R-:W-:Y:S01]  /*1940*/  LOP3.LUT R43, R43, 0xf0f0f0f, R34, 0xf8, !PT ;  /* 0x0f0f0f0f2b2b7812 */ /* 0x000fe200078ef822 */
[----:B------:R0:W-:Y:S02]  /*1950*/  STS [R35+0x40], R46 ;  /* 0x0000402e23007388 */ /* 0x0001e40000000800 */
[----:B------:R-:W-:Y:S01]  /*1960*/  VIADD R34, R33, 0x60606060 ;  /* 0x6060606021227836 */ /* 0x000fe20000000000 */
[----:B------:R-:W-:Y:S02]  /*1970*/  LOP3.LUT R36, R37, R36, RZ, 0xfc, !PT ;  /* 0x0000002425247212 */ /* 0x000fe400078efcff */
[----:B------:R-:W-:Y:S01]  /*1980*/  LOP3.LUT R24, R24, R25, RZ, 0xfc, !PT ;  /* 0x0000001918187212 */ /* 0x000fe200078efcff */
[----:B0-----:R-:W-:Y:S01]  /*1990*/  VIADD R46, R43, 0x60606060 ;  /* 0x606060602b2e7836 */ /* 0x001fe20000000000 */
[----:B------:R-:W-:-:S04]  /*19a0*/  LOP3.LUT R25, R33, 0x20202020, R34, 0x18, !PT ;  /* 0x2020202021197812 */ /* 0x000fc800078e1822 */
[----:B------:R-:W-:Y:S01]  /*19b0*/  LOP3.LUT R37, R43, 0x20202020, R46, 0x18, !PT ;  /* 0x202020202b257812 */ /* 0x000fe200078e182e */
[----:B------:R0:W-:Y:S01]  /*19c0*/  STS [R35], R48 ;  /* 0x0000003023007388 */ /* 0x0001e20000000800 */
[----:B------:R-:W-:Y:S02]  /*19d0*/  PRMT R25, R25, 0xba98, RZ ;  /* 0x0000ba9819197816 */ /* 0x000fe400000000ff */
[----:B------:R-:W-:Y:S02]  /*19e0*/  PRMT R37, R37, 0xba98, RZ ;  /* 0x0000ba9825257816 */ /* 0x000fe400000000ff */
[----:B------:R-:W-:Y:S02]  /*19f0*/  PRMT R38, R33, 0xba98, RZ ;  /* 0x0000ba9821267816 */ /* 0x000fe400000000ff */
[----:B------:R-:W-:Y:S02]  /*1a00*/  LOP3.LUT R34, R25, 0x80808080, R34, 0x6, !PT ;  /* 0x8080808019227812 */ /* 0x000fe400078e0622 */
[----:B0-----:R-:W-:-:S02]  /*1a10*/  PRMT R48, R43, 0xba98, RZ ;  /* 0x0000ba982b307816 */ /* 0x001fc400000000ff */
[----:B------:R-:W-:Y:S02]  /*1a20*/  LOP3.LUT R46, R37, 0x80808080, R46, 0x6, !PT ;  /* 0x80808080252e7812 */ /* 0x000fe400078e062e */
[----:B------:R-:W-:Y:S02]  /*1a30*/  LOP3.LUT R25, R25, 0x7f7f7f7f, R38, 0x60, !PT ;  /* 0x7f7f7f7f19197812 */ /* 0x000fe400078e6026 */
[----:B------:R-:W-:Y:S02]  /*1a40*/  LOP3.LUT R37, R37, 0x7f7f7f7f, R48, 0x60, !PT ;  /* 0x7f7f7f7f25257812 */ /* 0x000fe400078e6030 */
[----:B------:R-:W-:Y:S02]  /*1a50*/  LOP3.LUT R33, R34, R25, RZ, 0xfc, !PT ;  /* 0x0000001922217212 */ /* 0x000fe400078efcff */
[----:B------:R-:W-:Y:S02]  /*1a60*/  LOP3.LUT R43, R46, R37, RZ, 0xfc, !PT ;  /* 0x000000252e2b7212 */ /* 0x000fe400078efcff */
[----:B------:R-:W-:-:S02]  /*1a70*/  LEA R44, R44, UR5, 0x2 ;  /* 0x000000052c2c7c11 */ /* 0x000fc4000f8e10ff */
[----:B------:R-:W-:Y:S01]  /*1a80*/  LEA R34, R28, UR7, 0x2 ;  /* 0x000000071c227c11 */ /* 0x000fe2000f8e10ff */
[----:B------:R-:W-:Y:S04]  /*1a90*/  STS [R39], R36 ;  /* 0x0000002427007388 */ /* 0x000fe80000000800 */
[----:B------:R0:W-:Y:S04]  /*1aa0*/  STS [R39+0x40], R24 ;  /* 0x0000401827007388 */ /* 0x0001e80000000800 */
[----:B------:R-:W-:Y:S04]  /*1ab0*/  STS [R40], R33 ;  /* 0x0000002128007388 */ /* 0x000fe80000000800 */
[----:B------:R1:W-:Y:S01]  /*1ac0*/  STS [R40+0x40], R43 ;  /* 0x0000402b28007388 */ /* 0x0003e20000000800 */
[----:B------:R-:W-:Y:S01]  /*1ad0*/  UISETP.GT.AND UP1, UPT, UR15, URZ, UPT ;  /* 0x000000ff0f00728c */ /* 0x000fe2000bf24270 */
[----:B------:R-:W-:-:S02]  /*1ae0*/  SHF.R.U32.HI R46, RZ, 0x3, R10 ;  /* 0x00000003ff2e7819 */ /* 0x000fc4000001160a */
[C---:B------:R-:W-:Y:S01]  /*1af0*/  LOP3.LUT R25, R32.reuse, 0x1c, RZ, 0xc0, !PT ;  /* 0x0000001c20197812 */ /* 0x040fe200078ec0ff */
[C---:B------:R-:W-:Y:S01]  /*1b00*/  IMAD.SHL.U32 R37, R31.reuse, 0x80, RZ ;  /* 0x000000801f257824 */ /* 0x040fe200078e00ff */
[----:B------:R-:W-:Y:S01]  /*1b10*/  USHF.R.S32.HI UR11, URZ, 0x1f, UR12 ;  /* 0x0000001fff0b7899 */ /* 0x000fe2000801140c */
[----:B------:R-:W-:Y:S01]  /*1b20*/  IMAD.SHL.U32 R31, R31, 0x10, RZ ;  /* 0x000000101f1f7824 */ /* 0x000fe200078e00ff */
[----:B0-----:R-:W-:Y:S01]  /*1b30*/  IADD3 R24, P0, PT, R25, UR20, RZ ;  /* 0x0000001419187c10 */ /* 0x001fe2000ff1e0ff */
[----:B------:R-:W-:Y:S02]  /*1b40*/  IMAD.IADD R38, R9, 0x1, R10 ;  /* 0x0000000109267824 */ /* 0x000fe400078e020a */
[----:B-1----:R-:W-:Y:S02]  /*1b50*/  IMAD.IADD R43, R32, 0x1, R46 ;  /* 0x00000001202b7824 */ /* 0x002fe400078e022e */
[----:B------:R-:W-:-:S05]  /*1b60*/  HADD2.F32 R45, -RZ, R26.H0_H0 ;  /* 0x2000001aff2d7230 */ /* 0x000fca0000004100 */
[----:B------:R0:W-:Y:S01]  /*1b70*/  STS [R44], R45 ;  /* 0x0000002d2c007388 */ /* 0x0001e20000000800 */
[----:B------:R-:W-:-:S05]  /*1b80*/  IMAD R27, R50, 0x10000, R27 ;  /* 0x00010000321b7824 */ /* 0x000fca00078e021b */
[----:B------:R1:W-:Y:S01]  /*1b90*/  STS [R34], R27 ;  /* 0x0000001b22007388 */ /* 0x0003e20000000800 */
[----:B------:R-:W-:Y:S02]  /*1ba0*/  VIADD R26, R10, 0x20 ;  /* 0x000000200a1a7836 */ /* 0x000fe40000000000 */
[----:B0-----:R-:W-:Y:S01]  /*1bb0*/  IMAD.U32 R45, RZ, RZ, UR18 ;  /* 0x00000012ff2d7e24 */ /* 0x001fe2000f8e00ff */
[----:B------:R-:W-:Y:S01]  /*1bc0*/  UIADD3 UR8, UPT, UPT, UR4, 0x2314, URZ ;  /* 0x0000231404087890 */ /* 0x000fe2000fffe0ff */
[--C-:B------:R-:W-:Y:S01]  /*1bd0*/  LOP3.LUT R9, R37, 0x7c, R32.reuse, 0xf8, !PT ;  /* 0x0000007c25097812 */ /* 0x100fe200078ef820 */
[----:B------:R-:W-:Y:S01]  /*1be0*/  UIADD3 UR4, UPT, UPT, UR4, 0x2514, URZ ;  /* 0x0000251404047890 */ /* 0x000fe2000fffe0ff */
[----:B------:R-:W-:Y:S01]  /*1bf0*/  LOP3.LUT R36, R31, 0xc, R32, 0xf8, !PT ;  /* 0x0000000c1f247812 */ /* 0x000fe200078ef820 */
[----:B------:R-:W-:Y:S01]  /*1c00*/  ULEA.HI UR11, UR11, UR12, URZ, 0x5 ;  /* 0x0000000c0b0b7291 */ /* 0x000fe2000f8f28ff */
[----:B------:R-:W-:Y:S01]  /*1c10*/  IMAD.X R25, RZ, RZ, UR21, P0 ;  /* 0x00000015ff197e24 */ /* 0x000fe200080e06ff */
[----:B------:R-:W-:Y:S01]  /*1c20*/  SHF.R.U32.HI R32, RZ, 0x3, R26 ;  /* 0x00000003ff207819 */ /* 0x000fe2000001161a */
[----:B------:R-:W-:Y:S01]  /*1c30*/  IMAD.MOV.U32 R28, RZ, RZ, RZ ;  /* 0x000000ffff1c7224 */ /* 0x000fe200078e00ff */
[----:B------:R-:W-:Y:S01]  /*1c40*/  LEA R38, R38, UR5, 0x2 ;  /* 0x0000000526267c11 */ /* 0x000fe2000f8e10ff */
[----:B------:R-:W-:Y:S01]  /*1c50*/  IMAD R45, R10, 0x104, R45 ;  /* 0x000001040a2d7824 */ /* 0x000fe200078e022d */
[----:B------:R-:W-:Y:S01]  /*1c60*/  LEA R43, R43, UR7, 0x2 ;  /* 0x000000072b2b7c11 */ /* 0x000fe2000f8e10ff */
[----:B------:R-:W-:-:S02]  /*1c70*/  ULEA UR8, UR9, UR8, 0x18 ;  /* 0x0000000809087291 */ /* 0x000fc4000f8ec0ff */
[----:B------:R-:W-:Y:S02]  /*1c80*/  UISETP.NE.AND UP0, UPT, UR10, 0x1, UPT ;  /* 0x000000010a00788c */ /* 0x000fe4000bf05270 */
[----:B------:R-:W-:Y:S02]  /*1c90*/  ULEA UR9, UR9, UR4, 0x18 ;  /* 0x0000000409097291 */ /* 0x000fe4000f8ec0ff */
[----:B------:R-:W-:Y:S01]  /*1ca0*/  USHF.R.S32.HI UR11, URZ, 0x5, UR11 ;  /* 0x00000005ff0b7899 */ /* 0x000fe2000801140b */
[----:B-1----:R-:W-:Y:S11]  /*1cb0*/  BRA.U !UP1, `(.L_x_271) ;  /* 0x0000001509247547 */ /* 0x002ff6000b800000 */
[----:B------:R-:W0:Y:S01]  /*1cc0*/  LDC R33, c[0x0][0x3c8] ;  /* 0x0000f200ff217b82 */ /* 0x000e220000000800 */
[----:B------:R-:W1:Y:S01]  /*1cd0*/  LDCU UR4, c[0x0][0x3bc] ;  /* 0x00007780ff0477ac */ /* 0x000e620008000800 */
[----:B0-----:R-:W-:-:S04]  /*1ce0*/  IABS R28, R33 ;  /* 0x00000021001c7213 */ /* 0x001fc80000000000 */
[----:B------:R-:W0:Y:S08]  /*1cf0*/  I2F.RP R48, R28 ;  /* 0x0000001c00307306 */ /* 0x000e300000209400 */
[----:B0-----:R-:W0:Y:S02]  /*1d00*/  MUFU.RCP R48, R48 ;  /* 0x0000003000307308 */ /* 0x001e240000001000 */
[----:B0-----:R-:W-:-:S06]  /*1d10*/  VIADD R26, R48, 0xffffffe ;  /* 0x0ffffffe301a7836 */ /* 0x001fcc0000000000 */
[----:B------:R0:W2:Y:S02]  /*1d20*/  F2I.FTZ.U32.TRUNC.NTZ R27, R26 ;  /* 0x0000001a001b7305 */ /* 0x0000a4000021f000 */
[----:B0-----:R-:W-:Y:S02]  /*1d30*/  IMAD.MOV.U32 R26, RZ, RZ, RZ ;  /* 0x000000ffff1a7224 */ /* 0x001fe400078e00ff */
[----:B--2---:R-:W-:-:S04]  /*1d40*/  IMAD.MOV R49, RZ, RZ, -R27 ;  /* 0x000000ffff317224 */ /* 0x004fc800078e0a1b */
[----:B------:R-:W-:-:S04]  /*1d50*/  IMAD R49, R49, R28, RZ ;  /* 0x0000001c31317224 */ /* 0x000fc800078e02ff */
[----:B------:R-:W-:Y:S01]  /*1d60*/  IMAD.HI.U32 R27, R27, R49, R26 ;  /* 0x000000311b1b7227 */ /* 0x000fe200078e001a */
[----:B-----5:R-:W-:Y:S02]  /*1d70*/  IABS R49, R8 ;  /* 0x0000000800317213 */ /* 0x020fe40000000000 */
[----:B------:R-:W-:-:S03]  /*1d80*/  LOP3.LUT R26, R8, R33, RZ, 0x3c, !PT ;  /* 0x00000021081a7212 */ /* 0x000fc600078e3cff */
[----:B------:R-:W-:Y:S01]  /*1d90*/  IMAD.HI.U32 R27, R27, R49, RZ ;  /* 0x000000311b1b7227 */ /* 0x000fe200078e00ff */
[----:B------:R-:W-:-:S03]  /*1da0*/  ISETP.GE.AND P1, PT, R26, RZ, PT ;  /* 0x000000ff1a00720c */ /* 0x000fc60003f26270 */
[----:B------:R-:W-:-:S04]  /*1db0*/  IMAD.MOV R48, RZ, RZ, -R27 ;  /* 0x000000ffff307224 */ /* 0x000fc800078e0a1b */
[----:B------:R-:W-:-:S05]  /*1dc0*/  IMAD R49, R28, R48, R49 ;  /* 0x000000301c317224 */ /* 0x000fca00078e0231 */
[----:B------:R-:W-:-:S13]  /*1dd0*/  ISETP.GT.U32.AND P2, PT, R28, R49, PT ;  /* 0x000000311c00720c */ /* 0x000fda0003f44070 */
[----:B------:R-:W-:Y:S02]  /*1de0*/  @!P2 IMAD.IADD R49, R49, 0x1, -R28 ;  /* 0x000000013131a824 */ /* 0x000fe400078e0a1c */
[----:B------:R-:W-:Y:S01]  /*1df0*/  @!P2 VIADD R27, R27, 0x1 ;  /* 0x000000011b1ba836 */ /* 0x000fe20000000000 */
[----:B------:R-:W-:Y:S02]  /*1e00*/  ISETP.NE.AND P2, PT, R33, RZ, PT ;  /* 0x000000ff2100720c */ /* 0x000fe40003f45270 */
[----:B------:R-:W-:-:S13]  /*1e10*/  ISETP.GE.U32.AND P0, PT, R49, R28, PT ;  /* 0x0000001c3100720c */ /* 0x000fda0003f06070 */
[----:B------:R-:W-:-:S04]  /*1e20*/  @P0 VIADD R27, R27, 0x1 ;  /* 0x000000011b1b0836 */ /* 0x000fc80000000000 */
[----:B------:R-:W-:-:S04]  /*1e30*/  IMAD.MOV.U32 R28, RZ, RZ, R27 ;  /* 0x000000ffff1c7224 */ /* 0x000fc800078e001b */
[----:B------:R-:W-:Y:S01]  /*1e40*/  @!P1 IMAD.MOV R28, RZ, RZ, -R28 ;  /* 0x000000ffff1c9224 */ /* 0x000fe200078e0a1c */
[----:B------:R-:W-:-:S04]  /*1e50*/  @!P2 LOP3.LUT R28, RZ, R33, RZ, 0x33, !PT ;  /* 0x00000021ff1ca212 */ /* 0x000fc800078e33ff */
[C---:B-1----:R-:W-:Y:S01]  /*1e60*/  ISETP.GE.AND P0, PT, R28.reuse, UR4, PT ;  /* 0x000000041c007c0c */ /* 0x042fe2000bf06270 */
[----:B------:R-:W-:-:S03]  /*1e70*/  IMAD R33, R28, UR11, RZ ;  /* 0x0000000b1c217c24 */ /* 0x000fc6000f8e02ff */
[----:B------:R-:W-:Y:S02]  /*1e80*/  ISETP.GE.OR P1, PT, R42, UR11, P0 ;  /* 0x0000000b2a007c0c */ /* 0x000fe40008726670 */
[----:B------:R-:W-:Y:S02]  /*1e90*/  ISETP.GE.OR P2, PT, R46, UR11, P0 ;  /* 0x0000000b2e007c0c */ /* 0x000fe40008746670 */
[----:B------:R-:W-:-:S11]  /*1ea0*/  ISETP.GT.U32.OR P1, PT, R10, 0x3, P1 ;  /* 0x000000030a00780c */ /* 0x000fd60000f24470 */
[--C-:B------:R-:W-:Y:S02]  /*1eb0*/  @!P2 IMAD.IADD R49, R46, 0x1, R33.reuse ;  /* 0x000000012e31a824 */ /* 0x100fe400078e0221 */
[----:B------:R-:W0:Y:S01]  /*1ec0*/  @!P1 LDC.64 R26, c[0x0][0x388] ;  /* 0x0000e200ff1a9b82 */ /* 0x000e220000000a00 */
[----:B------:R-:W-:Y:S02]  /*1ed0*/  @!P1 IMAD.IADD R51, R42, 0x1, R33 ;  /* 0x000000012a339824 */ /* 0x000fe400078e0221 */
[----:B------:R-:W-:-:S06]  /*1ee0*/  @!P2 IMAD.WIDE R48, R49, 0x24, R24 ;  /* 0x000000243130a825 */ /* 0x000fcc00078e0218 */
[----:B------:R-:W2:Y:S01]  /*1ef0*/  @!P2 LDG.E.CONSTANT R48, desc[UR16][R48.64+0x4] ;  /* 0x000004103030a981 */ /* 0x000ea2000c1e9900 */
[----:B0-----:R-:W-:-:S06]  /*1f00*/  @!P1 IMAD.WIDE R26, R51, 0x24, R26 ;  /* 0x00000024331a9825 */ /* 0x001fcc00078e021a */
[----:B------:R-:W3:Y:S04]  /*1f10*/  @!P1 LDG.E.U16.CONSTANT R26, desc[UR16][R26.64] ;  /* 0x000000101a1a9981 */ /* 0x000ee8000c1e9500 */
[----:B--2---:R-:W-:Y:S01]  /*1f20*/  @!P2 STS [R9+UR8], R48 ;  /* 0x000000300900a988 */ /* 0x004fe20008000808 */
[----:B---3--:R-:W-:-:S05]  /*1f30*/  @!P1 HADD2.F32 R51, -RZ, R26.H0_H0 ;  /* 0x2000001aff339230 */ /* 0x008fca0000004100 */
[----:B------:R-:W-:Y:S01]  /*1f40*/  @!P1 STS [R36+UR9], R51 ;  /* 0x0000003324009988 */ /* 0x000fe20008000809 */
[----:B------:R-:W-:Y:S06]  /*1f50*/  BAR.SYNC.DEFER_BLOCKING 0x0 ;  /* 0x0000000000007b1d */ /* 0x000fec0000010000 */
[----:B------:R-:W-:Y:S04]  /*1f60*/  LDS R28, [R45] ;  /* 0x000000002d1c7984 */ /* 0x000fe80000000800 */
[----:B------:R-:W0:Y:S04]  /*1f70*/  LDS R53, [R37+UR8] ;  /* 0x0000000825357984 */ /* 0x000e280008000800 */
[----:B------:R-:W-:Y:S04]  /*1f80*/  LDS R42, [R45+0x4] ;  /* 0x000004002d2a7984 */ /* 0x000fe80000000800 */
[----:B------:R-:W1:Y:S04]  /*1f90*/  LDS R46, [R37+UR8+0x4] ;  /* 0x00000408252e7984 */ /* 0x000e680008000800 */
[----:B------:R-:W-:Y:S04]  /*1fa0*/  LDS R50, [R45+0x8] ;  /* 0x000008002d327984 */ /* 0x000fe80000000800 */
[----:B------:R-:W2:Y:S04]  /*1fb0*/  LDS R52, [R37+UR8+0x8] ;  /* 0x0000080825347984 */ /* 0x000ea80008000800 */
[----:B------:R-:W-:Y:S04]  /*1fc0*/  LDS R26, [R45+0x10] ;  /* 0x000010002d1a7984 */ /* 0x000fe80000000800 */
[----:B------:R-:W3:Y:S04]  /*1fd0*/  LDS R27, [R37+UR8+0x10] ;  /* 0x00001008251b7984 */ /* 0x000ee80008000800 */
[----:B------:R-:W-:Y:S04]  /*1fe0*/  LDS R49, [R45+0x14] ;  /* 0x000014002d317984 */ /* 0x000fe80000000800 */
[----:B------:R-:W-:Y:S04]  /*1ff0*/  LDS R51, [R45+0xc] ;  /* 0x00000c002d337984 */ /* 0x000fe80000000800 */
[----:B------:R-:W-:Y:S01]  /*2000*/  LDS R48, [R37+UR8+0x1c] ;  /* 0x00001c0825307984 */ /* 0x000fe20008000800 */
[----:B0-----:R-:W-:-:S04]  /*2010*/  IDP.4A.S8.S8 R28, R28, R53, RZ ;  /* 0x000000351c1c7226 */ /* 0x001fc800000006ff */
[----:B-1----:R-:W-:Y:S02]  /*2020*/  IDP.4A.S8.S8 R28, R42, R46, R28 ;  /* 0x0000002e2a1c7226 */ /* 0x002fe4000000061c */
[----:B------:R-:W0:Y:S04]  /*2030*/  LDS R42, [R37+UR8+0x14] ;  /* 0x00001408252a7984 */ /* 0x000e280008000800 */
[----:B------:R-:W1:Y:S01]  /*2040*/  LDS R46, [R37+UR8+0xc] ;  /* 0x00000c08252e7984 */ /* 0x000e620008000800 */
[----:B--2---:R-:W-:Y:S02]  /*2050*/  IDP.4A.S8.S8 R50, R50, R52, R28 ;  /* 0x0000003432327226 */ /* 0x004fe4000000061c */
[----:B---3--:R-:W-:Y:S02]  /*2060*/  IDP.4A.S8.S8 R28, R26, R27, RZ ;  /* 0x0000001b1a1c7226 */ /* 0x008fe400000006ff */
[----:B------:R-:W-:Y:S04]  /*2070*/  LDS R27, [R45+0x18] ;  /* 0x000018002d1b7984 */ /* 0x000fe80000000800 */
[----:B------:R-:W2:Y:S01]  /*2080*/  LDS R26, [R37+UR8+0x18] ;  /* 0x00001808251a7984 */ /* 0x000ea20008000800 */
[----:B0-----:R-:W-:-:S03]  /*2090*/  IDP.4A.S8.S8 R49, R49, R42, R28 ;  /* 0x0000002a31317226 */ /* 0x001fc6000000061c */
[----:B------:R-:W0:Y:S01]  /*20a0*/  LDS.U16 R42, [R43] ;  /* 0x000000002b2a7984 */ /* 0x000e220000000400 */
[----:B-1----:R-:W-:-:S03]  /*20b0*/  IDP.4A.S8.S8 R28, R51, R46, R50 ;  /* 0x0000002e331c7226 */ /* 0x002fc60000000632 */
[----:B------:R-:W1:Y:S04]  /*20c0*/  LDS R51, [R45+0x1c] ;  /* 0x00001c002d337984 */ /* 0x000e680000000800 */
[----:B------:R-:W-:Y:S04]  /*20d0*/  LDS R46, [R37+UR8+0x20] ;  /* 0x00002008252e7984 */ /* 0x000fe80008000800 */
[----:B------:R-:W-:Y:S01]  /*20e0*/  LDS R50, [R37+UR8+0x3c] ;  /* 0x00003c0825327984 */ /* 0x000fe20008000800 */
[----:B--2---:R-:W-:-:S03]  /*20f0*/  IDP.4A.S8.S8 R26, R27, R26, R49 ;  /* 0x0000001a1b1a7226 */ /* 0x004fc60000000631 */
[----:B------:R-:W2:Y:S01]  /*2100*/  LDS R27, [R45+0x20] ;  /* 0x000020002d1b7984 */ /* 0x000ea20000000800 */
[C---:B0-----:R-:W-:Y:S02]  /*2110*/  PRMT R49, R42.reuse, 0x8880, RZ ;  /* 0x000088802a317816 */ /* 0x041fe400000000ff */
[----:B------:R-:W-:Y:S01]  /*2120*/  PRMT R42, R42, 0x9991, RZ ;  /* 0x000099912a2a7816 */ /* 0x000fe200000000ff */
[----:B-1----:R-:W-:Y:S02]  /*2130*/  IDP.4A.S8.S8 R26, R51, R48, R26 ;  /* 0x00000030331a7226 */ /* 0x002fe4000000061a */
[----:B------:R-:W-:Y:S01]  /*2140*/  IMAD R49, R28, R49, RZ ;  /* 0x000000311c317224 */ /* 0x000fe200078e02ff */
[----:B------:R-:W-:Y:S01]  /*2150*/  LDS R48, [R45+0x30] ;  /* 0x000030002d307984 */ /* 0x000fe20000000800 */
[----:B------:R-:W-:-:S03]  /*2160*/  IMAD.MOV.U32 R28, RZ, RZ, R42 ;  /* 0x000000ffff1c7224 */ /* 0x000fc600078e002a */
[----:B------:R-:W-:Y:S01]  /*2170*/  LDS R42, [R37+UR8+0x24] ;  /* 0x00002408252a7984 */ /* 0x000fe20008000800 */
[----:B------:R-:W-:-:S03]  /*2180*/  IMAD R26, R26, R28, R49 ;  /* 0x0000001c1a1a7224 */ /* 0x000fc600078e0231 */
[----:B------:R-:W0:Y:S04]  /*2190*/  LDS R49, [R37+UR8+0x30] ;  /* 0x0000300825317984 */ /* 0x000e280008000800 */
[----:B------:R-:W1:Y:S01]  /*21a0*/  LDS R28, [R45+0x24] ;  /* 0x000024002d1c7984 */ /* 0x000e620000000800 */
[----:B--2---:R-:W-:-:S03]  /*21b0*/  IDP.4A.S8.S8 R27, R27, R46, RZ ;  /* 0x0000002e1b1b7226 */ /* 0x004fc600000006ff */
[----:B------:R-:W-:Y:S04]  /*21c0*/  LDS R51, [R45+0x34] ;  /* 0x000034002d337984 */ /* 0x000fe80000000800 */
[----:B------:R-:W2:Y:S01]  /*21d0*/  LDS R46, [R37+UR8+0x34] ;  /* 0x00003408252e7984 */ /* 0x000ea20008000800 */
[----:B0-----:R-:W-:-:S03]  /*21e0*/  IDP.4A.S8.S8 R48, R48, R49, RZ ;  /* 0x0000003130307226 */ /* 0x001fc600000006ff */
[----:B------:R-:W-:Y:S01]  /*21f0*/  LDS R49, [R45+0x38] ;  /* 0x000038002d317984 */ /* 0x000fe20000000800 */
[----:B-1----:R-:W-:-:S03]  /*2200*/  IDP.4A.S8.S8 R27, R28, R42, R27 ;  /* 0x0000002a1c1b7226 */ /* 0x002fc6000000061b */
[----:B------:R-:W-:Y:S04]  /*2210*/  LDS R28, [R45+0x28] ;  /* 0x000028002d1c7984 */ /* 0x000fe80000000800 */
[----:B------:R-:W0:Y:S01]  /*2220*/  LDS R42, [R37+UR8+0x28] ;  /* 0x00002808252a7984 */ /* 0x000e220008000800 */
[----:B--2---:R-:W-:-:S03]  /*2230*/  IDP.4A.S8.S8 R46, R51, R46, R48 ;  /* 0x0000002e332e7226 */ /* 0x004fc60000000630 */
[----:B------:R-:W1:Y:S04]  /*2240*/  LDS R48, [R37+UR8+0x38] ;  /* 0x0000380825307984 */ /* 0x000e680008000800 */
[----:B------:R-:W-:Y:S01]  /*2250*/  LDS R51, [R45+0x3c] ;  /* 0x00003c002d337984 */ /* 0x000fe20000000800 */
[----:B0-----:R-:W-:-:S03]  /*2260*/  IDP.4A.S8.S8 R28, R28, R42, R27 ;  /* 0x0000002a1c1c7226 */ /* 0x001fc6000000061b */
[----:B------:R-:W-:Y:S01]  /*2270*/  LDS R42, [R37+UR8+0x2c] ;  /* 0x00002c08252a7984 */ /* 0x000fe20008000800 */
[----:B-1----:R-:W-:-:S03]  /*2280*/  IDP.4A.S8.S8 R48, R49, R48, R46 ;  /* 0x0000003031307226 */ /* 0x002fc6000000062e */
[----:B------:R-:W0:Y:S04]  /*2290*/  LDS R49, [R45+0x2c] ;  /* 0x00002c002d317984 */ /* 0x000e280000000800 */
[----:B------:R-:W1:Y:S01]  /*22a0*/  LDS.U16 R27, [R43+0x2] ;  /* 0x000002002b1b7984 */ /* 0x000e620000000400 */
[----:B0-----:R-:W-:Y:S02]  /*22b0*/  IDP.4A.S8.S8 R46, R49, R42, R28 ;  /* 0x0000002a312e7226 */ /* 0x001fe4000000061c */
[----:B------:R-:W-:Y:S01]  /*22c0*/  IDP.4A.S8.S8 R28, R51, R50, R48 ;  /* 0x00000032331c7226 */ /* 0x000fe20000000630 */
[----:B------:R-:W-:Y:S01]  /*22d0*/  LDS R49, [R45+0x40] ;  /* 0x000040002d317984 */ /* 0x000fe20000000800 */
[C---:B-1----:R-:W-:Y:S02]  /*22e0*/  PRMT R51, R27.reuse, 0x8880, RZ ;  /* 0x000088801b337816 */ /* 0x042fe400000000ff */
[----:B------:R-:W-:Y:S01]  /*22f0*/  PRMT R27, R27, 0x9991, RZ ;  /* 0x000099911b1b7816 */ /* 0x000fe200000000ff */
[----:B------:R-:W0:Y:S02]  /*2300*/  LDS R42, [R37+UR8+0x40] ;  /* 0x00004008252a7984 */ /* 0x000e240008000800 */
[----:B------:R-:W-:-:S02]  /*2310*/  IMAD R53, R46, R51, RZ ;  /* 0x000000332e357224 */ /* 0x000fc400078e02ff */
[----:B------:R-:W-:Y:S02]  /*2320*/  LDS R46, [R45+0x44] ;  /* 0x000044002d2e7984 */ /* 0x000fe40000000800 */
[----:B------:R-:W-:Y:S02]  /*2330*/  IMAD R28, R28, R27, R53 ;  /* 0x0000001b1c1c7224 */ /* 0x000fe400078e0235 */
[----:B------:R-:W1:Y:S04]  /*2340*/  LDS R51, [R37+UR8+0x44] ;  /* 0x0000440825337984 */ /* 0x000e680008000800 */
[----:B------:R-:W-:Y:S04]  /*2350*/  LDS R27, [R45+0x50] ;  /* 0x000050002d1b7984 */ /* 0x000fe80000000800 */
[----:B------:R-:W2:Y:S04]  /*2360*/  LDS R48, [R37+UR8+0x50] ;  /* 0x0000500825307984 */ /* 0x000ea80008000800 */
[----:B------:R-:W-:Y:S01]  /*2370*/  LDS R50, [R37+UR8+0x4c] ;  /* 0x00004c0825327984 */ /* 0x000fe20008000800 */
[----:B0-----:R-:W-:-:S03]  /*2380*/  IDP.4A.S8.S8 R42, R49, R42, RZ ;  /* 0x0000002a312a7226 */ /* 0x001fc600000006ff */
[----:B------:R-:W-:Y:S01]  /*2390*/  LDS R49, [R37+UR8+0x54] ;  /* 0x0000540825317984 */ /* 0x000fe20008000800 */
[----:B-1----:R-:W-:-:S03]  /*23a0*/  IDP.4A.S8.S8 R46, R46, R51, R42 ;  /* 0x000000332e2e7226 */ /* 0x002fc6000000062a */
[----:B------:R-:W0:Y:S04]  /*23b0*/  LDS R42, [R45+0x54] ;  /* 0x000054002d2a7984 */ /* 0x000e280000000800 */
[----:B------:R-:W-:Y:S01]  /*23c0*/  LDS R51, [R45+0x48] ;  /* 0x000048002d337984 */ /* 0x000fe20000000800 */
[----:B--2---:R-:W-:-:S03]  /*23d0*/  IDP.4A.S8.S8 R27, R27, R48, RZ ;  /* 0x000000301b1b7226 */ /* 0x004fc600000006ff */
[----:B------:R-:W1:Y:S01]  /*23e0*/  LDS R48, [R37+UR8+0x48] ;  /* 0x0000480825307984 */ /* 0x000e620008000800 */
[----:B0-----:R-:W-:-:S03]  /*23f0*/  IDP.4A.S8.S8 R27, R42, R49, R27 ;  /* 0x000000312a1b7226 */ /* 0x001fc6000000061b */
[----:B------:R-:W0:Y:S01]  /*2400*/  LDS R49, [R45+0x4c] ;  /* 0x00004c002d317984 */ /* 0x000e220000000800 */
[----:B-1----:R-:W-:-:S03]  /*2410*/  IDP.4A.S8.S8 R42, R51, R48, R46 ;  /* 0x00000030332a7226 */ /* 0x002fc6000000062e */
[----:B------:R-:W-:Y:S04]  /*2420*/  LDS R46, [R45+0x58] ;  /* 0x000058002d2e7984 */ /* 0x000fe80000000800 */
[----:B------:R-:W1:Y:S04]  /*2430*/  LDS R48, [R37+UR8+0x58] ;  /* 0x0000580825307984 */ /* 0x000e680008000800 */
[----:B------:R-:W-:Y:S01]  /*2440*/  LDS R51, [R37+UR8+0x60] ;  /* 0x0000600825337984 */ /* 0x000fe20008000800 */
[----:B0-----:R-:W-:-:S03]  /*2450*/  IDP.4A.S8.S8 R42, R49, R50, R42 ;  /* 0x00000032312a7226 */ /* 0x001fc6000000062a */
[----:B------:R-:W-:Y:S04]  /*2460*/  LDS R49, [R45+0x5c] ;  /* 0x00005c002d317984 */ /* 0x000fe80000000800 */
[----:B------:R-:W0:Y:S01]  /*2470*/  LDS R50, [R37+UR8+0x5c] ;  /* 0x00005c0825327984 */ /* 0x000e220008000800 */
[----:B-1----:R-:W-:-:S03]  /*2480*/  IDP.4A.S8.S8 R46, R46, R48, R27 ;  /* 0x000000302e2e7226 */ /* 0x002fc6000000061b */
[----:B------:R-:W1:Y:S04]  /*2490*/  LDS R48, [R45+0x60] ;  /* 0x000060002d307984 */ /* 0x000e680000000800 */
[----:B------:R-:W2:Y:S01]  /*24a0*/  LDS.U16 R27, [R43+0x4] ;  /* 0x000004002b1b7984 */ /* 0x000ea20000000400 */
[----:B0-----:R-:W-:-:S03]  /*24b0*/  IDP.4A.S8.S8 R46, R49, R50, R46 ;  /* 0x00000032312e7226 */ /* 0x001fc6000000062e */
[----:B------:R-:W-:Y:S01]  /*24c0*/  LDS R50, [R37+UR8+0x64] ;  /* 0x0000640825327984 */ /* 0x000fe20008000800 */
[----:B-1----:R-:W-:-:S03]  /*24d0*/  IDP.4A.S8.S8 R48, R48, R51, RZ ;  /* 0x0000003330307226 */ /* 0x002fc600000006ff */
[----:B------:R-:W0:Y:S01]  /*24e0*/  LDS R51, [R45+0x64] ;  /* 0x000064002d337984 */ /* 0x000e220000000800 */
[----:B--2---:R-:W-:-:S05]  /*24f0*/  PRMT R49, R27, 0x8880, RZ ;  /* 0x000088801b317816 */ /* 0x004fca00000000ff */
[----:B------:R-:W-:Y:S01]  /*2500*/  IMAD R49, R42, R49, RZ ;  /* 0x000000312a317224 */ /* 0x000fe200078e02ff */
[----:B------:R-:W-:-:S05]  /*2510*/  PRMT R42, R27, 0x9991, RZ ;  /* 0x000099911b2a7816 */ /* 0x000fca00000000ff */
[----:B------:R-:W-:Y:S02]  /*2520*/  IMAD R42, R46, R42, R49 ;  /* 0x0000002a2e2a7224 */ /* 0x000fe400078e0231 */
[----:B------:R-:W-:Y:S04]  /*2530*/  LDS R46, [R45+0x70] ;  /* 0x000070002d2e7984 */ /* 0x000fe80000000800 */
[----:B------:R-:W1:Y:S01]  /*2540*/  LDS R49, [R37+UR8+0x70] ;  /* 0x0000700825317984 */ /* 0x000e620008000800 */
[----:B0-----:R-:W-:-:S03]  /*2550*/  IDP.4A.S8.S8 R27, R51, R50, R48 ;  /* 0x00000032331b7226 */ /* 0x001fc60000000630 */
[----:B------:R-:W-:Y:S04]  /*2560*/  LDS R51, [R45+0x74] ;  /* 0x000074002d337984 */ /* 0x000fe80000000800 */
[----:B------:R-:W0:Y:S04]  /*2570*/  LDS R48, [R37+UR8+0x74] ;  /* 0x0000740825307984 */ /* 0x000e280008000800 */
[----:B------:R-:W-:Y:S01]  /*2580*/  LDS R50, [R45+0x7c] ;  /* 0x00007c002d327984 */ /* 0x000fe20000000800 */
[----:B-1----:R-:W-:-:S03]  /*2590*/  IDP.4A.S8.S8 R46, R46, R49, RZ ;  /* 0x000000312e2e7226 */ /* 0x002fc600000006ff */
[----:B------:R-:W-:Y:S01]  /*25a0*/  LDS R49, [R37+UR8+0x68] ;  /* 0x0000680825317984 */ /* 0x000fe20008000800 */
[----:B0-----:R-:W-:-:S03]  /*25b0*/  IDP.4A.S8.S8 R46, R51, R48, R46 ;  /* 0x00000030332e7226 */ /* 0x001fc6000000062e */
[----:B------:R-:W0:Y:S02]  /*25c0*/  LDS R48, [R45+0x68] ;  /* 0x000068002d307984 */ /* 0x000e240000000800 */
[----:B0-----:R-:W-:Y:S02]  /*25d0*/  IDP.4A.S8.S8 R48, R48, R49, R27 ;  /* 0x0000003130307226 */ /* 0x001fe4000000061b */
[----:B------:R-:W-:Y:S04]  /*25e0*/  LDS R27, [R45+0x6c] ;  /* 0x00006c002d1b7984 */ /* 0x000fe80000000800 */
[----:B------:R-:W0:Y:S02]  /*25f0*/  LDS R49, [R37+UR8+0x6c] ;  /* 0x00006c0825317984 */ /* 0x000e240008000800 */
[----:B0-----:R-:W-:-:S02]  /*2600*/  IDP.4A.S8.S8 R48, R27, R49, R48 ;  /* 0x000000311b307226 */ /* 0x001fc40000000630 */
[----:B------:R-:W-:Y:S04]  /*2610*/  LDS R27, [R45+0x78] ;  /* 0x000078002d1b7984 */ /* 0x000fe80000000800 */
[----:B------:R-:W0:Y:S02]  /*2620*/  LDS R49, [R37+UR8+0x78] ;  /* 0x0000780825317984 */ /* 0x000e240008000800 */
[----:B0-----:R-:W-:Y:S02]  /*2630*/  IDP.4A.S8.S8 R49, R27, R49, R46 ;  /* 0x000000311b317226 */ /* 0x001fe4000000062e */
[----:B------:R-:W0:Y:S04]  /*2640*/  LDS R27, [R37+UR8+0x7c] ;  /* 0x00007c08251b7984 */ /* 0x000e280008000800 */
[----:B------:R-:W1:Y:S01]  /*2650*/  LDS.U16 R46, [R43+0x6] ;  /* 0x000006002b2e7984 */ /* 0x000e620000000400 */
[----:B0-----:R-:W-:-:S03]  /*2660*/  IDP.4A.S8.S8 R49, R50, R27, R49 ;  /* 0x0000001b32317226 */ /* 0x001fc60000000631 */
[----:B------:R-:W0:Y:S01]  /*2670*/  LDS R27, [R31+UR9] ;  /* 0x000000091f1b7984 */ /* 0x000e220008000800 */
[C---:B-1----:R-:W-:Y:S02]  /*2680*/  PRMT R51, R46.reuse, 0x8880, RZ ;  /* 0x000088802e337816 */ /* 0x042fe400000000ff */
[----:B------:R-:W-:-:S03]  /*2690*/  PRMT R50, R46, 0x9991, RZ ;  /* 0x000099912e327816 */ /* 0x000fc600000000ff */
[----:B------:R-:W-:Y:S02]  /*26a0*/  IMAD R46, R48, R51, RZ ;  /* 0x00000033302e7224 */ /* 0x000fe400078e02ff */
[----:B------:R-:W-:Y:S01]  /*26b0*/  IMAD.MOV.U32 R48, RZ, RZ, R50 ;  /* 0x000000ffff307224 */ /* 0x000fe200078e0032 */
[----:B------:R-:W-:Y:S02]  /*26c0*/  I2FP.F32.S32 R50, R26 ;  /* 0x0000001a00327245 */ /* 0x000fe40000201400 */
[----:B------:R-:W1:Y:S01]  /*26d0*/  LDS R26, [R31+UR9+0x8] ;  /* 0x000008091f1a7984 */ /* 0x000e620008000800 */
[----:B------:R-:W-:-:S03]  /*26e0*/  IMAD R46, R49, R48, R46 ;  /* 0x00000030312e7224 */ /* 0x000fc600078e022e */
[----:B------:R-:W2:Y:S04]  /*26f0*/  LDS R48, [R31+UR9+0x4] ;  /* 0x000004091f307984 */ /* 0x000ea80008000800 */
[----:B------:R-:W3:Y:S01]  /*2700*/  LDS R49, [R31+UR9+0xc] ;  /* 0x00000c091f317984 */ /* 0x000ee20008000800 */
[----:B0-----:R-:W-:-:S03]  /*2710*/  FFMA.FTZ R27, R27, R50, RZ ;  /* 0x000000321b1b7223 */ /* 0x001fc600000100ff */
[----:B------:R-:W0:Y:S01]  /*2720*/  LDS R50, [R38] ;  /* 0x0000000026327984 */ /* 0x000e220000000800 */
[----:B------:R-:W-:Y:S02]  /*2730*/  I2FP.F32.S32 R28, R28 ;  /* 0x0000001c001c7245 */ /* 0x000fe40000201400 */
[----:B------:R-:W-:Y:S01]  /*2740*/  I2FP.F32.S32 R51, R42 ;  /* 0x0000002a00337245 */ /* 0x000fe20000201400 */
[----:B------:R-:W-:Y:S01]  /*2750*/  UISETP.GT.AND UP1, UPT, UR15, 0x80, UPT ;  /* 0x000000800f00788c */ /* 0x000fe2000bf24270 */
[----:B------:R-:W-:-:S03]  /*2760*/  I2FP.F32.S32 R46, R46 ;  /* 0x0000002e002e7245 */ /* 0x000fc60000201400 */
[----:B-1----:R-:W-:Y:S01]  /*2770*/  FFMA.FTZ R26, R26, R51, RZ ;  /* 0x000000331a1a7223 */ /* 0x002fe200000100ff */
[----:B--2---:R-:W-:-:S03]  /*2780*/  FFMA.FTZ R27, R48, R28, R27 ;  /* 0x0000001c301b7223 */ /* 0x004fc6000001001b */
[----:B---3--:R-:W-:Y:S01]  /*2790*/  FFMA.FTZ R26, R49, R46, R26 ;  /* 0x0000002e311a7223 */ /* 0x008fe2000001001a */
[----:B0-----:R-:W-:-:S04]  /*27a0*/  FFMA.FTZ R27, R27, R50, RZ ;  /* 0x000000321b1b7223 */ /* 0x001fc800000100ff */
[----:B------:R-:W-:Y:S01]  /*27b0*/  FFMA.FTZ R28, R50, R26, R27 ;  /* 0x0000001a321c7223 */ /* 0x000fe2000001001b */
[----:B------:R-:W-:Y:S06]  /*27c0*/  BAR.SYNC.DEFER_BLOCKING 0x0 ;  /* 0x0000000000007b1d */ /* 0x000fec0000010000 */
[----:B------:R-:W-:Y:S05]  /*27d0*/  BRA.U !UP1, `(.L_x_271) ;  /* 0x00000009095c7547 */ /* 0x000fea000b800000 */
[----:B------:R-:W-:-:S05]  /*27e0*/  LOP3.LUT R42, R10, 0x3, RZ, 0xc0, !PT ;  /* 0x000000030a2a7812 */ /* 0x000fca00078ec0ff */
[----:B------:R-:W-:-:S05]  /*27f0*/  VIADD R26, R42, 0x4 ;  /* 0x000000042a1a7836 */ /* 0x000fca0000000000 */
[----:B------:R-:W-:Y:S02]  /*2800*/  ISETP.GE.OR P1, PT, R26, UR11, P0 ;  /* 0x0000000b1a007c0c */ /* 0x000fe40008726670 */
[----:B------:R-:W-:Y:S02]  /*2810*/  ISETP.GE.OR P0, PT, R32, UR11, P0 ;  /* 0x0000000b20007c0c */ /* 0x000fe40008706670 */
[----:B------:R-:W-:-:S13]  /*2820*/  ISETP.GT.U32.OR P1, PT, R10, 0x3, P1 ;  /* 0x000000030a00780c */ /* 0x000fda0000f24470 */
[----:B------:R-:W0:Y:S01]  /*2830*/  @!P1 LDC.64 R26, c[0x0][0x388] ;  /* 0x0000e200ff1a9b82 */ /* 0x000e220000000a00 */
[----:B------:R-:W-:-:S04]  /*2840*/  @!P1 IADD3 R49, P2, PT, R42, R33, RZ ;  /* 0x000000212a319210 */ /* 0x000fc80007f5e0ff */
[----:B------:R-:W-:Y:S01]  /*2850*/  @!P1 LEA.HI.X.SX32 R42, R33, RZ, 0x1, P2 ;  /* 0x000000ff212a9211 */ /* 0x000fe200010f0eff */
[----:B------:R-:W-:-:S04]  /*2860*/  @!P0 IMAD.IADD R33, R32, 0x1, R33 ;  /* 0x0000000120218824 */ /* 0x000fc800078e0221 */
[----:B------:R-:W-:-:S06]  /*2870*/  @!P0 IMAD.WIDE R32, R33, 0x24, R24 ;  /* 0x0000002421208825 */ /* 0x000fcc00078e0218 */
[----:B------:R-:W2:Y:S01]  /*2880*/  @!P0 LDG.E.CONSTANT R32, desc[UR16][R32.64+0x4] ;  /* 0x0000041020208981 */ /* 0x000ea2000c1e9900 */
[----:B0-----:R-:W-:-:S04]  /*2890*/  @!P1 IMAD.WIDE.U32 R26, R49, 0x24, R26 ;  /* 0x00000024311a9825 */ /* 0x001fc800078e001a */
[----:B------:R-:W-:-:S04]  /*28a0*/  @!P1 IMAD R49, R42, 0x24, RZ ;  /* 0x000000242a319824 */ /* 0x000fc800078e02ff */
[----:B------:R-:W-:-:S05]  /*28b0*/  @!P1 IMAD.IADD R27, R27, 0x1, R49 ;  /* 0x000000011b1b9824 */ /* 0x000fca00078e0231 */
[----:B------:R-:W3:Y:S04]  /*28c0*/  @!P1 LDG.E.U16.CONSTANT R26, desc[UR16][R26.64+0x90] ;  /* 0x000090101a1a9981 */ /* 0x000ee8000c1e9500 */
[----:B--2---:R-:W-:Y:S01]  /*28d0*/  @!P0 STS [R9+UR8], R32 ;  /* 0x0000002009008988 */ /* 0x004fe20008000808 */
[----:B---3--:R-:W-:-:S05]  /*28e0*/  @!P1 HADD2.F32 R51, -RZ, R26.H0_H0 ;  /* 0x2000001aff339230 */ /* 0x008fca0000004100 */
[----:B------:R-:W-:Y:S01]  /*28f0*/  @!P1 STS [R36+UR9], R51 ;  /* 0x0000003324009988 */ /* 0x000fe20008000809 */
[----:B------:R-:W-:Y:S06]  /*2900*/  BAR.SYNC.DEFER_BLOCKING 0x0 ;  /* 0x0000000000007b1d */ /* 0x000fec0000010000 */
[----:B------:R-:W-:Y:S04]  /*2910*/  LDS R42, [R45+0x80] ;  /* 0x000080002d2a7984 */ /* 0x000fe80000000800 */
[----:B------:R-:W0:Y:S04]  /*2920*/  LDS R49, [R37+UR8] ;  /* 0x0000000825317984 */ /* 0x000e280008000800 */
[----:B------:R-:W-:Y:S04]  /*2930*/  LDS R53, [R45+0x84] ;  /* 0x000084002d357984 */ /* 0x000fe80000000800 */
[----:B------:R-:W1:Y:S04]  /*2940*/  LDS R48, [R37+UR8+0x4] ;  /* 0x0000040825307984 */ /* 0x000e680008000800 */
[----:B------:R-:W-:Y:S04]  /*2950*/  LDS R50, [R45+0x88] ;  /* 0x000088002d327984 */ /* 0x000fe80000000800 */
[----:B------:R-:W2:Y:S04]  /*2960*/  LDS R52, [R37+UR8+0x8] ;  /* 0x0000080825347984 */ /* 0x000ea80008000800 */
[----:B------:R-:W-:Y:S04]  /*2970*/  LDS R33, [R45+0x94] ;  /* 0x000094002d217984 */ /* 0x000fe80000000800 */
[----:B------:R-:W-:Y:S04]  /*2980*/  LDS R32, [R37+UR8+0x14] ;  /* 0x0000140825207984 */ /* 0x000fe80008000800 */
[----:B------:R-:W-:Y:S04]  /*2990*/  LDS R26, [R45+0x8c] ;  /* 0x00008c002d1a7984 */ /* 0x000fe80000000800 */
[----:B------:R-:W3:Y:S04]  /*29a0*/  LDS R27, [R37+UR8+0xc] ;  /* 0x00000c08251b7984 */ /* 0x000ee80008000800 */
[----:B------:R-:W-:Y:S01]  /*29b0*/  LDS R51, [R37+UR8+0x20] ;  /* 0x0000200825337984 */ /* 0x000fe20008000800 */
[----:B0-----:R-:W-:-:S03]  /*29c0*/  IDP.4A.S8.S8 R46, R42, R49, RZ ;  /* 0x000000312a2e7226 */ /* 0x001fc600000006ff */
[----:B------:R-:W-:Y:S04]  /*29d0*/  LDS R42, [R45+0x90] ;  /* 0x000090002d2a7984 */ /* 0x000fe80000000800 */
[----:B------:R-:W0:Y:S01]  /*29e0*/  LDS R49, [R37+UR8+0x10] ;  /* 0x0000100825317984 */ /* 0x000e220008000800 */
[----:B-1----:R-:W-:-:S03]  /*29f0*/  IDP.4A.S8.S8 R46, R53, R48, R46 ;  /* 0x00000030352e7226 */ /* 0x002fc6000000062e */
[----:B------:R-:W-:Y:S01]  /*2a00*/  LDS R48, [R37+UR8+0x1c] ;  /* 0x00001c0825307984 */ /* 0x000fe20008000800 */
[----:B--2---:R-:W-:-:S04]  /*2a10*/  IDP.4A.S8.S8 R50, R50, R52, R46 ;  /* 0x0000003432327226 */ /* 0x004fc8000000062e */
[----:B---3--:R-:W-:Y:S02]  /*2a20*/  IDP.4A.S8.S8 R26, R26, R27, R50 ;  /* 0x0000001b1a1a7226 */ /* 0x008fe40000000632 */
[----:B------:R-:W-:Y:S01]  /*2a30*/  LDS R50, [R45+0xa0] ;  /* 0x0000a0002d327984 */ /* 0x000fe20000000800 */
[----:B0-----:R-:W-:-:S03]  /*2a40*/  IDP.4A.S8.S8 R46, R42, R49, RZ ;  /* 0x000000312a2e7226 */ /* 0x001fc600000006ff */
[----:B------:R-:W-:Y:S04]  /*2a50*/  LDS R42, [R45+0x98] ;  /* 0x000098002d2a7984 */ /* 0x000fe80000000800 */
[----:B------:R-:W0:Y:S01]  /*2a60*/  LDS R49, [R37+UR8+0x18] ;  /* 0x0000180825317984 */ /* 0x000e220008000800 */
[----:B------:R-:W-:-:S03]  /*2a70*/  IDP.4A.S8.S8 R32, R33, R32, R46 ;  /* 0x0000002021207226 */ /* 0x000fc6000000062e */
[----:B------:R-:W1:Y:S04]  /*2a80*/  LDS R46, [R45+0x9c] ;  /* 0x00009c002d2e7984 */ /* 0x000e680000000800 */
[----:B------:R-:W-:Y:S01]  /*2a90*/  LDS R33, [R37+UR8+0x24] ;  /* 0x0000240825217984 */ /* 0x000fe20008000800 */
[----:B0-----:R-:W-:-:S03]  /*2aa0*/  IDP.4A.S8.S8 R27, R42, R49, R32 ;  /* 0x000000312a1b7226 */ /* 0x001fc60000000620 */
[----:B------:R-:W0:Y:S01]  /*2ab0*/  LDS R32, [R45+0xa4] ;  /* 0x0000a4002d207984 */ /* 0x000e220000000800 */
[----:B-1----:R-:W-:Y:S02]  /*2ac0*/  IDP.4A.S8.S8 R27, R46, R48, R27 ;  /* 0x000000302e1b7226 */ /* 0x002fe4000000061b */
[----:B------:R-:W-:Y:S01]  /*2ad0*/  IDP.4A.S8.S8 R46, R50, R51, RZ ;  /* 0x00000033322e7226 */ /* 0x000fe200000006ff */
[----:B------:R-:W-:Y:S04]  /*2ae0*/  LDS R48, [R45+0xb0] ;  /* 0x0000b0002d307984 */ /* 0x000fe80000000800 */
[----:B------:R-:W1:Y:S04]  /*2af0*/  LDS R51, [R37+UR8+0x30] ;  /* 0x0000300825337984 */ /* 0x000e680008000800 */
[----:B------:R-:W-:Y:S04]  /*2b00*/  LDS R42, [R45+0xb4] ;  /* 0x0000b4002d2a7984 */ /* 0x000fe80000000800 */
[----:B------:R-:W2:Y:S04]  /*2b10*/  LDS R49, [R37+UR8+0x34] ;  /* 0x0000340825317984 */ /* 0x000ea80008000800 */
[----:B------:R-:W-:Y:S01]  /*2b20*/  LDS R50, [R37+UR8+0x38] ;  /* 0x0000380825327984 */ /* 0x000fe20008000800 */
[----:B0-----:R-:W-:-:S03]  /*2b30*/  IDP.4A.S8.S8 R46, R32, R33, R46 ;  /* 0x00000021202e7226 */ /* 0x001fc6000000062e */
[----:B------:R-:W-:Y:S04]  /*2b40*/  LDS R32, [R45+0xa8] ;  /* 0x0000a8002d207984 */ /* 0x000fe80000000800 */
[----:B------:R-:W0:Y:S01]  /*2b50*/  LDS R33, [R37+UR8+0x28] ;  /* 0x0000280825217984 */ /* 0x000e220008000800 */
[----:B-1----:R-:W-:-:S03]  /*2b60*/  IDP.4A.S8.S8 R48, R48, R51, RZ ;  /* 0x0000003330307226 */ /* 0x002fc600000006ff */
[----:B------:R-:W-:Y:S01]  /*2b70*/  LDS R51, [R45+0xb8] ;  /* 0x0000b8002d337984 */ /* 0x000fe20000000800 */
[----:B--2---:R-:W-:-:S03]  /*2b80*/  IDP.4A.S8.S8 R42, R42, R49, R48 ;  /* 0x000000312a2a7226 */ /* 0x004fc60000000630 */
[----:B------:R-:W-:Y:S04]  /*2b90*/  LDS R48, [R45+0xac] ;  /* 0x0000ac002d307984 */ /* 0x000fe80000000800 */
[----:B------:R-:W1:Y:S01]  /*2ba0*/  LDS R49, [R37+UR8+0x2c] ;  /* 0x00002c0825317984 */ /* 0x000e620008000800 */
[----:B0-----:R-:W-:-:S03]  /*2bb0*/  IDP.4A.S8.S8 R33, R32, R33, R46 ;  /* 0x0000002120217226 */ /* 0x001fc6000000062e */
[----:B------:R-:W0:Y:S04]  /*2bc0*/  LDS.U16 R32, [R43+0x8] ;  /* 0x000008002b207984 */ /* 0x000e280000000400 */
[----:B------:R-:W-:Y:S01]  /*2bd0*/  LDS R46, [R45+0xbc] ;  /* 0x0000bc002d2e7984 */ /* 0x000fe20000000800 */
[----:B-1----:R-:W-:-:S03]  /*2be0*/  IDP.4A.S8.S8 R33, R48, R49, R33 ;  /* 0x0000003130217226 */ /* 0x002fc60000000621 */
[----:B------:R-:W1:Y:S01]  /*2bf0*/  LDS R49, [R37+UR8+0x3c] ;  /* 0x00003c0825317984 */ /* 0x000e620008000800 */
[----:B------:R-:W-:-:S03]  /*2c00*/  IDP.4A.S8.S8 R42, R51, R50, R42 ;  /* 0x00000032332a7226 */ /* 0x000fc6000000062a */
[----:B------:R-:W-:Y:S04]  /*2c10*/  LDS R48, [R45+0xd0] ;  /* 0x0000d0002d307984 */ /* 0x000fe80000000800 */
[----:B------:R-:W-:Y:S01]  /*2c20*/  LDS R50, [R37+UR8+0x48] ;  /* 0x0000480825327984 */ /* 0x000fe20008000800 */
[C---:B0-----:R-:W-:Y:S02]  /*2c30*/  PRMT R51, R32.reuse, 0x8880, RZ ;  /* 0x0000888020337816 */ /* 0x041fe400000000ff */
[----:B------:R-:W-:-:S03]  /*2c40*/  PRMT R32, R32, 0x9991, RZ ;  /* 0x0000999120207816 */ /* 0x000fc600000000ff */
[----:B------:R-:W-:Y:S02]  /*2c50*/  IMAD R26, R26, R51, RZ ;  /* 0x000000331a1a7224 */ /* 0x000fe400078e02ff */
[----:B------:R-:W-:Y:S02]  /*2c60*/  LDS R51, [R37+UR8+0x50] ;  /* 0x0000500825337984 */ /* 0x000fe40008000800 */
[----:B------:R-:W-:Y:S02]  /*2c70*/  IMAD R32, R27, R32, R26 ;  /* 0x000000201b207224 */ /* 0x000fe400078e021a */
[----:B------:R-:W-:Y:S04]  /*2c80*/  LDS R26, [R45+0xc0] ;  /* 0x0000c0002d1a7984 */ /* 0x000fe80000000800 */
[----:B------:R-:W0:Y:S01]  /*2c90*/  LDS R27, [R37+UR8+0x40] ;  /* 0x00004008251b7984 */ /* 0x000e220008000800 */
[----:B-1----:R-:W-:-:S03]  /*2ca0*/  IDP.4A.S8.S8 R46, R46, R49, R42 ;  /* 0x000000312e2e7226 */ /* 0x002fc6000000062a */
[----:B------:R-:W-:Y:S04]  /*2cb0*/  LDS R49, [R45+0xc4] ;  /* 0x0000c4002d317984 */ /* 0x000fe80000000800 */
[----:B------:R-:W1:Y:S01]  /*2cc0*/  LDS R42, [R37+UR8+0x44] ;  /* 0x00004408252a7984 */ /* 0x000e620008000800 */
[----:B0-----:R-:W-:-:S03]  /*2cd0*/  IDP.4A.S8.S8 R26, R26, R27, RZ ;  /* 0x0000001b1a1a7226 */ /* 0x001fc600000006ff */
[----:B------:R-:W-:Y:S01]  /*2ce0*/  LDS R27, [R45+0xd4] ;  /* 0x0000d4002d1b7984 */ /* 0x000fe20000000800 */
[----:B-1----:R-:W-:Y:S02]  /*2cf0*/  IDP.4A.S8.S8 R42, R49, R42, R26 ;  /* 0x0000002a312a7226 */ /* 0x002fe4000000061a */
[----:B------:R-:W-:Y:S01]  /*2d00*/  IDP.4A.S8.S8 R26, R48, R51, RZ ;  /* 0x00000033301a7226 */ /* 0x000fe200000006ff */
[----:B------:R-:W-:Y:S04]  /*2d10*/  LDS R49, [R45+0xc8] ;  /* 0x0000c8002d317984 */ /* 0x000fe80000000800 */
[----:B------:R-:W0:Y:S04]  /*2d20*/  LDS R48, [R37+UR8+0x54] ;  /* 0x0000540825307984 */ /* 0x000e280008000800 */
[----:B------:R-:W-:Y:S01]  /*2d30*/  LDS R51, [R37+UR8+0x70] ;  /* 0x0000700825337984 */ /* 0x000fe20008000800 */
[----:B0-----:R-:W-:-:S02]  /*2d40*/  IDP.4A.S8.S8 R26, R27, R48, R26 ;  /* 0x000000301b1a7226 */ /* 0x001fc4000000061a */
[----:B------:R-:W-:Y:S01]  /*2d50*/  IDP.4A.S8.S8 R27, R49, R50, R42 ;  /* 0x00000032311b7226 */ /* 0x000fe2000000062a */
[----:B------:R-:W-:Y:S04]  /*2d60*/  LDS R48, [R37+UR8+0x4c] ;  /* 0x00004c0825307984 */ /* 0x000fe80008000800 */
[----:B------:R-:W0:Y:S04]  /*2d70*/  LDS R42, [R45+0xcc] ;  /* 0x0000cc002d2a7984 */ /* 0x000e280000000800 */
[----:B------:R-:W-:Y:S04]  /*2d80*/  LDS R49, [R45+0xd8] ;  /* 0x0000d8002d317984 */ /* 0x000fe80000000800 */
[----:B------:R-:W1:Y:S01]  /*2d90*/  LDS R50, [R37+UR8+0x58] ;  /* 0x0000580825327984 */ /* 0x000e620008000800 */
[----:B0-----:R-:W-:-:S03]  /*2da0*/  IDP.4A.S8.S8 R27, R42, R48, R27 ;  /* 0x000000302a1b7226 */ /* 0x001fc6000000061b */
[----:B------:R-:W0:Y:S01]  /*2db0*/  LDS.U16 R42, [R43+0xc] ;  /* 0x00000c002b2a7984 */ /* 0x000e220000000400 */
[----:B-1----:R-:W-:-:S03]  /*2dc0*/  IDP.4A.S8.S8 R48, R49, R50, R26 ;  /* 0x0000003231307226 */ /* 0x002fc6000000061a */
[----:B------:R-:W-:Y:S04]  /*2dd0*/  LDS R49, [R45+0xdc] ;  /* 0x0000dc002d317984 */ /* 0x000fe80000000800 */
[----:B------:R-:W1:Y:S04]  /*2de0*/  LDS R50, [R37+UR8+0x5c] ;  /* 0x00005c0825327984 */ /* 0x000e680008000800 */
[----:B------:R-:W2:Y:S01]  /*2df0*/  LDS.U16 R26, [R43+0xa] ;  /* 0x00000a002b1a7984 */ /* 0x000ea20000000400 */
[C---:B0-----:R-:W-:Y:S02]  /*2e00*/  PRMT R52, R42.reuse, 0x8880, RZ ;  /* 0x000088802a347816 */ /* 0x041fe400000000ff */
[----:B------:R-:W-:-:S03]  /*2e10*/  PRMT R42, R42, 0x9991, RZ ;  /* 0x000099912a2a7816 */ /* 0x000fc600000000ff */
[----:B------:R-:W-:Y:S02]  /*2e20*/  IMAD R27, R27, R52, RZ ;  /* 0x000000341b1b7224 */ /* 0x000fe400078e02ff */
[----:B-1----:R-:W-:Y:S02]  /*2e30*/  IDP.4A.S8.S8 R48, R49, R50, R48 ;  /* 0x0000003231307226 */ /* 0x002fe40000000630 */
[----:B------:R-:W-:Y:S01]  /*2e40*/  LDS R49, [R45+0xe4] ;  /* 0x0000e4002d317984 */ /* 0x000fe20000000800 */
[C---:B--2---:R-:W-:Y:S02]  /*2e50*/  PRMT R50, R26.reuse, 0x8880, RZ ;  /* 0x000088801a327816 */ /* 0x044fe400000000ff */
[----:B------:R-:W-:-:S03]  /*2e60*/  PRMT R26, R26, 0x9991, RZ ;  /* 0x000099911a1a7816 */ /* 0x000fc600000000ff */
[----:B------:R-:W-:Y:S02]  /*2e70*/  IMAD R33, R33, R50, RZ ;  /* 0x0000003221217224 */ /* 0x000fe400078e02ff */
[----:B------:R-:W-:Y:S01]  /*2e80*/  IMAD R42, R48, R42, R27 ;  /* 0x0000002a302a7224 */ /* 0x000fe200078e021b */
[----:B------:R-:W-:Y:S01]  /*2e90*/  LDS R50, [R37+UR8+0x68] ;  /* 0x0000680825327984 */ /* 0x000fe20008000800 */
[----:B------:R-:W-:-:S03]  /*2ea0*/  IMAD R33, R46, R26, R33 ;  /* 0x0000001a2e217224 */ /* 0x000fc600078e0221 */
[----:B------:R-:W-:Y:S04]  /*2eb0*/  LDS R26, [R45+0xe0] ;  /* 0x0000e0002d1a7984 */ /* 0x000fe80000000800 */
[----:B------:R-:W0:Y:S04]  /*2ec0*/  LDS R27, [R37+UR8+0x60] ;  /* 0x00006008251b7984 */ /* 0x000e280008000800 */
[----:B------:R-:W1:Y:S04]  /*2ed0*/  LDS R46, [R37+UR8+0x64] ;  /* 0x00006408252e7984 */ /* 0x000e680008000800 */
[----:B------:R-:W2:Y:S01]  /*2ee0*/  LDS R48, [R45+0xf0] ;  /* 0x0000f0002d307984 */ /* 0x000ea20000000800 */
[----:B0-----:R-:W-:-:S03]  /*2ef0*/  IDP.4A.S8.S8 R26, R26, R27, RZ ;  /* 0x0000001b1a1a7226 */ /* 0x001fc600000006ff */
[----:B------:R-:W-:Y:S01]  /*2f00*/  LDS R27, [R45+0xf4] ;  /* 0x0000f4002d1b7984 */ /* 0x000fe20000000800 */
[----:B-1----:R-:W-:-:S03]  /*2f10*/  IDP.4A.S8.S8 R46, R49, R46, R26 ;  /* 0x0000002e312e7226 */ /* 0x002fc6000000061a */
[----:B------:R-:W0:Y:S01]  /*2f20*/  LDS R49, [R45+0xe8] ;  /* 0x0000e8002d317984 */ /* 0x000e220000000800 */
[----:B--2---:R-:W-:-:S03]  /*2f30*/  IDP.4A.S8.S8 R26, R48, R51, RZ ;  /* 0x00000033301a7226 */ /* 0x004fc600000006ff */
[----:B------:R-:W1:Y:S01]  /*2f40*/  LDS R48, [R37+UR8+0x74] ;  /* 0x0000740825307984 */ /* 0x000e620008000800 */
[----:B0-----:R-:W-:-:S03]  /*2f50*/  IDP.4A.S8.S8 R46, R49, R50, R46 ;  /* 0x00000032312e7226 */ /* 0x001fc6000000062e */
[----:B------:R-:W-:Y:S01]  /*2f60*/  LDS R49, [R45+0xf8] ;  /* 0x0000f8002d317984 */ /* 0x000fe20000000800 */
[----:B-1----:R-:W-:-:S03]  /*2f70*/  IDP.4A.S8.S8 R26, R27, R48, R26 ;  /* 0x000000301b1a7226 */ /* 0x002fc6000000061a */
[----:B------:R-:W-:Y:S04]  /*2f80*/  LDS R27, [R45+0xec] ;  /* 0x0000ec002d1b7984 */ /* 0x000fe80000000800 */
[----:B------:R-:W0:Y:S04]  /*2f90*/  LDS R48, [R37+UR8+0x6c] ;  /* 0x00006c0825307984 */ /* 0x000e280008000800 */
[----:B------:R-:W1:Y:S01]  /*2fa0*/  LDS R50, [R37+UR8+0x78] ;  /* 0x0000780825327984 */ /* 0x000e620008000800 */
[----:B0-----:R-:W-:-:S03]  /*2fb0*/  IDP.4A.S8.S8 R46, R27, R48, R46 ;  /* 0x000000301b2e7226 */ /* 0x001fc6000000062e */
[----:B------:R-:W-:Y:S01]  /*2fc0*/  LDS R48, [R37+UR8+0x7c] ;  /* 0x00007c0825307984 */ /* 0x000fe20008000800 */
[----:B-1----:R-:W-:-:S03]  /*2fd0*/  IDP.4A.S8.S8 R26, R49, R50, R26 ;  /* 0x00000032311a7226 */ /* 0x002fc6000000061a */
[----:B------:R-:W0:Y:S04]  /*2fe0*/  LDS R49, [R45+0xfc] ;  /* 0x0000fc002d317984 */ /* 0x000e280000000800 */
[----:B------:R-:W1:Y:S04]  /*2ff0*/  LDS.U16 R27, [R43+0xe] ;  /* 0x00000e002b1b7984 */ /* 0x000e680000000400 */
[----:B------:R-:W-:Y:S01]  /*3000*/  LDS R50, [R31+UR9+0x4] ;  /* 0x000004091f327984 */ /* 0x000fe20008000800 */
[----:B0-----:R-:W-:-:S03]  /*3010*/  IDP.4A.S8.S8 R48, R49, R48, R26 ;  /* 0x0000003031307226 */ /* 0x001fc6000000061a */
[----:B------:R-:W-:Y:S01]  /*3020*/  LDS R49, [R38] ;  /* 0x0000000026317984 */ /* 0x000fe20000000800 */
[C---:B-1----:R-:W-:Y:S02]  /*3030*/  PRMT R51, R27.reuse, 0x8880, RZ ;  /* 0x000088801b337816 */ /* 0x042fe400000000ff */
[----:B------:R-:W-:Y:S02]  /*3040*/  PRMT R26, R27, 0x9991, RZ ;  /* 0x000099911b1a7816 */ /* 0x000fe400000000ff */
[----:B------:R-:W0:Y:S01]  /*3050*/  LDS R27, [R31+UR9] ;  /* 0x000000091f1b7984 */ /* 0x000e220008000800 */
[----:B------:R-:W-:-:S03]  /*3060*/  IMAD R51, R46, R51, RZ ;  /* 0x000000332e337224 */ /* 0x000fc600078e02ff */
[----:B------:R-:W-:Y:S01]  /*3070*/  LDS R46, [R31+UR9+0xc] ;  /* 0x00000c091f2e7984 */ /* 0x000fe20008000800 */
[----:B------:R-:W-:-:S03]  /*3080*/  IMAD R48, R48, R26, R51 ;  /* 0x0000001a30307224 */ /* 0x000fc600078e0233 */
[----:B------:R-:W1:Y:S01]  /*3090*/  LDS R26, [R31+UR9+0x8] ;  /* 0x000008091f1a7984 */ /* 0x000e620008000800 */
[----:B------:R-:W-:Y:S02]  /*30a0*/  I2FP.F32.S32 R32, R32 ;  /* 0x0000002000207245 */ /* 0x000fe40000201400 */
[----:B------:R-:W-:Y:S02]  /*30b0*/  I2FP.F32.S32 R33, R33 ;  /* 0x0000002100217245 */ /* 0x000fe40000201400 */
[----:B------:R-:W-:Y:S01]  /*30c0*/  I2FP.F32.S32 R48, R48 ;  /* 0x0000003000307245 */ /* 0x000fe20000201400 */
[----:B0-----:R-:W-:-:S04]  /*30d0*/  FFMA.FTZ R27, R27, R32, RZ ;  /* 0x000000201b1b7223 */ /* 0x001fc800000100ff */
[----:B------:R-:W-:Y:S01]  /*30e0*/  FFMA.FTZ R27, R50, R33, R27 ;  /* 0x00000021321b7223 */ /* 0x000fe2000001001b */
[----:B------:R-:W-:-:S05]  /*30f0*/  I2FP.F32.S32 R33, R42 ;  /* 0x0000002a00217245 */ /* 0x000fca0000201400 */
[----:B-1----:R-:W-:Y:S01]  /*3100*/  FFMA.FTZ R33, R26, R33, RZ ;  /* 0x000000211a217223 */ /* 0x002fe200000100ff */
[----:B------:R-:W-:-:S03]  /*3110*/  FFMA.FTZ R28, R27, R49, R28 ;  /* 0x000000311b1c7223 */ /* 0x000fc6000001001c */
[----:B------:R-:W-:-:S04]  /*3120*/  FFMA.FTZ R33, R46, R48, R33 ;  /* 0x000000302e217223 */ /* 0x000fc80000010021 */
[----:B------:R-:W-:Y:S01]  /*3130*/  FFMA.FTZ R28, R49, R33, R28 ;  /* 0x00000021311c7223 */ /* 0x000fe2000001001c */
[----:B------:R-:W-:Y:S06]  /*3140*/  BAR.SYNC.DEFER_BLOCKING 0x0 ;  /* 0x0000000000007b1d */ /* 0x000fec0000010000 */
.L_x_271:
[----:B------:R-:W-:Y:S05]  /*3150*/  BRA.U !UP0, `(.L_x_270) ;  /* 0x0000002908587547 */ /* 0x000fea000b800000 */
[----:B------:R-:W0:Y:S01]  /*3160*/  LDCU UR19, c[0x0][0x3bc] ;  /* 0x00007780ff1377ac */ /* 0x000e220008000800 */
[----:B------:R-:W1:Y:S01]  /*3170*/  LDCU UR18, c[0x0][0x3b4] ;  /* 0x00007680ff1277ac */ /* 0x000e620008000800 */
[----:B------:R-:W-:-:S05]  /*3180*/  UMOV UR15, 0x1 ;  /* 0x00000001000f7882 */ /* 0x000fca0000000000 */
.L_x_273:
[----:B------:R-:W-:Y:S01]  /*3190*/  UIMAD UR12, UR6, UR10, URZ ;  /* 0x0000000a060c72a4 */ /* 0x000fe2000f8e02ff */
[--C-:B------:R-:W-:Y:S01]  /*31a0*/  SHF.R.U32.HI R26, RZ, 0x1, R10.reuse ;  /* 0x00000001ff1a7819 */ /* 0x100fe2000001160a */
[----:B------:R-:W-:Y:S01]  /*31b0*/  UMOV UR4, UR13 ;  /* 0x0000000d00047c82 */ /* 0x000fe20008000000 */
[----:B------:R-:W-:Y:S01]  /*31c0*/  UMOV UR5, UR14 ;  /* 0x0000000e00057c82 */ /* 0x000fe20008000000 */
[----:B------:R-:W-:Y:S01]  /*31d0*/  UIADD3 UR7, UP0, UPT, UR12, UR15, URZ ;  /* 0x0000000f0c077290 */ /* 0x000fe2000ff1e0ff */
[----:B----4-:R-:W-:Y:S01]  /*31e0*/  LOP3.LUT R33, R26, 0x8, RZ, 0xc0, !PT ;  /* 0x000000081a217812 */ /* 0x010fe200078ec0ff */
[----:B------:R-:W-:Y:S02]  /*31f0*/  IMAD R51, R12, 0xd2, RZ ;  /* 0x000000d20c337824 */ /* 0x000fe400078e02ff */
[----:B------:R-:W-:Y:S01]  /*3200*/  ULEA.HI.X.SX32 UR12, UR12, URZ, 0x1, UP0 ;  /* 0x000000ff0c0c7291 */ /* 0x000fe200080f0eff */
[----:B------:R-:W-:Y:S01]  /*3210*/  LOP3.LUT R49, R33, 0x7, R10, 0xf8, !PT ;  /* 0x0000000721317812 */ /* 0x000fe200078ef80a */
[----:B------:R-:W-:-:S02]  /*3220*/  UIMAD.WIDE.U32 UR4, UR7, 0xd2, UR4 ;  /* 0x000000d2070478a5 */ /* 0x000fc4000f8e0004 */
[----:B------:R-:W-:Y:S02]  /*3230*/  UIMAD UR7, UR12, 0xd2, URZ ;  /* 0x000000d20c0778a4 */ /* 0x000fe4000f8e02ff */
[----:B------:R-:W-:Y:S02]  /*3240*/  IMAD.SHL.U32 R49, R49, 0x4, RZ ;  /* 0x0000000431317824 */ /* 0x000fe400078e00ff */
[----:B------:R-:W-:Y:S02]  /*3250*/  UIADD3 UR7, UPT, UPT, UR5, UR7, URZ ;  /* 0x0000000705077290 */ /* 0x000fe4000fffe0ff */
[----:B------:R-:W-:Y:S02]  /*3260*/  IMAD.U32 R27, RZ, RZ, UR5 ;  /* 0x00000005ff1b7e24 */ /* 0x000fe4000f8e00ff */
[----:B------:R-:W-:Y:S02]  /*3270*/  IMAD.U32 R26, RZ, RZ, UR4 ;  /* 0x00000004ff1a7e24 */ /* 0x000fe4000f8e00ff */
[----:B------:R-:W-:-:S02]  /*3280*/  IMAD.U32 R27, RZ, RZ, UR7 ;  /* 0x00000007ff1b7e24 */ /* 0x000fc4000f8e00ff */
[----:B------:R-:W-:-:S04]  /*3290*/  IMAD.WIDE.U32 R32, R11, 0xd2, R26 ;  /* 0x000000d20b207825 */ /* 0x000fc800078e001a */
[----:B------:R-:W-:Y:S01]  /*32a0*/  IMAD.IADD R33, R51, 0x1, R33 ;  /* 0x0000000133217824 */ /* 0x000fe200078e0221 */
[----:B------:R-:W-:-:S05]  /*32b0*/  IADD3 R50, P0, PT, R49, R32, RZ ;  /* 0x0000002031327210 */ /* 0x000fca0007f1e0ff */
[----:B------:R-:W-:Y:S01]  /*32c0*/  IMAD.X R51, RZ, RZ, R33, P0 ;  /* 0x000000ffff337224 */ /* 0x000fe200000e0621 */
[----:B------:R-:W-:-:S04]  /*32d0*/  IADD3 R32, P0, PT, R13, R32, RZ ;  /* 0x000000200d207210 */ /* 0x000fc80007f1e0ff */
[----:B------:R-:W2:Y:S04]  /*32e0*/  LDG.E.U16.CONSTANT R42, desc[UR16][R50.64+0x80] ;  /* 0x00008010322a7981 */ /* 0x000ea8000c1e9500 */
[----:B------:R-:W2:Y:S01]  /*32f0*/  LDG.E.U16.CONSTANT R48, desc[UR16][R50.64+0x82] ;  /* 0x0000821032307981 */ /* 0x000ea2000c1e9500 */
[----:B------:R-:W-:-:S05]  /*3300*/  IMAD.X R33, RZ, RZ, R33, P0 ;  /* 0x000000ffff217224 */ /* 0x000fca00000e0621 */
[----:B------:R-:W3:Y:S04]  /*3310*/  LDG.E.U16.CONSTANT R46, desc[UR16][R32.64] ;  /* 0x00000010202e7981 */ /* 0x000ee8000c1e9500 */
[----:B------:R-:W3:Y:S01]  /*3320*/  LDG.E.U16.CONSTANT R53, desc[UR16][R32.64+0x2] ;  /* 0x0000021020357981 */ /* 0x000ee2000c1e9500 */
[----:B--2---:R-:W-:Y:S01]  /*3330*/  IMAD R48, R48, 0x10000, R42 ;  /* 0x0001000030307824 */ /* 0x004fe200078e022a */
[----:B------:R-:W-:-:S04]  /*3340*/  SHF.R.U32.HI R42, RZ, 0x2, R10 ;  /* 0x00000002ff2a7819 */ /* 0x000fc8000001160a */
[----:B------:R-:W-:-:S04]  /*3350*/  LOP3.LUT R42, R42, 0x2, RZ, 0xc0, !PT ;  /* 0x000000022a2a7812 */ /* 0x000fc800078ec0ff */
[----:B------:R-:W-:Y:S01]  /*3360*/  SHF.R.S32.HI R48, RZ, R42, R48 ;  /* 0x0000002aff307219 */ /* 0x000fe20000011430 */
[----:B---3--:R-:W-:-:S04]  /*3370*/  IMAD R53, R53, 0x10000, R46 ;  /* 0x0001000035357824 */ /* 0x008fc800078e022e */
[C---:B------:R-:W-:Y:S01]  /*3380*/  IMAD.SHL.U32 R46, R48.reuse, 0x10, RZ ;  /* 0x00000010302e7824 */ /* 0x040fe200078e00ff */
[----:B------:R-:W-:-:S04]  /*3390*/  LOP3.LUT R48, R48, 0x30303030, RZ, 0xc0, !PT ;  /* 0x3030303030307812 */ /* 0x000fc800078ec0ff */
[----:B------:R-:W-:-:S04]  /*33a0*/  LOP3.LUT R46, R46, 0x30303030, RZ, 0xc0, !PT ;  /* 0x303030302e2e7812 */ /* 0x000fc800078ec0ff */
[--C-:B------:R-:W-:Y:S02]  /*33b0*/  LOP3.LUT R46, R46, 0xf0f0f0f, R53.reuse, 0xf8, !PT ;  /* 0x0f0f0f0f2e2e7812 */ /* 0x100fe400078ef835 */
[----:B------:R-:W-:Y:S02]  /*33c0*/  SHF.R.U32.HI R53, RZ, 0x4, R53 ;  /* 0x00000004ff357819 */ /* 0x000fe40000011635 */
[C---:B------:R-:W-:Y:S01]  /*33d0*/  PRMT R51, R46.reuse, 0xba98, RZ ;  /* 0x0000ba982e337816 */ /* 0x040fe200000000ff */
[----:B------:R-:W-:Y:S01]  /*33e0*/  VIADD R33, R46, 0x60606060 ;  /* 0x606060602e217836 */ /* 0x000fe20000000000 */
[----:B------:R-:W-:-:S04]  /*33f0*/  LOP3.LUT R32, R48, 0xf0f0f0f, R53, 0xf8, !PT ;  /* 0x0f0f0f0f30207812 */ /* 0x000fc800078ef835 */
[----:B------:R-:W-:Y:S02]  /*3400*/  LOP3.LUT R48, R46, 0x20202020, R33, 0x18, !PT ;  /* 0x202020202e307812 */ /* 0x000fe400078e1821 */
[----:B------:R-:W-:Y:S02]  /*3410*/  PRMT R53, R32, 0xba98, RZ ;  /* 0x0000ba9820357816 */ /* 0x000fe400000000ff */
[----:B------:R-:W-:-:S04]  /*3420*/  PRMT R48, R48, 0xba98, RZ ;  /* 0x0000ba9830307816 */ /* 0x000fc800000000ff */
[----:B------:R-:W-:Y:S01]  /*3430*/  LOP3.LUT R46, R48, 0x7f7f7f7f, R51, 0x60, !PT ;  /* 0x7f7f7f7f302e7812 */ /* 0x000fe200078e6033 */
[----:B------:R-:W-:Y:S01]  /*3440*/  VIADD R51, R32, 0x60606060 ;  /* 0x6060606020337836 */ /* 0x000fe20000000000 */
[----:B------:R-:W-:-:S04]  /*3450*/  LOP3.LUT R33, R48, 0x80808080, R33, 0x6, !PT ;  /* 0x8080808030217812 */ /* 0x000fc800078e0621 */
[----:B------:R-:W-:-:S04]  /*3460*/  LOP3.LUT R48, R32, 0x20202020, R51, 0x18, !PT ;  /* 0x2020202020307812 */ /* 0x000fc800078e1833 */
[----:B------:R-:W-:-:S04]  /*3470*/  PRMT R48, R48, 0xba98, RZ ;  /* 0x0000ba9830307816 */ /* 0x000fc800000000ff */
[C---:B------:R-:W-:Y:S02]  /*3480*/  LOP3.LUT R51, R48.reuse, 0x80808080, R51, 0x6, !PT ;  /* 0x8080808030337812 */ /* 0x040fe400078e0633 */
[----:B------:R-:W-:Y:S02]  /*3490*/  LOP3.LUT R48, R48, 0x7f7f7f7f, R53, 0x60, !PT ;  /* 0x7f7f7f7f30307812 */ /* 0x000fe400078e6035 */
[----:B------:R-:W-:Y:S01]  /*34a0*/  LOP3.LUT R53, R33, R46, RZ, 0xfc, !PT ;  /* 0x0000002e21357212 */ /* 0x000fe200078efcff */
[----:B------:R-:W-:Y:S01]  /*34b0*/  IMAD.WIDE.U32 R32, R14, 0xd2, R26 ;  /* 0x000000d20e207825 */ /* 0x000fe200078e001a */
[----:B------:R-:W-:-:S03]  /*34c0*/  LOP3.LUT R48, R51, R48, RZ, 0xfc, !PT ;  /* 0x0000003033307212 */ /* 0x000fc600078efcff */
[----:B------:R-:W-:Y:S01]  /*34d0*/  IMAD R51, R15, 0xd2, RZ ;  /* 0x000000d20f337824 */ /* 0x000fe200078e02ff */
[-C--:B------:R-:W-:Y:S01]  /*34e0*/  IADD3 R50, P0, PT, R13, R32.reuse, RZ ;  /* 0x000000200d327210 */ /* 0x080fe20007f1e0ff */
[----:B------:R2:W-:Y:S01]  /*34f0*/  STS [R22+0x40], R48 ;  /* 0x0000403016007388 */ /* 0x0005e20000000800 */
[----:B------:R-:W-:Y:S01]  /*3500*/  IADD3 R32, P1, PT, R49, R32, RZ ;  /* 0x0000002031207210 */ /* 0x000fe20007f3e0ff */
[----:B------:R-:W-:Y:S02]  /*3510*/  IMAD.IADD R33, R51, 0x1, R33 ;  /* 0x0000000133217824 */ /* 0x000fe400078e0221 */
[----:B------:R3:W-:Y:S02]  /*3520*/  STS [R22], R53 ;  /* 0x0000003516007388 */ /* 0x0007e40000000800 */
[--C-:B------:R-:W-:Y:S02]  /*3530*/  IMAD.X R51, RZ, RZ, R33.reuse, P0 ;  /* 0x000000ffff337224 */ /* 0x100fe400000e0621 */
[----:B------:R-:W-:-:S03]  /*3540*/  IMAD.X R33, RZ, RZ, R33, P1 ;  /* 0x000000ffff217224 */ /* 0x000fc600008e0621 */
[----:B------:R-:W4:Y:S04]  /*3550*/  LDG.E.U16.CONSTANT R46, desc[UR16][R50.64] ;  /* 0x00000010322e7981 */ /* 0x000f28000c1e9500 */
[----:B--2---:R-:W2:Y:S04]  /*3560*/  LDG.E.U16.CONSTANT R48, desc[UR16][R32.64+0x80] ;  /* 0x0000801020307981 */ /* 0x004ea8000c1e9500 */
[----:B------:R-:W4:Y:S04]  /*3570*/  LDG.E.U16.CONSTANT R52, desc[UR16][R50.64+0x2] ;  /* 0x0000021032347981 */ /* 0x000f28000c1e9500 */
[----:B------:R-:W2:Y:S02]  /*3580*/  LDG.E.U16.CONSTANT R33, desc[UR16][R32.64+0x82] ;  /* 0x0000821020217981 */ /* 0x000ea4000c1e9500 */
[----:B--2---:R-:W-:-:S05]  /*3590*/  IMAD R48, R33, 0x10000, R48 ;  /* 0x0001000021307824 */ /* 0x004fca00078e0230 */
[----:B---3--:R-:W-:Y:S01]  /*35a0*/  SHF.R.S32.HI R53, RZ, R42, R48 ;  /* 0x0000002aff357219 */ /* 0x008fe20000011430 */
[----:B----4-:R-:W-:-:S04]  /*35b0*/  IMAD R52, R52, 0x10000, R46 ;  /* 0x0001000034347824 */ /* 0x010fc800078e022e */
[----:B------:R-:W-:-:S05]  /*35c0*/  IMAD.SHL.U32 R46, R53, 0x10, RZ ;  /* 0x00000010352e7824 */ /* 0x000fca00078e00ff */
[----:B------:R-:W-:-:S04]  /*35d0*/  LOP3.LUT R46, R46, 0x30303030, RZ, 0xc0, !PT ;  /* 0x303030302e2e7812 */ /* 0x000fc800078ec0ff */
[----:B------:R-:W-:-:S05]  /*35e0*/  LOP3.LUT R46, R46, 0xf0f0f0f, R52, 0xf8, !PT ;  /* 0x0f0f0f0f2e2e7812 */ /* 0x000fca00078ef834 */
[C---:B------:R-:W-:Y:S01]  /*35f0*/  VIADD R51, R46.reuse, 0x60606060 ;  /* 0x606060602e337836 */ /* 0x040fe20000000000 */
[----:B------:R-:W-:Y:S02]  /*3600*/  SHF.R.U32.HI R48, RZ, 0x4, R52 ;  /* 0x00000004ff307819 */ /* 0x000fe40000011634 */
[----:B------:R-:W-:Y:S02]  /*3610*/  LOP3.LUT R53, R53, 0x30303030, RZ, 0xc0, !PT ;  /* 0x3030303035357812 */ /* 0x000fe400078ec0ff */
[----:B------:R-:W-:Y:S02]  /*3620*/  LOP3.LUT R32, R46, 0x20202020, R51, 0x18, !PT ;  /* 0x202020202e207812 */ /* 0x000fe400078e1833 */
[----:B------:R-:W-:Y:S02]  /*3630*/  LOP3.LUT R48, R53, 0xf0f0f0f, R48, 0xf8, !PT ;  /* 0x0f0f0f0f35307812 */ /* 0x000fe400078ef830 */
[----:B------:R-:W-:-:S04]  /*3640*/  PRMT R50, R32, 0xba98, RZ ;  /* 0x0000ba9820327816 */ /* 0x000fc800000000ff */
[----:B------:R-:W-:Y:S01]  /*3650*/  LOP3.LUT R32, R50, 0x80808080, R51, 0x6, !PT ;  /* 0x8080808032207812 */ /* 0x000fe200078e0633 */
[----:B------:R-:W-:Y:S01]  /*3660*/  VIADD R51, R48, 0x60606060 ;  /* 0x6060606030337836 */ /* 0x000fe20000000000 */
[----:B------:R-:W-:-:S04]  /*3670*/  PRMT R33, R46, 0xba98, RZ ;  /* 0x0000ba982e217816 */ /* 0x000fc800000000ff */
[----:B------:R-:W-:Y:S02]  /*3680*/  LOP3.LUT R46, R48, 0x20202020, R51, 0x18, !PT ;  /* 0x20202020302e7812 */ /* 0x000fe400078e1833 */
[----:B------:R-:W-:Y:S02]  /*3690*/  LOP3.LUT R33, R50, 0x7f7f7f7f, R33, 0x60, !PT ;  /* 0x7f7f7f7f32217812 */ /* 0x000fe400078e6021 */
[----:B------:R-:W-:Y:S02]  /*36a0*/  PRMT R46, R46, 0xba98, RZ ;  /* 0x0000ba982e2e7816 */ /* 0x000fe400000000ff */
[----:B------:R-:W-:Y:S01]  /*36b0*/  LOP3.LUT R52, R32, R33, RZ, 0xfc, !PT ;  /* 0x0000002120347212 */ /* 0x000fe200078efcff */
[----:B------:R-:W-:Y:S01]  /*36c0*/  IMAD.WIDE.U32 R32, R16, 0xd2, R26 ;  /* 0x000000d210207825 */ /* 0x000fe200078e001a */
[----:B------:R-:W-:Y:S02]  /*36d0*/  PRMT R53, R48, 0xba98, RZ ;  /* 0x0000ba9830357816 */ /* 0x000fe400000000ff */
[----:B------:R-:W-:Y:S01]  /*36e0*/  LOP3.LUT R48, R46, 0x80808080, R51, 0x6, !PT ;  /* 0x808080802e307812 */ /* 0x000fe200078e0633 */
[----:B------:R-:W-:Y:S01]  /*36f0*/  IMAD R51, R17, 0xd2, RZ ;  /* 0x000000d211337824 */ /* 0x000fe200078e02ff */
[----:B------:R-:W-:-:S02]  /*3700*/  IADD3 R50, P0, PT, R13, R32, RZ ;  /* 0x000000200d327210 */ /* 0x000fc40007f1e0ff */
[----:B------:R-:W-:Y:S01]  /*3710*/  IADD3 R32, P1, PT, R49, R32, RZ ;  /* 0x0000002031207210 */ /* 0x000fe20007f3e0ff */
[----:B------:R-:W-:-:S04]  /*3720*/  IMAD.IADD R33, R51, 0x1, R33 ;  /* 0x0000000133217824 */ /* 0x000fc800078e0221 */
[--C-:B------:R-:W-:Y:S02]  /*3730*/  IMAD.X R51, RZ, RZ, R33.reuse, P0 ;  /* 0x000000ffff337224 */ /* 0x100fe400000e0621 */
[----:B------:R-:W-:Y:S01]  /*3740*/  IMAD.X R33, RZ, RZ, R33, P1 ;  /* 0x000000ffff217224 */ /* 0x000fe200008e0621 */
[----:B------:R2:W-:Y:S01]  /*3750*/  STS [R7], R52 ;  /* 0x0000003407007388 */ /* 0x0005e20000000800 */
[----:B------:R-:W-:-:S03]  /*3760*/  LOP3.LUT R53, R46, 0x7f7f7f7f, R53, 0x60, !PT ;  /* 0x7f7f7f7f2e357812 */ /* 0x000fc600078e6035 */
[----:B------:R-:W3:Y:S04]  /*3770*/  LDG.E.U16.CONSTANT R46, desc[UR16][R50.64] ;  /* 0x00000010322e7981 */ /* 0x000ee8000c1e9500 */
[----:B--2---:R-:W2:Y:S01]  /*3780*/  LDG.E.U16.CONSTANT R52, desc[UR16][R32.64+0x80] ;  /* 0x0000801020347981 */ /* 0x004ea2000c1e9500 */
[----:B------:R-:W-:-:S03]  /*3790*/  LOP3.LUT R48, R48, R53, RZ, 0xfc, !PT ;  /* 0x0000003530307212 */ /* 0x000fc600078efcff */
[----:B------:R-:W3:Y:S04]  /*37a0*/  LDG.E.U16.CONSTANT R53, desc[UR16][R50.64+0x2] ;  /* 0x0000021032357981 */ /* 0x000ee8000c1e9500 */
[----:B------:R-:W2:Y:S04]  /*37b0*/  LDG.E.U16.CONSTANT R33, desc[UR16][R32.64+0x82] ;  /* 0x0000821020217981 */ /* 0x000ea8000c1e9500 */
[----:B------:R4:W-:Y:S01]  /*37c0*/  STS [R7+0x40], R48 ;  /* 0x0000403007007388 */ /* 0x0009e20000000800 */
[----:B--2---:R-:W-:-:S05]  /*37d0*/  IMAD R52, R33, 0x10000, R52 ;  /* 0x0001000021347824 */ /* 0x004fca00078e0234 */
[----:B------:R-:W-:Y:S01]  /*37e0*/  SHF.R.S32.HI R52, RZ, R42, R52 ;  /* 0x0000002aff347219 */ /* 0x000fe20000011434 */
[----:B---3--:R-:W-:-:S04]  /*37f0*/  IMAD R53, R53, 0x10000, R46 ;  /* 0x0001000035357824 */ /* 0x008fc800078e022e */
[----:B------:R-:W-:-:S05]  /*3800*/  IMAD.SHL.U32 R46, R52, 0x10, RZ ;  /* 0x00000010342e7824 */ /* 0x000fca00078e00ff */
[----:B------:R-:W-:-:S04]  /*3810*/  LOP3.LUT R46, R46, 0x30303030, RZ, 0xc0, !PT ;  /* 0x303030302e2e7812 */ /* 0x000fc800078ec0ff */
[----:B------:R-:W-:-:S05]  /*3820*/  LOP3.LUT R46, R46, 0xf0f0f0f, R53, 0xf8, !PT ;  /* 0x0f0f0f0f2e2e7812 */ /* 0x000fca00078ef835 */
[----:B------:R-:W-:Y:S01]  /*3830*/  VIADD R51, R46, 0x60606060 ;  /* 0x606060602e337836 */ /* 0x000fe20000000000 */
[----:B----4-:R-:W-:Y:S02]  /*3840*/  SHF.R.U32.HI R48, RZ, 0x4, R53 ;  /* 0x00000004ff307819 */ /* 0x010fe40000011635 */
[----:B------:R-:W-:Y:S02]  /*3850*/  LOP3.LUT R53, R52, 0x30303030, RZ, 0xc0, !PT ;  /* 0x3030303034357812 */ /* 0x000fe400078ec0ff */
[----:B------:R-:W-:Y:S02]  /*3860*/  LOP3.LUT R32, R46, 0x20202020, R51, 0x18, !PT ;  /* 0x202020202e207812 */ /* 0x000fe400078e1833 */
[----:B------:R-:W-:Y:S02]  /*3870*/  LOP3.LUT R48, R53, 0xf0f0f0f, R48, 0xf8, !PT ;  /* 0x0f0f0f0f35307812 */ /* 0x000fe400078ef830 */
[----:B------:R-:W-:-:S04]  /*3880*/  PRMT R50, R32, 0xba98, RZ ;  /* 0x0000ba9820327816 */ /* 0x000fc800000000ff */
[----:B------:R-:W-:Y:S01]  /*3890*/  LOP3.LUT R32, R50, 0x80808080, R51, 0x6, !PT ;  /* 0x8080808032207812 */ /* 0x000fe200078e0633 */
[----:B------:R-:W-:Y:S01]  /*38a0*/  VIADD R51, R48, 0x60606060 ;  /* 0x6060606030337836 */ /* 0x000fe20000000000 */
[----:B------:R-:W-:-:S04]  /*38b0*/  PRMT R33, R46, 0xba98, RZ ;  /* 0x0000ba982e217816 */ /* 0x000fc800000000ff */
[C---:B------:R-:W-:Y:S02]  /*38c0*/  LOP3.LUT R46, R48.reuse, 0x20202020, R51, 0x18, !PT ;  /* 0x20202020302e7812 */ /* 0x040fe400078e1833 */
[----:B------:R-:W-:Y:S02]  /*38d0*/  PRMT R53, R48, 0xba98, RZ ;  /* 0x0000ba9830357816 */ /* 0x000fe400000000ff */
[----:B------:R-:W-:Y:S02]  /*38e0*/  PRMT R46, R46, 0xba98, RZ ;  /* 0x0000ba982e2e7816 */ /* 0x000fe400000000ff */
[----:B------:R-:W-:Y:S02]  /*38f0*/  LOP3.LUT R33, R50, 0x7f7f7f7f, R33, 0x60, !PT ;  /* 0x7f7f7f7f32217812 */ /* 0x000fe400078e6021 */
[C---:B------:R-:W-:Y:S02]  /*3900*/  LOP3.LUT R51, R46.reuse, 0x80808080, R51, 0x6, !PT ;  /* 0x808080802e337812 */ /* 0x040fe400078e0633 */
[----:B------:R-:W-:-:S02]  /*3910*/  LOP3.LUT R46, R46, 0x7f7f7f7f, R53, 0x60, !PT ;  /* 0x7f7f7f7f2e2e7812 */ /* 0x000fc400078e6035 */
[----:B------:R-:W-:Y:S01]  /*3920*/  LOP3.LUT R48, R32, R33, RZ, 0xfc, !PT ;  /* 0x0000002120307212 */ /* 0x000fe200078efcff */
[----:B------:R-:W-:Y:S01]  /*3930*/  IMAD.WIDE.U32 R32, R18, 0xd2, R26 ;  /* 0x000000d212207825 */ /* 0x000fe200078e001a */
[----:B------:R-:W-:-:S03]  /*3940*/  LOP3.LUT R53, R51, R46, RZ, 0xfc, !PT ;  /* 0x0000002e33357212 */ /* 0x000fc600078efcff */
[----:B------:R-:W-:Y:S01]  /*3950*/  IMAD R51, R19, 0xd2, RZ ;  /* 0x000000d213337824 */ /* 0x000fe200078e02ff */
[-C--:B------:R-:W-:Y:S02]  /*3960*/  IADD3 R50, P0, PT, R13, R32.reuse, RZ ;  /* 0x000000200d327210 */ /* 0x080fe40007f1e0ff */
[----:B------:R-:W-:Y:S01]  /*3970*/  IADD3 R32, P1, PT, R49, R32, RZ ;  /* 0x0000002031207210 */ /* 0x000fe20007f3e0ff */
[----:B------:R-:W-:-:S04]  /*3980*/  IMAD.IADD R33, R51, 0x1, R33 ;  /* 0x0000000133217824 */ /* 0x000fc800078e0221 */
[--C-:B------:R-:W-:Y:S02]  /*3990*/  IMAD.X R51, RZ, RZ, R33.reuse, P0 ;  /* 0x000000ffff337224 */ /* 0x100fe400000e0621 */
[----:B------:R-:W-:Y:S01]  /*39a0*/  IMAD.X R33, RZ, RZ, R33, P1 ;  /* 0x000000ffff217224 */ /* 0x000fe200008e0621 */
[----:B------:R2:W-:Y:S04]  /*39b0*/  STS [R6], R48 ;  /* 0x0000003006007388 */ /* 0x0005e80000000800 */
[----:B------:R-:W3:Y:S04]  /*39c0*/  LDG.E.U16.CONSTANT R46, desc[UR16][R50.64] ;  /* 0x00000010322e7981 */ /* 0x000ee8000c1e9500 */
[----:B------:R-:W3:Y:S04]  /*39d0*/  LDG.E.U16.CONSTANT R52, desc[UR16][R50.64+0x2] ;  /* 0x0000021032347981 */ /* 0x000ee8000c1e9500 */
[----:B--2---:R-:W2:Y:S04]  /*39e0*/  LDG.E.U16.CONSTANT R48, desc[UR16][R32.64+0x80] ;  /* 0x0000801020307981 */ /* 0x004ea8000c1e9500 */
[----:B------:R-:W2:Y:S04]  /*39f0*/  LDG.E.U16.CONSTANT R33, desc[UR16][R32.64+0x82] ;  /* 0x0000821020217981 */ /* 0x000ea8000c1e9500 */
[----:B------:R4:W-:Y:S01]  /*3a00*/  STS [R6+0x40], R53 ;  /* 0x0000403506007388 */ /* 0x0009e20000000800 */
[----:B---3--:R-:W-:-:S02]  /*3a10*/  IMAD R52, R52, 0x10000, R46 ;  /* 0x0001000034347824 */ /* 0x008fc400078e022e */
[----:B--2---:R-:W-:-:S05]  /*3a20*/  IMAD R48, R33, 0x10000, R48 ;  /* 0x0001000021307824 */ /* 0x004fca00078e0230 */
[----:B----4-:R-:W-:-:S05]  /*3a30*/  SHF.R.S32.HI R53, RZ, R42, R48 ;  /* 0x0000002aff357219 */ /* 0x010fca0000011430 */
        /* <DEDUP_REMOVED lines=137> */
[----:B------:R-:W4:Y:S04]  /*42d0*/  LDG.E.U16.CONSTANT R50, desc[UR16][R48.64] ;  /* 0x0000001030327981 */ /* 0x000f28000c1e9500 */
[----:B--2---:R-:W3:Y:S04]  /*42e0*/  LDG.E.U16.CONSTANT R52, desc[UR16][R32.64+0x82] ;  /* 0x0000821020347981 */ /* 0x004ee8000c1e9500 */
[----:B------:R-:W4:Y:S01]  /*42f0*/  LDG.E.U16.CONSTANT R51, desc[UR16][R48.64+0x2] ;  /* 0x0000021030337981 */ /* 0x000f22000c1e9500 */
[----:B---3--:R-:W-:-:S02]  /*4300*/  IMAD R53, R52, 0x10000, R53 ;  /* 0x0001000034357824 */ /* 0x008fc400078e0235 */
[----:B----4-:R-:W-:-:S03]  /*4310*/  IMAD R50, R51, 0x10000, R50 ;  /* 0x0001000033327824 */ /* 0x010fc600078e0232 */
[----:B------:R-:W-:Y:S02]  /*4320*/  SHF.R.S32.HI R53, RZ, R42, R53 ;  /* 0x0000002aff357219 */ /* 0x000fe40000011435 */
[----:B------:R-:W-:-:S03]  /*4330*/  SHF.R.U32.HI R42, RZ, 0x4, R50 ;  /* 0x00000004ff2a7819 */ /* 0x000fc60000011632 */
[C---:B------:R-:W-:Y:S01]  /*4340*/  IMAD.SHL.U32 R51, R53.reuse, 0x10, RZ ;  /* 0x0000001035337824 */ /* 0x040fe200078e00ff */
[----:B------:R-:W-:-:S04]  /*4350*/  LOP3.LUT R53, R53, 0x30303030, RZ, 0xc0, !PT ;  /* 0x3030303035357812 */ /* 0x000fc800078ec0ff */
[----:B------:R-:W-:-:S05]  /*4360*/  LOP3.LUT R42, R53, 0xf0f0f0f, R42, 0xf8, !PT ;  /* 0x0f0f0f0f352a7812 */ /* 0x000fca00078ef82a */
[----:B------:R-:W-:Y:S01]  /*4370*/  VIADD R49, R42, 0x60606060 ;  /* 0x606060602a317836 */ /* 0x000fe20000000000 */
[----:B------:R-:W-:-:S04]  /*4380*/  LOP3.LUT R51, R51, 0x30303030, RZ, 0xc0, !PT ;  /* 0x3030303033337812 */ /* 0x000fc800078ec0ff */
[----:B------:R-:W-:Y:S02]  /*4390*/  LOP3.LUT R32, R42, 0x20202020, R49, 0x18, !PT ;  /* 0x202020202a207812 */ /* 0x000fe400078e1831 */
[----:B------:R-:W-:Y:S02]  /*43a0*/  LOP3.LUT R48, R51, 0xf0f0f0f, R50, 0xf8, !PT ;  /* 0x0f0f0f0f33307812 */ /* 0x000fe400078ef832 */
[----:B------:R-:W-:Y:S02]  /*43b0*/  PRMT R32, R32, 0xba98, RZ ;  /* 0x0000ba9820207816 */ /* 0x000fe400000000ff */
[----:B------:R-:W-:-:S04]  /*43c0*/  PRMT R33, R42, 0xba98, RZ ;  /* 0x0000ba982a217816 */ /* 0x000fc800000000ff */
[----:B------:R-:W-:Y:S01]  /*43d0*/  LOP3.LUT R42, R32, 0x7f7f7f7f, R33, 0x60, !PT ;  /* 0x7f7f7f7f202a7812 */ /* 0x000fe200078e6021 */
[----:B------:R-:W-:Y:S01]  /*43e0*/  VIADD R33, R48, 0x60606060 ;  /* 0x6060606030217836 */ /* 0x000fe20000000000 */
[----:B------:R-:W-:-:S04]  /*43f0*/  LOP3.LUT R49, R32, 0x80808080, R49, 0x6, !PT ;  /* 0x8080808020317812 */ /* 0x000fc800078e0631 */
[C---:B------:R-:W-:Y:S02]  /*4400*/  LOP3.LUT R32, R48.reuse, 0x20202020, R33, 0x18, !PT ;  /* 0x2020202030207812 */ /* 0x040fe400078e1821 */
[----:B------:R-:W-:Y:S02]  /*4410*/  PRMT R51, R48, 0xba98, RZ ;  /* 0x0000ba9830337816 */ /* 0x000fe400000000ff */
[----:B------:R-:W-:Y:S01]  /*4420*/  PRMT R32, R32, 0xba98, RZ ;  /* 0x0000ba9820207816 */ /* 0x000fe200000000ff */
[----:B------:R-:W-:-:S03]  /*4430*/  IMAD.SHL.U32 R50, R10, 0x4, RZ ;  /* 0x000000040a327824 */ /* 0x000fc600078e00ff */
[C---:B------:R-:W-:Y:S02]  /*4440*/  LOP3.LUT R48, R32.reuse, 0x80808080, R33, 0x6, !PT ;  /* 0x8080808020307812 */ /* 0x040fe400078e0621 */
[----:B------:R-:W-:Y:S01]  /*4450*/  LOP3.LUT R51, R32, 0x7f7f7f7f, R51, 0x60, !PT ;  /* 0x7f7f7f7f20337812 */ /* 0x000fe200078e6033 */
[----:B------:R-:W-:Y:S01]  /*4460*/  IMAD.WIDE R32, R29, 0xd2, R26 ;  /* 0x000000d21d207825 */ /* 0x000fe200078e021a */
[----:B------:R-:W-:-:S03]  /*4470*/  LOP3.LUT R53, R50, 0xc, RZ, 0xc0, !PT ;  /* 0x0000000c32357812 */ /* 0x000fc600078ec0ff */
[----:B------:R-:W-:Y:S02]  /*4480*/  IMAD.WIDE R26, R47, 0xd2, R26 ;  /* 0x000000d22f1a7825 */ /* 0x000fe400078e021a */
[----:B------:R-:W2:Y:S01]  /*4490*/  LDG.E.U16.CONSTANT R32, desc[UR16][R32.64+0xd0] ;  /* 0x0000d01020207981 */ /* 0x000ea2000c1e9500 */
[----:B------:R-:W-:-:S05]  /*44a0*/  IADD3 R26, P0, PT, R53, R26, RZ ;  /* 0x0000001a351a7210 */ /* 0x000fca0007f1e0ff */
[----:B------:R-:W-:-:S05]  /*44b0*/  IMAD.X R27, RZ, RZ, R27, P0 ;  /* 0x000000ffff1b7224 */ /* 0x000fca00000e061b */
[----:B------:R-:W3:Y:S04]  /*44c0*/  LDG.E.U16.CONSTANT R50, desc[UR16][R26.64+0xc0] ;  /* 0x0000c0101a327981 */ /* 0x000ee8000c1e9500 */
[----:B------:R-:W3:Y:S01]  /*44d0*/  LDG.E.U16.CONSTANT R53, desc[UR16][R26.64+0xc2] ;  /* 0x0000c2101a357981 */ /* 0x000ee2000c1e9500 */
[----:B------:R-:W-:Y:S02]  /*44e0*/  LOP3.LUT R51, R48, R51, RZ, 0xfc, !PT ;  /* 0x0000003330337212 */ /* 0x000fe400078efcff */
[----:B------:R-:W-:Y:S01]  /*44f0*/  LOP3.LUT R49, R49, R42, RZ, 0xfc, !PT ;  /* 0x0000002a31317212 */ /* 0x000fe200078efcff */
[----:B------:R4:W-:Y:S04]  /*4500*/  STS [R39+0x40], R46 ;  /* 0x0000402e27007388 */ /* 0x0009e80000000800 */
[----:B------:R4:W-:Y:S04]  /*4510*/  STS [R40], R51 ;  /* 0x0000003328007388 */ /* 0x0009e80000000800 */
[----:B------:R4:W-:Y:S01]  /*4520*/  STS [R40+0x40], R49 ;  /* 0x0000403128007388 */ /* 0x0009e20000000800 */
[----:B------:R-:W-:-:S04]  /*4530*/  USHF.L.U32 UR4, UR15, 0x8, URZ ;  /* 0x000000080f047899 */ /* 0x000fc800080006ff */
[----:B-1----:R-:W-:Y:S01]  /*4540*/  UISETP.GE.AND UP0, UPT, UR4, UR18, UPT ;  /* 0x000000120400728c */ /* 0x002fe2000bf06270 */
[----:B--2---:R-:W-:-:S05]  /*4550*/  HADD2.F32 R33, -RZ, R32.H0_H0 ;  /* 0x20000020ff217230 */ /* 0x004fca0000004100 */
[----:B------:R4:W-:Y:S01]  /*4560*/  STS [R44], R33 ;  /* 0x000000212c007388 */ /* 0x0009e20000000800 */
[----:B---3--:R-:W-:-:S05]  /*4570*/  IMAD R53, R53, 0x10000, R50 ;  /* 0x0001000035357824 */ /* 0x008fca00078e0232 */
[----:B------:R4:W-:Y:S01]  /*4580*/  STS [R34], R53 ;  /* 0x0000003522007388 */ /* 0x0009e20000000800 */
[----:B------:R-:W-:Y:S05]  /*4590*/  BRA.U UP0, `(.L_x_272) ;  /* 0x00000015003c7547 */ /* 0x000fea000b800000 */
[----:B----4-:R-:W1:Y:S01]  /*45a0*/  LDC R33, c[0x0][0x3c8] ;  /* 0x0000f200ff217b82 */ /* 0x010e620000000800 */
[----:B------:R-:W-:Y:S01]  /*45b0*/  USHF.L.U32 UR5, UR15, 0x3, URZ ;  /* 0x000000030f057899 */ /* 0x000fe200080006ff */
[----:B------:R-:W-:-:S05]  /*45c0*/  SHF.R.U32.HI R51, RZ, 0x3, R10 ;  /* 0x00000003ff337819 */ /* 0x000fca000001160a */
[----:B------:R-:W-:Y:S01]  /*45d0*/  VIADD R51, R51, UR5 ;  /* 0x0000000533337c36 */ /* 0x000fe20008000000 */
[----:B-1----:R-:W-:-:S04]  /*45e0*/  IABS R32, R33 ;  /* 0x0000002100207213 */ /* 0x002fc80000000000 */
[----:B------:R-:W1:Y:S08]  /*45f0*/  I2F.RP R42, R32 ;  /* 0x00000020002a7306 */ /* 0x000e700000209400 */
[----:B-1----:R-:W1:Y:S02]  /*4600*/  MUFU.RCP R42, R42 ;  /* 0x0000002a002a7308 */ /* 0x002e640000001000 */
[----:B-1----:R-:W-:-:S06]  /*4610*/  VIADD R26, R42, 0xffffffe ;  /* 0x0ffffffe2a1a7836 */ /* 0x002fcc0000000000 */
[----:B------:R1:W2:Y:S02]  /*4620*/  F2I.FTZ.U32.TRUNC.NTZ R27, R26 ;  /* 0x0000001a001b7305 */ /* 0x0002a4000021f000 */
[----:B-1----:R-:W-:Y:S02]  /*4630*/  IMAD.MOV.U32 R26, RZ, RZ, RZ ;  /* 0x000000ffff1a7224 */ /* 0x002fe400078e00ff */
[----:B--2---:R-:W-:-:S04]  /*4640*/  IMAD.MOV R49, RZ, RZ, -R27 ;  /* 0x000000ffff317224 */ /* 0x004fc800078e0a1b */
[----:B------:R-:W-:-:S04]  /*4650*/  IMAD R49, R49, R32, RZ ;  /* 0x0000002031317224 */ /* 0x000fc800078e02ff */
[----:B------:R-:W-:Y:S01]  /*4660*/  IMAD.HI.U32 R49, R27, R49, R26 ;  /* 0x000000311b317227 */ /* 0x000fe200078e001a */
[----:B-----5:R-:W-:Y:S02]  /*4670*/  IABS R27, R8 ;  /* 0x00000008001b7213 */ /* 0x020fe40000000000 */
[----:B------:R-:W-:-:S03]  /*4680*/  LOP3.LUT R26, R8, R33, RZ, 0x3c, !PT ;  /* 0x00000021081a7212 */ /* 0x000fc600078e3cff */
[----:B------:R-:W-:Y:S01]  /*4690*/  IMAD.HI.U32 R42, R49, R27, RZ ;  /* 0x0000001b312a7227 */ /* 0x000fe200078e00ff */
[----:B------:R-:W-:-:S03]  /*46a0*/  ISETP.GE.AND P0, PT, R26, RZ, PT ;  /* 0x000000ff1a00720c */ /* 0x000fc60003f06270 */
[----:B------:R-:W-:Y:S02]  /*46b0*/  IMAD.MOV R46, RZ, RZ, -R42 ;  /* 0x000000ffff2e7224 */ /* 0x000fe400078e0a2a */
[----:B------:R-:W-:Y:S02]  /*46c0*/  IMAD.U32 R49, RZ, RZ, UR5 ;  /* 0x00000005ff317e24 */ /* 0x000fe4000f8e00ff */
[----:B------:R-:W-:-:S03]  /*46d0*/  IMAD R27, R32, R46, R27 ;  /* 0x0000002e201b7224 */ /* 0x000fc600078e021b */
[----:B------:R-:W-:Y:S02]  /*46e0*/  LOP3.LUT R49, R49, 0x3, R10, 0xf8, !PT ;  /* 0x0000000331317812 */ /* 0x000fe400078ef80a */
[----:B------:R-:W-:-:S13]  /*46f0*/  ISETP.GT.U32.AND P2, PT, R32, R27, PT ;  /* 0x0000001b2000720c */ /* 0x000fda0003f44070 */
[----:B------:R-:W-:Y:S02]  /*4700*/  @!P2 IMAD.IADD R27, R27, 0x1, -R32 ;  /* 0x000000011b1ba824 */ /* 0x000fe400078e0a20 */
[----:B------:R-:W-:Y:S01]  /*4710*/  @!P2 VIADD R42, R42, 0x1 ;  /* 0x000000012a2aa836 */ /* 0x000fe20000000000 */
[----:B------:R-:W-:Y:S02]  /*4720*/  ISETP.NE.AND P2, PT, R33, RZ, PT ;  /* 0x000000ff2100720c */ /* 0x000fe40003f45270 */
[----:B------:R-:W-:-:S13]  /*4730*/  ISETP.GE.U32.AND P1, PT, R27, R32, PT ;  /* 0x000000201b00720c */ /* 0x000fda0003f26070 */
[----:B------:R-:W-:-:S04]  /*4740*/  @P1 VIADD R42, R42, 0x1 ;  /* 0x000000012a2a1836 */ /* 0x000fc80000000000 */
[----:B------:R-:W-:Y:S01]  /*4750*/  @!P0 IMAD.MOV R42, RZ, RZ, -R42 ;  /* 0x000000ffff2a8224 */ /* 0x000fe200078e0a2a */
[----:B------:R-:W-:-:S04]  /*4760*/  @!P2 LOP3.LUT R42, RZ, R33, RZ, 0x33, !PT ;  /* 0x00000021ff2aa212 */ /* 0x000fc800078e33ff */
[C---:B0-----:R-:W-:Y:S01]  /*4770*/  ISETP.GE.AND P0, PT, R42.reuse, UR19, PT ;  /* 0x000000132a007c0c */ /* 0x041fe2000bf06270 */
[----:B------:R-:W-:-:S03]  /*4780*/  IMAD R42, R42, UR11, RZ ;  /* 0x0000000b2a2a7c24 */ /* 0x000fc6000f8e02ff */
[----:B------:R-:W-:Y:S02]  /*4790*/  ISETP.GE.OR P1, PT, R49, UR11, P0 ;  /* 0x0000000b31007c0c */ /* 0x000fe40008726670 */
[----:B------:R-:W-:Y:S02]  /*47a0*/  ISETP.GE.OR P2, PT, R51, UR11, P0 ;  /* 0x0000000b33007c0c */ /* 0x000fe40008746670 */
[----:B------:R-:W-:-:S13]  /*47b0*/  ISETP.GT.U32.OR P1, PT, R10, 0x3, P1 ;  /* 0x000000030a00780c */ /* 0x000fda0000f24470 */
[----:B------:R-:W0:Y:S01]  /*47c0*/  @!P1 LDC.64 R26, c[0x0][0x388] ;  /* 0x0000e200ff1a9b82 */ /* 0x000e220000000a00 */
[----:B------:R-:W-:-:S04]  /*47d0*/  @!P1 IMAD.IADD R33, R42, 0x1, R49 ;  /* 0x000000012a219824 */ /* 0x000fc800078e0231 */
[----:B0-----:R-:W-:-:S04]  /*47e0*/  @!P1 IMAD.WIDE R32, R33, 0x24, R26 ;  /* 0x0000002421209825 */ /* 0x001fc800078e021a */
[----:B------:R-:W-:Y:S02]  /*47f0*/  @!P2 IMAD.IADD R27, R42, 0x1, R51 ;  /* 0x000000012a1ba824 */ /* 0x000fe400078e0233 */
[----:B------:R-:W2:Y:S02]  /*4800*/  @!P1 LDG.E.U16.CONSTANT R32, desc[UR16][R32.64] ;  /* 0x0000001020209981 */ /* 0x000ea4000c1e9500 */
[----:B------:R-:W-:-:S05]  /*4810*/  @!P2 IMAD.WIDE R26, R27, 0x24, R24 ;  /* 0x000000241b1aa825 */ /* 0x000fca00078e0218 */
[----:B------:R-:W3:Y:S01]  /*4820*/  @!P2 LDG.E.CONSTANT R50, desc[UR16][R26.64+0x4] ;  /* 0x000004101a32a981 */ /* 0x000ee2000c1e9900 */
[----:B------:R-:W-:-:S04]  /*4830*/  USHF.L.U32 UR4, UR15, 0x8, URZ ;  /* 0x000000080f047899 */ /* 0x000fc800080006ff */
[----:B------:R-:W-:-:S04]  /*4840*/  UIADD3 UR4, UPT, UPT, UR4, 0x80, URZ ;  /* 0x0000008004047890 */ /* 0x000fc8000fffe0ff */
[----:B------:R-:W-:Y:S01]  /*4850*/  UISETP.GE.AND UP0, UPT, UR4, UR18, UPT ;  /* 0x000000120400728c */ /* 0x000fe2000bf06270 */
[----:B--2---:R-:W-:Y:S01]  /*4860*/  @!P1 HADD2.F32 R53, -RZ, R32.H0_H0 ;  /* 0x20000020ff359230 */ /* 0x004fe20000004100 */
[----:B---3--:R-:W-:Y:S04]  /*4870*/  @!P2 STS [R9+UR8], R50 ;  /* 0x000000320900a988 */ /* 0x008fe80008000808 */
[----:B------:R-:W-:Y:S01]  /*4880*/  @!P1 STS [R36+UR9], R53 ;  /* 0x0000003524009988 */ /* 0x000fe20008000809 */
[----:B------:R-:W-:Y:S06]  /*4890*/  BAR.SYNC.DEFER_BLOCKING 0x0 ;  /* 0x0000000000007b1d */ /* 0x000fec0000010000 */
[----:B------:R-:W-:Y:S04]  /*48a0*/  LDS R46, [R45] ;  /* 0x000000002d2e7984 */ /* 0x000fe80000000800 */
[----:B------:R-:W0:Y:S04]  /*48b0*/  LDS R51, [R37+UR8] ;  /* 0x0000000825337984 */ /* 0x000e280008000800 */
[----:B------:R-:W-:Y:S04]  /*48c0*/  LDS R48, [R45+0x10] ;  /* 0x000010002d307984 */ /* 0x000fe80000000800 */
[----:B------:R-:W-:Y:S04]  /*48d0*/  LDS R33, [R45+0x4] ;  /* 0x000004002d217984 */ /* 0x000fe80000000800 */
[----:B------:R-:W1:Y:S04]  /*48e0*/  LDS R26, [R37+UR8+0x4] ;  /* 0x00000408251a7984 */ /* 0x000e680008000800 */
[----:B------:R-:W-:Y:S04]  /*48f0*/  LDS R27, [R45+0x14] ;  /* 0x000014002d1b7984 */ /* 0x000fe80000000800 */
[----:B------:R-:W-:Y:S04]  /*4900*/  LDS R32, [R37+UR8+0x14] ;  /* 0x0000140825207984 */ /* 0x000fe80008000800 */
[----:B------:R-:W-:Y:S04]  /*4910*/  LDS R50, [R37+UR8+0x28] ;  /* 0x0000280825327984 */ /* 0x000fe80008000800 */
[----:B------:R-:W-:Y:S01]  /*4920*/  LDS R53, [R37+UR8+0x40] ;  /* 0x0000400825357984 */ /* 0x000fe20008000800 */
[----:B0-----:R-:W-:-:S03]  /*4930*/  IDP.4A.S8.S8 R46, R46, R51, RZ ;  /* 0x000000332e2e7226 */ /* 0x001fc600000006ff */
[----:B------:R-:W0:Y:S01]  /*4940*/  LDS R51, [R37+UR8+0x10] ;  /* 0x0000100825337984 */ /* 0x000e220008000800 */
[----:B-1----:R-:W-:-:S03]  /*4950*/  IDP.4A.S8.S8 R26, R33, R26, R46 ;  /* 0x0000001a211a7226 */ /* 0x002fc6000000062e */
[----:B------:R-:W-:Y:S04]  /*4960*/  LDS R33, [R45+0x8] ;  /* 0x000008002d217984 */ /* 0x000fe80000000800 */
[----:B------:R-:W-:Y:S01]  /*4970*/  LDS R46, [R45+0x18] ;  /* 0x000018002d2e7984 */ /* 0x000fe20000000800 */
[----:B0-----:R-:W-:-:S03]  /*4980*/  IDP.4A.S8.S8 R48, R48, R51, RZ ;  /* 0x0000003330307226 */ /* 0x001fc600000006ff */
[----:B------:R-:W-:Y:S01]  /*4990*/  LDS R51, [R45+0x1c] ;  /* 0x00001c002d337984 */ /* 0x000fe20000000800 */
[----:B------:R-:W-:-:S03]  /*49a0*/  IDP.4A.S8.S8 R27, R27, R32, R48 ;  /* 0x000000201b1b7226 */ /* 0x000fc60000000630 */
[----:B------:R-:W0:Y:S04]  /*49b0*/  LDS R32, [R37+UR8+0x8] ;  /* 0x0000080825207984 */ /* 0x000e280008000800 */
[----:B------:R-:W1:Y:S01]  /*49c0*/  LDS R48, [R37+UR8+0x18] ;  /* 0x0000180825307984 */ /* 0x000e620008000800 */
[----:B0-----:R-:W-:-:S03]  /*49d0*/  IDP.4A.S8.S8 R32, R33, R32, R26 ;  /* 0x0000002021207226 */ /* 0x001fc6000000061a */
[----:B------:R-:W-:Y:S01]  /*49e0*/  LDS R33, [R37+UR8+0xc] ;  /* 0x00000c0825217984 */ /* 0x000fe20008000800 */
[----:B-1----:R-:W-:-:S03]  /*49f0*/  IDP.4A.S8.S8 R48, R46, R48, R27 ;  /* 0x000000302e307226 */ /* 0x002fc6000000061b */
[----:B------:R-:W0:Y:S04]  /*4a00*/  LDS R27, [R45+0xc] ;  /* 0x00000c002d1b7984 */ /* 0x000e280000000800 */
[----:B------:R-:W1:Y:S04]  /*4a10*/  LDS R46, [R37+UR8+0x1c] ;  /* 0x00001c08252e7984 */ /* 0x000e680008000800 */
[----:B------:R-:W2:Y:S01]  /*4a20*/  LDS.U16 R26, [R43] ;  /* 0x000000002b1a7984 */ /* 0x000ea20000000400 */
[----:B0-----:R-:W-:-:S03]  /*4a30*/  IDP.4A.S8.S8 R33, R27, R33, R32 ;  /* 0x000000211b217226 */ /* 0x001fc60000000620 */
[----:B------:R-:W-:Y:S01]  /*4a40*/  LDS R32, [R45+0x20] ;  /* 0x000020002d207984 */ /* 0x000fe20000000800 */
[----:B-1----:R-:W-:-:S03]  /*4a50*/  IDP.4A.S8.S8 R48, R51, R46, R48 ;  /* 0x0000002e33307226 */ /* 0x002fc60000000630 */
[----:B------:R-:W0:Y:S01]  /*4a60*/  LDS R27, [R37+UR8+0x20] ;  /* 0x00002008251b7984 */ /* 0x000e220008000800 */
[C---:B--2---:R-:W-:Y:S02]  /*4a70*/  PRMT R46, R26.reuse, 0x8880, RZ ;  /* 0x000088801a2e7816 */ /* 0x044fe400000000ff */
[----:B------:R-:W-:-:S03]  /*4a80*/  PRMT R26, R26, 0x9991, RZ ;  /* 0x000099911a1a7816 */ /* 0x000fc600000000ff */
[----:B------:R-:W-:Y:S02]  /*4a90*/  IMAD R51, R33, R46, RZ ;  /* 0x0000002e21337224 */ /* 0x000fe400078e02ff */
[----:B------:R-:W-:Y:S02]  /*4aa0*/  LDS R33, [R45+0x24] ;  /* 0x000024002d217984 */ /* 0x000fe40000000800 */
[----:B------:R-:W-:Y:S02]  /*4ab0*/  IMAD R26, R48, R26, R51 ;  /* 0x0000001a301a7224 */ /* 0x000fe400078e0233 */
[----:B------:R-:W1:Y:S04]  /*4ac0*/  LDS R46, [R37+UR8+0x24] ;  /* 0x00002408252e7984 */ /* 0x000e680008000800 */
[----:B------:R-:W-:Y:S04]  /*4ad0*/  LDS R51, [R37+UR8+0x30] ;  /* 0x0000300825337984 */ /* 0x000fe80008000800 */
[----:B------:R-:W-:Y:S01]  /*4ae0*/  LDS R48, [R37+UR8+0x34] ;  /* 0x0000340825307984 */ /* 0x000fe20008000800 */
[----:B0-----:R-:W-:-:S03]  /*4af0*/  IDP.4A.S8.S8 R27, R32, R27, RZ ;  /* 0x0000001b201b7226 */ /* 0x001fc600000006ff */
[----:B------:R-:W0:Y:S01]  /*4b00*/  LDS R32, [R45+0x30] ;  /* 0x000030002d207984 */ /* 0x000e220000000800 */
[----:B-1----:R-:W-:-:S03]  /*4b10*/  IDP.4A.S8.S8 R33, R33, R46, R27 ;  /* 0x0000002e21217226 */ /* 0x002fc6000000061b */
[----:B------:R-:W1:Y:S01]  /*4b20*/  LDS R46, [R45+0x34] ;  /* 0x000034002d2e7984 */ /* 0x000e620000000800 */
[----:B0-----:R-:W-:-:S03]  /*4b30*/  IDP.4A.S8.S8 R27, R32, R51, RZ ;  /* 0x00000033201b7226 */ /* 0x001fc600000006ff */
[----:B------:R-:W0:Y:S04]  /*4b40*/  LDS R32, [R45+0x28] ;  /* 0x000028002d207984 */ /* 0x000e280000000800 */
[----:B------:R-:W-:Y:S01]  /*4b50*/  LDS R51, [R45+0x2c] ;  /* 0x00002c002d337984 */ /* 0x000fe20000000800 */
[----:B-1----:R-:W-:-:S03]  /*4b60*/  IDP.4A.S8.S8 R27, R46, R48, R27 ;  /* 0x000000302e1b7226 */ /* 0x002fc6000000061b */
[----:B------:R-:W1:Y:S04]  /*4b70*/  LDS R46, [R37+UR8+0x2c] ;  /* 0x00002c08252e7984 */ /* 0x000e680008000800 */
[----:B------:R-:W-:Y:S01]  /*4b80*/  LDS R48, [R45+0x38] ;  /* 0x000038002d307984 */ /* 0x000fe20000000800 */
[----:B0-----:R-:W-:-:S03]  /*4b90*/  IDP.4A.S8.S8 R32, R32, R50, R33 ;  /* 0x0000003220207226 */ /* 0x001fc60000000621 */
[----:B------:R-:W0:Y:S04]  /*4ba0*/  LDS R33, [R37+UR8+0x38] ;  /* 0x0000380825217984 */ /* 0x000e280008000800 */
[----:B------:R-:W-:Y:S01]  /*4bb0*/  LDS R50, [R37+UR8+0x3c] ;  /* 0x00003c0825327984 */ /* 0x000fe20008000800 */
[----:B-1----:R-:W-:-:S03]  /*4bc0*/  IDP.4A.S8.S8 R32, R51, R46, R32 ;  /* 0x0000002e33207226 */ /* 0x002fc60000000620 */
[----:B------:R-:W1:Y:S01]  /*4bd0*/  LDS R46, [R45+0x3c] ;  /* 0x00003c002d2e7984 */ /* 0x000e620000000800 */
[----:B0-----:R-:W-:-:S03]  /*4be0*/  IDP.4A.S8.S8 R33, R48, R33, R27 ;  /* 0x0000002130217226 */ /* 0x001fc6000000061b */
[----:B------:R-:W0:Y:S04]  /*4bf0*/  LDS.U16 R27, [R43+0x2] ;  /* 0x000002002b1b7984 */ /* 0x000e280000000400 */
[----:B------:R-:W-:Y:S01]  /*4c00*/  LDS R48, [R37+UR8+0x44] ;  /* 0x0000440825307984 */ /* 0x000fe20008000800 */
[----:B-1----:R-:W-:-:S03]  /*4c10*/  IDP.4A.S8.S8 R33, R46, R50, R33 ;  /* 0x000000322e217226 */ /* 0x002fc60000000621 */
[----:B------:R-:W1:Y:S04]  /*4c20*/  LDS R46, [R45+0x40] ;  /* 0x000040002d2e7984 */ /* 0x000e680000000800 */
[----:B------:R-:W-:Y:S01]  /*4c30*/  LDS R50, [R37+UR8+0x54] ;  /* 0x0000540825327984 */ /* 0x000fe20008000800 */
[C---:B0-----:R-:W-:Y:S02]  /*4c40*/  PRMT R51, R27.reuse, 0x8880, RZ ;  /* 0x000088801b337816 */ /* 0x041fe400000000ff */
[----:B------:R-:W-:-:S03]  /*4c50*/  PRMT R27, R27, 0x9991, RZ ;  /* 0x000099911b1b7816 */ /* 0x000fc600000000ff */
[----:B------:R-:W-:Y:S02]  /*4c60*/  IMAD R32, R32, R51, RZ ;  /* 0x0000003320207224 */ /* 0x000fe400078e02ff */
[----:B------:R-:W0:Y:S02]  /*4c70*/  LDS R51, [R45+0x44] ;  /* 0x000044002d337984 */ /* 0x000e240000000800 */
[----:B------:R-:W-:Y:S02]  /*4c80*/  IMAD R32, R33, R27, R32 ;  /* 0x0000001b21207224 */ /* 0x000fe400078e0220 */
[----:B------:R-:W-:Y:S01]  /*4c90*/  LDS R33, [R45+0x50] ;  /* 0x000050002d217984 */ /* 0x000fe20000000800 */
[----:B-1----:R-:W-:Y:S02]  /*4ca0*/  IDP.4A.S8.S8 R46, R46, R53, RZ ;  /* 0x000000352e2e7226 */ /* 0x002fe400000006ff */
[----:B------:R-:W-:Y:S02]  /*4cb0*/  I2FP.F32.S32 R32, R32 ;  /* 0x0000002000207245 */ /* 0x000fe40000201400 */
[----:B0-----:R-:W-:-:S02]  /*4cc0*/  IDP.4A.S8.S8 R27, R51, R48, R46 ;  /* 0x00000030331b7226 */ /* 0x001fc4000000062e */
[----:B------:R-:W0:Y:S04]  /*4cd0*/  LDS R46, [R37+UR8+0x50] ;  /* 0x00005008252e7984 */ /* 0x000e280008000800 */
[----:B------:R-:W1:Y:S04]  /*4ce0*/  LDS R48, [R45+0x54] ;  /* 0x000054002d307984 */ /* 0x000e680000000800 */
[----:B------:R-:W-:Y:S01]  /*4cf0*/  LDS R51, [R37+UR8+0x70] ;  /* 0x0000700825337984 */ /* 0x000fe20008000800 */
[----:B0-----:R-:W-:-:S03]  /*4d00*/  IDP.4A.S8.S8 R33, R33, R46, RZ ;  /* 0x0000002e21217226 */ /* 0x001fc600000006ff */
[----:B------:R-:W-:Y:S01]  /*4d10*/  LDS R46, [R45+0x48] ;  /* 0x000048002d2e7984 */ /* 0x000fe20000000800 */
[----:B-1----:R-:W-:-:S03]  /*4d20*/  IDP.4A.S8.S8 R33, R48, R50, R33 ;  /* 0x0000003230217226 */ /* 0x002fc60000000621 */
[----:B------:R-:W0:Y:S04]  /*4d30*/  LDS R48, [R37+UR8+0x48] ;  /* 0x0000480825307984 */ /* 0x000e280008000800 */
[----:B------:R-:W-:Y:S01]  /*4d40*/  LDS.U16 R50, [R43+0x4] ;  /* 0x000004002b327984 */ /* 0x000fe20000000400 */
[----:B0-----:R-:W-:-:S03]  /*4d50*/  IDP.4A.S8.S8 R27, R46, R48, R27 ;  /* 0x000000302e1b7226 */ /* 0x001fc6000000061b */
[----:B------:R-:W-:Y:S04]  /*4d60*/  LDS R46, [R45+0x4c] ;  /* 0x00004c002d2e7984 */ /* 0x000fe80000000800 */
[----:B------:R-:W0:Y:S02]  /*4d70*/  LDS R48, [R37+UR8+0x4c] ;  /* 0x00004c0825307984 */ /* 0x000e240008000800 */
[----:B0-----:R-:W-:Y:S02]  /*4d80*/  IDP.4A.S8.S8 R27, R46, R48, R27 ;  /* 0x000000302e1b7226 */ /* 0x001fe4000000061b */
[----:B------:R-:W-:Y:S04]  /*4d90*/  LDS R46, [R45+0x58] ;  /* 0x000058002d2e7984 */ /* 0x000fe80000000800 */
[----:B------:R-:W0:Y:S02]  /*4da0*/  LDS R48, [R37+UR8+0x58] ;  /* 0x0000580825307984 */ /* 0x000e240008000800 */
[----:B0-----:R-:W-:-:S02]  /*4db0*/  IDP.4A.S8.S8 R33, R46, R48, R33 ;  /* 0x000000302e217226 */ /* 0x001fc40000000621 */
[----:B------:R-:W-:Y:S04]  /*4dc0*/  LDS R46, [R45+0x5c] ;  /* 0x00005c002d2e7984 */ /* 0x000fe80000000800 */
[----:B------:R-:W0:Y:S02]  /*4dd0*/  LDS R48, [R37+UR8+0x5c] ;  /* 0x00005c0825307984 */ /* 0x000e240008000800 */
[----:B0-----:R-:W-:Y:S01]  /*4de0*/  IDP.4A.S8.S8 R33, R46, R48, R33 ;  /* 0x000000302e217226 */ /* 0x001fe20000000621 */
[C---:B------:R-:W-:Y:S01]  /*4df0*/  PRMT R46, R50.reuse, 0x8880, RZ ;  /* 0x00008880322e7816 */ /* 0x040fe200000000ff */
[----:B------:R-:W-:Y:S01]  /*4e00*/  LDS R48, [R45+0x64] ;  /* 0x000064002d307984 */ /* 0x000fe20000000800 */
[----:B------:R-:W-:-:S03]  /*4e10*/  PRMT R50, R50, 0x9991, RZ ;  /* 0x0000999132327816 */ /* 0x000fc600000000ff */
[----:B------:R-:W-:Y:S02]  /*4e20*/  IMAD R46, R27, R46, RZ ;  /* 0x0000002e1b2e7224 */ /* 0x000fe400078e02ff */
[----:B------:R-:W-:Y:S02]  /*4e30*/  IMAD.MOV.U32 R27, RZ, RZ, R50 ;  /* 0x000000ffff1b7224 */ /* 0x000fe400078e0032 */
[----:B------:R-:W-:Y:S02]  /*4e40*/  LDS R50, [R37+UR8+0x64] ;  /* 0x0000640825327984 */ /* 0x000fe40008000800 */
[----:B------:R-:W-:Y:S02]  /*4e50*/  IMAD R33, R33, R27, R46 ;  /* 0x0000001b21217224 */ /* 0x000fe400078e022e */
[----:B------:R-:W-:Y:S03]  /*4e60*/  LDS R27, [R45+0x60] ;  /* 0x000060002d1b7984 */ /* 0x000fe60000000800 */
[----:B------:R-:W-:Y:S01]  /*4e70*/  I2FP.F32.S32 R33, R33 ;  /* 0x0000002100217245 */ /* 0x000fe20000201400 */
[----:B------:R-:W0:Y:S02]  /*4e80*/  LDS R46, [R37+UR8+0x60] ;  /* 0x00006008252e7984 */ /* 0x000e240008000800 */
[----:B0-----:R-:W-:-:S02]  /*4e90*/  IDP.4A.S8.S8 R27, R27, R46, RZ ;  /* 0x0000002e1b1b7226 */ /* 0x001fc400000006ff */
[----:B------:R-:W0:Y:S02]  /*4ea0*/  LDS R46, [R45+0x70] ;  /* 0x000070002d2e7984 */ /* 0x000e240000000800 */
[----:B------:R-:W-:Y:S02]  /*4eb0*/  IDP.4A.S8.S8 R27, R48, R50, R27 ;  /* 0x00000032301b7226 */ /* 0x000fe4000000061b */
[----:B------:R-:W-:Y:S04]  /*4ec0*/  LDS R48, [R37+UR8+0x74] ;  /* 0x0000740825307984 */ /* 0x000fe80008000800 */
[----:B------:R-:W-:Y:S01]  /*4ed0*/  LDS R50, [R37+UR8+0x68] ;  /* 0x0000680825327984 */ /* 0x000fe20008000800 */
[----:B0-----:R-:W-:-:S03]  /*4ee0*/  IDP.4A.S8.S8 R46, R46, R51, RZ ;  /* 0x000000332e2e7226 */ /* 0x001fc600000006ff */
[----:B------:R-:W0:Y:S02]  /*4ef0*/  LDS R51, [R45+0x74] ;  /* 0x000074002d337984 */ /* 0x000e240000000800 */
[----:B0-----:R-:W-:Y:S02]  /*4f00*/  IDP.4A.S8.S8 R46, R51, R48, R46 ;  /* 0x00000030332e7226 */ /* 0x001fe4000000062e */
[----:B------:R-:W0:Y:S04]  /*4f10*/  LDS R48, [R45+0x68] ;  /* 0x000068002d307984 */ /* 0x000e280000000800 */
[----:B------:R-:W-:Y:S01]  /*4f20*/  LDS R51, [R45+0x78] ;  /* 0x000078002d337984 */ /* 0x000fe20000000800 */
[----:B0-----:R-:W-:-:S03]  /*4f30*/  IDP.4A.S8.S8 R27, R48, R50, R27 ;  /* 0x00000032301b7226 */ /* 0x001fc6000000061b */
[----:B------:R-:W-:Y:S04]  /*4f40*/  LDS R48, [R45+0x6c] ;  /* 0x00006c002d307984 */ /* 0x000fe80000000800 */
[----:B------:R-:W0:Y:S02]  /*4f50*/  LDS R50, [R37+UR8+0x6c] ;  /* 0x00006c0825327984 */ /* 0x000e240008000800 */
[----:B0-----:R-:W-:Y:S02]  /*4f60*/  IDP.4A.S8.S8 R27, R48, R50, R27 ;  /* 0x00000032301b7226 */ /* 0x001fe4000000061b */
[----:B------:R-:W0:Y:S02]  /*4f70*/  LDS R48, [R37+UR8+0x78] ;  /* 0x0000780825307984 */ /* 0x000e240008000800 */
[----:B0-----:R-:W-:-:S02]  /*4f80*/  IDP.4A.S8.S8 R46, R51, R48, R46 ;  /* 0x00000030332e7226 */ /* 0x001fc4000000062e */
[----:B------:R-:W-:Y:S04]  /*4f90*/  LDS R51, [R45+0x7c] ;  /* 0x00007c002d337984 */ /* 0x000fe80000000800 */
[----:B------:R-:W0:Y:S02]  /*4fa0*/  LDS R48, [R37+UR8+0x7c] ;  /* 0x00007c0825307984 */ /* 0x000e240008000800 */
[----:B0-----:R-:W-:Y:S02]  /*4fb0*/  IDP.4A.S8.S8 R46, R51, R48, R46 ;  /* 0x00000030332e7226 */ /* 0x001fe4000000062e */
[----:B------:R-:W0:Y:S02]  /*4fc0*/  LDS.U16 R48, [R43+0x6] ;  /* 0x000006002b307984 */ /* 0x000e240000000400 */
[----:B0-----:R-:W-:-:S02]  /*4fd0*/  PRMT R50, R48, 0x8880, RZ ;  /* 0x0000888030327816 */ /* 0x001fc400000000ff */
[----:B------:R-:W-:-:S03]  /*4fe0*/  PRMT R48, R48, 0x9991, RZ ;  /* 0x0000999130307816 */ /* 0x000fc600000000ff */
[----:B------:R-:W-:Y:S01]  /*4ff0*/  IMAD R51, R27, R50, RZ ;  /* 0x000000321b337224 */ /* 0x000fe200078e02ff */
[----:B------:R-:W-:Y:S01]  /*5000*/  I2FP.F32.S32 R50, R26 ;  /* 0x0000001a00327245 */ /* 0x000fe20000201400 */
[----:B------:R-:W0:Y:S02]  /*5010*/  LDS R27, [R31+UR9] ;  /* 0x000000091f1b7984 */ /* 0x000e240008000800 */
[----:B------:R-:W-:Y:S02]  /*5020*/  IMAD R46, R46, R48, R51 ;  /* 0x000000302e2e7224 */ /* 0x000fe400078e0233 */
[----:B------:R-:W1:Y:S03]  /*5030*/  LDS R48, [R31+UR9+0x4] ;  /* 0x000004091f307984 */ /* 0x000e660008000800 */
[----:B------:R-:W-:Y:S01]  /*5040*/  I2FP.F32.S32 R46, R46 ;  /* 0x0000002e002e7245 */ /* 0x000fe20000201400 */
[----:B------:R-:W2:Y:S01]  /*5050*/  LDS R26, [R31+UR9+0x8] ;  /* 0x000008091f1a7984 */ /* 0x000ea20008000800 */
[----:B0-----:R-:W-:-:S03]  /*5060*/  FFMA.FTZ R51, R27, R50, RZ ;  /* 0x000000321b337223 */ /* 0x001fc600000100ff */
[----:B------:R-:W0:Y:S01]  /*5070*/  LDS R27, [R31+UR9+0xc] ;  /* 0x00000c091f1b7984 */ /* 0x000e220008000800 */
[----:B-1----:R-:W-:-:S03]  /*5080*/  FFMA.FTZ R53, R48, R32, R51 ;  /* 0x0000002030357223 */ /* 0x002fc60000010033 */
[----:B------:R-:W1:Y:S01]  /*5090*/  LDS R51, [R38] ;  /* 0x0000000026337984 */ /* 0x000e620000000800 */
[----:B--2---:R-:W-:-:S04]  /*50a0*/  FFMA.FTZ R26, R26, R33, RZ ;  /* 0x000000211a1a7223 */ /* 0x004fc800000100ff */
[----:B0-----:R-:W-:Y:S01]  /*50b0*/  FFMA.FTZ R26, R27, R46, R26 ;  /* 0x0000002e1b1a7223 */ /* 0x001fe2000001001a */
[----:B-1----:R-:W-:-:S04]  /*50c0*/  FFMA.FTZ R28, R53, R51, R28 ;  /* 0x00000033351c7223 */ /* 0x002fc8000001001c */
[----:B------:R-:W-:Y:S01]  /*50d0*/  FFMA.FTZ R28, R51, R26, R28 ;  /* 0x0000001a331c7223 */ /* 0x000fe2000001001c */
[----:B------:R-:W-:Y:S06]  /*50e0*/  BAR.SYNC.DEFER_BLOCKING 0x0 ;  /* 0x0000000000007b1d */ /* 0x000fec0000010000 */
[----:B------:R-:W-:Y:S05]  /*50f0*/  BRA.U UP0, `(.L_x_272) ;  /* 0x0000000900647547 */ /* 0x000fea000b800000 */
[----:B------:R-:W-:Y:S02]  /*5100*/  VIADD R26, R49, 0x4 ;  /* 0x00000004311a7836 */ /* 0x000fe40000000000 */
[----:B------:R-:W-:-:S03]  /*5110*/  VIADD R32, R10, 0x20 ;  /* 0x000000200a207836 */ /* 0x000fc60000000000 */
[----:B------:R-:W-:Y:S02]  /*5120*/  ISETP.GE.OR P1, PT, R26, UR11, P0 ;  /* 0x0000000b1a007c0c */ /* 0x000fe40008726670 */
[----:B------:R-:W-:Y:S02]  /*5130*/  SHF.R.U32.HI R32, RZ, 0x3, R32 ;  /* 0x00000003ff207819 */ /* 0x000fe40000011620 */
[----:B------:R-:W-:-:S03]  /*5140*/  ISETP.GT.U32.OR P1, PT, R10, 0x3, P1 ;  /* 0x000000030a00780c */ /* 0x000fc60000f24470 */
[----:B------:R-:W-:-:S05]  /*5150*/  VIADD R33, R32, UR5 ;  /* 0x0000000520217c36 */ /* 0x000fca0008000000 */
[----:B------:R-:W-:-:S05]  /*5160*/  ISETP.GE.OR P0, PT, R33, UR11, P0 ;  /* 0x0000000b21007c0c */ /* 0x000fca0008706670 */
[----:B------:R-:W0:Y:S01]  /*5170*/  @!P1 LDC.64 R26, c[0x0][0x388] ;  /* 0x0000e200ff1a9b82 */ /* 0x000e220000000a00 */
[----:B------:R-:W-:-:S04]  /*5180*/  @!P1 IADD3 R49, P2, PT, R42, R49, RZ ;  /* 0x000000312a319210 */ /* 0x000fc80007f5e0ff */
[----:B------:R-:W-:-:S03]  /*5190*/  @!P1 LEA.HI.X.SX32 R32, R42, RZ, 0x1, P2 ;  /* 0x000000ff2a209211 */ /* 0x000fc600010f0eff */
[----:B------:R-:W-:Y:S02]  /*51a0*/  @!P0 IMAD.IADD R33, R33, 0x1, R42 ;  /* 0x0000000121218824 */ /* 0x000fe400078e022a */
[----:B0-----:R-:W-:-:S04]  /*51b0*/  @!P1 IMAD.WIDE.U32 R26, R49, 0x24, R26 ;  /* 0x00000024311a9825 */ /* 0x001fc800078e001a */
[----:B------:R-:W-:Y:S02]  /*51c0*/  @!P1 IMAD R49, R32, 0x24, RZ ;  /* 0x0000002420319824 */ /* 0x000fe400078e02ff */
[----:B------:R-:W-:-:S04]  /*51d0*/  @!P0 IMAD.WIDE R32, R33, 0x24, R24 ;  /* 0x0000002421208825 */ /* 0x000fc800078e0218 */
[----:B------:R-:W-:Y:S02]  /*51e0*/  @!P1 IMAD.IADD R27, R27, 0x1, R49 ;  /* 0x000000011b1b9824 */ /* 0x000fe400078e0231 */
[----:B------:R-:W2:Y:S04]  /*51f0*/  @!P0 LDG.E.CONSTANT R32, desc[UR16][R32.64+0x4] ;  /* 0x0000041020208981 */ /* 0x000ea8000c1e9900 */
        /* <DEDUP_REMOVED lines=14> */
[----:B------:R-:W3:Y:S01]  /*52e0*/  LDS R27, [R37+UR8+0xc] ;  /* 0x00000c08251b7984 */ /* 0x000ee20008000800 */
[----:B0-----:R-:W-:-:S03]  /*52f0*/  IDP.4A.S8.S8 R46, R42, R49, RZ ;  /* 0x000000312a2e7226 */ /* 0x001fc600000006ff */
[----:B------:R-:W-:Y:S04]  /*5300*/  LDS R42, [R45+0x90] ;  /* 0x000090002d2a7984 */ /* 0x000fe80000000800 */
[----:B------:R-:W0:Y:S01]  /*5310*/  LDS R49, [R37+UR8+0x10] ;  /* 0x0000100825317984 */ /* 0x000e220008000800 */
[----:B-1----:R-:W-:-:S03]  /*5320*/  IDP.4A.S8.S8 R46, R51, R48, R46 ;  /* 0x00000030332e7226 */ /* 0x002fc6000000062e */
[----:B------:R-:W-:Y:S04]  /*5330*/  LDS R48, [R37+UR8+0x1c] ;  /* 0x00001c0825307984 */ /* 0x000fe80008000800 */
        /* <DEDUP_REMOVED lines=117> */
.L_x_272:
[----:B------:R-:W-:-:S04]  /*5a90*/  UIADD3 UR15, UPT, UPT, UR15, 0x1, URZ ;  /* 0x000000010f0f7890 */ /* 0x000fc8000fffe0ff */
[----:B------:R-:W-:-:S09]  /*5aa0*/  UISETP.NE.AND UP0, UPT, UR15, UR10, UPT ;  /* 0x0000000a0f00728c */ /* 0x000fd2000bf05270 */
[----:B------:R-:W-:Y:S05]  /*5ab0*/  BRA.U UP0, `(.L_x_273) ;  /* 0xffffffd500b47547 */ /* 0x000fea000b83ffff */
.L_x_270:
[----:B------:R-:W1:Y:S01]  /*5ac0*/  LDCU UR4, c[0x0][0x3c8] ;  /* 0x00007900ff0477ac */ /* 0x000e620008000800 */
[----:B------:R-:W1:Y:S02]  /*5ad0*/  LDCU UR5, c[0x0][0x3bc] ;  /* 0x00007780ff0577ac */ /* 0x000e640008000800 */
[----:B-1----:R-:W-:-:S06]  /*5ae0*/  UIMAD UR4, UR4, UR5, URZ ;  /* 0x00000005040472a4 */ /* 0x002fcc000f8e02ff */
[----:B-----5:R-:W-:-:S13]  /*5af0*/  ISETP.GE.AND P0, PT, R8, UR4, PT ;  /* 0x0000000408007c0c */ /* 0x020fda000bf06270 */
[----:B0-----:R-:W-:Y:S05]  /*5b00*/  @P0 EXIT ;  /* 0x000000000000094d */ /* 0x001fea0003800000 */
[----:B------:R-:W0:Y:S01]  /*5b10*/  S2R R5, SR_TID.X ;  /* 0x0000000000057919 */ /* 0x000e220000002100 */
[----:B------:R-:W1:Y:S01]  /*5b20*/  LDCU UR4, c[0x0][0x3c4] ;  /* 0x00007880ff0477ac */ /* 0x000e620008000800 */
[----:B0-----:R-:W-:-:S05]  /*5b30*/  VIADD R5, R5, UR6 ;  /* 0x0000000605057c36 */ /* 0x001fca0008000000 */
[----:B-1----:R-:W-:-:S13]  /*5b40*/  ISETP.GE.U32.AND P0, PT, R5, UR4, PT ;  /* 0x0000000405007c0c */ /* 0x002fda000bf06070 */
[----:B------:R-:W-:Y:S05]  /*5b50*/  @P0 EXIT ;  /* 0x000000000000094d */ /* 0x000fea0003800000 */
[----:B------:R-:W0:Y:S01]  /*5b60*/  LDC.64 R2, c[0x0][0x390] ;  /* 0x0000e400ff027b82 */ /* 0x000e220000000a00 */
[----:B------:R-:W-:Y:S01]  /*5b70*/  IMAD R5, R8, UR4, R5 ;  /* 0x0000000408057c24 */ /* 0x000fe2000f8e0205 */
[----:B------:R-:W-:-:S03]  /*5b80*/  F2FP.BF16.F32.PACK_AB R28, RZ, R28 ;  /* 0x0000001cff1c723e */ /* 0x000fc600000010ff */
[----:B0-----:R-:W-:-:S05]  /*5b90*/  IMAD.WIDE.U32 R2, R5, 0x2, R2 ;  /* 0x0000000205027825 */ /* 0x001fca00078e0002 */
[----:B------:R-:W-:Y:S01]  /*5ba0*/  STG.E.U16 desc[UR16][R2.64], R28 ;  /* 0x0000001c02007986 */ /* 0x000fe2000c101510 */
[----:B------:R-:W-:Y:S05]  /*5bb0*/  EXIT ;  /* 0x000000000000794d */ /* 0x000fea0003800000 */
.L_x_274:
        /* <DEDUP_REMOVED lines=12> */
.L_x_1193:


//--------------------- .text._Z8moe_q6_KIN3c108BFloat16ELb0EEvPKvS3_PT_PKiS7_S7_iiiiiii --------------------------
	.section	.text._Z8moe_q6_KIN3c108BFloat16ELb0EEvPKvS3_PT_PKiS7_S7_iiiiiii,"ax",@progbits
	.align	128
.text._Z8moe_q6_KIN3c108BFloat16ELb0EEvPKvS3_PT_PKiS7_S7_iiiiiii:
        .type           _Z8moe_q6_KIN3c108BFloat16ELb0EEvPKvS3_PT_PKiS7_S7_iiiiiii,@function
        .size           _Z8moe_q6_KIN3c108BFloat16ELb0EEvPKvS3_PT_PKiS7_S7_iiiiiii,(.L_x_1194 - _Z8moe_q6_KIN3c108BFloat16ELb0EEvPKvS3_PT_PKiS7_S7_iiiiiii)
        .other          _Z8moe_q6_KIN3c108BFloat16ELb0EEvPKvS3_PT_PKiS7_S7_iiiiiii,@"STO_CUDA_ENTRY STV_DEFAULT"
_Z8moe_q6_KIN3c108BFloat16ELb0EEvPKvS3_PT_PKiS7_S7_iiiiiii:
[----:B------:R-:W-:Y:S01]  /*0000*/  LDC R1, c[0x0][0x37c] ;  /* 0x0000df00ff017b82 */ /* 0x000fe20000000800 */
[----:B------:R-:W0:Y:S07]  /*0010*/  S2R R7, SR_CTAID.Y ;  /* 0x0000000000077919 */ /* 0x000e2e0000002600 */
[----:B------:R-:W0:Y:S01]  /*0020*/  LDC.64 R2, c[0x0][0x3a0] ;  /* 0x0000e800ff027b82 */ /* 0x000e220000000a00 */
[----:B------:R-:W1:Y:S01]  /*0030*/  LDCU.64 UR12, c[0x0][0x358] ;  /* 0x00006b00ff0c77ac */ /* 0x000e620008000a00 */
[----:B0-----:R-:W-:-:S05]  /*0040*/  IMAD.WIDE.U32 R2, R7, 0x4, R2 ;  /* 0x0000000407027825 */ /* 0x001fca00078e0002 */
[----:B-1----:R-:W2:Y:S02]  /*0050*/  LDG.E.CONSTANT R9, desc[UR12][R2.64] ;  /* 0x0000000c02097981 */ /* 0x002ea4000c1e9900 */
[----:B--2---:R-:W-:-:S13]  /*0060*/  ISETP.GT.U32.AND P0, PT, R9, 0xff, PT ;  /* 0x000000ff0900780c */ /* 0x004fda0003f04070 */
        /* <DEDUP_REMOVED lines=10> */
[----:B------:R-:W0:Y:S01]  /*0110*/  LDC.64 R20, c[0x0][0x3b0] ;  /* 0x0000ec00ff147b82 */ /* 0x000e220000000a00 */
[----:B------:R1:W5:Y:S01]  /*0120*/  LDG.E.CONSTANT R0, desc[UR12][R4.64] ;  /* 0x0000000c04007981 */ /* 0x000362000c1e9900 */
[----:B------:R-:W-:-:S06]  /*0130*/  IMAD.MOV.U32 R2, RZ, RZ, RZ ;  /* 0x000000ffff027224 */ /* 0x000fcc00078e00ff */
[----:B------:R-:W2:Y:S08]  /*0140*/  LDC.64 R16, c[0x0][0x380] ;  /* 0x0000e000ff107b82 */ /* 0x000eb00000000a00 */
[----:B------:R-:W3:Y:S01]  /*0150*/  S2UR UR4, SR_CTAID.X ;  /* 0x00000000000479c3 */ /* 0x000ee20000002500 */
[----:B0-----:R-:W-:Y:S01]  /*0160*/  ISETP.GE.AND P0, PT, R21, 0x100, PT ;  /* 0x000001001500780c */ /* 0x001fe20003f06270 */
[----:B------:R-:W-:Y:S01]  /*0170*/  IMAD R20, R9, R20, RZ ;  /* 0x0000001409147224 */ /* 0x000fe200078e02ff */
[----:B------:R-:W-:-:S04]  /*0180*/  SHF.R.S32.HI R6, RZ, 0x1f, R21 ;  /* 0x0000001fff067819 */ /* 0x000fc80000011415 */
[----:B-1----:R-:W-:Y:S02]  /*0190*/  LEA.HI R4, R6, R21, RZ, 0x8 ;  /* 0x0000001506047211 */ /* 0x002fe400078f40ff */
[----:B--2---:R-:W-:-:S04]  /*01a0*/  IADD3 R16, P1, PT, R20, R16, RZ ;  /* 0x0000001014107210 */ /* 0x004fc80007f3e0ff */
[----:B------:R-:W-:Y:S01]  /*01b0*/  LEA.HI.X.SX32 R17, R20, R17, 0x1, P1 ;  /* 0x0000001114117211 */ /* 0x000fe200008f0eff */
[----:B---3--:R-:W-:Y:S01]  /*01c0*/  USHF.L.U32 UR4, UR4, 0x5, URZ ;  /* 0x0000000504047899 */ /* 0x008fe200080006ff */
[----:B------:R-:W-:Y:S11]  /*01d0*/  @!P0 BRA `(.L_x_275) ;  /* 0x0000005400288947 */ /* 0x000ff60003800000 */
[----:B------:R-:W0:Y:S01]  /*01e0*/  S2R R3, SR_TID.X ;  /* 0x0000000000037919 */ /* 0x000e220000002100 */
[----:B------:R-:W-:Y:S01]  /*01f0*/  SHF.R.S32.HI R4, RZ, 0x8, R4 ;  /* 0x00000008ff047819 */ /* 0x000fe20000011404 */
[----:B------:R-:W1:Y:S01]  /*0200*/  S2UR UR9, SR_CgaCtaId ;  /* 0x00000000000979c3 */ /* 0x000e620000008800 */
[----:B------:R-:W-:Y:S01]  /*0210*/  UMOV UR5, 0x400 ;  /* 0x0000040000057882 */ /* 0x000fe20000000000 */
[----:B------:R-:W2:Y:S02]  /*0220*/  LDCU.64 UR16, c[0x0][0x388] ;  /* 0x00007100ff1077ac */ /* 0x000ea40008000a00 */
[----:B------:R-:W-:Y:S01]  /*0230*/  IMAD R19, R4, UR4, RZ ;  /* 0x0000000404137c24 */ /* 0x000fe2000f8e02ff */
[----:B------:R-:W-:Y:S01]  /*0240*/  UMOV UR7, 0x400 ;  /* 0x0000040000077882 */ /* 0x000fe20000000000 */
[----:B------:R-:W3:Y:S03]  /*0250*/  LDCU UR11, c[0x0][0x3c0] ;  /* 0x00007800ff0b77ac */ /* 0x000ee60008000800 */
[----:B------:R-:W-:Y:S01]  /*0260*/  SHF.R.S32.HI R5, RZ, 0x1f, R19 ;  /* 0x0000001fff057819 */ /* 0x000fe20000011413 */
[----:B------:R-:W-:-:S04]  /*0270*/  IMAD.WIDE.U32 R18, R19, 0xd2, R16 ;  /* 0x000000d213127825 */ /* 0x000fc800078e0010 */
[----:B------:R-:W-:-:S04]  /*0280*/  IMAD R7, R5, 0xd2, RZ ;  /* 0x000000d205077824 */ /* 0x000fc800078e02ff */
[----:B------:R-:W-:Y:S01]  /*0290*/  IMAD.IADD R19, R19, 0x1, R7 ;  /* 0x0000000113137824 */ /* 0x000fe200078e0207 */
[--C-:B0-----:R-:W-:Y:S01]  /*02a0*/  SHF.R.U32.HI R2, RZ, 0x1, R3.reuse ;  /* 0x00000001ff027819 */ /* 0x101fe20000011603 */
[----:B------:R-:W-:Y:S01]  /*02b0*/  IMAD.SHL.U32 R23, R3, 0x4, RZ ;  /* 0x0000000403177824 */ /* 0x000fe200078e00ff */
[----:B------:R-:W-:Y:S02]  /*02c0*/  SHF.R.U32.HI R5, RZ, 0x5, R3 ;  /* 0x00000005ff057819 */ /* 0x000fe40000011603 */
[----:B------:R-:W-:Y:S02]  /*02d0*/  LOP3.LUT R2, R2, 0x8, RZ, 0xc0, !PT ;  /* 0x0000000802027812 */ /* 0x000fe400078ec0ff */
[----:B------:R-:W-:Y:S01]  /*02e0*/  LOP3.LUT R14, R23, 0x7c, RZ, 0xc0, !PT ;  /* 0x0000007c170e7812 */ /* 0x000fe200078ec0ff */
[----:B------:R-:W-:Y:S01]  /*02f0*/  IMAD R5, R13, R4, R5 ;  /* 0x000000040d057224 */ /* 0x000fe200078e0205 */
[----:B------:R-:W-:-:S03]  /*0300*/  LOP3.LUT R2, R2, 0x7, R3, 0xf8, !PT ;  /* 0x0000000702027812 */ /* 0x000fc600078ef803 */
[----:B------:R-:W-:-:S04]  /*0310*/  IMAD.WIDE.U32 R6, R5, 0xd2, R18 ;  /* 0x000000d205067825 */ /* 0x000fc800078e0012 */
[----:B------:R-:W-:Y:S01]  /*0320*/  IMAD.SHL.U32 R8, R2, 0x4, RZ ;  /* 0x0000000402087824 */ /* 0x000fe200078e00ff */
[----:B------:R-:W-:-:S04]  /*0330*/  IADD3 R10, P0, PT, R14, R6, RZ ;  /* 0x000000060e0a7210 */ /* 0x000fc80007f1e0ff */
[----:B------:R-:W-:Y:S01]  /*0340*/  IADD3 R28, P1, PT, R8, R6, RZ ;  /* 0x00000006081c7210 */ /* 0x000fe20007f3e0ff */
[----:B------:R-:W-:-:S04]  /*0350*/  IMAD.X R11, RZ, RZ, R7, P0 ;  /* 0x000000ffff0b7224 */ /* 0x000fc800000e0607 */
[----:B------:R-:W-:Y:S01]  /*0360*/  IMAD.X R29, RZ, RZ, R7, P1 ;  /* 0x000000ffff1d7224 */ /* 0x000fe200008e0607 */
[----:B------:R-:W4:Y:S04]  /*0370*/  LDG.E.U16.CONSTANT R15, desc[UR12][R10.64] ;  /* 0x0000000c0a0f7981 */ /* 0x000f28000c1e9500 */
[----:B------:R-:W2:Y:S04]  /*0380*/  LDG.E.U16.CONSTANT R37, desc[UR12][R28.64+0x80] ;  /* 0x0000800c1c257981 */ /* 0x000ea8000c1e9500 */
[----:B------:R-:W2:Y:S04]  /*0390*/  LDG.E.U16.CONSTANT R2, desc[UR12][R28.64+0x82] ;  /* 0x0000820c1c027981 */ /* 0x000ea8000c1e9500 */
[----:B------:R0:W4:Y:S01]  /*03a0*/  LDG.E.U16.CONSTANT R22, desc[UR12][R10.64+0x2] ;  /* 0x0000020c0a167981 */ /* 0x000122000c1e9500 */
[----:B------:R-:W-:-:S04]  /*03b0*/  IMAD R7, R4, 0x4, R5 ;  /* 0x0000000404077824 */ /* 0x000fc800078e0205 */
[----:B------:R-:W-:-:S03]  /*03c0*/  IMAD.WIDE.U32 R6, R7, 0xd2, R18 ;  /* 0x000000d207067825 */ /* 0x000fc600078e0012 */
[----:B------:R-:W-:-:S05]  /*03d0*/  IADD3 R26, P0, PT, R8, R6, RZ ;  /* 0x00000006081a7210 */ /* 0x000fca0007f1e0ff */
[----:B------:R-:W-:Y:S01]  /*03e0*/  IMAD.X R27, RZ, RZ, R7, P0 ;  /* 0x000000ffff1b7224 */ /* 0x000fe200000e0607 */
[----:B------:R-:W-:-:S04]  /*03f0*/  IADD3 R24, P0, PT, R14, R6, RZ ;  /* 0x000000060e187210 */ /* 0x000fc80007f1e0ff */
[----:B------:R-:W3:Y:S04]  /*0400*/  LDG.E.U16.CONSTANT R30, desc[UR12][R26.64+0x80] ;  /* 0x0000800c1a1e7981 */ /* 0x000ee8000c1e9500 */
[----:B------:R-:W3:Y:S01]  /*0410*/  LDG.E.U16.CONSTANT R33, desc[UR12][R26.64+0x82] ;  /* 0x0000820c1a217981 */ /* 0x000ee2000c1e9500 */
[----:B------:R-:W-:-:S05]  /*0420*/  IMAD.X R25, RZ, RZ, R7, P0 ;  /* 0x000000ffff197224 */ /* 0x000fca00000e0607 */
[----:B------:R-:W3:Y:S04]  /*0430*/  LDG.E.U16.CONSTANT R6, desc[UR12][R24.64] ;  /* 0x0000000c18067981 */ /* 0x000ee8000c1e9500 */
[----:B------:R1:W3:Y:S01]  /*0440*/  LDG.E.U16.CONSTANT R9, desc[UR12][R24.64+0x2] ;  /* 0x0000020c18097981 */ /* 0x0002e2000c1e9500 */
[----:B------:R-:W-:-:S04]  /*0450*/  IMAD R7, R4, 0x8, R5 ;  /* 0x0000000804077824 */ /* 0x000fc800078e0205 */
[----:B0-----:R-:W-:-:S03]  /*0460*/  IMAD.WIDE.U32 R10, R7, 0xd2, R18 ;  /* 0x000000d2070a7825 */ /* 0x001fc600078e0012 */
[----:B------:R-:W-:-:S05]  /*0470*/  IADD3 R34, P0, PT, R8, R10, RZ ;  /* 0x0000000a08227210 */ /* 0x000fca0007f1e0ff */
[----:B------:R-:W-:Y:S01]  /*0480*/  IMAD.X R35, RZ, RZ, R11, P0 ;  /* 0x000000ffff237224 */ /* 0x000fe200000e060b */
[----:B------:R-:W-:-:S04]  /*0490*/  IADD3 R28, P0, PT, R14, R10, RZ ;  /* 0x0000000a0e1c7210 */ /* 0x000fc80007f1e0ff */
[----:B------:R-:W3:Y:S01]  /*04a0*/  LDG.E.U16.CONSTANT R12, desc[UR12][R34.64+0x80] ;  /* 0x0000800c220c7981 */ /* 0x000ee2000c1e9500 */
[----:B------:R-:W-:-:S05]  /*04b0*/  IMAD.X R29, RZ, RZ, R11, P0 ;  /* 0x000000ffff1d7224 */ /* 0x000fca00000e060b */
[----:B------:R-:W3:Y:S04]  /*04c0*/  LDG.E.U16.CONSTANT R31, desc[UR12][R28.64] ;  /* 0x0000000c1c1f7981 */ /* 0x000ee8000c1e9500 */
[----:B------:R-:W3:Y:S04]  /*04d0*/  LDG.E.U16.CONSTANT R35, desc[UR12][R34.64+0x82] ;  /* 0x0000820c22237981 */ /* 0x000ee8000c1e9500 */
[----:B------:R0:W3:Y:S01]  /*04e0*/  LDG.E.U16.CONSTANT R32, desc[UR12][R28.64+0x2] ;  /* 0x0000020c1c207981 */ /* 0x0000e2000c1e9500 */
[----:B-1----:R-:W-:-:S04]  /*04f0*/  IMAD R25, R4, 0x4, R7 ;  /* 0x0000000404197824 */ /* 0x002fc800078e0207 */
[----:B------:R-:W-:-:S03]  /*0500*/  IMAD.WIDE.U32 R24, R25, 0xd2, R18 ;  /* 0x000000d219187825 */ /* 0x000fc600078e0012 */
[----:B------:R-:W-:-:S05]  /*0510*/  IADD3 R26, P0, PT, R8, R24, RZ ;  /* 0x00000018081a7210 */ /* 0x000fca0007f1e0ff */
[----:B------:R-:W-:-:S05]  /*0520*/  IMAD.X R27, RZ, RZ, R25, P0 ;  /* 0x000000ffff1b7224 */ /* 0x000fca00000e0619 */
[----:B------:R-:W3:Y:S04]  /*0530*/  LDG.E.U16.CONSTANT R20, desc[UR12][R26.64+0x80] ;  /* 0x0000800c1a147981 */ /* 0x000ee8000c1e9500 */
[----:B------:R1:W3:Y:S01]  /*0540*/  LDG.E.U16.CONSTANT R11, desc[UR12][R26.64+0x82] ;  /* 0x0000820c1a0b7981 */ /* 0x0002e2000c1e9500 */
[----:B------:R-:W-:Y:S02]  /*0550*/  SHF.R.U32.HI R10, RZ, 0x2, R3 ;  /* 0x00000002ff0a7819 */ /* 0x000fe40000011603 */
[----:B------:R-:W-:-:S05]  /*0560*/  IADD3 R24, P0, PT, R14, R24, RZ ;  /* 0x000000180e187210 */ /* 0x000fca0007f1e0ff */
[----:B------:R-:W-:Y:S01]  /*0570*/  IMAD.X R25, RZ, RZ, R25, P0 ;  /* 0x000000ffff197224 */ /* 0x000fe200000e0619 */
[----:B------:R-:W-:Y:S01]  /*0580*/  ULEA UR14, UR9, UR5, 0x18 ;  /* 0x00000005090e7291 */ /* 0x000fe2000f8ec0ff */
[----:B--2---:R-:W-:Y:S01]  /*0590*/  IMAD R37, R2, 0x10000, R37 ;  /* 0x0001000002257824 */ /* 0x004fe200078e0225 */
[----:B------:R-:W-:Y:S01]  /*05a0*/  LOP3.LUT R2, R10, 0x2, RZ, 0xc0, !PT ;  /* 0x000000020a027812 */ /* 0x000fe200078ec0ff */
[----:B----4-:R-:W-:-:S03]  /*05b0*/  IMAD R15, R22, 0x10000, R15 ;  /* 0x00010000160f7824 */ /* 0x010fc600078e020f */
[----:B------:R-:W-:Y:S02]  /*05c0*/  SHF.R.S32.HI R37, RZ, R2, R37 ;  /* 0x00000002ff257219 */ /* 0x000fe40000011425 */
[----:B------:R-:W-:Y:S02]  /*05d0*/  SHF.R.U32.HI R22, RZ, 0x4, R15 ;  /* 0x00000004ff167819 */ /* 0x000fe4000001160f */
[C---:B0-----:R-:W-:Y:S01]  /*05e0*/  LOP3.LUT R29, R37.reuse, 0x30303030, RZ, 0xc0, !PT ;  /* 0x30303030251d7812 */ /* 0x041fe200078ec0ff */
[----:B------:R-:W-:-:S03]  /*05f0*/  IMAD.SHL.U32 R37, R37, 0x10, RZ ;  /* 0x0000001025257824 */ /* 0x000fc600078e00ff */
[----:B------:R-:W-:Y:S02]  /*0600*/  LOP3.LUT R29, R29, 0xf0f0f0f, R22, 0xf8, !PT ;  /* 0x0f0f0f0f1d1d7812 */ /* 0x000fe400078ef816 */
[----:B------:R-:W-:-:S03]  /*0610*/  LOP3.LUT R22, R37, 0x30303030, RZ, 0xc0, !PT ;  /* 0x3030303025167812 */ /* 0x000fc600078ec0ff */
[----:B-1----:R-:W-:Y:S01]  /*0620*/  VIADD R26, R29, 0x60606060 ;  /* 0x606060601d1a7836 */ /* 0x002fe20000000000 */
[----:B------:R-:W-:-:S04]  /*0630*/  LOP3.LUT R15, R22, 0xf0f0f0f, R15, 0xf8, !PT ;  /* 0x0f0f0f0f160f7812 */ /* 0x000fc800078ef80f */
[----:B------:R-:W-:-:S04]  /*0640*/  LOP3.LUT R22, R29, 0x20202020, R26, 0x18, !PT ;  /* 0x202020201d167812 */ /* 0x000fc800078e181a */
[----:B------:R-:W-:Y:S02]  /*0650*/  PRMT R37, R22, 0xba98, RZ ;  /* 0x0000ba9816257816 */ /* 0x000fe400000000ff */
[----:B------:R-:W-:-:S04]  /*0660*/  PRMT R22, R29, 0xba98, RZ ;  /* 0x0000ba981d167816 */ /* 0x000fc800000000ff */
[----:B------:R-:W-:Y:S01]  /*0670*/  LOP3.LUT R28, R37, 0x7f7f7f7f, R22, 0x60, !PT ;  /* 0x7f7f7f7f251c7812 */ /* 0x000fe200078e6016 */
[----:B------:R-:W-:Y:S01]  /*0680*/  VIADD R22, R15, 0x60606060 ;  /* 0x606060600f167836 */ /* 0x000fe20000000000 */
[----:B------:R-:W-:-:S04]  /*0690*/  LOP3.LUT R27, R37, 0x80808080, R26, 0x6, !PT ;  /* 0x80808080251b7812 */ /* 0x000fc800078e061a */
[----:B------:R-:W-:-:S04]  /*06a0*/  LOP3.LUT R26, R15, 0x20202020, R22, 0x18, !PT ;  /* 0x202020200f1a7812 */ /* 0x000fc800078e1816 */
[----:B------:R-:W-:Y:S02]  /*06b0*/  PRMT R29, R26, 0xba98, RZ ;  /* 0x0000ba981a1d7816 */ /* 0x000fe400000000ff */
[----:B------:R-:W-:Y:S01]  /*06c0*/  PRMT R26, R15, 0xba98, RZ ;  /* 0x0000ba980f1a7816 */ /* 0x000fe200000000ff */
[----:B---3--:R-:W-:-:S03]  /*06d0*/  IMAD R33, R33, 0x10000, R30 ;  /* 0x0001000021217824 */ /* 0x008fc600078e021e */
[----:B------:R-:W-:Y:S01]  /*06e0*/  LOP3.LUT R15, R29, 0x7f7f7f7f, R26, 0x60, !PT ;  /* 0x7f7f7f7f1d0f7812 */ /* 0x000fe200078e601a */
[----:B------:R-:W-:Y:S01]  /*06f0*/  IMAD.SHL.U32 R26, R3, 0x2, RZ ;  /* 0x00000002031a7824 */ /* 0x000fe200078e00ff */
[----:B------:R-:W-:-:S04]  /*0700*/  SHF.R.S32.HI R33, RZ, R2, R33 ;  /* 0x00000002ff217219 */ /* 0x000fc80000011421 */
[----:B------:R-:W-:Y:S01]  /*0710*/  LOP3.LUT R26, R26, 0x20, RZ, 0xc0, !PT ;  /* 0x000000201a1a7812 */ /* 0x000fe200078ec0ff */
[----:B------:R-:W-:Y:S01]  /*0720*/  IMAD R9, R9, 0x10000, R6 ;  /* 0x0001000009097824 */ /* 0x000fe200078e0206 */
[----:B------:R-:W-:Y:S02]  /*0730*/  LOP3.LUT R27, R27, R28, RZ, 0xfc, !PT ;  /* 0x0000001c1b1b7212 */ /* 0x000fe400078efcff */
[----:B------:R-:W-:Y:S01]  /*0740*/  LOP3.LUT R26, R26, 0xf, R3, 0xf8, !PT ;  /* 0x0000000f1a1a7812 */ /* 0x000fe200078ef803 */
[C---:B------:R-:W-:Y:S01]  /*0750*/  IMAD.SHL.U32 R28, R33.reuse, 0x10, RZ ;  /* 0x00000010211c7824 */ /* 0x040fe200078e00ff */
[----:B------:R-:W-:-:S03]  /*0760*/  LOP3.LUT R33, R33, 0x30303030, RZ, 0xc0, !PT ;  /* 0x3030303021217812 */ /* 0x000fc600078ec0ff */
[----:B------:R-:W-:Y:S01]  /*0770*/  IMAD R6, R13, 0x41, R26 ;  /* 0x000000410d067824 */ /* 0x000fe200078e021a */
[--C-:B------:R-:W-:Y:S02]  /*0780*/  SHF.R.U32.HI R26, RZ, 0x4, R9.reuse ;  /* 0x00000004ff1a7819 */ /* 0x100fe40000011609 */
[----:B------:R-:W-:Y:S02]  /*0790*/  LOP3.LUT R22, R29, 0x80808080, R22, 0x6, !PT ;  /* 0x808080801d167812 */ /* 0x000fe400078e0616 */
[----:B------:R-:W-:Y:S02]  /*07a0*/  LOP3.LUT R28, R28, 0x30303030, RZ, 0xc0, !PT ;  /* 0x303030301c1c7812 */ /* 0x000fe400078ec0ff */
[----:B------:R-:W-:Y:S02]  /*07b0*/  LOP3.LUT R26, R33, 0xf0f0f0f, R26, 0xf8, !PT ;  /* 0x0f0f0f0f211a7812 */ /* 0x000fe400078ef81a */
[----:B------:R-:W-:Y:S02]  /*07c0*/  LOP3.LUT R28, R28, 0xf0f0f0f, R9, 0xf8, !PT ;  /* 0x0f0f0f0f1c1c7812 */ /* 0x000fe400078ef809 */
[----:B------:R-:W-:-:S02]  /*07d0*/  LOP3.LUT R29, R22, R15, RZ, 0xfc, !PT ;  /* 0x0000000f161d7212 */ /* 0x000fc400078efcff */
[----:B------:R-:W2:Y:S01]  /*07e0*/  LDG.E.U16.CONSTANT R15, desc[UR12][R24.64] ;  /* 0x0000000c180f7981 */ /* 0x000ea2000c1e9500 */
[----:B------:R-:W-:-:S03]  /*07f0*/  VIADD R37, R26, 0x60606060 ;  /* 0x606060601a257836 */ /* 0x000fc60000000000 */
[----:B------:R0:W2:Y:S01]  /*0800*/  LDG.E.U16.CONSTANT R22, desc[UR12][R24.64+0x2] ;  /* 0x0000020c18167981 */ /* 0x0000a2000c1e9500 */
[----:B------:R-:W-:Y:S01]  /*0810*/  VIADD R33, R28, 0x60606060 ;  /* 0x606060601c217836 */ /* 0x000fe20000000000 */
[----:B------:R-:W-:-:S04]  /*0820*/  LOP3.LUT R30, R26, 0x20202020, R37, 0x18, !PT ;  /* 0x202020201a1e7812 */ /* 0x000fc800078e1825 */
[----:B------:R-:W-:Y:S02]  /*0830*/  LOP3.LUT R9, R28, 0x20202020, R33, 0x18, !PT ;  /* 0x202020201c097812 */ /* 0x000fe400078e1821 */
[----:B------:R-:W-:Y:S02]  /*0840*/  PRMT R34, R30, 0xba98, RZ ;  /* 0x0000ba981e227816 */ /* 0x000fe400000000ff */
[----:B------:R-:W-:Y:S01]  /*0850*/  PRMT R30, R9, 0xba98, RZ ;  /* 0x0000ba98091e7816 */ /* 0x000fe200000000ff */
[----:B------:R-:W-:Y:S01]  /*0860*/  IMAD R9, R4, 0x10, R5 ;  /* 0x0000001004097824 */ /* 0x000fe200078e0205 */
[----:B------:R-:W-:Y:S02]  /*0870*/  PRMT R36, R26, 0xba98, RZ ;  /* 0x0000ba981a247816 */ /* 0x000fe400000000ff */
[----:B------:R-:W-:Y:S01]  /*0880*/  PRMT R26, R28, 0xba98, RZ ;  /* 0x0000ba981c1a7816 */ /* 0x000fe200000000ff */
[----:B0-----:R-:W-:Y:S01]  /*0890*/  IMAD.WIDE.U32 R24, R9, 0xd2, R18 ;  /* 0x000000d209187825 */ /* 0x001fe200078e0012 */
[----:B------:R-:W-:-:S02]  /*08a0*/  LOP3.LUT R33, R30, 0x80808080, R33, 0x6, !PT ;  /* 0x808080801e217812 */ /* 0x000fc400078e0621 */
[----:B------:R-:W-:Y:S02]  /*08b0*/  LEA R6, R6, UR14, 0x2 ;  /* 0x0000000e06067c11 */ /* 0x000fe4000f8e10ff */
[----:B------:R-:W-:Y:S02]  /*08c0*/  LOP3.LUT R30, R30, 0x7f7f7f7f, R26, 0x60, !PT ;  /* 0x7f7f7f7f1e1e7812 */ /* 0x000fe400078e601a */
[-C--:B------:R-:W-:Y:S01]  /*08d0*/  IADD3 R26, P0, PT, R14, R24.reuse, RZ ;  /* 0x000000180e1a7210 */ /* 0x080fe20007f1e0ff */
[----:B------:R0:W-:Y:S04]  /*08e0*/  STS [R6+0x40], R27 ;  /* 0x0000401b06007388 */ /* 0x0001e80000000800 */
[----:B0-----:R-:W-:Y:S01]  /*08f0*/  IMAD.X R27, RZ, RZ, R25, P0 ;  /* 0x000000ffff1b7224 */ /* 0x001fe200000e0619 */
[----:B------:R-:W-:-:S05]  /*0900*/  IADD3 R24, P0, PT, R8, R24, RZ ;  /* 0x0000001808187210 */ /* 0x000fca0007f1e0ff */
[----:B------:R-:W-:Y:S01]  /*0910*/  IMAD.X R25, RZ, RZ, R25, P0 ;  /* 0x000000ffff197224 */ /* 0x000fe200000e0619 */
[C---:B------:R-:W-:Y:S02]  /*0920*/  LOP3.LUT R37, R34.reuse, 0x80808080, R37, 0x6, !PT ;  /* 0x8080808022257812 */ /* 0x040fe400078e0625 */
[----:B------:R-:W-:Y:S02]  /*0930*/  LOP3.LUT R28, R34, 0x7f7f7f7f, R36, 0x60, !PT ;  /* 0x7f7f7f7f221c7812 */ /* 0x000fe400078e6024 */
[----:B------:R-:W3:Y:S01]  /*0940*/  LDG.E.U16.CONSTANT R34, desc[UR12][R24.64+0x80] ;  /* 0x0000800c18227981 */ /* 0x000ee2000c1e9500 */
[----:B------:R-:W-:-:S03]  /*0950*/  IMAD R35, R35, 0x10000, R12 ;  /* 0x0001000023237824 */ /* 0x000fc600078e020c */
[----:B------:R-:W3:Y:S04]  /*0960*/  LDG.E.U16.CONSTANT R36, desc[UR12][R24.64+0x82] ;  /* 0x0000820c18247981 */ /* 0x000ee8000c1e9500 */
[----:B------:R0:W-:Y:S01]  /*0970*/  STS [R6], R29 ;  /* 0x0000001d06007388 */ /* 0x0001e20000000800 */
[----:B------:R-:W-:-:S03]  /*0980*/  IMAD R31, R32, 0x10000, R31 ;  /* 0x00010000201f7824 */ /* 0x000fc600078e021f */
[----:B------:R-:W4:Y:S01]  /*0990*/  LDG.E.U16.CONSTANT R12, desc[UR12][R26.64] ;  /* 0x0000000c1a0c7981 */ /* 0x000f22000c1e9500 */
[----:B------:R-:W-:-:S03]  /*09a0*/  SHF.R.S32.HI R35, RZ, R2, R35 ;  /* 0x00000002ff237219 */ /* 0x000fc60000011423 */
[----:B0-----:R0:W4:Y:S01]  /*09b0*/  LDG.E.U16.CONSTANT R29, desc[UR12][R26.64+0x2] ;  /* 0x0000020c1a1d7981 */ /* 0x001122000c1e9500 */
[----:B------:R-:W-:Y:S02]  /*09c0*/  LOP3.LUT R37, R37, R28, RZ, 0xfc, !PT ;  /* 0x0000001c25257212 */ /* 0x000fe400078efcff */
[----:B------:R-:W-:Y:S02]  /*09d0*/  SHF.R.U32.HI R28, RZ, 0x4, R31 ;  /* 0x00000004ff1c7819 */ /* 0x000fe4000001161f */
[C---:B------:R-:W-:Y:S01]  /*09e0*/  LOP3.LUT R32, R35.reuse, 0x30303030, RZ, 0xc0, !PT ;  /* 0x3030303023207812 */ /* 0x040fe200078ec0ff */
[----:B------:R-:W-:-:S03]  /*09f0*/  IMAD.SHL.U32 R35, R35, 0x10, RZ ;  /* 0x0000001023237824 */ /* 0x000fc600078e00ff */
[----:B------:R-:W-:Y:S02]  /*0a00*/  LOP3.LUT R28, R32, 0xf0f0f0f, R28, 0xf8, !PT ;  /* 0x0f0f0f0f201c7812 */ /* 0x000fe400078ef81c */
[----:B0-----:R-:W-:Y:S02]  /*0a10*/  LOP3.LUT R27, R33, R30, RZ, 0xfc, !PT ;  /* 0x0000001e211b7212 */ /* 0x001fe400078efcff */
[----:B------:R-:W-:Y:S01]  /*0a20*/  LOP3.LUT R26, R35, 0x30303030, RZ, 0xc0, !PT ;  /* 0x30303030231a7812 */ /* 0x000fe200078ec0ff */
[----:B------:R-:W-:-:S03]  /*0a30*/  VIADD R33, R28, 0x60606060 ;  /* 0x606060601c217836 */ /* 0x000fc60000000000 */
[----:B------:R-:W-:Y:S02]  /*0a40*/  LOP3.LUT R31, R26, 0xf0f0f0f, R31, 0xf8, !PT ;  /* 0x0f0f0f0f1a1f7812 */ /* 0x000fe400078ef81f */
[C---:B------:R-:W-:Y:S02]  /*0a50*/  LOP3.LUT R24, R28.reuse, 0x20202020, R33, 0x18, !PT ;  /* 0x202020201c187812 */ /* 0x040fe400078e1821 */
[----:B------:R-:W-:Y:S01]  /*0a60*/  PRMT R25, R28, 0xba98, RZ ;  /* 0x0000ba981c197816 */ /* 0x000fe200000000ff */
[----:B------:R-:W-:Y:S01]  /*0a70*/  VIADD R30, R31, 0x60606060 ;  /* 0x606060601f1e7836 */ /* 0x000fe20000000000 */
[----:B------:R-:W-:-:S04]  /*0a80*/  PRMT R26, R24, 0xba98, RZ ;  /* 0x0000ba98181a7816 */ /* 0x000fc800000000ff */
[C---:B------:R-:W-:Y:S02]  /*0a90*/  LOP3.LUT R24, R31.reuse, 0x20202020, R30, 0x18, !PT ;  /* 0x202020201f187812 */ /* 0x040fe400078e181e */
[----:B------:R-:W-:Y:S01]  /*0aa0*/  LOP3.LUT R28, R26, 0x7f7f7f7f, R25, 0x60, !PT ;  /* 0x7f7f7f7f1a1c7812 */ /* 0x000fe200078e6019 */
[----:B------:R-:W-:Y:S01]  /*0ab0*/  IMAD R25, R4, 0x4, R9 ;  /* 0x0000000404197824 */ /* 0x000fe200078e0209 */
[----:B------:R-:W-:Y:S02]  /*0ac0*/  LOP3.LUT R33, R26, 0x80808080, R33, 0x6, !PT ;  /* 0x808080801a217812 */ /* 0x000fe400078e0621 */
[----:B------:R-:W-:Y:S02]  /*0ad0*/  PRMT R26, R31, 0xba98, RZ ;  /* 0x0000ba981f1a7816 */ /* 0x000fe400000000ff */
[----:B------:R-:W-:Y:S01]  /*0ae0*/  PRMT R31, R24, 0xba98, RZ ;  /* 0x0000ba98181f7816 */ /* 0x000fe200000000ff */
[----:B------:R-:W-:-:S03]  /*0af0*/  IMAD.WIDE.U32 R24, R25, 0xd2, R18 ;  /* 0x000000d219187825 */ /* 0x000fc600078e0012 */
[C---:B------:R-:W-:Y:S02]  /*0b00*/  LOP3.LUT R30, R31.reuse, 0x80808080, R30, 0x6, !PT ;  /* 0x808080801f1e7812 */ /* 0x040fe400078e061e */
[----:B------:R-:W-:Y:S02]  /*0b10*/  LOP3.LUT R31, R31, 0x7f7f7f7f, R26, 0x60, !PT ;  /* 0x7f7f7f7f1f1f7812 */ /* 0x000fe400078e601a */
[-C--:B------:R-:W-:Y:S01]  /*0b20*/  IADD3 R26, P0, PT, R14, R24.reuse, RZ ;  /* 0x000000180e1a7210 */ /* 0x080fe20007f1e0ff */
[----:B------:R0:W-:Y:S04]  /*0b30*/  STS [R6+0x410], R27 ;  /* 0x0004101b06007388 */ /* 0x0001e80000000800 */
[--C-:B0-----:R-:W-:Y:S01]  /*0b40*/  IMAD.X R27, RZ, RZ, R25.reuse, P0 ;  /* 0x000000ffff1b7224 */ /* 0x101fe200000e0619 */
[----:B------:R-:W-:Y:S01]  /*0b50*/  IADD3 R24, P0, PT, R8, R24, RZ ;  /* 0x0000001808187210 */ /* 0x000fe20007f1e0ff */
[----:B------:R0:W-:Y:S04]  /*0b60*/  STS [R6+0x450], R37 ;  /* 0x0004502506007388 */ /* 0x0001e80000000800 */
[----:B------:R-:W-:Y:S01]  /*0b70*/  IMAD.X R25, RZ, RZ, R25, P0 ;  /* 0x000000ffff197224 */ /* 0x000fe200000e0619 */
[----:B------:R-:W4:Y:S01]  /*0b80*/  LDG.E.U16.CONSTANT R35, desc[UR12][R26.64+0x2] ;  /* 0x0000020c1a237981 */ /* 0x000f22000c1e9500 */
[----:B------:R-:W-:-:S03]  /*0b90*/  IMAD R11, R11, 0x10000, R20 ;  /* 0x000100000b0b7824 */ /* 0x000fc600078e0214 */
[----:B------:R-:W4:Y:S04]  /*0ba0*/  LDG.E.U16.CONSTANT R32, desc[UR12][R24.64+0x80] ;  /* 0x0000800c18207981 */ /* 0x000f28000c1e9500 */
[----:B0-----:R-:W4:Y:S04]  /*0bb0*/  LDG.E.U16.CONSTANT R37, desc[UR12][R24.64+0x82] ;  /* 0x0000820c18257981 */ /* 0x001f28000c1e9500 */
[----:B------:R0:W4:Y:S01]  /*0bc0*/  LDG.E.U16.CONSTANT R20, desc[UR12][R26.64] ;  /* 0x0000000c1a147981 */ /* 0x000122000c1e9500 */
[----:B------:R-:W-:Y:S02]  /*0bd0*/  LOP3.LUT R33, R33, R28, RZ, 0xfc, !PT ;  /* 0x0000001c21217212 */ /* 0x000fe400078efcff */
[----:B0-----:R-:W-:-:S03]  /*0be0*/  LOP3.LUT R27, R30, R31, RZ, 0xfc, !PT ;  /* 0x0000001f1e1b7212 */ /* 0x001fc600078efcff */
[----:B------:R0:W-:Y:S04]  /*0bf0*/  STS [R6+0x860], R33 ;  /* 0x0008602106007388 */ /* 0x0001e80000000800 */
[----:B------:R1:W-:Y:S01]  /*0c00*/  STS [R6+0x820], R27 ;  /* 0x0008201b06007388 */ /* 0x0003e20000000800 */
[----:B------:R-:W-:Y:S02]  /*0c10*/  IMAD R10, R13, 0x8, R10 ;  /* 0x000000080d0a7824 */ /* 0x000fe400078e020a */
[----:B--2---:R-:W-:Y:S01]  /*0c20*/  IMAD R15, R22, 0x10000, R15 ;  /* 0x00010000160f7824 */ /* 0x004fe200078e020f */
[----:B------:R-:W-:-:S04]  /*0c30*/  SHF.R.S32.HI R22, RZ, R2, R11 ;  /* 0x00000002ff167219 */ /* 0x000fc8000001140b */
[C---:B------:R-:W-:Y:S01]  /*0c40*/  LOP3.LUT R28, R22.reuse, 0x30303030, RZ, 0xc0, !PT ;  /* 0x30303030161c7812 */ /* 0x040fe200078ec0ff */
[----:B------:R-:W-:Y:S01]  /*0c50*/  IMAD.SHL.U32 R22, R22, 0x10, RZ ;  /* 0x0000001016167824 */ /* 0x000fe200078e00ff */
[----:B------:R-:W-:-:S04]  /*0c60*/  SHF.R.U32.HI R11, RZ, 0x4, R15 ;  /* 0x00000004ff0b7819 */ /* 0x000fc8000001160f */
[----:B------:R-:W-:Y:S02]  /*0c70*/  LOP3.LUT R11, R28, 0xf0f0f0f, R11, 0xf8, !PT ;  /* 0x0f0f0f0f1c0b7812 */ /* 0x000fe400078ef80b */
[----:B------:R-:W-:-:S03]  /*0c80*/  LOP3.LUT R26, R22, 0x30303030, RZ, 0xc0, !PT ;  /* 0x30303030161a7812 */ /* 0x000fc600078ec0ff */
[----:B------:R-:W-:Y:S01]  /*0c90*/  VIADD R22, R11, 0x60606060 ;  /* 0x606060600b167836 */ /* 0x000fe20000000000 */
[----:B------:R-:W-:-:S04]  /*0ca0*/  LOP3.LUT R24, R26, 0xf0f0f0f, R15, 0xf8, !PT ;  /* 0x0f0f0f0f1a187812 */ /* 0x000fc800078ef80f */
[C-C-:B------:R-:W-:Y:S01]  /*0cb0*/  LOP3.LUT R25, R11.reuse, 0x20202020, R22.reuse, 0x18, !PT ;  /* 0x202020200b197812 */ /* 0x140fe200078e1816 */
[C---:B------:R-:W-:Y:S01]  /*0cc0*/  VIADD R15, R24.reuse, 0x60606060 ;  /* 0x60606060180f7836 */ /* 0x040fe20000000000 */
[----:B------:R-:W-:Y:S02]  /*0cd0*/  PRMT R26, R11, 0xba98, RZ ;  /* 0x0000ba980b1a7816 */ /* 0x000fe400000000ff */
[----:B------:R-:W-:Y:S02]  /*0ce0*/  PRMT R25, R25, 0xba98, RZ ;  /* 0x0000ba9819197816 */ /* 0x000fe400000000ff */
[----:B------:R-:W-:Y:S02]  /*0cf0*/  LOP3.LUT R11, R24, 0x20202020, R15, 0x18, !PT ;  /* 0x20202020180b7812 */ /* 0x000fe400078e180f */
[C---:B------:R-:W-:Y:S02]  /*0d00*/  LOP3.LUT R31, R25.reuse, 0x80808080, R22, 0x6, !PT ;  /* 0x80808080191f7812 */ /* 0x040fe400078e0616 */
[----:B------:R-:W-:-:S02]  /*0d10*/  LOP3.LUT R26, R25, 0x7f7f7f7f, R26, 0x60, !PT ;  /* 0x7f7f7f7f191a7812 */ /* 0x000fc400078e601a */
[----:B------:R-:W-:Y:S01]  /*0d20*/  PRMT R22, R11, 0xba98, RZ ;  /* 0x0000ba980b167816 */ /* 0x000fe200000000ff */
[----:B------:R-:W-:Y:S01]  /*0d30*/  IMAD R11, R4, 0x8, R9 ;  /* 0x00000008040b7824 */ /* 0x000fe200078e0209 */
[----:B------:R-:W-:Y:S02]  /*0d40*/  PRMT R25, R24, 0xba98, RZ ;  /* 0x0000ba9818197816 */ /* 0x000fe400000000ff */
[C---:B0-----:R-:W-:Y:S02]  /*0d50*/  LOP3.LUT R33, R22.reuse, 0x80808080, R15, 0x6, !PT ;  /* 0x8080808016217812 */ /* 0x041fe400078e060f */
[----:B------:R-:W-:Y:S01]  /*0d60*/  LOP3.LUT R22, R22, 0x7f7f7f7f, R25, 0x60, !PT ;  /* 0x7f7f7f7f16167812 */ /* 0x000fe200078e6019 */
[----:B------:R-:W-:Y:S01]  /*0d70*/  IMAD.WIDE.U32 R24, R11, 0xd2, R18 ;  /* 0x000000d20b187825 */ /* 0x000fe200078e0012 */
[----:B------:R-:W-:Y:S02]  /*0d80*/  LOP3.LUT R31, R31, R26, RZ, 0xfc, !PT ;  /* 0x0000001a1f1f7212 */ /* 0x000fe400078efcff */
[----:B------:R-:W-:Y:S01]  /*0d90*/  IADD3 R26, P0, PT, R14, R24, RZ ;  /* 0x000000180e1a7210 */ /* 0x000fe20007f1e0ff */
[----:B---3--:R-:W-:Y:S01]  /*0da0*/  IMAD R34, R36, 0x10000, R34 ;  /* 0x0001000024227824 */ /* 0x008fe200078e0222 */
[----:B------:R-:W-:-:S03]  /*0db0*/  LOP3.LUT R33, R33, R22, RZ, 0xfc, !PT ;  /* 0x0000001621217212 */ /* 0x000fc600078efcff */
[--C-:B-1----:R-:W-:Y:S01]  /*0dc0*/  IMAD.X R27, RZ, RZ, R25.reuse, P0 ;  /* 0x000000ffff1b7224 */ /* 0x102fe200000e0619 */
[----:B------:R-:W-:Y:S02]  /*0dd0*/  SHF.R.S32.HI R34, RZ, R2, R34 ;  /* 0x00000002ff227219 */ /* 0x000fe40000011422 */
[----:B------:R-:W-:Y:S02]  /*0de0*/  IADD3 R24, P0, PT, R8, R24, RZ ;  /* 0x0000001808187210 */ /* 0x000fe40007f1e0ff */
[----:B------:R-:W2:Y:S01]  /*0df0*/  LDG.E.U16.CONSTANT R15, desc[UR12][R26.64] ;  /* 0x0000000c1a0f7981 */ /* 0x000ea2000c1e9500 */
[----:B----4-:R-:W-:Y:S01]  /*0e00*/  IMAD R12, R29, 0x10000, R12 ;  /* 0x000100001d0c7824 */ /* 0x010fe200078e020c */
[C---:B------:R-:W-:Y:S01]  /*0e10*/  LOP3.LUT R29, R34.reuse, 0x30303030, RZ, 0xc0, !PT ;  /* 0x30303030221d7812 */ /* 0x040fe200078ec0ff */
[----:B------:R-:W-:Y:S01]  /*0e20*/  IMAD.SHL.U32 R34, R34, 0x10, RZ ;  /* 0x0000001022227824 */ /* 0x000fe200078e00ff */
[----:B------:R0:W2:Y:S02]  /*0e30*/  LDG.E.U16.CONSTANT R28, desc[UR12][R26.64+0x2] ;  /* 0x0000020c1a1c7981 */ /* 0x0000a4000c1e9500 */
[----:B------:R-:W-:Y:S01]  /*0e40*/  SHF.R.U32.HI R22, RZ, 0x4, R12 ;  /* 0x00000004ff167819 */ /* 0x000fe2000001160c */
[----:B------:R-:W-:-:S03]  /*0e50*/  IMAD.X R25, RZ, RZ, R25, P0 ;  /* 0x000000ffff197224 */ /* 0x000fc600000e0619 */
[----:B------:R-:W-:Y:S02]  /*0e60*/  LOP3.LUT R22, R29, 0xf0f0f0f, R22, 0xf8, !PT ;  /* 0x0f0f0f0f1d167812 */ /* 0x000fe400078ef816 */
[----:B------:R-:W3:Y:S01]  /*0e70*/  LDG.E.U16.CONSTANT R30, desc[UR12][R24.64+0x80] ;  /* 0x0000800c181e7981 */ /* 0x000ee2000c1e9500 */
[----:B0-----:R-:W-:Y:S02]  /*0e80*/  LOP3.LUT R27, R34, 0x30303030, RZ, 0xc0, !PT ;  /* 0x30303030221b7812 */ /* 0x001fe400078ec0ff */
[C---:B------:R-:W-:Y:S01]  /*0e90*/  VIADD R29, R22.reuse, 0x60606060 ;  /* 0x60606060161d7836 */ /* 0x040fe20000000000 */
[----:B------:R0:W3:Y:S02]  /*0ea0*/  LDG.E.U16.CONSTANT R36, desc[UR12][R24.64+0x82] ;  /* 0x0000820c18247981 */ /* 0x0000e4000c1e9500 */
[----:B0-----:R-:W-:Y:S02]  /*0eb0*/  LOP3.LUT R24, R27, 0xf0f0f0f, R12, 0xf8, !PT ;  /* 0x0f0f0f0f1b187812 */ /* 0x001fe400078ef80c */
[----:B------:R-:W-:-:S03]  /*0ec0*/  LOP3.LUT R12, R22, 0x20202020, R29, 0x18, !PT ;  /* 0x20202020160c7812 */ /* 0x000fc600078e181d */
[----:B------:R-:W-:Y:S01]  /*0ed0*/  VIADD R25, R24, 0x60606060 ;  /* 0x6060606018197836 */ /* 0x000fe20000000000 */
[----:B------:R-:W-:Y:S02]  /*0ee0*/  PRMT R26, R12, 0xba98, RZ ;  /* 0x0000ba980c1a7816 */ /* 0x000fe400000000ff */
[----:B------:R-:W-:Y:S02]  /*0ef0*/  PRMT R27, R22, 0xba98, RZ ;  /* 0x0000ba98161b7816 */ /* 0x000fe400000000ff */
[----:B------:R-:W-:Y:S02]  /*0f00*/  LOP3.LUT R22, R24, 0x20202020, R25, 0x18, !PT ;  /* 0x2020202018167812 */ /* 0x000fe400078e1819 */
[C---:B------:R-:W-:Y:S02]  /*0f10*/  LOP3.LUT R12, R26.reuse, 0x80808080, R29, 0x6, !PT ;  /* 0x808080801a0c7812 */ /* 0x040fe400078e061d */
[----:B------:R-:W-:Y:S02]  /*0f20*/  LOP3.LUT R29, R26, 0x7f7f7f7f, R27, 0x60, !PT ;  /* 0x7f7f7f7f1a1d7812 */ /* 0x000fe400078e601b */
[----:B------:R-:W-:Y:S01]  /*0f30*/  PRMT R27, R24, 0xba98, RZ ;  /* 0x0000ba98181b7816 */ /* 0x000fe200000000ff */
[----:B------:R-:W-:Y:S01]  /*0f40*/  IMAD R24, R4, 0x4, R11 ;  /* 0x0000000404187824 */ /* 0x000fe200078e020b */
[----:B------:R-:W-:Y:S01]  /*0f50*/  PRMT R22, R22, 0xba98, RZ ;  /* 0x0000ba9816167816 */ /* 0x000fe200000000ff */
[----:B------:R0:W-:Y:S03]  /*0f60*/  STS [R6+0xc70], R31 ;  /* 0x000c701f06007388 */ /* 0x0001e60000000800 */
[----:B0-----:R-:W-:Y:S01]  /*0f70*/  LOP3.LUT R31, R22, 0x80808080, R25, 0x6, !PT ;  /* 0x80808080161f7812 */ /* 0x001fe200078e0619 */
[----:B------:R-:W-:Y:S01]  /*0f80*/  IMAD.WIDE.U32 R24, R24, 0xd2, R18 ;  /* 0x000000d218187825 */ /* 0x000fe200078e0012 */
[----:B------:R-:W-:-:S02]  /*0f90*/  LOP3.LUT R22, R22, 0x7f7f7f7f, R27, 0x60, !PT ;  /* 0x7f7f7f7f16167812 */ /* 0x000fc400078e601b */
[----:B------:R-:W-:-:S05]  /*0fa0*/  IADD3 R26, P1, PT, R8, R24, RZ ;  /* 0x00000018081a7210 */ /* 0x000fca0007f3e0ff */
[--C-:B------:R-:W-:Y:S01]  /*0fb0*/  IMAD.X R27, RZ, RZ, R25.reuse, P1 ;  /* 0x000000ffff1b7224 */ /* 0x100fe200008e0619 */
[----:B------:R-:W-:Y:S02]  /*0fc0*/  LOP3.LUT R29, R12, R29, RZ, 0xfc, !PT ;  /* 0x0000001d0c1d7212 */ /* 0x000fe400078efcff */
[----:B------:R-:W-:Y:S02]  /*0fd0*/  IADD3 R24, P0, PT, R14, R24, RZ ;  /* 0x000000180e187210 */ /* 0x000fe40007f1e0ff */
[----:B------:R-:W4:Y:S01]  /*0fe0*/  LDG.E.U16.CONSTANT R12, desc[UR12][R26.64+0x80] ;  /* 0x0000800c1a0c7981 */ /* 0x000f22000c1e9500 */
[----:B------:R-:W-:Y:S02]  /*0ff0*/  IMAD R37, R37, 0x10000, R32 ;  /* 0x0001000025257824 */ /* 0x000fe400078e0220 */
[----:B------:R-:W-:Y:S01]  /*1000*/  IMAD.X R25, RZ, RZ, R25, P0 ;  /* 0x000000ffff197224 */ /* 0x000fe200000e0619 */
[----:B------:R-:W-:Y:S01]  /*1010*/  LOP3.LUT R31, R31, R22, RZ, 0xfc, !PT ;  /* 0x000000161f1f7212 */ /* 0x000fe200078efcff */
[----:B------:R-:W4:Y:S01]  /*1020*/  LDG.E.U16.CONSTANT R27, desc[UR12][R26.64+0x82] ;  /* 0x0000820c1a1b7981 */ /* 0x000f22000c1e9500 */
[----:B------:R-:W-:Y:S01]  /*1030*/  IMAD R20, R35, 0x10000, R20 ;  /* 0x0001000023147824 */ /* 0x000fe200078e0214 */
[----:B------:R-:W-:-:S02]  /*1040*/  SHF.R.S32.HI R22, RZ, R2, R37 ;  /* 0x00000002ff167219 */ /* 0x000fc40000011425 */
[----:B------:R-:W4:Y:S02]  /*1050*/  LDG.E.U16.CONSTANT R34, desc[UR12][R24.64] ;  /* 0x0000000c18227981 */ /* 0x000f24000c1e9500 */
[----:B------:R-:W-:Y:S02]  /*1060*/  SHF.R.U32.HI R8, RZ, 0x4, R20 ;  /* 0x00000004ff087819 */ /* 0x000fe40000011614 */
[----:B------:R0:W-:Y:S01]  /*1070*/  STS [R6+0xc30], R33 ;  /* 0x000c302106007388 */ /* 0x0001e20000000800 */
[----:B------:R-:W-:-:S03]  /*1080*/  LOP3.LUT R35, R22, 0x30303030, RZ, 0xc0, !PT ;  /* 0x3030303016237812 */ /* 0x000fc600078ec0ff */
[----:B------:R1:W4:Y:S01]  /*1090*/  LDG.E.U16.CONSTANT R25, desc[UR12][R24.64+0x2] ;  /* 0x0000020c18197981 */ /* 0x000322000c1e9500 */
[----:B0-----:R-:W-:-:S05]  /*10a0*/  LOP3.LUT R33, R3, 0x1f, RZ, 0xc0, !PT ;  /* 0x0000001f03217812 */ /* 0x001fca00078ec0ff */
[----:B------:R-:W-:Y:S01]  /*10b0*/  IMAD R33, R33, R4, RZ ;  /* 0x0000000421217224 */ /* 0x000fe200078e02ff */
[----:B-1----:R-:W-:Y:S02]  /*10c0*/  LOP3.LUT R24, R35, 0xf0f0f0f, R8, 0xf8, !PT ;  /* 0x0f0f0f0f23187812 */ /* 0x002fe400078ef808 */
[----:B------:R-:W-:Y:S02]  /*10d0*/  LOP3.LUT R35, R10, 0x1f, RZ, 0xc0, !PT ;  /* 0x0000001f0a237812 */ /* 0x000fe400078ec0ff */
[----:B------:R-:W-:Y:S01]  /*10e0*/  LOP3.LUT R8, R3, 0x3, RZ, 0xc0, !PT ;  /* 0x0000000303087812 */ /* 0x000fe200078ec0ff */
[----:B------:R-:W-:-:S03]  /*10f0*/  IMAD.WIDE.U32 R32, R33, 0xd2, R18 ;  /* 0x000000d221207825 */ /* 0x000fc600078e0012 */
[C---:B------:R-:W-:Y:S01]  /*1100*/  LEA.HI R37, R35.reuse, R8, RZ, 0x1d ;  /* 0x0000000823257211 */ /* 0x040fe200078fe8ff */
[----:B------:R-:W-:Y:S02]  /*1110*/  IMAD R8, R35, R4, RZ ;  /* 0x0000000423087224 */ /* 0x000fe400078e02ff */
[----:B------:R-:W-:Y:S01]  /*1120*/  IMAD.SHL.U32 R26, R3, 0x4, RZ ;  /* 0x00000004031a7824 */ /* 0x000fe200078e00ff */
[----:B------:R0:W4:Y:S01]  /*1130*/  LDG.E.U16.CONSTANT R32, desc[UR12][R32.64+0xd0] ;  /* 0x0000d00c20207981 */ /* 0x000122000c1e9500 */
[----:B------:R-:W-:-:S03]  /*1140*/  IMAD.WIDE.U32 R18, R8, 0xd2, R18 ;  /* 0x000000d208127825 */ /* 0x000fc600078e0012 */
[----:B0-----:R-:W-:-:S04]  /*1150*/  LOP3.LUT R33, R26, 0xc, RZ, 0xc0, !PT ;  /* 0x0000000c1a217812 */ /* 0x001fc800078ec0ff */
[----:B------:R-:W-:-:S05]  /*1160*/  IADD3 R18, P0, PT, R33, R18, RZ ;  /* 0x0000001221127210 */ /* 0x000fca0007f1e0ff */
[----:B------:R-:W-:-:S05]  /*1170*/  IMAD.X R19, RZ, RZ, R19, P0 ;  /* 0x000000ffff137224 */ /* 0x000fca00000e0613 */
[----:B------:R-:W4:Y:S04]  /*1180*/  LDG.E.U16.CONSTANT R26, desc[UR12][R18.64+0xc0] ;  /* 0x0000c00c121a7981 */ /* 0x000f28000c1e9500 */
[----:B------:R0:W4:Y:S01]  /*1190*/  LDG.E.U16.CONSTANT R33, desc[UR12][R18.64+0xc2] ;  /* 0x0000c20c12217981 */ /* 0x000122000c1e9500 */
[----:B------:R-:W-:Y:S02]  /*11a0*/  IMAD.SHL.U32 R22, R22, 0x10, RZ ;  /* 0x0000001016167824 */ /* 0x000fe400078e00ff */
[----:B------:R-:W-:-:S03]  /*11b0*/  IMAD.SHL.U32 R10, R10, 0x4, RZ ;  /* 0x000000040a0a7824 */ /* 0x000fc600078e00ff */
[----:B------:R-:W-:-:S04]  /*11c0*/  LOP3.LUT R35, R22, 0x30303030, RZ, 0xc0, !PT ;  /* 0x3030303016237812 */ /* 0x000fc800078ec0ff */
[----:B------:R-:W-:Y:S01]  /*11d0*/  LOP3.LUT R22, R35, 0xf0f0f0f, R20, 0xf8, !PT ;  /* 0x0f0f0f0f23167812 */ /* 0x000fe200078ef814 */
[----:B------:R-:W-:Y:S01]  /*11e0*/  VIADD R35, R24, 0x60606060 ;  /* 0x6060606018237836 */ /* 0x000fe20000000000 */
[----:B------:R-:W-:-:S04]  /*11f0*/  LOP3.LUT R10, R10, 0x7c, RZ, 0xc0, !PT ;  /* 0x0000007c0a0a7812 */ /* 0x000fc800078ec0ff */
[----:B------:R-:W-:Y:S01]  /*1200*/  LOP3.LUT R20, R24, 0x20202020, R35, 0x18, !PT ;  /* 0x2020202018147812 */ /* 0x000fe200078e1823 */
[----:B------:R-:W-:Y:S01]  /*1210*/  IMAD.IADD R10, R10, 0x1, R37 ;  /* 0x000000010a0a7824 */ /* 0x000fe200078e0225 */
[----:B------:R-:W-:Y:S01]  /*1220*/  PRMT R24, R24, 0xba98, RZ ;  /* 0x0000ba9818187816 */ /* 0x000fe200000000ff */
[----:B0-----:R-:W-:Y:S01]  /*1230*/  VIADD R19, R22, 0x60606060 ;  /* 0x6060606016137836 */ /* 0x001fe20000000000 */
[----:B------:R-:W-:-:S04]  /*1240*/  PRMT R37, R20, 0xba98, RZ ;  /* 0x0000ba9814257816 */ /* 0x000fc800000000ff */
[C---:B------:R-:W-:Y:S02]  /*1250*/  LOP3.LUT R20, R37.reuse, 0x80808080, R35, 0x6, !PT ;  /* 0x8080808025147812 */ /* 0x040fe400078e0623 */
[----:B------:R-:W-:Y:S02]  /*1260*/  LOP3.LUT R35, R37, 0x7f7f7f7f, R24, 0x60, !PT ;  /* 0x7f7f7f7f25237812 */ /* 0x000fe400078e6018 */
[----:B------:R-:W-:Y:S01]  /*1270*/  LOP3.LUT R18, R22, 0x20202020, R19, 0x18, !PT ;  /* 0x2020202016127812 */ /* 0x000fe200078e1813 */
[----:B------:R0:W-:Y:S03]  /*1280*/  STS [R6+0x1080], R29 ;  /* 0x0010801d06007388 */ /* 0x0001e60000000800 */
[----:B------:R-:W-:Y:S02]  /*1290*/  PRMT R18, R18, 0xba98, RZ ;  /* 0x0000ba9812127816 */ /* 0x000fe400000000ff */
[----:B0-----:R-:W-:-:S02]  /*12a0*/  PRMT R29, R22, 0xba98, RZ ;  /* 0x0000ba98161d7816 */ /* 0x001fc400000000ff */
[C---:B------:R-:W-:Y:S02]  /*12b0*/  LOP3.LUT R19, R18.reuse, 0x80808080, R19, 0x6, !PT ;  /* 0x8080808012137812 */ /* 0x040fe400078e0613 */
[----:B------:R-:W-:Y:S02]  /*12c0*/  LOP3.LUT R22, R18, 0x7f7f7f7f, R29, 0x60, !PT ;  /* 0x7f7f7f7f12167812 */ /* 0x000fe400078e601d */
[----:B------:R-:W-:Y:S01]  /*12d0*/  LOP3.LUT R35, R20, R35, RZ, 0xfc, !PT ;  /* 0x0000002314237212 */ /* 0x000fe200078efcff */
[----:B------:R-:W0:Y:S01]  /*12e0*/  S2UR UR8, SR_CgaCtaId ;  /* 0x00000000000879c3 */ /* 0x000e220000008800 */
[----:B------:R-:W-:Y:S02]  /*12f0*/  UIADD3 UR6, UPT, UPT, UR5, 0x2104, URZ ;  /* 0x0000210405067890 */ /* 0x000fe4000fffe0ff */
[----:B------:R-:W-:Y:S02]  /*1300*/  UIADD3 UR7, UPT, UPT, UR7, 0x2080, URZ ;  /* 0x0000208007077890 */ /* 0x000fe4000fffe0ff */
[----:B------:R-:W-:Y:S01]  /*1310*/  ULEA UR6, UR9, UR6, 0x18 ;  /* 0x0000000609067291 */ /* 0x000fe2000f8ec0ff */
[----:B------:R-:W-:Y:S05]  /*1320*/  STS [R6+0x1040], R31 ;  /* 0x0010401f06007388 */ /* 0x000fea0000000800 */
[----:B------:R-:W-:Y:S01]  /*1330*/  LEA R10, R10, UR6, 0x2 ;  /* 0x000000060a0a7c11 */ /* 0x000fe2000f8e10ff */
[----:B------:R-:W-:Y:S01]  /*1340*/  STS [R6+0x1490], R35 ;  /* 0x0014902306007388 */ /* 0x000fe20000000800 */
[----:B0-----:R-:W-:-:S02]  /*1350*/  ULEA UR8, UR8, UR7, 0x18 ;  /* 0x0000000708087291 */ /* 0x001fc4000f8ec0ff */
[----:B------:R-:W-:Y:S02]  /*1360*/  USHF.R.S32.HI UR10, URZ, 0x1f, UR11 ;  /* 0x0000001fff0a7899 */ /* 0x000fe4000801140b */
[----:B------:R-:W-:Y:S01]  /*1370*/  UIADD3 UR7, UPT, UPT, UR5, 0x2314, URZ ;  /* 0x0000231405077890 */ /* 0x000fe2000fffe0ff */
[----:B--2---:R-:W-:Y:S02]  /*1380*/  IMAD R15, R28, 0x10000, R15 ;  /* 0x000100001c0f7824 */ /* 0x004fe400078e020f */
[----:B---3--:R-:W-:-:S05]  /*1390*/  IMAD R37, R36, 0x10000, R30 ;  /* 0x0001000024257824 */ /* 0x008fca00078e021e */
[----:B------:R-:W-:Y:S02]  /*13a0*/  SHF.R.S32.HI R37, RZ, R2, R37 ;  /* 0x00000002ff257219 */ /* 0x000fe40000011425 */
[----:B------:R-:W-:Y:S02]  /*13b0*/  SHF.R.U32.HI R18, RZ, 0x4, R15 ;  /* 0x00000004ff127819 */ /* 0x000fe4000001160f */
[C---:B------:R-:W-:Y:S01]  /*13c0*/  LOP3.LUT R29, R37.reuse, 0x30303030, RZ, 0xc0, !PT ;  /* 0x30303030251d7812 */ /* 0x040fe200078ec0ff */
[----:B------:R-:W-:-:S03]  /*13d0*/  IMAD.SHL.U32 R37, R37, 0x10, RZ ;  /* 0x0000001025257824 */ /* 0x000fc600078e00ff */
[----:B------:R-:W-:Y:S02]  /*13e0*/  LOP3.LUT R18, R29, 0xf0f0f0f, R18, 0xf8, !PT ;  /* 0x0f0f0f0f1d127812 */ /* 0x000fe400078ef812 */
[----:B------:R-:W-:Y:S02]  /*13f0*/  LOP3.LUT R20, R37, 0x30303030, RZ, 0xc0, !PT ;  /* 0x3030303025147812 */ /* 0x000fe400078ec0ff */
[----:B------:R-:W-:Y:S01]  /*1400*/  LOP3.LUT R29, R19, R22, RZ, 0xfc, !PT ;  /* 0x00000016131d7212 */ /* 0x000fe200078efcff */
[----:B------:R-:W-:Y:S01]  /*1410*/  VIADD R19, R18, 0x60606060 ;  /* 0x6060606012137836 */ /* 0x000fe20000000000 */
[----:B------:R-:W-:-:S04]  /*1420*/  LOP3.LUT R15, R20, 0xf0f0f0f, R15, 0xf8, !PT ;  /* 0x0f0f0f0f140f7812 */ /* 0x000fc800078ef80f */
[C-C-:B------:R-:W-:Y:S01]  /*1430*/  LOP3.LUT R22, R18.reuse, 0x20202020, R19.reuse, 0x18, !PT ;  /* 0x2020202012167812 */ /* 0x140fe200078e1813 */
[C---:B------:R-:W-:Y:S01]  /*1440*/  VIADD R20, R15.reuse, 0x60606060 ;  /* 0x606060600f147836 */ /* 0x040fe20000000000 */
[----:B------:R-:W-:Y:S02]  /*1450*/  PRMT R37, R18, 0xba98, RZ ;  /* 0x0000ba9812257816 */ /* 0x000fe400000000ff */
[----:B------:R-:W-:Y:S02]  /*1460*/  PRMT R22, R22, 0xba98, RZ ;  /* 0x0000ba9816167816 */ /* 0x000fe400000000ff */
[----:B------:R-:W-:Y:S02]  /*1470*/  LOP3.LUT R18, R15, 0x20202020, R20, 0x18, !PT ;  /* 0x202020200f127812 */ /* 0x000fe400078e1814 */
[----:B------:R-:W-:Y:S02]  /*1480*/  LOP3.LUT R24, R22, 0x80808080, R19, 0x6, !PT ;  /* 0x8080808016187812 */ /* 0x000fe400078e0613 */
[----:B------:R-:W-:-:S04]  /*1490*/  PRMT R19, R18, 0xba98, RZ ;  /* 0x0000ba9812137816 */ /* 0x000fc800000000ff */
[----:B------:R-:W-:Y:S01]  /*14a0*/  LOP3.LUT R20, R19, 0x80808080, R20, 0x6, !PT ;  /* 0x8080808013147812 */ /* 0x000fe200078e0614 */
[----:B----4-:R-:W-:Y:S01]  /*14b0*/  IMAD R27, R27, 0x10000, R12 ;  /* 0x000100001b1b7824 */ /* 0x010fe200078e020c */
[----:B------:R-:W-:-:S04]  /*14c0*/  PRMT R12, R15, 0xba98, RZ ;  /* 0x0000ba980f0c7816 */ /* 0x000fc800000000ff */
[----:B------:R-:W-:Y:S02]  /*14d0*/  SHF.R.S32.HI R27, RZ, R2, R27 ;  /* 0x00000002ff1b7219 */ /* 0x000fe4000001141b */
[----:B------:R-:W-:-:S03]  /*14e0*/  LOP3.LUT R19, R19, 0x7f7f7f7f, R12, 0x60, !PT ;  /* 0x7f7f7f7f13137812 */ /* 0x000fc600078e600c */
[----:B------:R-:W-:Y:S02]  /*14f0*/  IMAD.SHL.U32 R12, R27, 0x10, RZ ;  /* 0x000000101b0c7824 */ /* 0x000fe400078e00ff */
[----:B------:R-:W-:Y:S01]  /*1500*/  IMAD R25, R25, 0x10000, R34 ;  /* 0x0001000019197824 */ /* 0x000fe200078e0222 */
[----:B------:R-:W-:Y:S02]  /*1510*/  LOP3.LUT R27, R27, 0x30303030, RZ, 0xc0, !PT ;  /* 0x303030301b1b7812 */ /* 0x000fe400078ec0ff */
[----:B------:R-:W-:Y:S02]  /*1520*/  LOP3.LUT R12, R12, 0x30303030, RZ, 0xc0, !PT ;  /* 0x303030300c0c7812 */ /* 0x000fe400078ec0ff */
[--C-:B------:R-:W-:Y:S02]  /*1530*/  SHF.R.U32.HI R2, RZ, 0x4, R25.reuse ;  /* 0x00000004ff027819 */ /* 0x100fe40000011619 */
[----:B------:R-:W-:Y:S02]  /*1540*/  LOP3.LUT R12, R12, 0xf0f0f0f, R25, 0xf8, !PT ;  /* 0x0f0f0f0f0c0c7812 */ /* 0x000fe400078ef819 */
[----:B------:R-:W-:-:S03]  /*1550*/  LOP3.LUT R27, R27, 0xf0f0f0f, R2, 0xf8, !PT ;  /* 0x0f0f0f0f1b1b7812 */ /* 0x000fc600078ef802 */
[----:B------:R-:W-:Y:S02]  /*1560*/  VIADD R15, R12, 0x60606060 ;  /* 0x606060600c0f7836 */ /* 0x000fe40000000000 */
[C---:B------:R-:W-:Y:S01]  /*1570*/  VIADD R18, R27.reuse, 0x60606060 ;  /* 0x606060601b127836 */ /* 0x040fe20000000000 */
[----:B------:R-:W-:Y:S02]  /*1580*/  LOP3.LUT R19, R20, R19, RZ, 0xfc, !PT ;  /* 0x0000001314137212 */ /* 0x000fe400078efcff */
[----:B------:R-:W-:Y:S02]  /*1590*/  LOP3.LUT R2, R12, 0x20202020, R15, 0x18, !PT ;  /* 0x202020200c027812 */ /* 0x000fe400078e180f */
[----:B------:R-:W-:Y:S01]  /*15a0*/  LOP3.LUT R20, R27, 0x20202020, R18, 0x18, !PT ;  /* 0x202020201b147812 */ /* 0x000fe200078e1812 */
[----:B------:R0:W-:Y:S01]  /*15b0*/  STS [R6+0x1450], R29 ;  /* 0x0014501d06007388 */ /* 0x0001e20000000800 */
[----:B------:R-:W-:Y:S02]  /*15c0*/  PRMT R2, R2, 0xba98, RZ ;  /* 0x0000ba9802027816 */ /* 0x000fe400000000ff */
[----:B------:R-:W-:-:S02]  /*15d0*/  PRMT R25, R12, 0xba98, RZ ;  /* 0x0000ba980c197816 */ /* 0x000fc400000000ff */
[----:B------:R-:W-:Y:S02]  /*15e0*/  LOP3.LUT R15, R2, 0x80808080, R15, 0x6, !PT ;  /* 0x80808080020f7812 */ /* 0x000fe400078e060f */
[----:B0-----:R-:W-:Y:S02]  /*15f0*/  PRMT R29, R20, 0xba98, RZ ;  /* 0x0000ba98141d7816 */ /* 0x001fe400000000ff */
[----:B------:R-:W-:Y:S02]  /*1600*/  PRMT R20, R27, 0xba98, RZ ;  /* 0x0000ba981b147816 */ /* 0x000fe400000000ff */
[C---:B------:R-:W-:Y:S02]  /*1610*/  LOP3.LUT R18, R29.reuse, 0x80808080, R18, 0x6, !PT ;  /* 0x808080801d127812 */ /* 0x040fe400078e0612 */
[----:B------:R-:W-:Y:S02]  /*1620*/  LOP3.LUT R37, R22, 0x7f7f7f7f, R37, 0x60, !PT ;  /* 0x7f7f7f7f16257812 */ /* 0x000fe400078e6025 */
[----:B------:R-:W-:-:S02]  /*1630*/  LOP3.LUT R29, R29, 0x7f7f7f7f, R20, 0x60, !PT ;  /* 0x7f7f7f7f1d1d7812 */ /* 0x000fc400078e6014 */
[----:B------:R-:W-:Y:S01]  /*1640*/  LOP3.LUT R2, R2, 0x7f7f7f7f, R25, 0x60, !PT ;  /* 0x7f7f7f7f02027812 */ /* 0x000fe200078e6019 */
[----:B------:R-:W-:Y:S01]  /*1650*/  HADD2.F32 R25, -RZ, R32.H0_H0 ;  /* 0x20000020ff197230 */ /* 0x000fe20000004100 */
[----:B------:R-:W-:Y:S02]  /*1660*/  LOP3.LUT R37, R24, R37, RZ, 0xfc, !PT ;  /* 0x0000002518257212 */ /* 0x000fe400078efcff */
[----:B------:R-:W-:Y:S02]  /*1670*/  LOP3.LUT R29, R18, R29, RZ, 0xfc, !PT ;  /* 0x0000001d121d7212 */ /* 0x000fe400078efcff */
[----:B------:R-:W-:Y:S02]  /*1680*/  LOP3.LUT R15, R15, R2, RZ, 0xfc, !PT ;  /* 0x000000020f0f7212 */ /* 0x000fe400078efcff */
[----:B------:R-:W-:Y:S01]  /*1690*/  LOP3.LUT R18, R23, 0x1c, RZ, 0xc0, !PT ;  /* 0x0000001c17127812 */ /* 0x000fe200078ec0ff */
[----:B------:R-:W-:Y:S01]  /*16a0*/  IMAD R33, R33, 0x10000, R26 ;  /* 0x0001000021217824 */ /* 0x000fe200078e021a */
[----:B------:R-:W-:Y:S02]  /*16b0*/  STS [R6+0x18a0], R37 ;  /* 0x0018a02506007388 */ /* 0x000fe40000000800 */
[----:B------:R-:W-:-:S02]  /*16c0*/  IADD3 R18, P0, PT, R18, UR16, RZ ;  /* 0x0000001012127c10 */ /* 0x000fc4000ff1e0ff */
[----:B------:R0:W-:Y:S04]  /*16d0*/  STS [R6+0x1860], R19 ;  /* 0x0018601306007388 */ /* 0x0001e80000000800 */
[----:B------:R-:W-:Y:S04]  /*16e0*/  STS [R6+0x1cb0], R29 ;  /* 0x001cb01d06007388 */ /* 0x000fe80000000800 */
[----:B------:R-:W-:Y:S04]  /*16f0*/  STS [R6+0x1c70], R15 ;  /* 0x001c700f06007388 */ /* 0x000fe80000000800 */
[----:B------:R1:W-:Y:S04]  /*1700*/  STS [R14+UR8], R25 ;  /* 0x000000190e007988 */ /* 0x0003e80008000808 */
[----:B------:R2:W-:Y:S01]  /*1710*/  STS [R10], R33 ;  /* 0x000000210a007388 */ /* 0x0005e20000000800 */
[----:B0-----:R-:W-:Y:S01]  /*1720*/  IMAD.X R19, RZ, RZ, UR17, P0 ;  /* 0x00000011ff137e24 */ /* 0x001fe200080e06ff */
[----:B------:R-:W-:-:S02]  /*1730*/  ISETP.GT.AND P0, PT, R21, RZ, PT ;  /* 0x000000ff1500720c */ /* 0x000fc40003f04270 */
[----:B-1----:R-:W-:Y:S01]  /*1740*/  SHF.R.U32.HI R14, RZ, 0x3, R3 ;  /* 0x00000003ff0e7819 */ /* 0x002fe20000011603 */
[----:B------:R-:W-:Y:S01]  /*1750*/  UIADD3 UR5, UPT, UPT, UR5, 0x2514, URZ ;  /* 0x0000251405057890 */ /* 0x000fe2000fffe0ff */
[----:B------:R-:W-:Y:S01]  /*1760*/  IMAD.SHL.U32 R12, R13, 0x80, RZ ;  /* 0x000000800d0c7824 */ /* 0x000fe200078e00ff */
[----:B------:R-:W-:Y:S02]  /*1770*/  ULEA.HI UR10, UR10, UR11, URZ, 0x5 ;  /* 0x0000000b0a0a7291 */ /* 0x000fe4000f8f28ff */
[----:B------:R-:W-:Y:S02]  /*1780*/  IMAD.IADD R25, R23, 0x1, R14 ;  /* 0x0000000117197824 */ /* 0x000fe400078e020e */
[----:B------:R-:W-:Y:S01]  /*1790*/  IMAD.SHL.U32 R13, R13, 0x10, RZ ;  /* 0x000000100d0d7824 */ /* 0x000fe200078e00ff */
[----:B------:R-:W-:Y:S02]  /*17a0*/  ULEA UR7, UR9, UR7, 0x18 ;  /* 0x0000000709077291 */ /* 0x000fe4000f8ec0ff */
[----:B------:R-:W-:Y:S01]  /*17b0*/  ULEA UR5, UR9, UR5, 0x18 ;  /* 0x0000000509057291 */ /* 0x000fe2000f8ec0ff */
[----:B------:R-:W-:Y:S01]  /*17c0*/  LEA R25, R25, UR6, 0x2 ;  /* 0x0000000619197c11 */ /* 0x000fe2000f8e10ff */
[----:B------:R-:W-:Y:S01]  /*17d0*/  USHF.R.S32.HI UR10, URZ, 0x5, UR10 ;  /* 0x00000005ff0a7899 */ /* 0x000fe2000801140a */
[----:B------:R-:W-:Y:S01]  /*17e0*/  IMAD.MOV.U32 R2, RZ, RZ, RZ ;  /* 0x000000ffff027224 */ /* 0x000fe200078e00ff */
[----:B------:R-:W-:-:S02]  /*17f0*/  ISETP.NE.AND P2, PT, R4, 0x1, PT ;  /* 0x000000010400780c */ /* 0x000fc40003f45270 */
[--C-:B------:R-:W-:Y:S02]  /*1800*/  LOP3.LUT R15, R12, 0x7c, R23.reuse, 0xf8, !PT ;  /* 0x0000007c0c0f7812 */ /* 0x100fe400078ef817 */
[----:B------:R-:W-:Y:S01]  /*1810*/  LOP3.LUT R24, R13, 0xc, R23, 0xf8, !PT ;  /* 0x0000000c0d187812 */ /* 0x000fe200078ef817 */
[----:B--2---:R-:W-:Y:S08]  /*1820*/  @!P0 BRA `(.L_x_276) ;  /* 0x00000014003c8947 */ /* 0x004ff00003800000 */
[----:B------:R-:W0:Y:S01]  /*1830*/  LDC R27, c[0x0][0x3c8] ;  /* 0x0000f200ff1b7b82 */ /* 0x000e220000000800 */
[----:B------:R-:W1:Y:S01]  /*1840*/  LDCU UR6, c[0x0][0x3bc] ;  /* 0x00007780ff0677ac */ /* 0x000e620008000800 */
[----:B------:R-:W-:Y:S02]  /*1850*/  LOP3.LUT R28, R3, 0x3, RZ, 0xc0, !PT ;  /* 0x00000003031c7812 */ /* 0x000fe400078ec0ff */
[----:B0-----:R-:W-:-:S04]  /*1860*/  IABS R29, R27 ;  /* 0x0000001b001d7213 */ /* 0x001fc80000000000 */
[----:B------:R-:W0:Y:S08]  /*1870*/  I2F.RP R2, R29 ;  /* 0x0000001d00027306 */ /* 0x000e300000209400 */
[----:B0-----:R-:W0:Y:S02]  /*1880*/  MUFU.RCP R2, R2 ;  /* 0x0000000200027308 */ /* 0x001e240000001000 */
[----:B0-----:R-:W-:-:S06]  /*1890*/  VIADD R22, R2, 0xffffffe ;  /* 0x0ffffffe02167836 */ /* 0x001fcc0000000000 */
[----:B------:R0:W2:Y:S02]  /*18a0*/  F2I.FTZ.U32.TRUNC.NTZ R23, R22 ;  /* 0x0000001600177305 */ /* 0x0000a4000021f000 */
[----:B0-----:R-:W-:Y:S02]  /*18b0*/  IMAD.MOV.U32 R22, RZ, RZ, RZ ;  /* 0x000000ffff167224 */ /* 0x001fe400078e00ff */
[----:B--2---:R-:W-:-:S04]  /*18c0*/  IMAD.MOV R20, RZ, RZ, -R23 ;  /* 0x000000ffff147224 */ /* 0x004fc800078e0a17 */
[----:B------:R-:W-:Y:S01]  /*18d0*/  IMAD R31, R20, R29, RZ ;  /* 0x0000001d141f7224 */ /* 0x000fe200078e02ff */
[----:B-----5:R-:W-:-:S03]  /*18e0*/  IABS R20, R0 ;  /* 0x0000000000147213 */ /* 0x020fc60000000000 */
[----:B------:R-:W-:-:S06]  /*18f0*/  IMAD.HI.U32 R23, R23, R31, R22 ;  /* 0x0000001f17177227 */ /* 0x000fcc00078e0016 */
[----:B------:R-:W-:-:S04]  /*1900*/  IMAD.HI.U32 R23, R23, R20, RZ ;  /* 0x0000001417177227 */ /* 0x000fc800078e00ff */
[----:B------:R-:W-:-:S04]  /*1910*/  IMAD.MOV R2, RZ, RZ, -R23 ;  /* 0x000000ffff027224 */ /* 0x000fc800078e0a17 */
[----:B------:R-:W-:-:S05]  /*1920*/  IMAD R2, R29, R2, R20 ;  /* 0x000000021d027224 */ /* 0x000fca00078e0214 */
[----:B------:R-:W-:-:S13]  /*1930*/  ISETP.GT.U32.AND P3, PT, R29, R2, PT ;  /* 0x000000021d00720c */ /* 0x000fda0003f64070 */
[----:B------:R-:W-:Y:S02]  /*1940*/  @!P3 IMAD.IADD R2, R2, 0x1, -R29 ;  /* 0x000000010202b824 */ /* 0x000fe400078e0a1d */
[----:B------:R-:W-:Y:S01]  /*1950*/  @!P3 VIADD R23, R23, 0x1 ;  /* 0x000000011717b836 */ /* 0x000fe20000000000 */
[----:B------:R-:W-:Y:S02]  /*1960*/  ISETP.NE.AND P3, PT, R27, RZ, PT ;  /* 0x000000ff1b00720c */ /* 0x000fe40003f65270 */
[----:B------:R-:W-:Y:S02]  /*1970*/  ISETP.GE.U32.AND P0, PT, R2, R29, PT ;  /* 0x0000001d0200720c */ /* 0x000fe40003f06070 */
[----:B------:R-:W-:-:S04]  /*1980*/  LOP3.LUT R2, R0, R27, RZ, 0x3c, !PT ;  /* 0x0000001b00027212 */ /* 0x000fc800078e3cff */
[----:B------:R-:W-:-:S07]  /*1990*/  ISETP.GE.AND P1, PT, R2, RZ, PT ;  /* 0x000000ff0200720c */ /* 0x000fce0003f26270 */
        /* <DEDUP_REMOVED lines=15> */
[----:B------:R-:W3:Y:S01]  /*1a90*/  @!P1 LDG.E.U16.CONSTANT R22, desc[UR12][R22.64] ;  /* 0x0000000c16169981 */ /* 0x000ee2000c1e9500 */
[----:B------:R-:W-:-:S04]  /*1aa0*/  IMAD.U32 R30, RZ, RZ, UR14 ;  /* 0x0000000eff1e7e24 */ /* 0x000fc8000f8e00ff */
[----:B------:R-:W-:Y:S01]  /*1ab0*/  IMAD R30, R3, 0x104, R30 ;  /* 0x00000104031e7824 */ /* 0x000fe200078e021e */
[----:B--2---:R-:W-:Y:S01]  /*1ac0*/  @!P3 STS [R15+UR7], R26 ;  /* 0x0000001a0f00b988 */ /* 0x004fe20008000807 */
[----:B---3--:R-:W-:-:S05]  /*1ad0*/  @!P1 HADD2.F32 R31, -RZ, R22.H0_H0 ;  /* 0x20000016ff1f9230 */ /* 0x008fca0000004100 */
[----:B------:R-:W-:Y:S01]  /*1ae0*/  @!P1 STS [R24+UR5], R31 ;  /* 0x0000001f18009988 */ /* 0x000fe20008000805 */
[----:B------:R-:W-:Y:S06]  /*1af0*/  BAR.SYNC.DEFER_BLOCKING 0x0 ;  /* 0x0000000000007b1d */ /* 0x000fec0000010000 */
[----:B------:R-:W-:Y:S04]  /*1b00*/  LDS R2, [R30] ;  /* 0x000000001e027984 */ /* 0x000fe80000000800 */
[----:B------:R-:W0:Y:S04]  /*1b10*/  LDS R33, [R12+UR7] ;  /* 0x000000070c217984 */ /* 0x000e280008000800 */
[----:B------:R-:W-:Y:S04]  /*1b20*/  LDS R32, [R12+UR7+0x4] ;  /* 0x000004070c207984 */ /* 0x000fe80008000800 */
[----:B------:R-:W1:Y:S04]  /*1b30*/  LDS R22, [R30+0x4] ;  /* 0x000004001e167984 */ /* 0x000e680000000800 */
[----:B------:R-:W-:Y:S04]  /*1b40*/  LDS R27, [R30+0x8] ;  /* 0x000008001e1b7984 */ /* 0x000fe80000000800 */
[----:B------:R-:W2:Y:S04]  /*1b50*/  LDS R20, [R12+UR7+0x8] ;  /* 0x000008070c147984 */ /* 0x000ea80008000800 */
[----:B------:R-:W-:Y:S04]  /*1b60*/  LDS R23, [R30+0x10] ;  /* 0x000010001e177984 */ /* 0x000fe80000000800 */
[----:B------:R-:W-:Y:S04]  /*1b70*/  LDS R26, [R12+UR7+0x14] ;  /* 0x000014070c1a7984 */ /* 0x000fe80008000800 */
[----:B------:R-:W-:Y:S04]  /*1b80*/  LDS R31, [R12+UR7+0xc] ;  /* 0x00000c070c1f7984 */ /* 0x000fe80008000800 */
[----:B------:R-:W-:Y:S04]  /*1b90*/  LDS R35, [R12+UR7+0x20] ;  /* 0x000020070c237984 */ /* 0x000fe80008000800 */
[----:B------:R-:W-:Y:S01]  /*1ba0*/  LDS R34, [R12+UR7+0x28] ;  /* 0x000028070c227984 */ /* 0x000fe20008000800 */
[----:B0-----:R-:W-:-:S03]  /*1bb0*/  IDP.4A.S8.S8 R33, R2, R33, RZ ;  /* 0x0000002102217226 */ /* 0x001fc600000006ff */
[----:B------:R-:W0:Y:S01]  /*1bc0*/  LDS R2, [R12+UR7+0x10] ;  /* 0x000010070c027984 */ /* 0x000e220008000800 */
[----:B-1----:R-:W-:-:S03]  /*1bd0*/  IDP.4A.S8.S8 R32, R22, R32, R33 ;  /* 0x0000002016207226 */ /* 0x002fc60000000621 */
[----:B------:R-:W1:Y:S04]  /*1be0*/  LDS R33, [R30+0x14] ;  /* 0x000014001e217984 */ /* 0x000e680000000800 */
[----:B------:R-:W3:Y:S01]  /*1bf0*/  LDS R22, [R30+0xc] ;  /* 0x00000c001e167984 */ /* 0x000ee20000000800 */
[----:B--2---:R-:W-:-:S03]  /*1c00*/  IDP.4A.S8.S8 R32, R27, R20, R32 ;  /* 0x000000141b207226 */ /* 0x004fc60000000620 */
[----:B------:R-:W-:Y:S04]  /*1c10*/  LDS R20, [R30+0x18] ;  /* 0x000018001e147984 */ /* 0x000fe80000000800 */
[----:B------:R-:W2:Y:S01]  /*1c20*/  LDS R27, [R12+UR7+0x18] ;  /* 0x000018070c1b7984 */ /* 0x000ea20008000800 */
[----:B0-----:R-:W-:-:S03]  /*1c30*/  IDP.4A.S8.S8 R2, R23, R2, RZ ;  /* 0x0000000217027226 */ /* 0x001fc600000006ff */
[----:B------:R-:W-:Y:S01]  /*1c40*/  LDS R23, [R30+0x24] ;  /* 0x000024001e177984 */ /* 0x000fe20000000800 */
[----:B-1----:R-:W-:-:S03]  /*1c50*/  IDP.4A.S8.S8 R33, R33, R26, R2 ;  /* 0x0000001a21217226 */ /* 0x002fc60000000602 */
[----:B------:R-:W-:Y:S01]  /*1c60*/  LDS R26, [R12+UR7+0x24] ;  /* 0x000024070c1a7984 */ /* 0x000fe20008000800 */
[----:B---3--:R-:W-:-:S03]  /*1c70*/  IDP.4A.S8.S8 R2, R22, R31, R32 ;  /* 0x0000001f16027226 */ /* 0x008fc60000000620 */
[----:B------:R-:W0:Y:S04]  /*1c80*/  LDS R32, [R30+0x20] ;  /* 0x000020001e207984 */ /* 0x000e280000000800 */
[----:B------:R-:W-:Y:S04]  /*1c90*/  LDS R22, [R30+0x1c] ;  /* 0x00001c001e167984 */ /* 0x000fe80000000800 */
[----:B------:R-:W1:Y:S01]  /*1ca0*/  LDS R31, [R12+UR7+0x1c] ;  /* 0x00001c070c1f7984 */ /* 0x000e620008000800 */
[----:B--2---:R-:W-:-:S03]  /*1cb0*/  IDP.4A.S8.S8 R33, R20, R27, R33 ;  /* 0x0000001b14217226 */ /* 0x004fc60000000621 */
[----:B------:R-:W-:Y:S04]  /*1cc0*/  LDS R27, [R30+0x30] ;  /* 0x000030001e1b7984 */ /* 0x000fe80000000800 */
[----:B------:R-:W2:Y:S01]  /*1cd0*/  LDS R20, [R12+UR7+0x30] ;  /* 0x000030070c147984 */ /* 0x000ea20008000800 */
[----:B0-----:R-:W-:-:S03]  /*1ce0*/  IDP.4A.S8.S8 R32, R32, R35, RZ ;  /* 0x0000002320207226 */ /* 0x001fc600000006ff */
[----:B------:R-:W0:Y:S01]  /*1cf0*/  LDS R35, [R30+0x28] ;  /* 0x000028001e237984 */ /* 0x000e220000000800 */
[----:B------:R-:W-:-:S03]  /*1d00*/  IDP.4A.S8.S8 R32, R23, R26, R32 ;  /* 0x0000001a17207226 */ /* 0x000fc60000000620 */
[----:B------:R-:W-:Y:S01]  /*1d10*/  LDS R23, [R30+0x2c] ;  /* 0x00002c001e177984 */ /* 0x000fe20000000800 */
[----:B-1----:R-:W-:-:S03]  /*1d20*/  IDP.4A.S8.S8 R22, R22, R31, R33 ;  /* 0x0000001f16167226 */ /* 0x002fc60000000621 */
[----:B------:R-:W-:Y:S04]  /*1d30*/  LDS R31, [R30+0x34] ;  /* 0x000034001e1f7984 */ /* 0x000fe80000000800 */
[----:B------:R-:W1:Y:S01]  /*1d40*/  LDS R33, [R12+UR7+0x34] ;  /* 0x000034070c217984 */ /* 0x000e620008000800 */
[----:B--2---:R-:W-:-:S03]  /*1d50*/  IDP.4A.S8.S8 R26, R27, R20, RZ ;  /* 0x000000141b1a7226 */ /* 0x004fc600000006ff */
[----:B------:R-:W2:Y:S04]  /*1d60*/  LDS R20, [R12+UR7+0x2c] ;  /* 0x00002c070c147984 */ /* 0x000ea80008000800 */
[----:B------:R-:W-:Y:S01]  /*1d70*/  LDS.U16 R27, [R25] ;  /* 0x00000000191b7984 */ /* 0x000fe20000000400 */
[----:B0-----:R-:W-:-:S03]  /*1d80*/  IDP.4A.S8.S8 R32, R35, R34, R32 ;  /* 0x0000002223207226 */ /* 0x001fc60000000620 */
[----:B------:R-:W-:Y:S04]  /*1d90*/  LDS R35, [R30+0x3c] ;  /* 0x00003c001e237984 */ /* 0x000fe80000000800 */
[----:B------:R-:W-:Y:S01]  /*1da0*/  LDS R34, [R30+0x58] ;  /* 0x000058001e227984 */ /* 0x000fe20000000800 */
[----:B-1----:R-:W-:-:S03]  /*1db0*/  IDP.4A.S8.S8 R26, R31, R33, R26 ;  /* 0x000000211f1a7226 */ /* 0x002fc6000000061a */
[----:B------:R-:W-:Y:S04]  /*1dc0*/  LDS R31, [R30+0x38] ;  /* 0x000038001e1f7984 */ /* 0x000fe80000000800 */
[----:B------:R-:W0:Y:S01]  /*1dd0*/  LDS R33, [R12+UR7+0x38] ;  /* 0x000038070c217984 */ /* 0x000e220008000800 */
[----:B--2---:R-:W-:-:S03]  /*1de0*/  IDP.4A.S8.S8 R20, R23, R20, R32 ;  /* 0x0000001417147226 */ /* 0x004fc60000000620 */
[----:B------:R-:W1:Y:S04]  /*1df0*/  LDS R32, [R12+UR7+0x3c] ;  /* 0x00003c070c207984 */ /* 0x000e680008000800 */
[----:B------:R-:W2:Y:S01]  /*1e00*/  LDS.U16 R23, [R25+0x2] ;  /* 0x0000020019177984 */ /* 0x000ea20000000400 */
[----:B0-----:R-:W-:Y:S01]  /*1e10*/  IDP.4A.S8.S8 R26, R31, R33, R26 ;  /* 0x000000211f1a7226 */ /* 0x001fe2000000061a */
[----:B------:R-:W-:Y:S02]  /*1e20*/  PRMT R31, R27, 0x8880, RZ ;  /* 0x000088801b1f7816 */ /* 0x000fe400000000ff */
[----:B------:R-:W-:Y:S01]  /*1e30*/  LDS R33, [R30+0x44] ;  /* 0x000044001e217984 */ /* 0x000fe20000000800 */
[----:B-1----:R-:W-:Y:S02]  /*1e40*/  IDP.4A.S8.S8 R26, R35, R32, R26 ;  /* 0x00000020231a7226 */ /* 0x002fe4000000061a */
[----:B------:R-:W-:Y:S01]  /*1e50*/  IMAD R31, R2, R31, RZ ;  /* 0x0000001f021f7224 */ /* 0x000fe200078e02ff */
[----:B------:R-:W-:Y:S01]  /*1e60*/  LDS R35, [R12+UR7+0x50] ;  /* 0x000050070c237984 */ /* 0x000fe20008000800 */
[----:B--2---:R-:W-:-:S02]  /*1e70*/  PRMT R32, R23, 0x8880, RZ ;  /* 0x0000888017207816 */ /* 0x004fc400000000ff */
[----:B------:R-:W-:Y:S02]  /*1e80*/  PRMT R2, R27, 0x9991, RZ ;  /* 0x000099911b027816 */ /* 0x000fe400000000ff */
[----:B------:R-:W-:Y:S01]  /*1e90*/  PRMT R27, R23, 0x9991, RZ ;  /* 0x00009991171b7816 */ /* 0x000fe200000000ff */
[----:B------:R-:W-:Y:S02]  /*1ea0*/  IMAD.MOV.U32 R23, RZ, RZ, R32 ;  /* 0x000000ffff177224 */ /* 0x000fe400078e0020 */
[----:B------:R-:W-:Y:S01]  /*1eb0*/  IMAD R22, R22, R2, R31 ;  /* 0x0000000216167224 */ /* 0x000fe200078e021f */
[----:B------:R-:W-:Y:S01]  /*1ec0*/  LDS R32, [R30+0x50] ;  /* 0x000050001e207984 */ /* 0x000fe20000000800 */
[----:B------:R-:W-:-:S03]  /*1ed0*/  IMAD R23, R20, R23, RZ ;  /* 0x0000001714177224 */ /* 0x000fc600078e02ff */
[----:B------:R-:W-:Y:S01]  /*1ee0*/  LDS R20, [R30+0x40] ;  /* 0x000040001e147984 */ /* 0x000fe20000000800 */
[----:B------:R-:W-:-:S03]  /*1ef0*/  IMAD R23, R26, R27, R23 ;  /* 0x0000001b1a177224 */ /* 0x000fc600078e0217 */
[----:B------:R-:W0:Y:S04]  /*1f00*/  LDS R31, [R12+UR7+0x40] ;  /* 0x000040070c1f7984 */ /* 0x000e280008000800 */
[----:B------:R-:W1:Y:S04]  /*1f10*/  LDS R26, [R12+UR7+0x44] ;  /* 0x000044070c1a7984 */ /* 0x000e680008000800 */
[----:B------:R-:W-:Y:S04]  /*1f20*/  LDS R2, [R30+0x54] ;  /* 0x000054001e027984 */ /* 0x000fe80000000800 */
[----:B------:R-:W2:Y:S01]  /*1f30*/  LDS R27, [R12+UR7+0x54] ;  /* 0x000054070c1b7984 */ /* 0x000ea20008000800 */
[----:B0-----:R-:W-:-:S03]  /*1f40*/  IDP.4A.S8.S8 R20, R20, R31, RZ ;  /* 0x0000001f14147226 */ /* 0x001fc600000006ff */
[----:B------:R-:W-:Y:S01]  /*1f50*/  LDS R31, [R30+0x48] ;  /* 0x000048001e1f7984 */ /* 0x000fe20000000800 */
[----:B-1----:R-:W-:-:S03]  /*1f60*/  IDP.4A.S8.S8 R20, R33, R26, R20 ;  /* 0x0000001a21147226 */ /* 0x002fc60000000614 */
[----:B------:R-:W0:Y:S01]  /*1f70*/  LDS R26, [R12+UR7+0x48] ;  /* 0x000048070c1a7984 */ /* 0x000e220008000800 */
[----:B------:R-:W-:-:S03]  /*1f80*/  IDP.4A.S8.S8 R32, R32, R35, RZ ;  /* 0x0000002320207226 */ /* 0x000fc600000006ff */
[----:B------:R-:W-:Y:S01]  /*1f90*/  LDS R33, [R30+0x4c] ;  /* 0x00004c001e217984 */ /* 0x000fe20000000800 */
[----:B--2---:R-:W-:-:S03]  /*1fa0*/  IDP.4A.S8.S8 R27, R2, R27, R32 ;  /* 0x0000001b021b7226 */ /* 0x004fc60000000620 */
[----:B------:R-:W1:Y:S04]  /*1fb0*/  LDS R32, [R12+UR7+0x4c] ;  /* 0x00004c070c207984 */ /* 0x000e680008000800 */
[----:B------:R-:W2:Y:S04]  /*1fc0*/  LDS.U16 R2, [R25+0x4] ;  /* 0x0000040019027984 */ /* 0x000ea80000000400 */
[----:B------:R-:W3:Y:S01]  /*1fd0*/  LDS R35, [R12+UR7+0x58] ;  /* 0x000058070c237984 */ /* 0x000ee20008000800 */
[----:B0-----:R-:W-:-:S03]  /*1fe0*/  IDP.4A.S8.S8 R20, R31, R26, R20 ;  /* 0x0000001a1f147226 */ /* 0x001fc60000000614 */
[----:B------:R-:W-:Y:S04]  /*1ff0*/  LDS R26, [R30+0x5c] ;  /* 0x00005c001e1a7984 */ /* 0x000fe80000000800 */
[----:B------:R-:W0:Y:S01]  /*2000*/  LDS R31, [R12+UR7+0x5c] ;  /* 0x00005c070c1f7984 */ /* 0x000e220008000800 */
[----:B-1----:R-:W-:-:S03]  /*2010*/  IDP.4A.S8.S8 R20, R33, R32, R20 ;  /* 0x0000002021147226 */ /* 0x002fc60000000614 */
[----:B------:R-:W-:Y:S01]  /*2020*/  LDS R32, [R30+0x60] ;  /* 0x000060001e207984 */ /* 0x000fe20000000800 */
[----:B--2---:R-:W-:Y:S01]  /*2030*/  PRMT R33, R2, 0x8880, RZ ;  /* 0x0000888002217816 */ /* 0x004fe200000000ff */
[----:B---3--:R-:W-:Y:S02]  /*2040*/  IDP.4A.S8.S8 R27, R34, R35, R27 ;  /* 0x00000023221b7226 */ /* 0x008fe4000000061b */
[----:B------:R-:W1:Y:S02]  /*2050*/  LDS R35, [R12+UR7+0x60] ;  /* 0x000060070c237984 */ /* 0x000e640008000800 */
[----:B------:R-:W-:Y:S02]  /*2060*/  IMAD R20, R20, R33, RZ ;  /* 0x0000002114147224 */ /* 0x000fe400078e02ff */
[----:B------:R-:W-:Y:S04]  /*2070*/  LDS R33, [R30+0x64] ;  /* 0x000064001e217984 */ /* 0x000fe80000000800 */
[----:B------:R-:W2:Y:S01]  /*2080*/  LDS R34, [R12+UR7+0x64] ;  /* 0x000064070c227984 */ /* 0x000ea20008000800 */
[----:B0-----:R-:W-:-:S03]  /*2090*/  IDP.4A.S8.S8 R27, R26, R31, R27 ;  /* 0x0000001f1a1b7226 */ /* 0x001fc6000000061b */
[----:B------:R-:W-:Y:S04]  /*20a0*/  LDS R26, [R30+0x68] ;  /* 0x000068001e1a7984 */ /* 0x000fe80000000800 */
[----:B------:R-:W0:Y:S01]  /*20b0*/  LDS R31, [R12+UR7+0x68] ;  /* 0x000068070c1f7984 */ /* 0x000e220008000800 */
[----:B------:R-:W-:Y:S01]  /*20c0*/  PRMT R2, R2, 0x9991, RZ ;  /* 0x0000999102027816 */ /* 0x000fe200000000ff */
[----:B-1----:R-:W-:-:S04]  /*20d0*/  IDP.4A.S8.S8 R32, R32, R35, RZ ;  /* 0x0000002320207226 */ /* 0x002fc800000006ff */
[----:B------:R-:W-:Y:S01]  /*20e0*/  IMAD R27, R27, R2, R20 ;  /* 0x000000021b1b7224 */ /* 0x000fe200078e0214 */
[----:B------:R-:W-:Y:S04]  /*20f0*/  LDS R35, [R30+0x6c] ;  /* 0x00006c001e237984 */ /* 0x000fe80000000800 */
[----:B------:R-:W-:Y:S01]  /*2100*/  LDS R2, [R30+0x70] ;  /* 0x000070001e027984 */ /* 0x000fe20000000800 */
[----:B--2---:R-:W-:-:S03]  /*2110*/  IDP.4A.S8.S8 R32, R33, R34, R32 ;  /* 0x0000002221207226 */ /* 0x004fc60000000620 */
[----:B------:R-:W1:Y:S04]  /*2120*/  LDS R33, [R12+UR7+0x70] ;  /* 0x000070070c217984 */ /* 0x000e680008000800 */
[----:B------:R-:W-:Y:S04]  /*2130*/  LDS R20, [R12+UR7+0x74] ;  /* 0x000074070c147984 */ /* 0x000fe80008000800 */
[----:B------:R-:W-:Y:S01]  /*2140*/  LDS R34, [R12+UR7+0x7c] ;  /* 0x00007c070c227984 */ /* 0x000fe20008000800 */
[----:B0-----:R-:W-:-:S03]  /*2150*/  IDP.4A.S8.S8 R26, R26, R31, R32 ;  /* 0x0000001f1a1a7226 */ /* 0x001fc60000000620 */
[----:B------:R-:W0:Y:S04]  /*2160*/  LDS R31, [R30+0x74] ;  /* 0x000074001e1f7984 */ /* 0x000e280000000800 */
[----:B------:R-:W2:Y:S01]  /*2170*/  LDS R32, [R12+UR7+0x6c] ;  /* 0x00006c070c207984 */ /* 0x000ea20008000800 */
[----:B-1----:R-:W-:-:S03]  /*2180*/  IDP.4A.S8.S8 R2, R2, R33, RZ ;  /* 0x0000002102027226 */ /* 0x002fc600000006ff */
[----:B------:R-:W-:Y:S01]  /*2190*/  LDS R33, [R30+0x7c] ;  /* 0x00007c001e217984 */ /* 0x000fe20000000800 */
[----:B0-----:R-:W-:-:S03]  /*21a0*/  IDP.4A.S8.S8 R31, R31, R20, R2 ;  /* 0x000000141f1f7226 */ /* 0x001fc60000000602 */
[----:B------:R-:W-:Y:S01]  /*21b0*/  LDS.U16 R20, [R25+0x6] ;  /* 0x0000060019147984 */ /* 0x000fe20000000400 */
[----:B--2---:R-:W-:-:S03]  /*21c0*/  IDP.4A.S8.S8 R2, R35, R32, R26 ;  /* 0x0000002023027226 */ /* 0x004fc6000000061a */
[----:B------:R-:W-:Y:S04]  /*21d0*/  LDS R26, [R30+0x78] ;  /* 0x000078001e1a7984 */ /* 0x000fe80000000800 */
[----:B------:R-:W0:Y:S02]  /*21e0*/  LDS R32, [R12+UR7+0x78] ;  /* 0x000078070c207984 */ /* 0x000e240008000800 */
[----:B0-----:R-:W-:Y:S01]  /*21f0*/  IDP.4A.S8.S8 R26, R26, R32, R31 ;  /* 0x000000201a1a7226 */ /* 0x001fe2000000061f */
[C---:B------:R-:W-:Y:S01]  /*2200*/  PRMT R31, R20.reuse, 0x8880, RZ ;  /* 0x00008880141f7816 */ /* 0x040fe200000000ff */
[----:B------:R-:W-:Y:S02]  /*2210*/  LDS R32, [R13+UR5+0xc] ;  /* 0x00000c050d207984 */ /* 0x000fe40008000800 */
[----:B------:R-:W-:Y:S01]  /*2220*/  IDP.4A.S8.S8 R33, R33, R34, R26 ;  /* 0x0000002221217226 */ /* 0x000fe2000000061a */
[----:B------:R-:W-:Y:S01]  /*2230*/  PRMT R26, R20, 0x9991, RZ ;  /* 0x00009991141a7816 */ /* 0x000fe200000000ff */
[----:B------:R-:W-:Y:S01]  /*2240*/  IMAD R2, R2, R31, RZ ;  /* 0x0000001f02027224 */ /* 0x000fe200078e02ff */
[----:B------:R-:W0:Y:S03]  /*2250*/  LDS R20, [R13+UR5] ;  /* 0x000000050d147984 */ /* 0x000e260008000800 */
[----:B------:R-:W-:Y:S01]  /*2260*/  IMAD R33, R33, R26, R2 ;  /* 0x0000001a21217224 */ /* 0x000fe200078e0202 */
[----:B------:R-:W-:Y:S01]  /*2270*/  LEA.HI R26, R3, R3, RZ, 0x1b ;  /* 0x00000003031a7211 */ /* 0x000fe200078fd8ff */
[----:B------:R-:W1:Y:S03]  /*2280*/  LDS R34, [R13+UR5+0x4] ;  /* 0x000004050d227984 */ /* 0x000e660008000800 */
[----:B------:R-:W-:Y:S01]  /*2290*/  LEA R26, R26, UR8, 0x2 ;  /* 0x000000081a1a7c11 */ /* 0x000fe2000f8e10ff */
[----:B------:R-:W2:Y:S04]  /*22a0*/  LDS R2, [R13+UR5+0x8] ;  /* 0x000008050d027984 */ /* 0x000ea80008000800 */
[----:B------:R-:W3:Y:S01]  /*22b0*/  LDS R31, [R26] ;  /* 0x000000001a1f7984 */ /* 0x000ee20000000800 */
[----:B------:R-:W-:Y:S01]  /*22c0*/  I2FP.F32.S32 R35, R22 ;  /* 0x0000001600237245 */ /* 0x000fe20000201400 */
[----:B------:R-:W-:Y:S01]  /*22d0*/  BAR.SYNC.DEFER_BLOCKING 0x0 ;  /* 0x0000000000007b1d */ /* 0x000fe20000010000 */
[----:B------:R-:W-:-:S02]  /*22e0*/  ISETP.GT.AND P1, PT, R21, 0x80, PT ;  /* 0x000000801500780c */ /* 0x000fc40003f24270 */
[----:B------:R-:W-:Y:S02]  /*22f0*/  I2FP.F32.S32 R27, R27 ;  /* 0x0000001b001b7245 */ /* 0x000fe40000201400 */
[----:B------:R-:W-:Y:S01]  /*2300*/  I2FP.F32.S32 R33, R33 ;  /* 0x0000002100217245 */ /* 0x000fe20000201400 */
[----:B0-----:R-:W-:Y:S01]  /*2310*/  FFMA.FTZ R35, R20, R35, RZ ;  /* 0x0000002314237223 */ /* 0x001fe200000100ff */
[----:B------:R-:W-:-:S05]  /*2320*/  I2FP.F32.S32 R20, R23 ;  /* 0x0000001700147245 */ /* 0x000fca0000201400 */
[----:B-1----:R-:W-:Y:S01]  /*2330*/  FFMA.FTZ R20, R34, R20, R35 ;  /* 0x0000001422147223 */ /* 0x002fe20000010023 */
[----:B--2---:R-:W-:-:S04]  /*2340*/  FFMA.FTZ R27, R2, R27, RZ ;  /* 0x0000001b021b7223 */ /* 0x004fc800000100ff */
[----:B------:R-:W-:Y:S01]  /*2350*/  FFMA.FTZ R27, R32, R33, R27 ;  /* 0x00000021201b7223 */ /* 0x000fe2000001001b */
[----:B---3--:R-:W-:-:S04]  /*2360*/  FFMA.FTZ R20, R20, R31, RZ ;  /* 0x0000001f14147223 */ /* 0x008fc800000100ff */
[----:B------:R-:W-:Y:S01]  /*2370*/  FFMA.FTZ R2, R31, R27, R20 ;  /* 0x0000001b1f027223 */ /* 0x000fe20000010014 */
[----:B------:R-:W-:Y:S06]  /*2380*/  @!P1 BRA `(.L_x_276) ;  /* 0x0000000800649947 */ /* 0x000fec0003800000 */
[----:B------:R-:W-:Y:S02]  /*2390*/  VIADD R20, R28, 0x4 ;  /* 0x000000041c147836 */ /* 0x000fe40000000000 */
[----:B------:R-:W-:-:S03]  /*23a0*/  VIADD R22, R3, 0x20 ;  /* 0x0000002003167836 */ /* 0x000fc60000000000 */
[----:B------:R-:W-:Y:S02]  /*23b0*/  ISETP.GE.OR P1, PT, R20, UR10, P0 ;  /* 0x0000000a14007c0c */ /* 0x000fe40008726670 */
[----:B------:R-:W-:Y:S02]  /*23c0*/  SHF.R.U32.HI R22, RZ, 0x3, R22 ;  /* 0x00000003ff167819 */ /* 0x000fe40000011616 */
[----:B------:R-:W-:Y:S02]  /*23d0*/  ISETP.GT.U32.OR P1, PT, R3, 0x3, P1 ;  /* 0x000000030300780c */ /* 0x000fe40000f24470 */
[----:B------:R-:W-:-:S11]  /*23e0*/  ISETP.GE.OR P0, PT, R22, UR10, P0 ;  /* 0x0000000a16007c0c */ /* 0x000fd60008706670 */
[----:B------:R-:W0:Y:S01]  /*23f0*/  @!P1 LDC.64 R20, c[0x0][0x388] ;  /* 0x0000e200ff149b82 */ /* 0x000e220000000a00 */
[----:B------:R-:W-:-:S04]  /*2400*/  @!P1 IADD3 R23, P3, PT, R28, R29, RZ ;  /* 0x0000001d1c179210 */ /* 0x000fc80007f7e0ff */
[----:B------:R-:W-:-:S05]  /*2410*/  @!P1 LEA.HI.X.SX32 R27, R29, RZ, 0x1, P3 ;  /* 0x000000ff1d1b9211 */ /* 0x000fca00018f0eff */
[----:B------:R-:W-:Y:S02]  /*2420*/  @!P1 IMAD R27, R27, 0x24, RZ ;  /* 0x000000241b1b9824 */ /* 0x000fe400078e02ff */
[----:B0-----:R-:W-:-:S04]  /*2430*/  @!P1 IMAD.WIDE.U32 R20, R23, 0x24, R20 ;  /* 0x0000002417149825 */ /* 0x001fc800078e0014 */
[----:B------:R-:W-:Y:S02]  /*2440*/  @!P0 IMAD.IADD R23, R29, 0x1, R22 ;  /* 0x000000011d178824 */ /* 0x000fe400078e0216 */
[----:B------:R-:W-:Y:S02]  /*2450*/  @!P1 IMAD.IADD R21, R21, 0x1, R27 ;  /* 0x0000000115159824 */ /* 0x000fe400078e021b */
[----:B------:R-:W-:-:S03]  /*2460*/  @!P0 IMAD.WIDE R22, R23, 0x24, R18 ;  /* 0x0000002417168825 */ /* 0x000fc600078e0212 */
[----:B------:R-:W2:Y:S04]  /*2470*/  @!P1 LDG.E.U16.CONSTANT R20, desc[UR12][R20.64+0x90] ;  /* 0x0000900c14149981 */ /* 0x000ea8000c1e9500 */
[----:B------:R-:W3:Y:S01]  /*2480*/  @!P0 LDG.E.CONSTANT R22, desc[UR12][R22.64+0x4] ;  /* 0x0000040c16168981 */ /* 0x000ee2000c1e9900 */
[----:B--2---:R-:W-:-:S03]  /*2490*/  @!P1 HADD2.F32 R27, -RZ, R20.H0_H0 ;  /* 0x20000014ff1b9230 */ /* 0x004fc60000004100 */
[----:B---3--:R-:W-:Y:S04]  /*24a0*/  @!P0 STS [R15+UR7], R22 ;  /* 0x000000160f008988 */ /* 0x008fe80008000807 */
[----:B------:R-:W-:Y:S01]  /*24b0*/  @!P1 STS [R24+UR5], R27 ;  /* 0x0000001b18009988 */ /* 0x000fe20008000805 */
[----:B------:R-:W-:Y:S06]  /*24c0*/  BAR.SYNC.DEFER_BLOCKING 0x0 ;  /* 0x0000000000007b1d */ /* 0x000fec0000010000 */
[----:B------:R-:W-:Y:S04]  /*24d0*/  LDS R28, [R30+0x80] ;  /* 0x000080001e1c7984 */ /* 0x000fe80000000800 */
[----:B------:R-:W0:Y:S04]  /*24e0*/  LDS R29, [R12+UR7] ;  /* 0x000000070c1d7984 */ /* 0x000e280008000800 */
[----:B------:R-:W-:Y:S04]  /*24f0*/  LDS R34, [R12+UR7+0x10] ;  /* 0x000010070c227984 */ /* 0x000fe80008000800 */
[----:B------:R-:W-:Y:S04]  /*2500*/  LDS R31, [R30+0x84] ;  /* 0x000084001e1f7984 */ /* 0x000fe80000000800 */
[----:B------:R-:W1:Y:S04]  /*2510*/  LDS R32, [R12+UR7+0x4] ;  /* 0x000004070c207984 */ /* 0x000e680008000800 */
[----:B------:R-:W-:Y:S04]  /*2520*/  LDS R23, [R30+0x94] ;  /* 0x000094001e177984 */ /* 0x000fe80000000800 */
[----:B------:R-:W-:Y:S04]  /*2530*/  LDS R33, [R12+UR7+0x14] ;  /* 0x000014070c217984 */ /* 0x000fe80008000800 */
[----:B------:R-:W-:Y:S04]  /*2540*/  LDS R20, [R30+0x88] ;  /* 0x000088001e147984 */ /* 0x000fe80000000800 */
[----:B------:R-:W-:Y:S04]  /*2550*/  LDS R27, [R30+0xa0] ;  /* 0x0000a0001e1b7984 */ /* 0x000fe80000000800 */
[----:B------:R-:W-:Y:S04]  /*2560*/  LDS R36, [R12+UR7+0x20] ;  /* 0x000020070c247984 */ /* 0x000fe80008000800 */
[----:B------:R-:W2:Y:S01]  /*2570*/  LDS R21, [R12+UR7+0x8] ;  /* 0x000008070c157984 */ /* 0x000ea20008000800 */
[----:B0-----:R-:W-:-:S03]  /*2580*/  IDP.4A.S8.S8 R28, R28, R29, RZ ;  /* 0x0000001d1c1c7226 */ /* 0x001fc600000006ff */
[----:B------:R-:W-:Y:S04]  /*2590*/  LDS R37, [R30+0xec] ;  /* 0x0000ec001e257984 */ /* 0x000fe80000000800 */
[----:B------:R-:W0:Y:S01]  /*25a0*/  LDS R29, [R30+0x90] ;  /* 0x000090001e1d7984 */ /* 0x000e220000000800 */
[----:B-1----:R-:W-:-:S03]  /*25b0*/  IDP.4A.S8.S8 R28, R31, R32, R28 ;  /* 0x000000201f1c7226 */ /* 0x002fc6000000061c */
[----:B------:R-:W-:Y:S04]  /*25c0*/  LDS R32, [R30+0xa4] ;  /* 0x0000a4001e207984 */ /* 0x000fe80000000800 */
[----:B------:R-:W1:Y:S01]  /*25d0*/  LDS R31, [R12+UR7+0x24] ;  /* 0x000024070c1f7984 */ /* 0x000e620008000800 */
[----:B--2---:R-:W-:-:S03]  /*25e0*/  IDP.4A.S8.S8 R20, R20, R21, R28 ;  /* 0x0000001514147226 */ /* 0x004fc6000000061c */
[----:B------:R-:W-:Y:S04]  /*25f0*/  LDS R21, [R30+0x8c] ;  /* 0x00008c001e157984 */ /* 0x000fe80000000800 */
[----:B------:R-:W-:Y:S01]  /*2600*/  LDS R28, [R12+UR7+0x18] ;  /* 0x000018070c1c7984 */ /* 0x000fe20008000800 */
[----:B0-----:R-:W-:-:S03]  /*2610*/  IDP.4A.S8.S8 R22, R29, R34, RZ ;  /* 0x000000221d167226 */ /* 0x001fc600000006ff */
[----:B------:R-:W0:Y:S01]  /*2620*/  LDS R29, [R30+0x98] ;  /* 0x000098001e1d7984 */ /* 0x000e220000000800 */
[----:B------:R-:W-:Y:S02]  /*2630*/  IDP.4A.S8.S8 R22, R23, R33, R22 ;  /* 0x0000002117167226 */ /* 0x000fe40000000616 */
[----:B------:R-:W-:Y:S01]  /*2640*/  IDP.4A.S8.S8 R23, R27, R36, RZ ;  /* 0x000000241b177226 */ /* 0x000fe200000006ff */
[----:B------:R-:W-:Y:S04]  /*2650*/  LDS R33, [R30+0xb0] ;  /* 0x0000b0001e217984 */ /* 0x000fe80000000800 */
[----:B------:R-:W2:Y:S01]  /*2660*/  LDS R27, [R12+UR7+0xc] ;  /* 0x00000c070c1b7984 */ /* 0x000ea20008000800 */
[----:B-1----:R-:W-:-:S03]  /*2670*/  IDP.4A.S8.S8 R31, R32, R31, R23 ;  /* 0x0000001f201f7226 */ /* 0x002fc60000000617 */
[----:B------:R-:W1:Y:S04]  /*2680*/  LDS R34, [R12+UR7+0x30] ;  /* 0x000030070c227984 */ /* 0x000e680008000800 */
[----:B------:R-:W-:Y:S04]  /*2690*/  LDS R23, [R30+0x9c] ;  /* 0x00009c001e177984 */ /* 0x000fe80000000800 */
[----:B------:R-:W-:Y:S04]  /*26a0*/  LDS R32, [R30+0xa8] ;  /* 0x0000a8001e207984 */ /* 0x000fe80000000800 */
[----:B------:R-:W-:Y:S01]  /*26b0*/  LDS R36, [R30+0xc4] ;  /* 0x0000c4001e247984 */ /* 0x000fe20000000800 */
[----:B0-----:R-:W-:-:S03]  /*26c0*/  IDP.4A.S8.S8 R22, R29, R28, R22 ;  /* 0x0000001c1d167226 */ /* 0x001fc60000000616 */
[----:B------:R-:W-:Y:S04]  /*26d0*/  LDS R28, [R30+0xb4] ;  /* 0x0000b4001e1c7984 */ /* 0x000fe80000000800 */
[----:B------:R-:W-:Y:S01]  /*26e0*/  LDS R29, [R12+UR7+0x34] ;  /* 0x000034070c1d7984 */ /* 0x000fe20008000800 */
[----:B--2---:R-:W-:-:S03]  /*26f0*/  IDP.4A.S8.S8 R20, R21, R27, R20 ;  /* 0x0000001b15147226 */ /* 0x004fc60000000614 */
[----:B------:R-:W0:Y:S01]  /*2700*/  LDS R27, [R12+UR7+0x1c] ;  /* 0x00001c070c1b7984 */ /* 0x000e220008000800 */
[----:B-1----:R-:W-:-:S03]  /*2710*/  IDP.4A.S8.S8 R33, R33, R34, RZ ;  /* 0x0000002221217226 */ /* 0x002fc600000006ff */
[----:B------:R-:W1:Y:S04]  /*2720*/  LDS.U16 R21, [R25+0x8] ;  /* 0x0000080019157984 */ /* 0x000e680000000400 */
[----:B------:R-:W2:Y:S01]  /*2730*/  LDS R34, [R12+UR7+0x28] ;  /* 0x000028070c227984 */ /* 0x000ea20008000800 */
[----:B0-----:R-:W-:Y:S02]  /*2740*/  IDP.4A.S8.S8 R22, R23, R27, R22 ;  /* 0x0000001b17167226 */ /* 0x001fe40000000616 */
[----:B------:R-:W-:Y:S01]  /*2750*/  IDP.4A.S8.S8 R23, R28, R29, R33 ;  /* 0x0000001d1c177226 */ /* 0x000fe20000000621 */
[----:B------:R-:W-:Y:S01]  /*2760*/  LDS R27, [R12+UR7+0x38] ;  /* 0x000038070c1b7984 */ /* 0x000fe20008000800 */
[----:B-1----:R-:W-:-:S03]  /*2770*/  PRMT R29, R21, 0x8880, RZ ;  /* 0x00008880151d7816 */ /* 0x002fc600000000ff */
[----:B------:R-:W-:Y:S01]  /*2780*/  LDS R33, [R12+UR7+0x2c] ;  /* 0x00002c070c217984 */ /* 0x000fe20008000800 */
[----:B--2---:R-:W-:Y:S02]  /*2790*/  IDP.4A.S8.S8 R31, R32, R34, R31 ;  /* 0x00000022201f7226 */ /* 0x004fe4000000061f */
[----:B------:R-:W-:Y:S01]  /*27a0*/  IMAD R35, R20, R29, RZ ;  /* 0x0000001d14237224 */ /* 0x000fe200078e02ff */
[----:B------:R-:W0:Y:S01]  /*27b0*/  LDS R34, [R30+0xac] ;  /* 0x0000ac001e227984 */ /* 0x000e220000000800 */
[----:B------:R-:W-:-:S03]  /*27c0*/  PRMT R20, R21, 0x9991, RZ ;  /* 0x0000999115147816 */ /* 0x000fc600000000ff */
[----:B------:R-:W1:Y:S02]  /*27d0*/  LDS R28, [R30+0xb8] ;  /* 0x0000b8001e1c7984 */ /* 0x000e640000000800 */
[----:B------:R-:W-:Y:S02]  /*27e0*/  IMAD R22, R22, R20, R35 ;  /* 0x0000001416167224 */ /* 0x000fe400078e0223 */
[----:B------:R-:W-:Y:S03]  /*27f0*/  LDS R29, [R30+0xbc] ;  /* 0x0000bc001e1d7984 */ /* 0x000fe60000000800 */
[----:B------:R-:W-:Y:S01]  /*2800*/  I2FP.F32.S32 R22, R22 ;  /* 0x0000001600167245 */ /* 0x000fe20000201400 */
[----:B------:R-:W2:Y:S04]  /*2810*/  LDS R32, [R12+UR7+0x3c] ;  /* 0x00003c070c207984 */ /* 0x000ea80008000800 */
[----:B------:R-:W-:Y:S04]  /*2820*/  LDS R21, [R12+UR7+0x50] ;  /* 0x000050070c157984 */ /* 0x000fe80008000800 */
[----:B------:R-:W-:Y:S01]  /*2830*/  LDS R35, [R12+UR7+0x78] ;  /* 0x000078070c237984 */ /* 0x000fe20008000800 */
[----:B0-----:R-:W-:-:S03]  /*2840*/  IDP.4A.S8.S8 R20, R34, R33, R31 ;  /* 0x0000002122147226 */ /* 0x001fc6000000061f */
[----:B------:R-:W-:Y:S01]  /*2850*/  LDS R31, [R30+0xc0] ;  /* 0x0000c0001e1f7984 */ /* 0x000fe20000000800 */
[----:B-1----:R-:W-:-:S03]  /*2860*/  IDP.4A.S8.S8 R23, R28, R27, R23 ;  /* 0x0000001b1c177226 */ /* 0x002fc60000000617 */
[----:B------:R-:W0:Y:S04]  /*2870*/  LDS R34, [R12+UR7+0x40] ;  /* 0x000040070c227984 */ /* 0x000e280008000800 */
[----:B------:R-:W1:Y:S01]  /*2880*/  LDS R28, [R30+0xd0] ;  /* 0x0000d0001e1c7984 */ /* 0x000e620000000800 */
[----:B--2---:R-:W-:-:S03]  /*2890*/  IDP.4A.S8.S8 R23, R29, R32, R23 ;  /* 0x000000201d177226 */ /* 0x004fc60000000617 */
[----:B------:R-:W2:Y:S04]  /*28a0*/  LDS R29, [R12+UR7+0x44] ;  /* 0x000044070c1d7984 */ /* 0x000ea80008000800 */
[----:B------:R-:W-:Y:S04]  /*28b0*/  LDS R27, [R30+0xd4] ;  /* 0x0000d4001e1b7984 */ /* 0x000fe80000000800 */
[----:B------:R-:W3:Y:S01]  /*28c0*/  LDS R32, [R12+UR7+0x54] ;  /* 0x000054070c207984 */ /* 0x000ee20008000800 */
[----:B0-----:R-:W-:-:S03]  /*28d0*/  IDP.4A.S8.S8 R31, R31, R34, RZ ;  /* 0x000000221f1f7226 */ /* 0x001fc600000006ff */
[----:B------:R-:W-:Y:S01]  /*28e0*/  LDS R34, [R12+UR7+0x58] ;  /* 0x000058070c227984 */ /* 0x000fe20008000800 */
[----:B-1----:R-:W-:-:S03]  /*28f0*/  IDP.4A.S8.S8 R33, R28, R21, RZ ;  /* 0x000000151c217226 */ /* 0x002fc600000006ff */
[----:B------:R-:W0:Y:S01]  /*2900*/  LDS.U16 R21, [R25+0xa] ;  /* 0x00000a0019157984 */ /* 0x000e220000000400 */
[----:B--2---:R-:W-:-:S03]  /*2910*/  IDP.4A.S8.S8 R28, R36, R29, R31 ;  /* 0x0000001d241c7226 */ /* 0x004fc6000000061f */
[----:B------:R-:W-:Y:S04]  /*2920*/  LDS R31, [R12+UR7+0x48] ;  /* 0x000048070c1f7984 */ /* 0x000fe80008000800 */
[----:B------:R-:W-:Y:S01]  /*2930*/  LDS R36, [R30+0xe4] ;  /* 0x0000e4001e247984 */ /* 0x000fe20000000800 */
[----:B---3--:R-:W-:-:S03]  /*2940*/  IDP.4A.S8.S8 R32, R27, R32, R33 ;  /* 0x000000201b207226 */ /* 0x008fc60000000621 */
[----:B------:R-:W1:Y:S04]  /*2950*/  LDS R27, [R30+0xc8] ;  /* 0x0000c8001e1b7984 */ /* 0x000e680000000800 */
[----:B------:R-:W2:Y:S01]  /*2960*/  LDS R33, [R30+0xd8] ;  /* 0x0000d8001e217984 */ /* 0x000ea20000000800 */
[C---:B0-----:R-:W-:Y:S02]  /*2970*/  PRMT R29, R21.reuse, 0x8880, RZ ;  /* 0x00008880151d7816 */ /* 0x041fe400000000ff */
[----:B------:R-:W-:Y:S01]  /*2980*/  PRMT R21, R21, 0x9991, RZ ;  /* 0x0000999115157816 */ /* 0x000fe200000000ff */
[----:B-1----:R-:W-:Y:S02]  /*2990*/  IDP.4A.S8.S8 R27, R27, R31, R28 ;  /* 0x0000001f1b1b7226 */ /* 0x002fe4000000061c */
[----:B------:R-:W-:Y:S01]  /*29a0*/  IMAD R28, R20, R29, RZ ;  /* 0x0000001d141c7224 */ /* 0x000fe200078e02ff */
[----:B------:R-:W-:Y:S01]  /*29b0*/  LDS R31, [R12+UR7+0x5c] ;  /* 0x00005c070c1f7984 */ /* 0x000fe20008000800 */
[----:B--2---:R-:W-:-:S02]  /*29c0*/  IDP.4A.S8.S8 R29, R33, R34, R32 ;  /* 0x00000022211d7226 */ /* 0x004fc40000000620 */
[----:B------:R-:W-:Y:S01]  /*29d0*/  IMAD R23, R23, R21, R28 ;  /* 0x0000001517177224 */ /* 0x000fe200078e021c */
[----:B------:R-:W0:Y:S04]  /*29e0*/  LDS R32, [R30+0xdc] ;  /* 0x0000dc001e207984 */ /* 0x000e280000000800 */
[----:B------:R-:W-:Y:S01]  /*29f0*/  LDS R34, [R30+0xcc] ;  /* 0x0000cc001e227984 */ /* 0x000fe20000000800 */
[----:B------:R-:W-:-:S03]  /*2a00*/  I2FP.F32.S32 R23, R23 ;  /* 0x0000001700177245 */ /* 0x000fc60000201400 */
[----:B------:R-:W1:Y:S04]  /*2a10*/  LDS R33, [R12+UR7+0x4c] ;  /* 0x00004c070c217984 */ /* 0x000e680008000800 */
[----:B------:R-:W2:Y:S04]  /*2a20*/  LDS.U16 R20, [R25+0xc] ;  /* 0x00000c0019147984 */ /* 0x000ea80000000400 */
[----:B------:R-:W-:Y:S04]  /*2a30*/  LDS R21, [R30+0xf0] ;  /* 0x0000f0001e157984 */ /* 0x000fe80000000800 */
[----:B------:R-:W-:Y:S01]  /*2a40*/  LDS R28, [R30+0xe0] ;  /* 0x0000e0001e1c7984 */ /* 0x000fe20000000800 */
[----:B0-----:R-:W-:-:S03]  /*2a50*/  IDP.4A.S8.S8 R31, R32, R31, R29 ;  /* 0x0000001f201f7226 */ /* 0x001fc6000000061d */
[----:B------:R-:W0:Y:S04]  /*2a60*/  LDS R32, [R12+UR7+0x70] ;  /* 0x000070070c207984 */ /* 0x000e280008000800 */
[----:B------:R-:W3:Y:S01]  /*2a70*/  LDS R29, [R12+UR7+0x60] ;  /* 0x000060070c1d7984 */ /* 0x000ee20008000800 */
[----:B-1----:R-:W-:-:S03]  /*2a80*/  IDP.4A.S8.S8 R27, R34, R33, R27 ;  /* 0x00000021221b7226 */ /* 0x002fc6000000061b */
[----:B------:R-:W1:Y:S01]  /*2a90*/  LDS R33, [R12+UR7+0x64] ;  /* 0x000064070c217984 */ /* 0x000e620008000800 */
[C---:B--2---:R-:W-:Y:S02]  /*2aa0*/  PRMT R34, R20.reuse, 0x8880, RZ ;  /* 0x0000888014227816 */ /* 0x044fe400000000ff */
[----:B------:R-:W-:-:S03]  /*2ab0*/  PRMT R20, R20, 0x9991, RZ ;  /* 0x0000999114147816 */ /* 0x000fc600000000ff */
[----:B------:R-:W-:Y:S02]  /*2ac0*/  IMAD R34, R27, R34, RZ ;  /* 0x000000221b227224 */ /* 0x000fe400078e02ff */
[----:B------:R-:W-:Y:S02]  /*2ad0*/  IMAD.MOV.U32 R27, RZ, RZ, R20 ;  /* 0x000000ffff1b7224 */ /* 0x000fe400078e0014 */
[----:B------:R-:W-:Y:S02]  /*2ae0*/  LDS R20, [R30+0xe8] ;  /* 0x0000e8001e147984 */ /* 0x000fe40000000800 */
[----:B------:R-:W-:Y:S02]  /*2af0*/  IMAD R27, R31, R27, R34 ;  /* 0x0000001b1f1b7224 */ /* 0x000fe400078e0222 */
[----:B------:R-:W-:Y:S03]  /*2b00*/  LDS R31, [R30+0xf4] ;  /* 0x0000f4001e1f7984 */ /* 0x000fe60000000800 */
[----:B------:R-:W-:Y:S01]  /*2b10*/  I2FP.F32.S32 R27, R27 ;  /* 0x0000001b001b7245 */ /* 0x000fe20000201400 */
[----:B------:R-:W2:Y:S01]  /*2b20*/  LDS R34, [R12+UR7+0x74] ;  /* 0x000074070c227984 */ /* 0x000ea20008000800 */
[----:B0-----:R-:W-:-:S03]  /*2b30*/  IDP.4A.S8.S8 R32, R21, R32, RZ ;  /* 0x0000002015207226 */ /* 0x001fc600000006ff */
[----:B------:R-:W0:Y:S01]  /*2b40*/  LDS R21, [R12+UR7+0x68] ;  /* 0x000068070c157984 */ /* 0x000e220008000800 */
[----:B---3--:R-:W-:-:S03]  /*2b50*/  IDP.4A.S8.S8 R28, R28, R29, RZ ;  /* 0x0000001d1c1c7226 */ /* 0x008fc600000006ff */
[----:B------:R-:W-:Y:S01]  /*2b60*/  LDS R29, [R12+UR7+0x7c] ;  /* 0x00007c070c1d7984 */ /* 0x000fe20008000800 */
[----:B-1----:R-:W-:-:S03]  /*2b70*/  IDP.4A.S8.S8 R28, R36, R33, R28 ;  /* 0x00000021241c7226 */ /* 0x002fc6000000061c */
[----:B------:R-:W1:Y:S01]  /*2b80*/  LDS R33, [R30+0xf8] ;  /* 0x0000f8001e217984 */ /* 0x000e620000000800 */
[----:B--2---:R-:W-:-:S03]  /*2b90*/  IDP.4A.S8.S8 R34, R31, R34, R32 ;  /* 0x000000221f227226 */ /* 0x004fc60000000620 */
[----:B------:R-:W2:Y:S04]  /*2ba0*/  LDS R32, [R12+UR7+0x6c] ;  /* 0x00006c070c207984 */ /* 0x000ea80008000800 */
[----:B------:R-:W3:Y:S01]  /*2bb0*/  LDS.U16 R31, [R25+0xe] ;  /* 0x00000e00191f7984 */ /* 0x000ee20000000400 */
[----:B0-----:R-:W-:-:S03]  /*2bc0*/  IDP.4A.S8.S8 R20, R20, R21, R28 ;  /* 0x0000001514147226 */ /* 0x001fc6000000061c */
[----:B------:R3:W0:Y:S04]  /*2bd0*/  LDS R28, [R30+0xfc] ;  /* 0x0000fc001e1c7984 */ /* 0x0006280000000800 */
[----:B------:R-:W4:Y:S01]  /*2be0*/  LDS R21, [R13+UR5] ;  /* 0x000000050d157984 */ /* 0x000f220008000800 */
[----:B-1----:R-:W-:-:S03]  /*2bf0*/  IDP.4A.S8.S8 R36, R33, R35, R34 ;  /* 0x0000002321247226 */ /* 0x002fc60000000622 */
[----:B------:R-:W1:Y:S04]  /*2c00*/  LDS R33, [R13+UR5+0x4] ;  /* 0x000004050d217984 */ /* 0x000e680008000800 */
[----:B------:R-:W5:Y:S04]  /*2c10*/  LDS R35, [R26] ;  /* 0x000000001a237984 */ /* 0x000f680000000800 */
[----:B------:R-:W-:Y:S01]  /*2c20*/  LDS R34, [R13+UR5+0xc] ;  /* 0x00000c050d227984 */ /* 0x000fe20008000800 */
[----:B--2---:R-:W-:-:S03]  /*2c30*/  IDP.4A.S8.S8 R32, R37, R32, R20 ;  /* 0x0000002025207226 */ /* 0x004fc60000000614 */
[----:B------:R-:W2:Y:S01]  /*2c40*/  LDS R20, [R13+UR5+0x8] ;  /* 0x000008050d147984 */ /* 0x000ea20008000800 */
[C---:B---3--:R-:W-:Y:S01]  /*2c50*/  PRMT R30, R31.reuse, 0x9991, RZ ;  /* 0x000099911f1e7816 */ /* 0x048fe200000000ff */
[----:B0-----:R-:W-:Y:S01]  /*2c60*/  IDP.4A.S8.S8 R28, R28, R29, R36 ;  /* 0x0000001d1c1c7226 */ /* 0x001fe20000000624 */
[----:B------:R-:W-:Y:S01]  /*2c70*/  PRMT R29, R31, 0x8880, RZ ;  /* 0x000088801f1d7816 */ /* 0x000fe200000000ff */
[----:B----4-:R-:W-:-:S04]  /*2c80*/  FFMA.FTZ R22, R21, R22, RZ ;  /* 0x0000001615167223 */ /* 0x010fc800000100ff */
[----:B------:R-:W-:Y:S02]  /*2c90*/  IMAD R29, R32, R29, RZ ;  /* 0x0000001d201d7224 */ /* 0x000fe400078e02ff */
[----:B-1----:R-:W-:Y:S02]  /*2ca0*/  FFMA.FTZ R23, R33, R23, R22 ;  /* 0x0000001721177223 */ /* 0x002fe40000010016 */
[----:B------:R-:W-:Y:S02]  /*2cb0*/  IMAD R28, R28, R30, R29 ;  /* 0x0000001e1c1c7224 */ /* 0x000fe400078e021d */
[----:B-----5:R-:W-:-:S03]  /*2cc0*/  FFMA.FTZ R2, R23, R35, R2 ;  /* 0x0000002317027223 */ /* 0x020fc60000010002 */
[----:B------:R-:W-:Y:S01]  /*2cd0*/  I2FP.F32.S32 R28, R28 ;  /* 0x0000001c001c7245 */ /* 0x000fe20000201400 */
[----:B--2---:R-:W-:-:S04]  /*2ce0*/  FFMA.FTZ R27, R20, R27, RZ ;  /* 0x0000001b141b7223 */ /* 0x004fc800000100ff */
[----:B------:R-:W-:-:S04]  /*2cf0*/  FFMA.FTZ R27, R34, R28, R27 ;  /* 0x0000001c221b7223 */ /* 0x000fc8000001001b */
[----:B------:R-:W-:Y:S01]  /*2d00*/  FFMA.FTZ R2, R35, R27, R2 ;  /* 0x0000001b23027223 */ /* 0x000fe20000010002 */
[----:B------:R-:W-:Y:S06]  /*2d10*/  BAR.SYNC.DEFER_BLOCKING 0x0 ;  /* 0x0000000000007b1d */ /* 0x000fec0000010000 */
.L_x_276:
[----:B------:R-:W-:Y:S05]  /*2d20*/  @!P2 BRA `(.L_x_275) ;  /* 0x000000280054a947 */ /* 0x000fea0003800000 */
[----:B------:R-:W0:Y:S01]  /*2d30*/  LDCU UR16, c[0x0][0x3bc] ;  /* 0x00007780ff1077ac */ /* 0x000e220008000800 */
[----:B------:R-:W1:Y:S01]  /*2d40*/  LDCU UR15, c[0x0][0x3b4] ;  /* 0x00007680ff0f77ac */ /* 0x000e620008000800 */
[----:B------:R-:W-:-:S05]  /*2d50*/  UMOV UR11, 0x1 ;  /* 0x00000001000b7882 */ /* 0x000fca0000000000 */
.L_x_278:
[----:B------:R-:W-:Y:S01]  /*2d60*/  IMAD R20, R4, UR4, RZ ;  /* 0x0000000404147c24 */ /* 0x000fe2000f8e02ff */
[----:B0-----:R-:W-:Y:S01]  /*2d70*/  SHF.R.U32.HI R26, RZ, 0x1, R3 ;  /* 0x00000001ff1a7819 */ /* 0x001fe20000011603 */
[----:B------:R-:W-:Y:S02]  /*2d80*/  IMAD.MOV.U32 R22, RZ, RZ, R16 ;  /* 0x000000ffff167224 */ /* 0x000fe400078e0010 */
[----:B------:R-:W-:Y:S01]  /*2d90*/  IMAD.MOV.U32 R23, RZ, RZ, R17 ;  /* 0x000000ffff177224 */ /* 0x000fe200078e0011 */
[----:B------:R-:W-:Y:S01]  /*2da0*/  IADD3 R21, P0, PT, R20, UR11, RZ ;  /* 0x0000000b14157c10 */ /* 0x000fe2000ff1e0ff */
[----:B------:R-:W-:Y:S01]  /*2db0*/  IMAD.SHL.U32 R32, R3, 0x4, RZ ;  /* 0x0000000403207824 */ /* 0x000fe200078e00ff */
[----:B------:R-:W-:Y:S02]  /*2dc0*/  LOP3.LUT R26, R26, 0x8, RZ, 0xc0, !PT ;  /* 0x000000081a1a7812 */ /* 0x000fe400078ec0ff */
[----:B------:R-:W-:Y:S01]  /*2dd0*/  LEA.HI.X.SX32 R20, R20, RZ, 0x1, P0 ;  /* 0x000000ff14147211 */ /* 0x000fe200000f0eff */
[----:B------:R-:W-:Y:S01]  /*2de0*/  IMAD.WIDE.U32 R22, R21, 0xd2, R22 ;  /* 0x000000d215167825 */ /* 0x000fe200078e0016 */
[----:B------:R-:W-:-:S03]  /*2df0*/  LOP3.LUT R26, R26, 0x7, R3, 0xf8, !PT ;  /* 0x000000071a1a7812 */ /* 0x000fc600078ef803 */
[----:B------:R-:W-:Y:S02]  /*2e00*/  IMAD R21, R20, 0xd2, RZ ;  /* 0x000000d214157824 */ /* 0x000fe400078e02ff */
[----:B------:R-:W-:Y:S01]  /*2e10*/  IMAD.SHL.U32 R37, R26, 0x4, RZ ;  /* 0x000000041a257824 */ /* 0x000fe200078e00ff */
[----:B------:R-:W-:Y:S01]  /*2e20*/  LOP3.LUT R26, R32, 0x7c, RZ, 0xc0, !PT ;  /* 0x0000007c201a7812 */ /* 0x000fe200078ec0ff */
[----:B------:R-:W-:Y:S02]  /*2e30*/  IMAD.IADD R23, R23, 0x1, R21 ;  /* 0x0000000117177824 */ /* 0x000fe400078e0215 */
[----:B------:R-:W-:-:S03]  /*2e40*/  IMAD.WIDE.U32 R28, R5, 0xd2, R22 ;  /* 0x000000d2051c7825 */ /* 0x000fc600078e0016 */
        /* <DEDUP_REMOVED lines=8> */
[----:B------:R-:W-:Y:S01]  /*2ed0*/  SHF.R.U32.HI R33, RZ, 0x2, R3 ;  /* 0x00000002ff217819 */ /* 0x000fe20000011603 */
[----:B--2---:R-:W-:-:S03]  /*2ee0*/  IMAD R34, R34, 0x10000, R27 ;  /* 0x0001000022227824 */ /* 0x004fc600078e021b */
[----:B------:R-:W-:-:S04]  /*2ef0*/  LOP3.LUT R27, R33, 0x2, RZ, 0xc0, !PT ;  /* 0x00000002211b7812 */ /* 0x000fc800078ec0ff */
[----:B------:R-:W-:Y:S01]  /*2f00*/  SHF.R.S32.HI R34, RZ, R27, R34 ;  /* 0x0000001bff227219 */ /* 0x000fe20000011422 */
[----:B---3--:R-:W-:-:S03]  /*2f10*/  IMAD R30, R31, 0x10000, R30 ;  /* 0x000100001f1e7824 */ /* 0x008fc600078e021e */
[C---:B------:R-:W-:Y:S01]  /*2f20*/  LOP3.LUT R36, R34.reuse, 0x30303030, RZ, 0xc0, !PT ;  /* 0x3030303022247812 */ /* 0x040fe200078ec0ff */
[----:B------:R-:W-:Y:S01]  /*2f30*/  IMAD.SHL.U32 R34, R34, 0x10, RZ ;  /* 0x0000001022227824 */ /* 0x000fe200078e00ff */
[----:B------:R-:W-:-:S04]  /*2f40*/  SHF.R.U32.HI R31, RZ, 0x4, R30 ;  /* 0x00000004ff1f7819 */ /* 0x000fc8000001161e */
[----:B------:R-:W-:Y:S02]  /*2f50*/  LOP3.LUT R21, R34, 0x30303030, RZ, 0xc0, !PT ;  /* 0x3030303022157812 */ /* 0x000fe400078ec0ff */
[----:B------:R-:W-:Y:S02]  /*2f60*/  LOP3.LUT R31, R36, 0xf0f0f0f, R31, 0xf8, !PT ;  /* 0x0f0f0f0f241f7812 */ /* 0x000fe400078ef81f */
[----:B------:R-:W-:-:S03]  /*2f70*/  LOP3.LUT R20, R21, 0xf0f0f0f, R30, 0xf8, !PT ;  /* 0x0f0f0f0f15147812 */ /* 0x000fc600078ef81e */
[----:B------:R-:W-:Y:S02]  /*2f80*/  VIADD R36, R31, 0x60606060 ;  /* 0x606060601f247836 */ /* 0x000fe40000000000 */
[----:B------:R-:W-:-:S03]  /*2f90*/  VIADD R21, R20, 0x60606060 ;  /* 0x6060606014157836 */ /* 0x000fc60000000000 */
[----:B------:R-:W-:-:S04]  /*2fa0*/  LOP3.LUT R28, R31, 0x20202020, R36, 0x18, !PT ;  /* 0x202020201f1c7812 */ /* 0x000fc800078e1824 */
[----:B------:R-:W-:Y:S02]  /*2fb0*/  PRMT R29, R28, 0xba98, RZ ;  /* 0x0000ba981c1d7816 */ /* 0x000fe400000000ff */
[----:B------:R-:W-:Y:S02]  /*2fc0*/  PRMT R28, R31, 0xba98, RZ ;  /* 0x0000ba981f1c7816 */ /* 0x000fe400000000ff */
[C---:B------:R-:W-:Y:S02]  /*2fd0*/  LOP3.LUT R33, R29.reuse, 0x80808080, R36, 0x6, !PT ;  /* 0x808080801d217812 */ /* 0x040fe400078e0624 */
[----:B------:R-:W-:Y:S02]  /*2fe0*/  LOP3.LUT R30, R29, 0x7f7f7f7f, R28, 0x60, !PT ;  /* 0x7f7f7f7f1d1e7812 */ /* 0x000fe400078e601c */
[C---:B------:R-:W-:Y:S02]  /*2ff0*/  LOP3.LUT R28, R20.reuse, 0x20202020, R21, 0x18, !PT ;  /* 0x20202020141c7812 */ /* 0x040fe400078e1815 */
[----:B------:R-:W-:-:S02]  /*3000*/  PRMT R29, R20, 0xba98, RZ ;  /* 0x0000ba98141d7816 */ /* 0x000fc400000000ff */
[----:B------:R-:W-:Y:S02]  /*3010*/  PRMT R28, R28, 0xba98, RZ ;  /* 0x0000ba981c1c7816 */ /* 0x000fe400000000ff */
[----:B------:R-:W-:Y:S02]  /*3020*/  LOP3.LUT R33, R33, R30, RZ, 0xfc, !PT ;  /* 0x0000001e21217212 */ /* 0x000fe400078efcff */
[----:B------:R-:W-:Y:S01]  /*3030*/  LOP3.LUT R20, R28, 0x7f7f7f7f, R29, 0x60, !PT ;  /* 0x7f7f7f7f1c147812 */ /* 0x000fe200078e601d */
[----:B------:R-:W-:Y:S01]  /*3040*/  IMAD R29, R4, 0x4, R5 ;  /* 0x00000004041d7824 */ /* 0x000fe200078e0205 */
[----:B------:R-:W-:-:S03]  /*3050*/  LOP3.LUT R31, R28, 0x80808080, R21, 0x6, !PT ;  /* 0x808080801c1f7812 */ /* 0x000fc600078e0615 */
[----:B------:R-:W-:Y:S01]  /*3060*/  IMAD.WIDE.U32 R28, R29, 0xd2, R22 ;  /* 0x000000d21d1c7825 */ /* 0x000fe200078e0016 */
[----:B------:R-:W-:Y:S02]  /*3070*/  LOP3.LUT R31, R31, R20, RZ, 0xfc, !PT ;  /* 0x000000141f1f7212 */ /* 0x000fe400078efcff */
[----:B------:R-:W-:-:S05]  /*3080*/  IADD3 R20, P0, PT, R26, R28, RZ ;  /* 0x0000001c1a147210 */ /* 0x000fca0007f1e0ff */
[----:B------:R-:W-:Y:S01]  /*3090*/  IMAD.X R21, RZ, RZ, R29, P0 ;  /* 0x000000ffff157224 */ /* 0x000fe200000e061d */
[----:B------:R-:W-:-:S04]  /*30a0*/  IADD3 R28, P0, PT, R37, R28, RZ ;  /* 0x0000001c251c7210 */ /* 0x000fc80007f1e0ff */
[----:B------:R-:W2:Y:S01]  /*30b0*/  LDG.E.U16.CONSTANT R30, desc[UR12][R20.64] ;  /* 0x0000000c141e7981 */ /* 0x000ea2000c1e9500 */
[----:B------:R-:W-:-:S03]  /*30c0*/  IMAD.X R29, RZ, RZ, R29, P0 ;  /* 0x000000ffff1d7224 */ /* 0x000fc600000e061d */
[----:B------:R-:W2:Y:S04]  /*30d0*/  LDG.E.U16.CONSTANT R35, desc[UR12][R20.64+0x2] ;  /* 0x0000020c14237981 */ /* 0x000ea8000c1e9500 */
[----:B------:R-:W3:Y:S04]  /*30e0*/  LDG.E.U16.CONSTANT R34, desc[UR12][R28.64+0x80] ;  /* 0x0000800c1c227981 */ /* 0x000ee8000c1e9500 */
[----:B------:R-:W3:Y:S04]  /*30f0*/  LDG.E.U16.CONSTANT R36, desc[UR12][R28.64+0x82] ;  /* 0x0000820c1c247981 */ /* 0x000ee8000c1e9500 */
[----:B------:R4:W-:Y:S04]  /*3100*/  STS [R6+0x40], R33 ;  /* 0x0000402106007388 */ /* 0x0009e80000000800 */
[----:B------:R0:W-:Y:S01]  /*3110*/  STS [R6], R31 ;  /* 0x0000001f06007388 */ /* 0x0001e20000000800 */
        /* <DEDUP_REMOVED lines=8> */
[----:B------:R-:W-:Y:S01]  /*31a0*/  VIADD R20, R34, 0x60606060 ;  /* 0x6060606022147836 */ /* 0x000fe20000000000 */
[----:B------:R-:W-:-:S04]  /*31b0*/  LOP3.LUT R30, R35, 0xf0f0f0f, R30, 0xf8, !PT ;  /* 0x0f0f0f0f231e7812 */ /* 0x000fc800078ef81e */
[C---:B------:R-:W-:Y:S02]  /*31c0*/  LOP3.LUT R21, R34.reuse, 0x20202020, R20, 0x18, !PT ;  /* 0x2020202022157812 */ /* 0x040fe400078e1814 */
[----:B------:R-:W-:Y:S02]  /*31d0*/  PRMT R34, R34, 0xba98, RZ ;  /* 0x0000ba9822227816 */ /* 0x000fe400000000ff */
[----:B------:R-:W-:Y:S01]  /*31e0*/  PRMT R29, R21, 0xba98, RZ ;  /* 0x0000ba98151d7816 */ /* 0x000fe200000000ff */
[----:B------:R-:W-:-:S03]  /*31f0*/  VIADD R21, R30, 0x60606060 ;  /* 0x606060601e157836 */ /* 0x000fc60000000000 */
[C---:B------:R-:W-:Y:S02]  /*3200*/  LOP3.LUT R20, R29.reuse, 0x80808080, R20, 0x6, !PT ;  /* 0x808080801d147812 */ /* 0x040fe400078e0614 */
[--C-:B------:R-:W-:Y:S02]  /*3210*/  LOP3.LUT R28, R30, 0x20202020, R21.reuse, 0x18, !PT ;  /* 0x202020201e1c7812 */ /* 0x100fe400078e1815 */
[----:B------:R-:W-:Y:S02]  /*3220*/  LOP3.LUT R35, R29, 0x7f7f7f7f, R34, 0x60, !PT ;  /* 0x7f7f7f7f1d237812 */ /* 0x000fe400078e6022 */
[----:B------:R-:W-:Y:S02]  /*3230*/  PRMT R28, R28, 0xba98, RZ ;  /* 0x0000ba981c1c7816 */ /* 0x000fe400000000ff */
[----:B------:R-:W-:Y:S02]  /*3240*/  PRMT R29, R30, 0xba98, RZ ;  /* 0x0000ba981e1d7816 */ /* 0x000fe400000000ff */
[----:B----4-:R-:W-:-:S02]  /*3250*/  LOP3.LUT R33, R28, 0x80808080, R21, 0x6, !PT ;  /* 0x808080801c217812 */ /* 0x010fc400078e0615 */
[----:B------:R-:W-:Y:S01]  /*3260*/  LOP3.LUT R30, R28, 0x7f7f7f7f, R29, 0x60, !PT ;  /* 0x7f7f7f7f1c1e7812 */ /* 0x000fe200078e601d */
[----:B------:R-:W-:Y:S01]  /*3270*/  IMAD.WIDE.U32 R28, R7, 0xd2, R22 ;  /* 0x000000d2071c7825 */ /* 0x000fe200078e0016 */
[----:B0-----:R-:W-:Y:S02]  /*3280*/  LOP3.LUT R31, R20, R35, RZ, 0xfc, !PT ;  /* 0x00000023141f7212 */ /* 0x001fe400078efcff */
        /* <DEDUP_REMOVED lines=10> */
[----:B------:R4:W-:Y:S01]  /*3330*/  STS [R6+0x410], R33 ;  /* 0x0004102106007388 */ /* 0x0009e20000000800 */
        /* <DEDUP_REMOVED lines=19> */
[----:B0-----:R-:W-:-:S02]  /*3470*/  LOP3.LUT R31, R28, 0x80808080, R21, 0x6, !PT ;  /* 0x808080801c1f7812 */ /* 0x001fc400078e0615 */
[----:B------:R-:W-:Y:S01]  /*3480*/  LOP3.LUT R30, R28, 0x7f7f7f7f, R29, 0x60, !PT ;  /* 0x7f7f7f7f1c1e7812 */ /* 0x000fe200078e601d */
[----:B------:R-:W-:Y:S01]  /*3490*/  IMAD R29, R4, 0x4, R7 ;  /* 0x00000004041d7824 */ /* 0x000fe200078e0207 */
[----:B----4-:R-:W-:Y:S02]  /*34a0*/  LOP3.LUT R33, R20, R35, RZ, 0xfc, !PT ;  /* 0x0000002314217212 */ /* 0x010fe400078efcff */
[----:B------:R-:W-:Y:S01]  /*34b0*/  LOP3.LUT R31, R31, R30, RZ, 0xfc, !PT ;  /* 0x0000001e1f1f7212 */ /* 0x000fe200078efcff */
[----:B------:R-:W-:-:S03]  /*34c0*/  IMAD.WIDE.U32 R28, R29, 0xd2, R22 ;  /* 0x000000d21d1c7825 */ /* 0x000fc600078e0016 */
        /* <DEDUP_REMOVED lines=31> */
[----:B------:R-:W-:Y:S01]  /*36c0*/  IMAD.WIDE.U32 R28, R9, 0xd2, R22 ;  /* 0x000000d2091c7825 */ /* 0x000fe200078e0016 */
[----:B----4-:R-:W-:Y:S02]  /*36d0*/  LOP3.LUT R31, R20, R35, RZ, 0xfc, !PT ;  /* 0x00000023141f7212 */ /* 0x010fe400078efcff */
        /* <DEDUP_REMOVED lines=61> */
[C---:B------:R-:W-:Y:S02]  /*3ab0*/  LOP3.LUT R28, R30.reuse, 0x20202020, R21, 0x18, !PT ;  /* 0x202020201e1c7812 */ /* 0x040fe400078e1815 */
[----:B------:R-:W-:Y:S02]  /*3ac0*/  LOP3.LUT R35, R29, 0x7f7f7f7f, R34, 0x60, !PT ;  /* 0x7f7f7f7f1d237812 */ /* 0x000fe400078e6022 */
[----:B------:R-:W-:Y:S01]  /*3ad0*/  PRMT R29, R30, 0xba98, RZ ;  /* 0x0000ba981e1d7816 */ /* 0x000fe200000000ff */
[----:B0-----:R-:W-:Y:S01]  /*3ae0*/  IMAD.WIDE.U32 R30, R11, 0xd2, R22 ;  /* 0x000000d20b1e7825 */ /* 0x001fe200078e0016 */
[----:B------:R-:W-:Y:S02]  /*3af0*/  PRMT R28, R28, 0xba98, RZ ;  /* 0x0000ba981c1c7816 */ /* 0x000fe400000000ff */
[----:B----4-:R-:W-:-:S02]  /*3b00*/  LOP3.LUT R33, R20, R35, RZ, 0xfc, !PT ;  /* 0x0000002314217212 */ /* 0x010fc400078efcff */
[C---:B------:R-:W-:Y:S02]  /*3b10*/  LOP3.LUT R21, R28.reuse, 0x80808080, R21, 0x6, !PT ;  /* 0x808080801c157812 */ /* 0x040fe400078e0615 */
[----:B------:R-:W-:Y:S02]  /*3b20*/  LOP3.LUT R28, R28, 0x7f7f7f7f, R29, 0x60, !PT ;  /* 0x7f7f7f7f1c1c7812 */ /* 0x000fe400078e601d */
[----:B------:R-:W-:Y:S02]  /*3b30*/  IADD3 R20, P0, PT, R26, R30, RZ ;  /* 0x0000001e1a147210 */ /* 0x000fe40007f1e0ff */
[----:B------:R-:W-:-:S03]  /*3b40*/  LOP3.LUT R29, R21, R28, RZ, 0xfc, !PT ;  /* 0x0000001c151d7212 */ /* 0x000fc600078efcff */
[----:B------:R-:W-:Y:S01]  /*3b50*/  IMAD.X R21, RZ, RZ, R31, P0 ;  /* 0x000000ffff157224 */ /* 0x000fe200000e061f */
[----:B------:R-:W-:-:S04]  /*3b60*/  IADD3 R30, P0, PT, R37, R30, RZ ;  /* 0x0000001e251e7210 */ /* 0x000fc80007f1e0ff */
[----:B------:R-:W2:Y:S01]  /*3b70*/  LDG.E.U16.CONSTANT R28, desc[UR12][R20.64] ;  /* 0x0000000c141c7981 */ /* 0x000ea2000c1e9500 */
[----:B------:R-:W-:-:S03]  /*3b80*/  IMAD.X R31, RZ, RZ, R31, P0 ;  /* 0x000000ffff1f7224 */ /* 0x000fc600000e061f */
[----:B------:R-:W2:Y:S04]  /*3b90*/  LDG.E.U16.CONSTANT R35, desc[UR12][R20.64+0x2] ;  /* 0x0000020c14237981 */ /* 0x000ea8000c1e9500 */
[----:B------:R-:W3:Y:S04]  /*3ba0*/  LDG.E.U16.CONSTANT R34, desc[UR12][R30.64+0x80] ;  /* 0x0000800c1e227981 */ /* 0x000ee8000c1e9500 */
[----:B------:R-:W3:Y:S04]  /*3bb0*/  LDG.E.U16.CONSTANT R36, desc[UR12][R30.64+0x82] ;  /* 0x0000820c1e247981 */ /* 0x000ee8000c1e9500 */
[----:B------:R0:W-:Y:S01]  /*3bc0*/  STS [R6+0x1490], R33 ;  /* 0x0014902106007388 */ /* 0x0001e20000000800 */
[----:B------:R-:W-:Y:S01]  /*3bd0*/  LOP3.LUT R32, R32, 0xc, RZ, 0xc0, !PT ;  /* 0x0000000c20207812 */ /* 0x000fe200078ec0ff */
        /* <DEDUP_REMOVED lines=8> */
[C---:B------:R-:W-:Y:S01]  /*3c60*/  VIADD R21, R34.reuse, 0x60606060 ;  /* 0x6060606022157836 */ /* 0x040fe20000000000 */
[----:B------:R-:W-:Y:S02]  /*3c70*/  LOP3.LUT R28, R35, 0xf0f0f0f, R28, 0xf8, !PT ;  /* 0x0f0f0f0f231c7812 */ /* 0x000fe400078ef81c */
[C---:B------:R-:W-:Y:S02]  /*3c80*/  PRMT R35, R34.reuse, 0xba98, RZ ;  /* 0x0000ba9822237816 */ /* 0x040fe400000000ff */
[----:B------:R-:W-:-:S04]  /*3c90*/  LOP3.LUT R20, R34, 0x20202020, R21, 0x18, !PT ;  /* 0x2020202022147812 */ /* 0x000fc800078e1815 */
[----:B------:R-:W-:-:S04]  /*3ca0*/  PRMT R20, R20, 0xba98, RZ ;  /* 0x0000ba9814147816 */ /* 0x000fc800000000ff */
[----:B------:R-:W-:Y:S01]  /*3cb0*/  LOP3.LUT R31, R20, 0x80808080, R21, 0x6, !PT ;  /* 0x80808080141f7812 */ /* 0x000fe200078e0615 */
[----:B------:R-:W-:Y:S01]  /*3cc0*/  VIADD R21, R28, 0x60606060 ;  /* 0x606060601c157836 */ /* 0x000fe20000000000 */
[----:B------:R-:W-:Y:S02]  /*3cd0*/  LOP3.LUT R20, R20, 0x7f7f7f7f, R35, 0x60, !PT ;  /* 0x7f7f7f7f14147812 */ /* 0x000fe400078e6023 */
[C---:B------:R-:W-:Y:S02]  /*3ce0*/  PRMT R35, R28.reuse, 0xba98, RZ ;  /* 0x0000ba981c237816 */ /* 0x040fe400000000ff */
[----:B------:R-:W-:Y:S02]  /*3cf0*/  LOP3.LUT R30, R28, 0x20202020, R21, 0x18, !PT ;  /* 0x202020201c1e7812 */ /* 0x000fe400078e1815 */
[----:B------:R-:W-:Y:S02]  /*3d00*/  LOP3.LUT R31, R31, R20, RZ, 0xfc, !PT ;  /* 0x000000141f1f7212 */ /* 0x000fe400078efcff */
[----:B------:R-:W-:-:S04]  /*3d10*/  PRMT R30, R30, 0xba98, RZ ;  /* 0x0000ba981e1e7816 */ /* 0x000fc800000000ff */
[C---:B0-----:R-:W-:Y:S02]  /*3d20*/  LOP3.LUT R33, R30.reuse, 0x80808080, R21, 0x6, !PT ;  /* 0x808080801e217812 */ /* 0x041fe400078e0615 */
[----:B------:R-:W-:Y:S01]  /*3d30*/  LOP3.LUT R30, R30, 0x7f7f7f7f, R35, 0x60, !PT ;  /* 0x7f7f7f7f1e1e7812 */ /* 0x000fe200078e6023 */
[----:B------:R-:W-:-:S03]  /*3d40*/  IMAD R35, R4, 0x4, R11 ;  /* 0x0000000404237824 */ /* 0x000fc600078e020b */
[----:B------:R-:W-:Y:S01]  /*3d50*/  LOP3.LUT R33, R33, R30, RZ, 0xfc, !PT ;  /* 0x0000001e21217212 */ /* 0x000fe200078efcff */
[----:B------:R-:W-:-:S03]  /*3d60*/  IMAD.WIDE.U32 R34, R35, 0xd2, R22 ;  /* 0x000000d223227825 */ /* 0x000fc600078e0016 */
[-C--:B------:R-:W-:Y:S02]  /*3d70*/  IADD3 R20, P1, PT, R37, R34.reuse, RZ ;  /* 0x0000002225147210 */ /* 0x080fe40007f3e0ff */
[----:B------:R-:W-:-:S03]  /*3d80*/  IADD3 R36, P0, PT, R26, R34, RZ ;  /* 0x000000221a247210 */ /* 0x000fc60007f1e0ff */
[--C-:B------:R-:W-:Y:S02]  /*3d90*/  IMAD.X R21, RZ, RZ, R35.reuse, P1 ;  /* 0x000000ffff157224 */ /* 0x100fe400008e0623 */
[----:B------:R-:W-:-:S03]  /*3da0*/  IMAD.X R37, RZ, RZ, R35, P0 ;  /* 0x000000ffff257224 */ /* 0x000fc600000e0623 */
[----:B------:R-:W2:Y:S04]  /*3db0*/  LDG.E.U16.CONSTANT R30, desc[UR12][R20.64+0x80] ;  /* 0x0000800c141e7981 */ /* 0x000ea8000c1e9500 */
[----:B------:R0:W2:Y:S04]  /*3dc0*/  LDG.E.U16.CONSTANT R34, desc[UR12][R20.64+0x82] ;  /* 0x0000820c14227981 */ /* 0x0000a8000c1e9500 */
[----:B------:R-:W3:Y:S04]  /*3dd0*/  LDG.E.U16.CONSTANT R28, desc[UR12][R36.64] ;  /* 0x0000000c241c7981 */ /* 0x000ee8000c1e9500 */
[----:B------:R-:W3:Y:S01]  /*3de0*/  LDG.E.U16.CONSTANT R35, desc[UR12][R36.64+0x2] ;  /* 0x0000020c24237981 */ /* 0x000ee2000c1e9500 */
[----:B0-----:R-:W-:-:S05]  /*3df0*/  LOP3.LUT R21, R3, 0x1f, RZ, 0xc0, !PT ;  /* 0x0000001f03157812 */ /* 0x001fca00078ec0ff */
[----:B------:R-:W-:-:S04]  /*3e00*/  IMAD R21, R21, R4, RZ ;  /* 0x0000000415157224 */ /* 0x000fc800078e02ff */
[----:B------:R-:W-:-:S04]  /*3e10*/  IMAD.WIDE.U32 R20, R21, 0xd2, R22 ;  /* 0x000000d215147825 */ /* 0x000fc800078e0016 */
[----:B------:R-:W-:Y:S02]  /*3e20*/  IMAD.WIDE.U32 R22, R8, 0xd2, R22 ;  /* 0x000000d208167825 */ /* 0x000fe400078e0016 */
[----:B------:R0:W4:Y:S01]  /*3e30*/  LDG.E.U16.CONSTANT R20, desc[UR12][R20.64+0xd0] ;  /* 0x0000d00c14147981 */ /* 0x000122000c1e9500 */
[----:B------:R-:W-:-:S05]  /*3e40*/  IADD3 R22, P0, PT, R32, R22, RZ ;  /* 0x0000001620167210 */ /* 0x000fca0007f1e0ff */
[----:B------:R-:W-:-:S05]  /*3e50*/  IMAD.X R23, RZ, RZ, R23, P0 ;  /* 0x000000ffff177224 */ /* 0x000fca00000e0617 */
[----:B------:R-:W4:Y:S04]  /*3e60*/  LDG.E.U16.CONSTANT R32, desc[UR12][R22.64+0xc0] ;  /* 0x0000c00c16207981 */ /* 0x000f28000c1e9500 */
[----:B------:R0:W4:Y:S01]  /*3e70*/  LDG.E.U16.CONSTANT R37, desc[UR12][R22.64+0xc2] ;  /* 0x0000c20c16257981 */ /* 0x000122000c1e9500 */
[----:B------:R-:W1:Y:S01]  /*3e80*/  S2UR UR9, SR_CgaCtaId ;  /* 0x00000000000979c3 */ /* 0x000e620000008800 */
[----:B------:R-:W-:Y:S02]  /*3e90*/  UMOV UR6, 0x400 ;  /* 0x0000040000067882 */ /* 0x000fe40000000000 */
[----:B------:R-:W-:Y:S01]  /*3ea0*/  UIADD3 UR8, UPT, UPT, UR6, 0x2080, URZ ;  /* 0x0000208006087890 */ /* 0x000fe2000fffe0ff */
[----:B------:R0:W-:Y:S04]  /*3eb0*/  STS [R6+0x1450], R29 ;  /* 0x0014501d06007388 */ /* 0x0001e80000000800 */
[----:B------:R0:W-:Y:S04]  /*3ec0*/  STS [R6+0x18a0], R31 ;  /* 0x0018a01f06007388 */ /* 0x0001e80000000800 */
[----:B------:R0:W-:Y:S01]  /*3ed0*/  STS [R6+0x1860], R33 ;  /* 0x0018602106007388 */ /* 0x0001e20000000800 */
[----:B-1----:R-:W-:-:S02]  /*3ee0*/  ULEA UR8, UR9, UR8, 0x18 ;  /* 0x0000000809087291 */ /* 0x002fc4000f8ec0ff */
[----:B------:R-:W-:-:S04]  /*3ef0*/  USHF.L.U32 UR14, UR11, 0x8, URZ ;  /* 0x000000080b0e7899 */ /* 0x000fc800080006ff */
[----:B------:R-:W-:Y:S01]  /*3f00*/  UISETP.GE.AND UP0, UPT, UR14, UR15, UPT ;  /* 0x0000000f0e00728c */ /* 0x000fe2000bf06270 */
[----:B--2---:R-:W-:-:S05]  /*3f10*/  IMAD R30, R34, 0x10000, R30 ;  /* 0x00010000221e7824 */ /* 0x004fca00078e021e */
[----:B------:R-:W-:Y:S01]  /*3f20*/  SHF.R.S32.HI R30, RZ, R27, R30 ;  /* 0x0000001bff1e7219 */ /* 0x000fe2000001141e */
[----:B---3--:R-:W-:-:S04]  /*3f30*/  IMAD R28, R35, 0x10000, R28 ;  /* 0x00010000231c7824 */ /* 0x008fc800078e021c */
[C---:B------:R-:W-:Y:S01]  /*3f40*/  IMAD.SHL.U32 R34, R30.reuse, 0x10, RZ ;  /* 0x000000101e227824 */ /* 0x040fe200078e00ff */
[----:B------:R-:W-:Y:S02]  /*3f50*/  LOP3.LUT R30, R30, 0x30303030, RZ, 0xc0, !PT ;  /* 0x303030301e1e7812 */ /* 0x000fe400078ec0ff */
[--C-:B------:R-:W-:Y:S02]  /*3f60*/  SHF.R.U32.HI R27, RZ, 0x4, R28.reuse ;  /* 0x00000004ff1b7819 */ /* 0x100fe4000001161c */
[----:B------:R-:W-:Y:S02]  /*3f70*/  LOP3.LUT R35, R34, 0x30303030, RZ, 0xc0, !PT ;  /* 0x3030303022237812 */ /* 0x000fe400078ec0ff */
[----:B------:R-:W-:Y:S02]  /*3f80*/  LOP3.LUT R27, R30, 0xf0f0f0f, R27, 0xf8, !PT ;  /* 0x0f0f0f0f1e1b7812 */ /* 0x000fe400078ef81b */
[----:B------:R-:W-:-:S03]  /*3f90*/  LOP3.LUT R28, R35, 0xf0f0f0f, R28, 0xf8, !PT ;  /* 0x0f0f0f0f231c7812 */ /* 0x000fc600078ef81c */
[----:B------:R-:W-:Y:S02]  /*3fa0*/  VIADD R30, R27, 0x60606060 ;  /* 0x606060601b1e7836 */ /* 0x000fe40000000000 */
[----:B0-----:R-:W-:-:S03]  /*3fb0*/  VIADD R21, R28, 0x60606060 ;  /* 0x606060601c157836 */ /* 0x001fc60000000000 */
[----:B------:R-:W-:Y:S02]  /*3fc0*/  LOP3.LUT R23, R27, 0x20202020, R30, 0x18, !PT ;  /* 0x202020201b177812 */ /* 0x000fe400078e181e */
[----:B------:R-:W-:Y:S02]  /*3fd0*/  LOP3.LUT R22, R28, 0x20202020, R21, 0x18, !PT ;  /* 0x202020201c167812 */ /* 0x000fe400078e1815 */
[----:B------:R-:W-:Y:S02]  /*3fe0*/  PRMT R35, R23, 0xba98, RZ ;  /* 0x0000ba9817237816 */ /* 0x000fe400000000ff */
[----:B------:R-:W-:Y:S02]  /*3ff0*/  PRMT R22, R22, 0xba98, RZ ;  /* 0x0000ba9816167816 */ /* 0x000fe400000000ff */
[----:B------:R-:W-:Y:S02]  /*4000*/  PRMT R34, R27, 0xba98, RZ ;  /* 0x0000ba981b227816 */ /* 0x000fe400000000ff */
[----:B------:R-:W-:-:S02]  /*4010*/  PRMT R23, R28, 0xba98, RZ ;  /* 0x0000ba981c177816 */ /* 0x000fc400000000ff */
[C---:B------:R-:W-:Y:S02]  /*4020*/  LOP3.LUT R30, R35.reuse, 0x80808080, R30, 0x6, !PT ;  /* 0x80808080231e7812 */ /* 0x040fe400078e061e */
[C---:B------:R-:W-:Y:S02]  /*4030*/  LOP3.LUT R21, R22.reuse, 0x80808080, R21, 0x6, !PT ;  /* 0x8080808016157812 */ /* 0x040fe400078e0615 */
[----:B------:R-:W-:Y:S02]  /*4040*/  LOP3.LUT R35, R35, 0x7f7f7f7f, R34, 0x60, !PT ;  /* 0x7f7f7f7f23237812 */ /* 0x000fe400078e6022 */
[----:B------:R-:W-:Y:S01]  /*4050*/  LOP3.LUT R22, R22, 0x7f7f7f7f, R23, 0x60, !PT ;  /* 0x7f7f7f7f16167812 */ /* 0x000fe200078e6017 */
[----:B----4-:R-:W-:Y:S01]  /*4060*/  HADD2.F32 R23, -RZ, R20.H0_H0 ;  /* 0x20000014ff177230 */ /* 0x010fe20000004100 */
[----:B------:R-:W-:Y:S02]  /*4070*/  LOP3.LUT R35, R30, R35, RZ, 0xfc, !PT ;  /* 0x000000231e237212 */ /* 0x000fe400078efcff */
[----:B------:R-:W-:Y:S01]  /*4080*/  LOP3.LUT R21, R21, R22, RZ, 0xfc, !PT ;  /* 0x0000001615157212 */ /* 0x000fe200078efcff */
[----:B------:R-:W-:-:S02]  /*4090*/  IMAD R37, R37, 0x10000, R32 ;  /* 0x0001000025257824 */ /* 0x000fc400078e0220 */
[----:B------:R0:W-:Y:S04]  /*40a0*/  STS [R6+0x1cb0], R35 ;  /* 0x001cb02306007388 */ /* 0x0001e80000000800 */
[----:B------:R0:W-:Y:S04]  /*40b0*/  STS [R6+0x1c70], R21 ;  /* 0x001c701506007388 */ /* 0x0001e80000000800 */
[----:B------:R0:W-:Y:S04]  /*40c0*/  STS [R26+UR8], R23 ;  /* 0x000000171a007988 */ /* 0x0001e80008000808 */
[----:B------:R0:W-:Y:S01]  /*40d0*/  STS [R10], R37 ;  /* 0x000000250a007388 */ /* 0x0001e20000000800 */
[----:B------:R-:W-:Y:S05]  /*40e0*/  BRA.U UP0, `(.L_x_277) ;  /* 0x0000001500587547 */ /* 0x000fea000b800000 */
[----:B0-----:R-:W0:Y:S01]  /*40f0*/  LDC R23, c[0x0][0x3c8] ;  /* 0x0000f200ff177b82 */ /* 0x001e220000000800 */
[----:B-----5:R-:W-:Y:S01]  /*4100*/  IABS R28, R0 ;  /* 0x00000000001c7213 */ /* 0x020fe20000000000 */
[----:B------:R-:W-:Y:S01]  /*4110*/  USHF.L.U32 UR14, UR11, 0x3, URZ ;  /* 0x000000030b0e7899 */ /* 0x000fe200080006ff */
[----:B0-----:R-:W-:-:S04]  /*4120*/  IABS R22, R23 ;  /* 0x0000001700167213 */ /* 0x001fc80000000000 */
[----:B------:R-:W0:Y:S08]  /*4130*/  I2F.RP R26, R22 ;  /* 0x00000016001a7306 */ /* 0x000e300000209400 */
[----:B0-----:R-:W0:Y:S02]  /*4140*/  MUFU.RCP R26, R26 ;  /* 0x0000001a001a7308 */ /* 0x001e240000001000 */
[----:B0-----:R-:W-:-:S06]  /*4150*/  VIADD R20, R26, 0xffffffe ;  /* 0x0ffffffe1a147836 */ /* 0x001fcc0000000000 */
[----:B------:R0:W1:Y:S02]  /*4160*/  F2I.FTZ.U32.TRUNC.NTZ R21, R20 ;  /* 0x0000001400157305 */ /* 0x000064000021f000 */
[----:B0-----:R-:W-:Y:S02]  /*4170*/  IMAD.MOV.U32 R20, RZ, RZ, RZ ;  /* 0x000000ffff147224 */ /* 0x001fe400078e00ff */
[----:B-1----:R-:W-:-:S04]  /*4180*/  IMAD.MOV R27, RZ, RZ, -R21 ;  /* 0x000000ffff1b7224 */ /* 0x002fc800078e0a15 */
[----:B------:R-:W-:-:S04]  /*4190*/  IMAD R27, R27, R22, RZ ;  /* 0x000000161b1b7224 */ /* 0x000fc800078e02ff */
[----:B------:R-:W-:Y:S01]  /*41a0*/  IMAD.HI.U32 R27, R21, R27, R20 ;  /* 0x0000001b151b7227 */ /* 0x000fe200078e0014 */
[----:B------:R-:W-:-:S03]  /*41b0*/  LOP3.LUT R20, R0, R23, RZ, 0x3c, !PT ;  /* 0x0000001700147212 */ /* 0x000fc600078e3cff */
[----:B------:R-:W-:Y:S01]  /*41c0*/  IMAD.MOV.U32 R21, RZ, RZ, R28 ;  /* 0x000000ffff157224 */ /* 0x000fe200078e001c */
[----:B------:R-:W-:Y:S01]  /*41d0*/  ISETP.GE.AND P2, PT, R20, RZ, PT ;  /* 0x000000ff1400720c */ /* 0x000fe20003f46270 */
[----:B------:R-:W-:Y:S02]  /*41e0*/  IMAD.U32 R20, RZ, RZ, UR14 ;  /* 0x0000000eff147e24 */ /* 0x000fe4000f8e00ff */
[----:B------:R-:W-:-:S03]  /*41f0*/  IMAD.HI.U32 R28, R27, R21, RZ ;  /* 0x000000151b1c7227 */ /* 0x000fc600078e00ff */
[----:B------:R-:W-:Y:S01]  /*4200*/  LOP3.LUT R29, R20, 0x3, R3, 0xf8, !PT ;  /* 0x00000003141d7812 */ /* 0x000fe200078ef803 */
[----:B------:R-:W-:Y:S02]  /*4210*/  IMAD.MOV R26, RZ, RZ, -R28 ;  /* 0x000000ffff1a7224 */ /* 0x000fe400078e0a1c */
[----:B------:R-:W-:Y:S02]  /*4220*/  VIADD R27, R14, UR14 ;  /* 0x0000000e0e1b7c36 */ /* 0x000fe40008000000 */
[----:B------:R-:W-:-:S05]  /*4230*/  IMAD R21, R22, R26, R21 ;  /* 0x0000001a16157224 */ /* 0x000fca00078e0215 */
        /* <DEDUP_REMOVED lines=8> */
[C---:B------:R-:W-:Y:S01]  /*42c0*/  ISETP.GE.AND P0, PT, R28.reuse, UR16, PT ;  /* 0x000000101c007c0c */ /* 0x040fe2000bf06270 */
[----:B------:R-:W-:-:S03]  /*42d0*/  IMAD R28, R28, UR10, RZ ;  /* 0x0000000a1c1c7c24 */ /* 0x000fc6000f8e02ff */
[----:B------:R-:W-:Y:S02]  /*42e0*/  ISETP.GE.OR P1, PT, R29, UR10, P0 ;  /* 0x0000000a1d007c0c */ /* 0x000fe40008726670 */
[----:B------:R-:W-:Y:S02]  /*42f0*/  ISETP.GE.OR P2, PT, R27, UR10, P0 ;  /* 0x0000000a1b007c0c */ /* 0x000fe40008746670 */
[----:B------:R-:W-:-:S11]  /*4300*/  ISETP.GT.U32.OR P1, PT, R3, 0x3, P1 ;  /* 0x000000030300780c */ /* 0x000fd60000f24470 */
[C---:B------:R-:W-:Y:S02]  /*4310*/  @!P2 IMAD.IADD R27, R28.reuse, 0x1, R27 ;  /* 0x000000011c1ba824 */ /* 0x040fe400078e021b */
[----:B------:R-:W0:Y:S01]  /*4320*/  @!P1 LDC.64 R22, c[0x0][0x388] ;  /* 0x0000e200ff169b82 */ /* 0x000e220000000a00 */
[----:B------:R-:W-:-:S04]  /*4330*/  @!P1 IMAD.IADD R21, R28, 0x1, R29 ;  /* 0x000000011c159824 */ /* 0x000fc800078e021d */
[----:B0-----:R-:W-:-:S04]  /*4340*/  @!P1 IMAD.WIDE R22, R21, 0x24, R22 ;  /* 0x0000002415169825 */ /* 0x001fc800078e0216 */
[----:B------:R-:W-:Y:S02]  /*4350*/  @!P2 IMAD.WIDE R20, R27, 0x24, R18 ;  /* 0x000000241b14a825 */ /* 0x000fe400078e0212 */
[----:B------:R-:W2:Y:S04]  /*4360*/  @!P1 LDG.E.U16.CONSTANT R22, desc[UR12][R22.64] ;  /* 0x0000000c16169981 */ /* 0x000ea8000c1e9500 */
[----:B------:R-:W3:Y:S01]  /*4370*/  @!P2 LDG.E.CONSTANT R32, desc[UR12][R20.64+0x4] ;  /* 0x0000040c1420a981 */ /* 0x000ee2000c1e9900 */
[----:B------:R-:W-:-:S06]  /*4380*/  ULEA UR6, UR9, UR6, 0x18 ;  /* 0x0000000609067291 */ /* 0x000fcc000f8ec0ff */
[----:B------:R-:W-:Y:S01]  /*4390*/  IMAD.U32 R26, RZ, RZ, UR6 ;  /* 0x00000006ff1a7e24 */ /* 0x000fe2000f8e00ff */
[----:B------:R-:W-:-:S03]  /*43a0*/  USHF.L.U32 UR6, UR11, 0x8, URZ ;  /* 0x000000080b067899 */ /* 0x000fc600080006ff */
[----:B------:R-:W-:Y:S01]  /*43b0*/  IMAD R27, R3, 0x104, R26 ;  /* 0x00000104031b7824 */ /* 0x000fe200078e021a */
        /* <DEDUP_REMOVED lines=13> */
[----:B------:R-:W3:Y:S04]  /*4490*/  LDS R21, [R12+UR7+0x10] ;  /* 0x000010070c157984 */ /* 0x000ee80008000800 */
[----:B------:R-:W-:Y:S04]  /*44a0*/  LDS R32, [R12+UR7+0x14] ;  /* 0x000014070c207984 */ /* 0x000fe80008000800 */
[----:B------:R-:W-:Y:S04]  /*44b0*/  LDS R34, [R12+UR7+0x20] ;  /* 0x000020070c227984 */ /* 0x000fe80008000800 */
[----:B------:R-:W-:Y:S01]  /*44c0*/  LDS R35, [R12+UR7+0x28] ;  /* 0x000028070c237984 */ /* 0x000fe20008000800 */
[----:B0-----:R-:W-:-:S03]  /*44d0*/  IDP.4A.S8.S8 R26, R26, R31, RZ ;  /* 0x0000001f1a1a7226 */ /* 0x001fc600000006ff */
[----:B------:R-:W-:Y:S04]  /*44e0*/  LDS R36, [R12+UR7+0x58] ;  /* 0x000058070c247984 */ /* 0x000fe80008000800 */
[----:B------:R-:W-:Y:S01]  /*44f0*/  LDS R31, [R12+UR7+0xc] ;  /* 0x00000c070c1f7984 */ /* 0x000fe20008000800 */
[----:B-1----:R-:W-:-:S03]  /*4500*/  IDP.4A.S8.S8 R30, R33, R30, R26 ;  /* 0x0000001e211e7226 */ /* 0x002fc6000000061a */
[----:B------:R-:W0:Y:S04]  /*4510*/  LDS R33, [R27+0x14] ;  /* 0x000014001b217984 */ /* 0x000e280000000800 */
[----:B------:R-:W1:Y:S01]  /*4520*/  LDS R26, [R27+0xc] ;  /* 0x00000c001b1a7984 */ /* 0x000e620000000800 */
[----:B--2---:R-:W-:-:S03]  /*4530*/  IDP.4A.S8.S8 R30, R23, R22, R30 ;  /* 0x00000016171e7226 */ /* 0x004fc6000000061e */
[----:B------:R-:W-:Y:S04]  /*4540*/  LDS R22, [R27+0x18] ;  /* 0x000018001b167984 */ /* 0x000fe80000000800 */
[----:B------:R-:W2:Y:S01]  /*4550*/  LDS R23, [R12+UR7+0x18] ;  /* 0x000018070c177984 */ /* 0x000ea20008000800 */
[----:B---3--:R-:W-:-:S03]  /*4560*/  IDP.4A.S8.S8 R20, R20, R21, RZ ;  /* 0x0000001514147226 */ /* 0x008fc600000006ff */
[----:B------:R-:W-:Y:S01]  /*4570*/  LDS R21, [R27+0x24] ;  /* 0x000024001b157984 */ /* 0x000fe20000000800 */
[----:B0-----:R-:W-:-:S03]  /*4580*/  IDP.4A.S8.S8 R32, R33, R32, R20 ;  /* 0x0000002021207226 */ /* 0x001fc60000000614 */
[----:B------:R-:W0:Y:S01]  /*4590*/  LDS R33, [R27+0x20] ;  /* 0x000020001b217984 */ /* 0x000e220000000800 */
[----:B-1----:R-:W-:-:S03]  /*45a0*/  IDP.4A.S8.S8 R20, R26, R31, R30 ;  /* 0x0000001f1a147226 */ /* 0x002fc6000000061e */
[----:B------:R-:W-:Y:S04]  /*45b0*/  LDS R30, [R27+0x1c] ;  /* 0x00001c001b1e7984 */ /* 0x000fe80000000800 */
[----:B------:R-:W1:Y:S01]  /*45c0*/  LDS R31, [R12+UR7+0x1c] ;  /* 0x00001c070c1f7984 */ /* 0x000e620008000800 */
[----:B--2---:R-:W-:-:S03]  /*45d0*/  IDP.4A.S8.S8 R22, R22, R23, R32 ;  /* 0x0000001716167226 */ /* 0x004fc60000000620 */
[----:B------:R-:W2:Y:S04]  /*45e0*/  LDS R26, [R12+UR7+0x24] ;  /* 0x000024070c1a7984 */ /* 0x000ea80008000800 */
[----:B------:R-:W-:Y:S04]  /*45f0*/  LDS R32, [R27+0x30] ;  /* 0x000030001b207984 */ /* 0x000fe80000000800 */
[----:B------:R-:W3:Y:S01]  /*4600*/  LDS R23, [R12+UR7+0x30] ;  /* 0x000030070c177984 */ /* 0x000ee20008000800 */
[----:B0-----:R-:W-:-:S03]  /*4610*/  IDP.4A.S8.S8 R33, R33, R34, RZ ;  /* 0x0000002221217226 */ /* 0x001fc600000006ff */
[----:B------:R-:W0:Y:S01]  /*4620*/  LDS R34, [R27+0x28] ;  /* 0x000028001b227984 */ /* 0x000e220000000800 */
[----:B-1----:R-:W-:-:S03]  /*4630*/  IDP.4A.S8.S8 R22, R30, R31, R22 ;  /* 0x0000001f1e167226 */ /* 0x002fc60000000616 */
[----:B------:R-:W-:Y:S01]  /*4640*/  LDS R30, [R27+0x34] ;  /* 0x000034001b1e7984 */ /* 0x000fe20000000800 */
[----:B--2---:R-:W-:-:S03]  /*4650*/  IDP.4A.S8.S8 R33, R21, R26, R33 ;  /* 0x0000001a15217226 */ /* 0x004fc60000000621 */
[----:B------:R-:W1:Y:S04]  /*4660*/  LDS R31, [R12+UR7+0x34] ;  /* 0x000034070c1f7984 */ /* 0x000e680008000800 */
[----:B------:R-:W-:Y:S01]  /*4670*/  LDS R26, [R27+0x2c] ;  /* 0x00002c001b1a7984 */ /* 0x000fe20000000800 */
[----:B---3--:R-:W-:-:S03]  /*4680*/  IDP.4A.S8.S8 R23, R32, R23, RZ ;  /* 0x0000001720177226 */ /* 0x008fc600000006ff */
[----:B------:R-:W2:Y:S04]  /*4690*/  LDS R21, [R12+UR7+0x2c] ;  /* 0x00002c070c157984 */ /* 0x000ea80008000800 */
[----:B------:R-:W-:Y:S01]  /*46a0*/  LDS R32, [R27+0x38] ;  /* 0x000038001b207984 */ /* 0x000fe20000000800 */
[----:B0-----:R-:W-:-:S03]  /*46b0*/  IDP.4A.S8.S8 R33, R34, R35, R33 ;  /* 0x0000002322217226 */ /* 0x001fc60000000621 */
[----:B------:R-:W-:Y:S04]  /*46c0*/  LDS R34, [R27+0x3c] ;  /* 0x00003c001b227984 */ /* 0x000fe80000000800 */
[----:B------:R-:W-:Y:S01]  /*46d0*/  LDS R35, [R12+UR7+0x50] ;  /* 0x000050070c237984 */ /* 0x000fe20008000800 */
[----:B-1----:R-:W-:-:S03]  /*46e0*/  IDP.4A.S8.S8 R23, R30, R31, R23 ;  /* 0x0000001f1e177226 */ /* 0x002fc60000000617 */
[----:B------:R-:W0:Y:S04]  /*46f0*/  LDS R31, [R12+UR7+0x38] ;  /* 0x000038070c1f7984 */ /* 0x000e280008000800 */
[----:B------:R-:W1:Y:S01]  /*4700*/  LDS.U16 R30, [R25] ;  /* 0x00000000191e7984 */ /* 0x000e620000000400 */
[----:B--2---:R-:W-:-:S03]  /*4710*/  IDP.4A.S8.S8 R21, R26, R21, R33 ;  /* 0x000000151a157226 */ /* 0x004fc60000000621 */
[----:B------:R-:W2:Y:S04]  /*4720*/  LDS.U16 R26, [R25+0x2] ;  /* 0x00000200191a7984 */ /* 0x000ea80000000400 */
[----:B------:R-:W3:Y:S01]  /*4730*/  LDS R33, [R12+UR7+0x3c] ;  /* 0x00003c070c217984 */ /* 0x000ee20008000800 */
[----:B0-----:R-:W-:Y:S01]  /*4740*/  IDP.4A.S8.S8 R23, R32, R31, R23 ;  /* 0x0000001f20177226 */ /* 0x001fe20000000617 */
[----:B-1----:R-:W-:Y:S02]  /*4750*/  PRMT R31, R30, 0x8880, RZ ;  /* 0x000088801e1f7816 */ /* 0x002fe400000000ff */
[----:B--2---:R-:W-:-:S03]  /*4760*/  PRMT R32, R26, 0x8880, RZ ;  /* 0x000088801a207816 */ /* 0x004fc600000000ff */
[----:B------:R-:W-:Y:S01]  /*4770*/  IMAD R31, R20, R31, RZ ;  /* 0x0000001f141f7224 */ /* 0x000fe200078e02ff */
[----:B------:R-:W-:Y:S02]  /*4780*/  PRMT R20, R30, 0x9991, RZ ;  /* 0x000099911e147816 */ /* 0x000fe400000000ff */
[----:B------:R-:W-:Y:S01]  /*4790*/  PRMT R30, R26, 0x9991, RZ ;  /* 0x000099911a1e7816 */ /* 0x000fe200000000ff */
[----:B------:R-:W-:Y:S02]  /*47a0*/  IMAD.MOV.U32 R26, RZ, RZ, R32 ;  /* 0x000000ffff1a7224 */ /* 0x000fe400078e0020 */
[----:B---3--:R-:W-:Y:S01]  /*47b0*/  IDP.4A.S8.S8 R23, R34, R33, R23 ;  /* 0x0000002122177226 */ /* 0x008fe20000000617 */
[----:B------:R-:W-:Y:S01]  /*47c0*/  LDS R32, [R12+UR7+0x40] ;  /* 0x000040070c207984 */ /* 0x000fe20008000800 */
[----:B------:R-:W-:Y:S02]  /*47d0*/  IMAD R26, R21, R26, RZ ;  /* 0x0000001a151a7224 */ /* 0x000fe400078e02ff */
[----:B------:R-:W-:Y:S01]  /*47e0*/  IMAD R22, R22, R20, R31 ;  /* 0x0000001416167224 */ /* 0x000fe200078e021f */
[----:B------:R-:W-:Y:S01]  /*47f0*/  LDS R33, [R27+0x44] ;  /* 0x000044001b217984 */ /* 0x000fe20000000800 */
[----:B------:R-:W-:-:S03]  /*4800*/  IMAD R23, R23, R30, R26 ;  /* 0x0000001e17177224 */ /* 0x000fc600078e021a */
[----:B------:R-:W0:Y:S01]  /*4810*/  LDS R31, [R27+0x40] ;  /* 0x000040001b1f7984 */ /* 0x000e220000000800 */
[----:B------:R-:W-:Y:S02]  /*4820*/  I2FP.F32.S32 R22, R22 ;  /* 0x0000001600167245 */ /* 0x000fe40000201400 */
[----:B------:R-:W-:Y:S01]  /*4830*/  I2FP.F32.S32 R23, R23 ;  /* 0x0000001700177245 */ /* 0x000fe20000201400 */
[----:B------:R-:W1:Y:S04]  /*4840*/  LDS R30, [R12+UR7+0x44] ;  /* 0x000044070c1e7984 */ /* 0x000e680008000800 */
[----:B------:R-:W2:Y:S04]  /*4850*/  LDS R34, [R27+0x50] ;  /* 0x000050001b227984 */ /* 0x000ea80000000800 */
[----:B------:R-:W-:Y:S04]  /*4860*/  LDS R20, [R27+0x54] ;  /* 0x000054001b147984 */ /* 0x000fe80000000800 */
[----:B------:R-:W3:Y:S01]  /*4870*/  LDS R21, [R12+UR7+0x54] ;  /* 0x000054070c157984 */ /* 0x000ee20008000800 */
[----:B0-----:R-:W-:-:S03]  /*4880*/  IDP.4A.S8.S8 R26, R31, R32, RZ ;  /* 0x000000201f1a7226 */ /* 0x001fc600000006ff */
[----:B------:R-:W-:Y:S01]  /*4890*/  LDS R31, [R27+0x48] ;  /* 0x000048001b1f7984 */ /* 0x000fe20000000800 */
[----:B-1----:R-:W-:-:S03]  /*48a0*/  IDP.4A.S8.S8 R26, R33, R30, R26 ;  /* 0x0000001e211a7226 */ /* 0x002fc6000000061a */
[----:B------:R-:W0:Y:S01]  /*48b0*/  LDS R30, [R12+UR7+0x48] ;  /* 0x000048070c1e7984 */ /* 0x000e220008000800 */
[----:B--2---:R-:W-:-:S03]  /*48c0*/  IDP.4A.S8.S8 R34, R34, R35, RZ ;  /* 0x0000002322227226 */ /* 0x004fc600000006ff */
[----:B------:R-:W-:Y:S04]  /*48d0*/  LDS R32, [R27+0x4c] ;  /* 0x00004c001b207984 */ /* 0x000fe80000000800 */
[----:B------:R-:W1:Y:S01]  /*48e0*/  LDS R33, [R12+UR7+0x4c] ;  /* 0x00004c070c217984 */ /* 0x000e620008000800 */
[----:B---3--:R-:W-:-:S03]  /*48f0*/  IDP.4A.S8.S8 R34, R20, R21, R34 ;  /* 0x0000001514227226 */ /* 0x008fc60000000622 */
[----:B------:R-:W2:Y:S04]  /*4900*/  LDS R35, [R27+0x58] ;  /* 0x000058001b237984 */ /* 0x000ea80000000800 */
[----:B------:R-:W3:Y:S01]  /*4910*/  LDS.U16 R20, [R25+0x4] ;  /* 0x0000040019147984 */ /* 0x000ee20000000400 */
[----:B0-----:R-:W-:-:S03]  /*4920*/  IDP.4A.S8.S8 R21, R31, R30, R26 ;  /* 0x0000001e1f157226 */ /* 0x001fc6000000061a */
[----:B------:R-:W-:Y:S04]  /*4930*/  LDS R31, [R27+0x5c] ;  /* 0x00005c001b1f7984 */ /* 0x000fe80000000800 */
[----:B------:R-:W0:Y:S01]  /*4940*/  LDS R26, [R12+UR7+0x5c] ;  /* 0x00005c070c1a7984 */ /* 0x000e220008000800 */
[----:B-1----:R-:W-:-:S03]  /*4950*/  IDP.4A.S8.S8 R21, R32, R33, R21 ;  /* 0x0000002120157226 */ /* 0x002fc60000000615 */
[----:B------:R-:W-:Y:S01]  /*4960*/  LDS R33, [R27+0x60] ;  /* 0x000060001b217984 */ /* 0x000fe20000000800 */
[----:B--2---:R-:W-:-:S03]  /*4970*/  IDP.4A.S8.S8 R30, R35, R36, R34 ;  /* 0x00000024231e7226 */ /* 0x004fc60000000622 */
[----:B------:R-:W1:Y:S01]  /*4980*/  LDS R34, [R12+UR7+0x60] ;  /* 0x000060070c227984 */ /* 0x000e620008000800 */
[C---:B---3--:R-:W-:Y:S02]  /*4990*/  PRMT R32, R20.reuse, 0x8880, RZ ;  /* 0x0000888014207816 */ /* 0x048fe400000000ff */
[----:B------:R-:W-:-:S03]  /*49a0*/  PRMT R20, R20, 0x9991, RZ ;  /* 0x0000999114147816 */ /* 0x000fc600000000ff */
[----:B------:R-:W-:Y:S02]  /*49b0*/  IMAD R21, R21, R32, RZ ;  /* 0x0000002015157224 */ /* 0x000fe400078e02ff */
[----:B------:R-:W-:Y:S01]  /*49c0*/  LDS R32, [R27+0x64] ;  /* 0x000064001b207984 */ /* 0x000fe20000000800 */
[----:B0-----:R-:W-:-:S03]  /*49d0*/  IDP.4A.S8.S8 R30, R31, R26, R30 ;  /* 0x0000001a1f1e7226 */ /* 0x001fc6000000061e */
[----:B------:R-:W-:Y:S01]  /*49e0*/  LDS R26, [R27+0x68] ;  /* 0x000068001b1a7984 */ /* 0x000fe20000000800 */
[----:B------:R-:W-:-:S03]  /*49f0*/  IMAD R30, R30, R20, R21 ;  /* 0x000000141e1e7224 */ /* 0x000fc600078e0215 */
[----:B------:R-:W-:Y:S01]  /*4a00*/  LDS R31, [R12+UR7+0x68] ;  /* 0x000068070c1f7984 */ /* 0x000fe20008000800 */
[----:B-1----:R-:W-:-:S03]  /*4a10*/  IDP.4A.S8.S8 R33, R33, R34, RZ ;  /* 0x0000002221217226 */ /* 0x002fc600000006ff */
[----:B------:R-:W0:Y:S04]  /*4a20*/  LDS R34, [R12+UR7+0x64] ;  /* 0x000064070c227984 */ /* 0x000e280008000800 */
[----:B------:R-:W-:Y:S04]  /*4a30*/  LDS R20, [R27+0x70] ;  /* 0x000070001b147984 */ /* 0x000fe80000000800 */
[----:B------:R-:W1:Y:S01]  /*4a40*/  LDS R21, [R12+UR7+0x70] ;  /* 0x000070070c157984 */ /* 0x000e620008000800 */
[----:B0-----:R-:W-:-:S03]  /*4a50*/  IDP.4A.S8.S8 R32, R32, R34, R33 ;  /* 0x0000002220207226 */ /* 0x001fc60000000621 */
[----:B------:R-:W-:Y:S01]  /*4a60*/  LDS R33, [R27+0x6c] ;  /* 0x00006c001b217984 */ /* 0x000fe20000000800 */
[----:B------:R-:W-:-:S03]  /*4a70*/  IDP.4A.S8.S8 R32, R26, R31, R32 ;  /* 0x0000001f1a207226 */ /* 0x000fc60000000620 */
[----:B------:R-:W-:Y:S01]  /*4a80*/  LDS R31, [R27+0x74] ;  /* 0x000074001b1f7984 */ /* 0x000fe20000000800 */
[----:B-1----:R-:W-:-:S03]  /*4a90*/  IDP.4A.S8.S8 R20, R20, R21, RZ ;  /* 0x0000001514147226 */ /* 0x002fc600000006ff */
[----:B------:R-:W0:Y:S04]  /*4aa0*/  LDS R26, [R12+UR7+0x74] ;  /* 0x000074070c1a7984 */ /* 0x000e280008000800 */
[----:B------:R-:W1:Y:S04]  /*4ab0*/  LDS R34, [R12+UR7+0x6c] ;  /* 0x00006c070c227984 */ /* 0x000e680008000800 */
[----:B------:R-:W-:Y:S01]  /*4ac0*/  LDS.U16 R21, [R25+0x6] ;  /* 0x0000060019157984 */ /* 0x000fe20000000400 */
[----:B0-----:R-:W-:-:S03]  /*4ad0*/  IDP.4A.S8.S8 R26, R31, R26, R20 ;  /* 0x0000001a1f1a7226 */ /* 0x001fc60000000614 */
[----:B------:R-:W-:Y:S01]  /*4ae0*/  LDS R31, [R27+0x78] ;  /* 0x000078001b1f7984 */ /* 0x000fe20000000800 */
[----:B-1----:R-:W-:-:S03]  /*4af0*/  IDP.4A.S8.S8 R20, R33, R34, R32 ;  /* 0x0000002221147226 */ /* 0x002fc60000000620 */
[----:B------:R-:W0:Y:S04]  /*4b00*/  LDS R32, [R12+UR7+0x78] ;  /* 0x000078070c207984 */ /* 0x000e280008000800 */
[----:B------:R-:W-:Y:S04]  /*4b10*/  LDS R33, [R27+0x7c] ;  /* 0x00007c001b217984 */ /* 0x000fe80000000800 */
[----:B------:R-:W1:Y:S01]  /*4b20*/  LDS R34, [R12+UR7+0x7c] ;  /* 0x00007c070c227984 */ /* 0x000e620008000800 */
[----:B0-----:R-:W-:Y:S01]  /*4b30*/  IDP.4A.S8.S8 R26, R31, R32, R26 ;  /* 0x000000201f1a7226 */ /* 0x001fe2000000061a */
[----:B------:R-:W-:-:S02]  /*4b40*/  PRMT R31, R21, 0x8880, RZ ;  /* 0x00008880151f7816 */ /* 0x000fc400000000ff */
[----:B------:R-:W-:Y:S03]  /*4b50*/  LDS R32, [R13+UR5+0xc] ;  /* 0x00000c050d207984 */ /* 0x000fe60008000800 */
[----:B------:R-:W-:Y:S02]  /*4b60*/  IMAD R20, R20, R31, RZ ;  /* 0x0000001f14147224 */ /* 0x000fe400078e02ff */
[----:B-1----:R-:W-:Y:S01]  /*4b70*/  IDP.4A.S8.S8 R33, R33, R34, R26 ;  /* 0x0000002221217226 */ /* 0x002fe2000000061a */
[----:B------:R-:W-:Y:S01]  /*4b80*/  PRMT R26, R21, 0x9991, RZ ;  /* 0x00009991151a7816 */ /* 0x000fe200000000ff */
[----:B------:R-:W-:Y:S04]  /*4b90*/  LDS R34, [R13+UR5+0x4] ;  /* 0x000004050d227984 */ /* 0x000fe80008000800 */
[----:B------:R-:W0:Y:S01]  /*4ba0*/  LDS R21, [R13+UR5] ;  /* 0x000000050d157984 */ /* 0x000e220008000800 */
[----:B------:R-:W-:Y:S01]  /*4bb0*/  IMAD R33, R33, R26, R20 ;  /* 0x0000001a21217224 */ /* 0x000fe200078e0214 */
[----:B------:R-:W-:-:S02]  /*4bc0*/  LEA.HI R26, R3, R3, RZ, 0x1b ;  /* 0x00000003031a7211 */ /* 0x000fc400078fd8ff */
[----:B------:R-:W1:Y:S02]  /*4bd0*/  LDS R20, [R13+UR5+0x8] ;  /* 0x000008050d147984 */ /* 0x000e640008000800 */
[----:B------:R-:W-:Y:S02]  /*4be0*/  LEA R26, R26, UR8, 0x2 ;  /* 0x000000081a1a7c11 */ /* 0x000fe4000f8e10ff */
[----:B------:R-:W-:-:S03]  /*4bf0*/  I2FP.F32.S32 R33, R33 ;  /* 0x0000002100217245 */ /* 0x000fc60000201400 */
[----:B------:R-:W2:Y:S01]  /*4c00*/  LDS R31, [R26] ;  /* 0x000000001a1f7984 */ /* 0x000ea20000000800 */
[----:B0-----:R-:W-:-:S04]  /*4c10*/  FFMA.FTZ R21, R21, R22, RZ ;  /* 0x0000001615157223 */ /* 0x001fc800000100ff */
[----:B------:R-:W-:Y:S01]  /*4c20*/  FFMA.FTZ R21, R34, R23, R21 ;  /* 0x0000001722157223 */ /* 0x000fe20000010015 */
[----:B------:R-:W-:-:S05]  /*4c30*/  I2FP.F32.S32 R23, R30 ;  /* 0x0000001e00177245 */ /* 0x000fca0000201400 */
[----:B-1----:R-:W-:Y:S01]  /*4c40*/  FFMA.FTZ R23, R20, R23, RZ ;  /* 0x0000001714177223 */ /* 0x002fe200000100ff */
[----:B--2---:R-:W-:-:S03]  /*4c50*/  FFMA.FTZ R2, R21, R31, R2 ;  /* 0x0000001f15027223 */ /* 0x004fc60000010002 */
[----:B------:R-:W-:-:S04]  /*4c60*/  FFMA.FTZ R23, R32, R33, R23 ;  /* 0x0000002120177223 */ /* 0x000fc80000010017 */
[----:B------:R-:W-:Y:S01]  /*4c70*/  FFMA.FTZ R2, R31, R23, R2 ;  /* 0x000000171f027223 */ /* 0x000fe20000010002 */
[----:B------:R-:W-:Y:S06]  /*4c80*/  BAR.SYNC.DEFER_BLOCKING 0x0 ;  /* 0x0000000000007b1d */ /* 0x000fec0000010000 */
[----:B------:R-:W-:Y:S05]  /*4c90*/  BRA.U UP0, `(.L_x_277) ;  /* 0x00000009006c7547 */ /* 0x000fea000b800000 */
[----:B------:R-:W-:Y:S01]  /*4ca0*/  VIADD R20, R29, 0x4 ;  /* 0x000000041d147836 */ /* 0x000fe20000000000 */
[----:B------:R-:W-:Y:S01]  /*4cb0*/  USHF.L.U32 UR6, UR11, 0x3, URZ ;  /* 0x000000030b067899 */ /* 0x000fe200080006ff */
[----:B------:R-:W-:-:S03]  /*4cc0*/  VIADD R23, R3, 0x20 ;  /* 0x0000002003177836 */ /* 0x000fc60000000000 */
[----:B------:R-:W-:Y:S02]  /*4cd0*/  ISETP.GE.OR P1, PT, R20, UR10, P0 ;  /* 0x0000000a14007c0c */ /* 0x000fe40008726670 */
[----:B------:R-:W-:Y:S02]  /*4ce0*/  LEA.HI R23, R23, UR6, RZ, 0x1d ;  /* 0x0000000617177c11 */ /* 0x000fe4000f8fe8ff */
[----:B------:R-:W-:Y:S02]  /*4cf0*/  ISETP.GT.U32.OR P1, PT, R3, 0x3, P1 ;  /* 0x000000030300780c */ /* 0x000fe40000f24470 */
[----:B------:R-:W-:-:S11]  /*4d00*/  ISETP.GE.OR P0, PT, R23, UR10, P0 ;  /* 0x0000000a17007c0c */ /* 0x000fd60008706670 */
[----:B------:R-:W0:Y:S01]  /*4d10*/  @!P1 LDC.64 R20, c[0x0][0x388] ;  /* 0x0000e200ff149b82 */ /* 0x000e220000000a00 */
[----:B------:R-:W-:Y:S01]  /*4d20*/  @!P1 IADD3 R29, P2, PT, R28, R29, RZ ;  /* 0x0000001d1c1d9210 */ /* 0x000fe20007f5e0ff */
[----:B------:R-:W-:-:S03]  /*4d30*/  @!P0 IMAD.IADD R23, R23, 0x1, R28 ;  /* 0x0000000117178824 */ /* 0x000fc600078e021c */
[----:B------:R-:W-:Y:S01]  /*4d40*/  @!P1 LEA.HI.X.SX32 R22, R28, RZ, 0x1, P2 ;  /* 0x000000ff1c169211 */ /* 0x000fe200010f0eff */
[----:B0-----:R-:W-:-:S04]  /*4d50*/  @!P1 IMAD.WIDE.U32 R20, R29, 0x24, R20 ;  /* 0x000000241d149825 */ /* 0x001fc800078e0014 */
[----:B------:R-:W-:Y:S02]  /*4d60*/  @!P1 IMAD R29, R22, 0x24, RZ ;  /* 0x00000024161d9824 */ /* 0x000fe400078e02ff */
[----:B------:R-:W-:-:S04]  /*4d70*/  @!P0 IMAD.WIDE R22, R23, 0x24, R18 ;  /* 0x0000002417168825 */ /* 0x000fc800078e0212 */
[----:B------:R-:W-:Y:S01]  /*4d80*/  @!P1 IMAD.IADD R21, R21, 0x1, R29 ;  /* 0x0000000115159824 */ /* 0x000fe200078e021d */
        /* <DEDUP_REMOVED lines=10> */
[----:B------:R-:W-:Y:S04]  /*4e30*/  LDS R22, [R12+UR7+0x10] ;  /* 0x000010070c167984 */ /* 0x000fe80008000800 */
[----:B------:R-:W-:Y:S04]  /*4e40*/  LDS R23, [R27+0x94] ;  /* 0x000094001b177984 */ /* 0x000fe80000000800 */
[----:B------:R-:W-:Y:S04]  /*4e50*/  LDS R32, [R12+UR7+0x14] ;  /* 0x000014070c207984 */ /* 0x000fe80008000800 */
[----:B------:R-:W-:Y:S04]  /*4e60*/  LDS R20, [R27+0x88] ;  /* 0x000088001b147984 */ /* 0x000fe80000000800 */
[----:B------:R-:W2:Y:S04]  /*4e70*/  LDS R21, [R12+UR7+0x8] ;  /* 0x000008070c157984 */ /* 0x000ea80008000800 */
[----:B------:R-:W-:Y:S04]  /*4e80*/  LDS R33, [R27+0xa0] ;  /* 0x0000a0001b217984 */ /* 0x000fe80000000800 */
[----:B------:R-:W-:Y:S01]  /*4e90*/  LDS R34, [R12+UR7+0x20] ;  /* 0x000020070c227984 */ /* 0x000fe20008000800 */
[----:B0-----:R-:W-:-:S03]  /*4ea0*/  IDP.4A.S8.S8 R28, R28, R29, RZ ;  /* 0x0000001d1c1c7226 */ /* 0x001fc600000006ff */
[----:B------:R-:W-:Y:S04]  /*4eb0*/  LDS R36, [R27+0xe4] ;  /* 0x0000e4001b247984 */ /* 0x000fe80000000800 */
[----:B------:R-:W0:Y:S01]  /*4ec0*/  LDS R29, [R27+0x90] ;  /* 0x000090001b1d7984 */ /* 0x000e220000000800 */
[----:B-1----:R-:W-:-:S03]  /*4ed0*/  IDP.4A.S8.S8 R28, R31, R30, R28 ;  /* 0x0000001e1f1c7226 */ /* 0x002fc6000000061c */
[----:B------:R-:W-:Y:S04]  /*4ee0*/  LDS R37, [R27+0xec] ;  /* 0x0000ec001b257984 */ /* 0x000fe80000000800 */
[----:B------:R-:W-:Y:S04]  /*4ef0*/  LDS R31, [R12+UR7+0x24] ;  /* 0x000024070c1f7984 */ /* 0x000fe80008000800 */
[----:B------:R-:W-:Y:S01]  /*4f00*/  LDS R30, [R12+UR7+0x18] ;  /* 0x000018070c1e7984 */ /* 0x000fe20008000800 */
[----:B--2---:R-:W-:-:S03]  /*4f10*/  IDP.4A.S8.S8 R20, R20, R21, R28 ;  /* 0x0000001514147226 */ /* 0x004fc6000000061c */
[----:B------:R-:W-:Y:S04]  /*4f20*/  LDS R21, [R27+0x8c] ;  /* 0x00008c001b157984 */ /* 0x000fe80000000800 */
[----:B------:R-:W1:Y:S01]  /*4f30*/  LDS R28, [R12+UR7+0xc] ;  /* 0x00000c070c1c7984 */ /* 0x000e620008000800 */
[----:B0-----:R-:W-:-:S03]  /*4f40*/  IDP.4A.S8.S8 R22, R29, R22, RZ ;  /* 0x000000161d167226 */ /* 0x001fc600000006ff */
[----:B------:R-:W-:Y:S01]  /*4f50*/  LDS R29, [R27+0x98] ;  /* 0x000098001b1d7984 */ /* 0x000fe20000000800 */
[----:B------:R-:W-:-:S03]  /*4f60*/  IDP.4A.S8.S8 R22, R23, R32, R22 ;  /* 0x0000002017167226 */ /* 0x000fc60000000616 */
[----:B------:R-:W0:Y:S01]  /*4f70*/  LDS R32, [R27+0xa4] ;  /* 0x0000a4001b207984 */ /* 0x000e220000000800 */
[----:B------:R-:W-:-:S03]  /*4f80*/  IDP.4A.S8.S8 R23, R33, R34, RZ ;  /* 0x0000002221177226 */ /* 0x000fc600000006ff */
[----:B------:R-:W-:Y:S04]  /*4f90*/  LDS R33, [R27+0xb0] ;  /* 0x0000b0001b217984 */ /* 0x000fe80000000800 */
[----:B------:R-:W2:Y:S01]  /*4fa0*/  LDS R34, [R12+UR7+0x30] ;  /* 0x000030070c227984 */ /* 0x000ea20008000800 */
[----:B-1----:R-:W-:-:S03]  /*4fb0*/  IDP.4A.S8.S8 R20, R21, R28, R20 ;  /* 0x0000001c15147226 */ /* 0x002fc60000000614 */
[----:B------:R-:W-:Y:S04]  /*4fc0*/  LDS R28, [R12+UR7+0x1c] ;  /* 0x00001c070c1c7984 */ /* 0x000fe80008000800 */
[----:B------:R-:W-:Y:S01]  /*4fd0*/  LDS.U16 R21, [R25+0x8] ;  /* 0x0000080019157984 */ /* 0x000fe20000000400 */
[----:B0-----:R-:W-:-:S03]  /*4fe0*/  IDP.4A.S8.S8 R32, R32, R31, R23 ;  /* 0x0000001f20207226 */ /* 0x001fc60000000617 */
[----:B------:R-:W0:Y:S01]  /*4ff0*/  LDS R23, [R27+0x9c] ;  /* 0x00009c001b177984 */ /* 0x000e220000000800 */
[----:B------:R-:W-:-:S03]  /*5000*/  IDP.4A.S8.S8 R22, R29, R30, R22 ;  /* 0x0000001e1d167226 */ /* 0x000fc60000000616 */
[----:B------:R-:W-:Y:S01]  /*5010*/  LDS R31, [R27+0xa8] ;  /* 0x0000a8001b1f7984 */ /* 0x000fe20000000800 */
[----:B--2---:R-:W-:-:S03]  /*5020*/  IDP.4A.S8.S8 R33, R33, R34, RZ ;  /* 0x0000002221217226 */ /* 0x004fc600000006ff */
[----:B------:R-:W1:Y:S04]  /*5030*/  LDS R34, [R12+UR7+0x28] ;  /* 0x000028070c227984 */ /* 0x000e680008000800 */
[----:B------:R-:W-:Y:S04]  /*5040*/  LDS R30, [R27+0xb4] ;  /* 0x0000b4001b1e7984 */ /* 0x000fe80000000800 */
[----:B------:R-:W2:Y:S01]  /*5050*/  LDS R29, [R12+UR7+0x34] ;  /* 0x000034070c1d7984 */ /* 0x000ea20008000800 */
[----:B0-----:R-:W-:Y:S01]  /*5060*/  IDP.4A.S8.S8 R22, R23, R28, R22 ;  /* 0x0000001c17167226 */ /* 0x001fe20000000616 */
[----:B------:R-:W-:Y:S01]  /*5070*/  PRMT R28, R21, 0x8880, RZ ;  /* 0x00008880151c7816 */ /* 0x000fe200000000ff */
[----:B-1----:R-:W-:-:S04]  /*5080*/  IDP.4A.S8.S8 R32, R31, R34, R32 ;  /* 0x000000221f207226 */ /* 0x002fc80000000620 */
[----:B------:R-:W-:Y:S01]  /*5090*/  IMAD.MOV.U32 R31, RZ, RZ, R28 ;  /* 0x000000ffff1f7224 */ /* 0x000fe200078e001c */
[----:B------:R-:W-:Y:S04]  /*50a0*/  LDS R34, [R12+UR7+0x2c] ;  /* 0x00002c070c227984 */ /* 0x000fe80008000800 */
[----:B------:R-:W-:Y:S01]  /*50b0*/  LDS R28, [R27+0xb8] ;  /* 0x0000b8001b1c7984 */ /* 0x000fe20000000800 */
[----:B--2---:R-:W-:-:S03]  /*50c0*/  IDP.4A.S8.S8 R23, R30, R29, R33 ;  /* 0x0000001d1e177226 */ /* 0x004fc60000000621 */
[----:B------:R-:W0:Y:S01]  /*50d0*/  LDS R33, [R27+0xac] ;  /* 0x0000ac001b217984 */ /* 0x000e220000000800 */
[----:B------:R-:W-:-:S03]  /*50e0*/  IMAD R35, R20, R31, RZ ;  /* 0x0000001f14237224 */ /* 0x000fc600078e02ff */
[----:B------:R-:W1:Y:S04]  /*50f0*/  LDS R29, [R12+UR7+0x38] ;  /* 0x000038070c1d7984 */ /* 0x000e680008000800 */
[----:B------:R-:W-:Y:S04]  /*5100*/  LDS R30, [R27+0xbc] ;  /* 0x0000bc001b1e7984 */ /* 0x000fe80000000800 */
[----:B------:R-:W2:Y:S01]  /*5110*/  LDS R31, [R12+UR7+0x3c] ;  /* 0x00003c070c1f7984 */ /* 0x000ea20008000800 */
[----:B------:R-:W-:-:S03]  /*5120*/  PRMT R20, R21, 0x9991, RZ ;  /* 0x0000999115147816 */ /* 0x000fc600000000ff */
[----:B------:R-:W-:Y:S02]  /*5130*/  LDS R21, [R12+UR7+0x50] ;  /* 0x000050070c157984 */ /* 0x000fe40008000800 */
[----:B------:R-:W-:Y:S02]  /*5140*/  IMAD R22, R22, R20, R35 ;  /* 0x0000001416167224 */ /* 0x000fe400078e0223 */
[----:B------:R-:W-:Y:S01]  /*5150*/  LDS R35, [R12+UR7+0x78] ;  /* 0x000078070c237984 */ /* 0x000fe20008000800 */
[----:B0-----:R-:W-:-:S03]  /*5160*/  IDP.4A.S8.S8 R20, R33, R34, R32 ;  /* 0x0000002221147226 */ /* 0x001fc60000000620 */
[----:B------:R-:W-:Y:S01]  /*5170*/  LDS R32, [R27+0xc0] ;  /* 0x0000c0001b207984 */ /* 0x000fe20000000800 */
[----:B-1----:R-:W-:-:S03]  /*5180*/  IDP.4A.S8.S8 R23, R28, R29, R23 ;  /* 0x0000001d1c177226 */ /* 0x002fc60000000617 */
[----:B------:R-:W0:Y:S04]  /*5190*/  LDS R33, [R12+UR7+0x40] ;  /* 0x000040070c217984 */ /* 0x000e280008000800 */
[----:B------:R-:W1:Y:S01]  /*51a0*/  LDS R28, [R27+0xd0] ;  /* 0x0000d0001b1c7984 */ /* 0x000e620000000800 */
[----:B--2---:R-:W-:-:S03]  /*51b0*/  IDP.4A.S8.S8 R23, R30, R31, R23 ;  /* 0x0000001f1e177226 */ /* 0x004fc60000000617 */
[----:B------:R-:W-:Y:S04]  /*51c0*/  LDS R31, [R27+0xc4] ;  /* 0x0000c4001b1f7984 */ /* 0x000fe80000000800 */
[----:B------:R-:W2:Y:S04]  /*51d0*/  LDS R34, [R12+UR7+0x44] ;  /* 0x000044070c227984 */ /* 0x000ea80008000800 */
[----:B------:R-:W-:Y:S04]  /*51e0*/  LDS R29, [R27+0xd4] ;  /* 0x0000d4001b1d7984 */ /* 0x000fe80000000800 */
[----:B------:R-:W3:Y:S01]  /*51f0*/  LDS R30, [R12+UR7+0x54] ;  /* 0x000054070c1e7984 */ /* 0x000ee20008000800 */
[----:B0-----:R-:W-:-:S02]  /*5200*/  IDP.4A.S8.S8 R32, R32, R33, RZ ;  /* 0x0000002120207226 */ /* 0x001fc400000006ff */
[----:B-1----:R-:W-:Y:S02]  /*5210*/  IDP.4A.S8.S8 R33, R28, R21, RZ ;  /* 0x000000151c217226 */ /* 0x002fe400000006ff */
[----:B------:R-:W0:Y:S01]  /*5220*/  LDS.U16 R21, [R25+0xa] ;  /* 0x00000a0019157984 */ /* 0x000e220000000400 */
[----:B--2---:R-:W-:-:S03]  /*5230*/  IDP.4A.S8.S8 R28, R31, R34, R32 ;  /* 0x000000221f1c7226 */ /* 0x004fc60000000620 */
[----:B------:R-:W-:Y:S04]  /*5240*/  LDS R31, [R27+0xc8] ;  /* 0x0000c8001b1f7984 */ /* 0x000fe80000000800 */
[----:B------:R-:W-:Y:S01]  /*5250*/  LDS R32, [R27+0xd8] ;  /* 0x0000d8001b207984 */ /* 0x000fe20000000800 */
[----:B---3--:R-:W-:-:S03]  /*5260*/  IDP.4A.S8.S8 R33, R29, R30, R33 ;  /* 0x0000001e1d217226 */ /* 0x008fc60000000621 */
[----:B------:R-:W1:Y:S04]  /*5270*/  LDS R30, [R12+UR7+0x48] ;  /* 0x000048070c1e7984 */ /* 0x000e680008000800 */
[----:B------:R-:W2:Y:S01]  /*5280*/  LDS R34, [R12+UR7+0x58] ;  /* 0x000058070c227984 */ /* 0x000ea20008000800 */
[----:B0-----:R-:W-:Y:S01]  /*5290*/  PRMT R29, R21, 0x8880, RZ ;  /* 0x00008880151d7816 */ /* 0x001fe200000000ff */
[----:B-1----:R-:W-:-:S04]  /*52a0*/  IDP.4A.S8.S8 R28, R31, R30, R28 ;  /* 0x0000001e1f1c7226 */ /* 0x002fc8000000061c */
[----:B------:R-:W-:Y:S01]  /*52b0*/  IMAD R30, R20, R29, RZ ;  /* 0x0000001d141e7224 */ /* 0x000fe200078e02ff */
[----:B------:R-:W-:Y:S01]  /*52c0*/  LDS R31, [R12+UR7+0x5c] ;  /* 0x00005c070c1f7984 */ /* 0x000fe20008000800 */
[----:B--2---:R-:W-:-:S03]  /*52d0*/  IDP.4A.S8.S8 R29, R32, R34, R33 ;  /* 0x00000022201d7226 */ /* 0x004fc60000000621 */
[----:B------:R-:W-:Y:S04]  /*52e0*/  LDS R33, [R27+0xcc] ;  /* 0x0000cc001b217984 */ /* 0x000fe80000000800 */
[----:B------:R-:W0:Y:S04]  /*52f0*/  LDS R34, [R12+UR7+0x4c] ;  /* 0x00004c070c227984 */ /* 0x000e280008000800 */
[----:B------:R-:W1:Y:S04]  /*5300*/  LDS.U16 R20, [R25+0xc] ;  /* 0x00000c0019147984 */ /* 0x000e680000000400 */
[----:B------:R-:W2:Y:S01]  /*5310*/  LDS R32, [R27+0xdc] ;  /* 0x0000dc001b207984 */ /* 0x000ea20000000800 */
[----:B------:R-:W-:-:S05]  /*5320*/  PRMT R21, R21, 0x9991, RZ ;  /* 0x0000999115157816 */ /* 0x000fca00000000ff */
[----:B------:R-:W-:Y:S02]  /*5330*/  IMAD R23, R23, R21, R30 ;  /* 0x0000001517177224 */ /* 0x000fe400078e021e */
[----:B------:R-:W-:Y:S04]  /*5340*/  LDS R21, [R27+0xf0] ;  /* 0x0000f0001b157984 */ /* 0x000fe80000000800 */
[----:B------:R-:W3:Y:S01]  /*5350*/  LDS R30, [R12+UR7+0x70] ;  /* 0x000070070c1e7984 */ /* 0x000ee20008000800 */
[----:B0-----:R-:W-:-:S03]  /*5360*/  IDP.4A.S8.S8 R28, R33, R34, R28 ;  /* 0x00000022211c7226 */ /* 0x001fc6000000061c */
[----:B------:R-:W-:Y:S01]  /*5370*/  LDS R34, [R12+UR7+0x74] ;  /* 0x000074070c227984 */ /* 0x000fe20008000800 */
[----:B-1----:R-:W-:Y:S01]  /*5380*/  PRMT R33, R20, 0x8880, RZ ;  /* 0x0000888014217816 */ /* 0x002fe200000000ff */
[----:B--2---:R-:W-:Y:S02]  /*5390*/  IDP.4A.S8.S8 R31, R32, R31, R29 ;  /* 0x0000001f201f7226 */ /* 0x004fe4000000061d */
[----:B------:R-:W-:Y:S02]  /*53a0*/  LDS R29, [R27+0xe0] ;  /* 0x0000e0001b1d7984 */ /* 0x000fe40000000800 */
[----:B------:R-:W-:Y:S02]  /*53b0*/  IMAD R28, R28, R33, RZ ;  /* 0x000000211c1c7224 */ /* 0x000fe400078e02ff */
[----:B------:R-:W0:Y:S04]  /*53c0*/  LDS R32, [R12+UR7+0x60] ;  /* 0x000060070c207984 */ /* 0x000e280008000800 */
[----:B------:R-:W1:Y:S01]  /*53d0*/  LDS R33, [R12+UR7+0x64] ;  /* 0x000064070c217984 */ /* 0x000e620008000800 */
[----:B------:R-:W-:-:S05]  /*53e0*/  PRMT R20, R20, 0x9991, RZ ;  /* 0x0000999114147816 */ /* 0x000fca00000000ff */
[----:B------:R-:W-:Y:S02]  /*53f0*/  IMAD R28, R31, R20, R28 ;  /* 0x000000141f1c7224 */ /* 0x000fe400078e021c */
[----:B------:R-:W2:Y:S01]  /*5400*/  LDS R31, [R27+0xf4] ;  /* 0x0000f4001b1f7984 */ /* 0x000ea20000000800 */
[----:B---3--:R-:W-:-:S03]  /*5410*/  IDP.4A.S8.S8 R30, R21, R30, RZ ;  /* 0x0000001e151e7226 */ /* 0x008fc600000006ff */
[----:B------:R-:W-:Y:S04]  /*5420*/  LDS R20, [R27+0xe8] ;  /* 0x0000e8001b147984 */ /* 0x000fe80000000800 */
[----:B------:R-:W3:Y:S01]  /*5430*/  LDS R21, [R12+UR7+0x68] ;  /* 0x000068070c157984 */ /* 0x000ee20008000800 */
[----:B0-----:R-:W-:-:S03]  /*5440*/  IDP.4A.S8.S8 R29, R29, R32, RZ ;  /* 0x000000201d1d7226 */ /* 0x001fc600000006ff */
[----:B------:R-:W0:Y:S01]  /*5450*/  LDS R32, [R12+UR7+0x6c] ;  /* 0x00006c070c207984 */ /* 0x000e220008000800 */
[----:B-1----:R-:W-:-:S03]  /*5460*/  IDP.4A.S8.S8 R29, R36, R33, R29 ;  /* 0x00000021241d7226 */ /* 0x002fc6000000061d */
[----:B------:R-:W1:Y:S01]  /*5470*/  LDS R33, [R27+0xf8] ;  /* 0x0000f8001b217984 */ /* 0x000e620000000800 */
[----:B--2---:R-:W-:-:S03]  /*5480*/  IDP.4A.S8.S8 R34, R31, R34, R30 ;  /* 0x000000221f227226 */ /* 0x004fc6000000061e */
[----:B------:R-:W2:Y:S04]  /*5490*/  LDS.U16 R31, [R25+0xe] ;  /* 0x00000e00191f7984 */ /* 0x000ea80000000400 */
[----:B------:R-:W-:Y:S01]  /*54a0*/  LDS R30, [R12+UR7+0x7c] ;  /* 0x00007c070c1e7984 */ /* 0x000fe20008000800 */
[----:B---3--:R-:W-:-:S03]  /*54b0*/  IDP.4A.S8.S8 R20, R20, R21, R29 ;  /* 0x0000001514147226 */ /* 0x008fc6000000061d */
[----:B------:R2:W3:Y:S04]  /*54c0*/  LDS R29, [R27+0xfc] ;  /* 0x0000fc001b1d7984 */ /* 0x0004e80000000800 */
[----:B------:R-:W4:Y:S01]  /*54d0*/  LDS R21, [R13+UR5] ;  /* 0x000000050d157984 */ /* 0x000f220008000800 */
[----:B0-----:R-:W-:-:S03]  /*54e0*/  IDP.4A.S8.S8 R32, R37, R32, R20 ;  /* 0x0000002025207226 */ /* 0x001fc60000000614 */
[----:B------:R-:W0:Y:S01]  /*54f0*/  LDS R20, [R13+UR5+0x8] ;  /* 0x000008050d147984 */ /* 0x000e220008000800 */
[----:B-1----:R-:W-:-:S03]  /*5500*/  IDP.4A.S8.S8 R36, R33, R35, R34 ;  /* 0x0000002321247226 */ /* 0x002fc60000000622 */
[----:B------:R-:W1:Y:S04]  /*5510*/  LDS R33, [R13+UR5+0x4] ;  /* 0x000004050d217984 */ /* 0x000e680008000800 */
[----:B------:R-:W5:Y:S04]  /*5520*/  LDS R35, [R26] ;  /* 0x000000001a237984 */ /* 0x000f680000000800 */
[----:B------:R-:W5:Y:S01]  /*5530*/  LDS R34, [R13+UR5+0xc] ;  /* 0x00000c050d227984 */ /* 0x000f620008000800 */
[C---:B--2---:R-:W-:Y:S02]  /*5540*/  PRMT R27, R31.reuse, 0x8880, RZ ;  /* 0x000088801f1b7816 */ /* 0x044fe400000000ff */
[----:B------:R-:W-:-:S03]  /*5550*/  PRMT R31, R31, 0x9991, RZ ;  /* 0x000099911f1f7816 */ /* 0x000fc600000000ff */
[----:B------:R-:W-:Y:S01]  /*5560*/  IMAD R32, R32, R27, RZ ;  /* 0x0000001b20207224 */ /* 0x000fe200078e02ff */
[----:B------:R-:W-:Y:S01]  /*5570*/  I2FP.F32.S32 R22, R22 ;  /* 0x0000001600167245 */ /* 0x000fe20000201400 */
[----:B---3--:R-:W-:Y:S02]  /*5580*/  IDP.4A.S8.S8 R29, R29, R30, R36 ;  /* 0x0000001e1d1d7226 */ /* 0x008fe40000000624 */
[----:B------:R-:W-:Y:S01]  /*5590*/  IMAD.MOV.U32 R27, RZ, RZ, R31 ;  /* 0x000000ffff1b7224 */ /* 0x000fe200078e001f */
[----:B------:R-:W-:Y:S01]  /*55a0*/  I2FP.F32.S32 R23, R23 ;  /* 0x0000001700177245 */ /* 0x000fe20000201400 */
[----:B----4-:R-:W-:Y:S02]  /*55b0*/  FFMA.FTZ R22, R21, R22, RZ ;  /* 0x0000001615167223 */ /* 0x010fe400000100ff */
[----:B------:R-:W-:Y:S01]  /*55c0*/  IMAD R29, R29, R27, R32 ;  /* 0x0000001b1d1d7224 */ /* 0x000fe200078e0220 */
[----:B------:R-:W-:-:S04]  /*55d0*/  I2FP.F32.S32 R27, R28 ;  /* 0x0000001c001b7245 */ /* 0x000fc80000201400 */
[----:B------:R-:W-:Y:S01]  /*55e0*/  I2FP.F32.S32 R29, R29 ;  /* 0x0000001d001d7245 */ /* 0x000fe20000201400 */
[----:B0-----:R-:W-:Y:S01]  /*55f0*/  FFMA.FTZ R27, R20, R27, RZ ;  /* 0x0000001b141b7223 */ /* 0x001fe200000100ff */
[----:B-1----:R-:W-:-:S04]  /*5600*/  FFMA.FTZ R23, R33, R23, R22 ;  /* 0x0000001721177223 */ /* 0x002fc80000010016 */
[----:B-----5:R-:W-:Y:S01]  /*5610*/  FFMA.FTZ R2, R23, R35, R2 ;  /* 0x0000002317027223 */ /* 0x020fe20000010002 */
[----:B------:R-:W-:-:S04]  /*5620*/  FFMA.FTZ R27, R34, R29, R27 ;  /* 0x0000001d221b7223 */ /* 0x000fc8000001001b */
[----:B------:R-:W-:Y:S01]  /*5630*/  FFMA.FTZ R2, R35, R27, R2 ;  /* 0x0000001b23027223 */ /* 0x000fe20000010002 */
[----:B------:R-:W-:Y:S06]  /*5640*/  BAR.SYNC.DEFER_BLOCKING 0x0 ;  /* 0x0000000000007b1d */ /* 0x000fec0000010000 */
.L_x_277:
[----:B------:R-:W-:-:S06]  /*5650*/  UIADD3 UR11, UPT, UPT, UR11, 0x1, URZ ;  /* 0x000000010b0b7890 */ /* 0x000fcc000fffe0ff */
[----:B------:R-:W-:-:S13]  /*5660*/  ISETP.NE.AND P0, PT, R4, UR11, PT ;  /* 0x0000000b04007c0c */ /* 0x000fda000bf05270 */
[----:B------:R-:W-:Y:S05]  /*5670*/  @P0 BRA `(.L_x_278) ;  /* 0xffffffd400b80947 */ /* 0x000fea000383ffff */
.L_x_275:
[----:B------:R-:W1:Y:S01]  /*5680*/  LDCU UR5, c[0x0][0x3c8] ;  /* 0x00007900ff0577ac */ /* 0x000e620008000800 */
[----:B------:R-:W1:Y:S02]  /*5690*/  LDCU UR6, c[0x0][0x3bc] ;  /* 0x00007780ff0677ac */ /* 0x000e640008000800 */
[----:B-1----:R-:W-:-:S06]  /*56a0*/  UIMAD UR5, UR5, UR6, URZ ;  /* 0x00000006050572a4 */ /* 0x002fcc000f8e02ff */
[----:B-----5:R-:W-:-:S13]  /*56b0*/  ISETP.GE.AND P0, PT, R0, UR5, PT ;  /* 0x0000000500007c0c */ /* 0x020fda000bf06270 */
[----:B------:R-:W-:Y:S05]  /*56c0*/  @P0 EXIT ;  /* 0x000000000000094d */ /* 0x000fea0003800000 */
[----:B------:R-:W1:Y:S01]  /*56d0*/  S2R R3, SR_TID.X ;  /* 0x0000000000037919 */ /* 0x000e620000002100 */
[----:B------:R-:W2:Y:S01]  /*56e0*/  LDCU UR5, c[0x0][0x3c4] ;  /* 0x00007880ff0577ac */ /* 0x000ea20008000800 */
[----:B-1----:R-:W-:-:S05]  /*56f0*/  VIADD R3, R3, UR4 ;  /* 0x0000000403037c36 */ /* 0x002fca0008000000 */
[----:B--2---:R-:W-:-:S13]  /*5700*/  ISETP.GE.U32.AND P0, PT, R3, UR5, PT ;  /* 0x0000000503007c0c */ /* 0x004fda000bf06070 */
[----:B------:R-:W-:Y:S05]  /*5710*/  @P0 EXIT ;  /* 0x000000000000094d */ /* 0x000fea0003800000 */
[----:B------:R-:W1:Y:S01]  /*5720*/  LDC.64 R4, c[0x0][0x390] ;  /* 0x0000e400ff047b82 */ /* 0x000e620000000a00 */
[----:B------:R-:W-:Y:S01]  /*5730*/  IMAD R3, R0, UR5, R3 ;  /* 0x0000000500037c24 */ /* 0x000fe2000f8e0203 */
[----:B------:R-:W-:-:S03]  /*5740*/  F2FP.BF16.F32.PACK_AB R0, RZ, R2 ;  /* 0x00000002ff00723e */ /* 0x000fc600000010ff */
[----:B-1----:R-:W-:-:S05]  /*5750*/  IMAD.WIDE.U32 R2, R3, 0x2, R4 ;  /* 0x0000000203027825 */ /* 0x002fca00078e0004 */
[----:B------:R-:W-:Y:S01]  /*5760*/  STG.E.U16 desc[UR12][R2.64], R0 ;  /* 0x0000000002007986 */ /* 0x000fe2000c10150c */
[----:B------:R-:W-:Y:S05]  /*5770*/  EXIT ;  /* 0x000000000000794d */ /* 0x000fea0003800000 */
.L_x_279:
        /* <DEDUP_REMOVED lines=16> */
.L_x_1194:


//--------------------- .text._Z8moe_q5_KIN3c108BFloat16ELb1EEvPKvS3_PT_PKiS7_S7_iiiiiii --------------------------
	.section	.text._Z8moe_q5_KIN3c108BFloat16ELb1EEvPKvS3_PT_PKiS7_S7_iiiiiii,"ax",@progbits
	.align	128
.text._Z8moe_q5_KIN3c108BFloat16ELb1EEvPKvS3_PT_PKiS7_S7_iiiiiii:
        .type           _Z8moe_q5_KIN3c108BFloat16ELb1EEvPKvS3_PT_PKiS7_S7_iiiiiii,@function
        .size           _Z8moe_q5_KIN3c108BFloat16ELb1EEvPKvS3_PT_PKiS7_S7_iiiiiii,(.L_x_1195 - _Z8moe_q5_KIN3c108BFloat16ELb1EEvPKvS3_PT_PKiS7_S7_iiiiiii)
        .other          _Z8moe_q5_KIN3c108BFloat16ELb1EEvPKvS3_PT_PKiS7_S7_iiiiiii,@"STO_CUDA_ENTRY STV_DEFAULT"
_Z8moe_q5_KIN3c108BFloat16ELb1EEvPKvS3_PT_PKiS7_S7_iiiiiii:
        /* <DEDUP_REMOVED lines=14> */
[----:B------:R-:W-:-:S04]  /*00e0*/  SHF.L.U32 R7, R7, 0x2, RZ ;  /* 0x0000000207077819 */ /* 0x000fc800000006ff */
[C---:B---3--:R-:W-:Y:S01]  /*00f0*/  ISETP.GT.U32.AND P0, PT, R7.reuse, R4, PT ;  /* 0x000000040700720c */ /* 0x048fe20003f04070 */
[----:B-1----:R-:W-:-:S04]  /*0100*/  IMAD.IADD R7, R7, 0x1, R42 ;  /* 0x0000000107077824 */ /* 0x002fc800078e022a */
[----:B--2---:R-:W-:-:S08]  /*0110*/  IMAD.WIDE.U32 R2, R7, 0x4, R2 ;  /* 0x0000000407027825 */ /* 0x004fd000078e0002 */
[----:B------:R-:W-:Y:S05]  /*0120*/  @P0 EXIT ;  /* 0x000000000000094d */ /* 0x000fea0003800000 */
[----:B------:R-:W0:Y:S01]  /*0130*/  LDCU.64 UR14, c[0x0][0x3b0] ;  /* 0x00007600ff0e77ac */ /* 0x000e220008000a00 */
[----:B------:R1:W5:Y:S01]  /*0140*/  LDG.E.CONSTANT R0, desc[UR16][R2.64] ;  /* 0x0000001002007981 */ /* 0x000362000c1e9900 */
[----:B------:R-:W2:Y:S01]  /*0150*/  S2UR UR6, SR_CTAID.X ;  /* 0x00000000000679c3 */ /* 0x000ea20000002500 */
[----:B------:R-:W3:Y:S01]  /*0160*/  LDCU.64 UR8, c[0x0][0x380] ;  /* 0x00007000ff0877ac */ /* 0x000ee20008000a00 */
[----:B-1----:R-:W-:Y:S01]  /*0170*/  HFMA2 R2, -RZ, RZ, 0, 0 ;  /* 0x00000000ff027431 */ /* 0x002fe200000001ff */
[----:B0-----:R-:W-:Y:S02]  /*0180*/  UIMAD UR4, UR4, UR14, URZ ;  /* 0x0000000e040472a4 */ /* 0x001fe4000f8e02ff */
[----:B------:R-:W-:Y:S02]  /*0190*/  USHF.R.S32.HI UR5, URZ, 0x1f, UR15 ;  /* 0x0000001fff057899 */ /* 0x000fe4000801140f */
[----:B---3--:R-:W-:Y:S02]  /*01a0*/  UIADD3 UR13, UP0, UPT, UR4, UR8, URZ ;  /* 0x00000008040d7290 */ /* 0x008fe4000ff1e0ff */
[----:B------:R-:W-:-:S02]  /*01b0*/  ULEA.HI UR5, UR5, UR15, URZ, 0x8 ;  /* 0x0000000f05057291 */ /* 0x000fc4000f8f40ff */
[----:B------:R-:W-:Y:S02]  /*01c0*/  ULEA.HI.X.SX32 UR14, UR4, UR9, 0x1, UP0 ;  /* 0x00000009040e7291 */ /* 0x000fe400080f0eff */
[----:B------:R-:W-:Y:S02]  /*01d0*/  UISETP.GE.AND UP0, UPT, UR15, 0x100, UPT ;  /* 0x000001000f00788c */ /* 0x000fe4000bf06270 */
[----:B--2---:R-:W-:-:S07]  /*01e0*/  USHF.L.U32 UR6, UR6, 0x5, URZ ;  /* 0x0000000506067899 */ /* 0x004fce00080006ff */
[----:B------:R-:W-:Y:S05]  /*01f0*/  BRA.U !UP0, `(.L_x_280) ;  /* 0x0000004d083c7547 */ /* 0x000fea000b800000 */
        /* <DEDUP_REMOVED lines=15> */
[----:B------:R-:W-:Y:S02]  /*02f0*/  VIADDMNMX R39, R42, 0x4, R25, PT ;  /* 0x000000042a277846 */ /* 0x000fe40003800119 */
[----:B-1----:R-:W-:Y:S01]  /*0300*/  SHF.R.U32.HI R32, RZ, 0x5, R3 ;  /* 0x00000005ff207819 */ /* 0x002fe20000011603 */
[----:B------:R-:W-:Y:S01]  /*0310*/  IMAD R5, R23, UR10, RZ ;  /* 0x0000000a17057c24 */ /* 0x000fe2000f8e02ff */
[----:B------:R-:W-:Y:S02]  /*0320*/  UIADD3 UR7, UPT, UPT, UR5, UR7, URZ ;  /* 0x0000000705077290 */ /* 0x000fe4000fffe0ff */
[----:B------:R-:W-:Y:S01]  /*0330*/  IMAD.U32 R35, RZ, RZ, UR5 ;  /* 0x00000005ff237e24 */ /* 0x000fe2000f8e00ff */
[----:B------:R-:W-:Y:S01]  /*0340*/  MOV R34, UR4 ;  /* 0x0000000400227c02 */ /* 0x000fe20008000f00 */
[----:B------:R-:W-:Y:S01]  /*0350*/  IMAD.SHL.U32 R44, R3, 0x4, RZ ;  /* 0x00000004032c7824 */ /* 0x000fe200078e00ff */
[----:B------:R-:W-:-:S02]  /*0360*/  IADD3 R4, P0, PT, R32, R5, RZ ;  /* 0x0000000520047210 */ /* 0x000fc40007f1e0ff */
[----:B------:R-:W-:Y:S02]  /*0370*/  MOV R35, UR7 ;  /* 0x0000000700237c02 */ /* 0x000fe40008000f00 */
[----:B------:R-:W-:Y:S02]  /*0380*/  LEA.HI.X.SX32 R5, R5, RZ, 0x1, P0 ;  /* 0x000000ff05057211 */ /* 0x000fe400000f0eff */
[----:B------:R-:W-:Y:S01]  /*0390*/  LOP3.LUT R31, R44, 0x1c, RZ, 0xc0, !PT ;  /* 0x0000001c2c1f7812 */ /* 0x000fe200078ec0ff */
[----:B------:R-:W-:Y:S01]  /*03a0*/  IMAD.WIDE.U32 R8, R4, 0xb0, R34 ;  /* 0x000000b004087825 */ /* 0x000fe200078e0022 */
[----:B------:R-:W-:-:S03]  /*03b0*/  LOP3.LUT R27, R44, 0x7c, RZ, 0xc0, !PT ;  /* 0x0000007c2c1b7812 */ /* 0x000fc600078ec0ff */
[----:B------:R-:W-:Y:S01]  /*03c0*/  IMAD R7, R5, 0xb0, RZ ;  /* 0x000000b005077824 */ /* 0x000fe200078e02ff */
[----:B------:R-:W-:-:S04]  /*03d0*/  IADD3 R58, P0, PT, R31, R8, RZ ;  /* 0x000000081f3a7210 */ /* 0x000fc80007f1e0ff */
[----:B------:R-:W-:Y:S01]  /*03e0*/  IADD3 R2, PT, PT, R9, R7, RZ ;  /* 0x0000000709027210 */ /* 0x000fe20007ffe0ff */
[----:B------:R-:W-:-:S04]  /*03f0*/  IMAD R7, R39, UR10, RZ ;  /* 0x0000000a27077c24 */ /* 0x000fc8000f8e02ff */
[----:B------:R-:W-:Y:S01]  /*0400*/  IMAD.X R59, RZ, RZ, R2, P0 ;  /* 0x000000ffff3b7224 */ /* 0x000fe200000e0602 */
[----:B------:R-:W-:-:S04]  /*0410*/  IADD3 R6, P0, PT, R32, R7, RZ ;  /* 0x0000000720067210 */ /* 0x000fc80007f1e0ff */
[----:B------:R-:W-:Y:S01]  /*0420*/  LEA.HI.X.SX32 R7, R7, RZ, 0x1, P0 ;  /* 0x000000ff07077211 */ /* 0x000fe200000f0eff */
[----:B------:R-:W2:Y:S01]  /*0430*/  LDG.E.CONSTANT R58, desc[UR16][R58.64+0x10] ;  /* 0x000010103a3a7981 */ /* 0x000ea2000c1e9900 */
[----:B------:R-:W-:Y:S01]  /*0440*/  IADD3 R40, P1, PT, R27, R8, RZ ;  /* 0x000000081b287210 */ /* 0x000fe20007f3e0ff */
[----:B------:R-:W-:Y:S01]  /*0450*/  IMAD.WIDE.U32 R8, R6, 0xb0, R34 ;  /* 0x000000b006087825 */ /* 0x000fe200078e0022 */
[----:B------:R-:W-:Y:S02]  /*0460*/  VIADDMNMX R29, R42, 0x8, R25, PT ;  /* 0x000000082a1d7846 */ /* 0x000fe40003800119 */
[----:B------:R-:W-:Y:S01]  /*0470*/  IADD3.X R41, PT, PT, RZ, R2, RZ, P1, !PT ;  /* 0x00000002ff297210 */ /* 0x000fe20000ffe4ff */
[----:B------:R-:W-:Y:S01]  /*0480*/  IMAD R11, R7, 0xb0, RZ ;  /* 0x000000b0070b7824 */ /* 0x000fe200078e02ff */
[----:B------:R-:W-:-:S03]  /*0490*/  IADD3 R12, P0, PT, R31, R8, RZ ;  /* 0x000000081f0c7210 */ /* 0x000fc60007f1e0ff */
[----:B------:R-:W-:Y:S01]  /*04a0*/  IMAD.IADD R2, R9, 0x1, R11 ;  /* 0x0000000109027824 */ /* 0x000fe200078e020b */
[----:B------:R-:W-:Y:S01]  /*04b0*/  IADD3 R10, P1, PT, R27, R8, RZ ;  /* 0x000000081b0a7210 */ /* 0x000fe20007f3e0ff */
[----:B------:R-:W-:Y:S01]  /*04c0*/  IMAD R9, R29, UR10, RZ ;  /* 0x0000000a1d097c24 */ /* 0x000fe2000f8e02ff */
[----:B------:R-:W4:Y:S02]  /*04d0*/  LDG.E.CONSTANT R40, desc[UR16][R40.64+0x30] ;  /* 0x0000301028287981 */ /* 0x000f24000c1e9900 */
[----:B------:R-:W-:Y:S02]  /*04e0*/  IADD3.X R13, PT, PT, RZ, R2, RZ, P0, !PT ;  /* 0x00000002ff0d7210 */ /* 0x000fe400007fe4ff */
[----:B------:R-:W-:Y:S01]  /*04f0*/  IADD3 R8, P0, PT, R32, R9, RZ ;  /* 0x0000000920087210 */ /* 0x000fe20007f1e0ff */
[----:B------:R-:W-:Y:S02]  /*0500*/  IMAD.X R11, RZ, RZ, R2, P1 ;  /* 0x000000ffff0b7224 */ /* 0x000fe400008e0602 */
[----:B------:R0:W4:Y:S01]  /*0510*/  LDG.E.CONSTANT R56, desc[UR16][R12.64+0x10] ;  /* 0x000010100c387981 */ /* 0x000122000c1e9900 */
[----:B------:R-:W-:Y:S01]  /*0520*/  LEA.HI.X.SX32 R9, R9, RZ, 0x1, P0 ;  /* 0x000000ff09097211 */ /* 0x000fe200000f0eff */
[----:B------:R-:W-:-:S02]  /*0530*/  IMAD.WIDE.U32 R14, R8, 0xb0, R34 ;  /* 0x000000b0080e7825 */ /* 0x000fc400078e0022 */
[----:B------:R-:W4:Y:S02]  /*0540*/  LDG.E.CONSTANT R57, desc[UR16][R10.64+0x30] ;  /* 0x000030100a397981 */ /* 0x000f24000c1e9900 */
[----:B------:R-:W-:Y:S01]  /*0550*/  IMAD R17, R9, 0xb0, RZ ;  /* 0x000000b009117824 */ /* 0x000fe200078e02ff */
[----:B------:R-:W-:-:S04]  /*0560*/  IADD3 R16, P0, PT, R31, R14, RZ ;  /* 0x0000000e1f107210 */ /* 0x000fc80007f1e0ff */
[----:B------:R-:W-:-:S05]  /*0570*/  IADD3 R2, PT, PT, R15, R17, RZ ;  /* 0x000000110f027210 */ /* 0x000fca0007ffe0ff */
[----:B------:R-:W-:Y:S01]  /*0580*/  IMAD.X R17, RZ, RZ, R2, P0 ;  /* 0x000000ffff117224 */ /* 0x000fe200000e0602 */
[----:B------:R-:W-:-:S04]  /*0590*/  IADD3 R14, P0, PT, R27, R14, RZ ;  /* 0x0000000e1b0e7210 */ /* 0x000fc80007f1e0ff */
[----:B------:R1:W4:Y:S01]  /*05a0*/  LDG.E.CONSTANT R24, desc[UR16][R16.64+0x10] ;  /* 0x0000101010187981 */ /* 0x000322000c1e9900 */
[----:B------:R-:W-:-:S05]  /*05b0*/  IADD3.X R15, PT, PT, RZ, R2, RZ, P0, !PT ;  /* 0x00000002ff0f7210 */ /* 0x000fca00007fe4ff */
[----:B------:R3:W4:Y:S01]  /*05c0*/  LDG.E.CONSTANT R2, desc[UR16][R14.64+0x30] ;  /* 0x000030100e027981 */ /* 0x000722000c1e9900 */
[C-C-:B------:R-:W-:Y:S02]  /*05d0*/  VIADDMNMX R55, R42.reuse, 0xc, R25.reuse, PT ;  /* 0x0000000c2a377846 */ /* 0x140fe40003800119 */
[C-C-:B------:R-:W-:Y:S02]  /*05e0*/  VIADDMNMX R51, R42.reuse, 0x10, R25.reuse, PT ;  /* 0x000000102a337846 */ /* 0x140fe40003800119 */
[C-C-:B------:R-:W-:Y:S01]  /*05f0*/  VIADDMNMX R46, R42.reuse, 0x14, R25.reuse, PT ;  /* 0x000000142a2e7846 */ /* 0x140fe20003800119 */
[----:B0-----:R-:W-:Y:S01]  /*0600*/  IMAD R13, R55, UR10, RZ ;  /* 0x0000000a370d7c24 */ /* 0x001fe2000f8e02ff */
[----:B------:R-:W-:Y:S01]  /*0610*/  LOP3.LUT P0, RZ, R3, 0x3, RZ, 0xc0, !PT ;  /* 0x0000000303ff7812 */ /* 0x000fe2000780c0ff */
[----:B-1----:R-:W-:Y:S01]  /*0620*/  IMAD R17, R51, UR10, RZ ;  /* 0x0000000a33117c24 */ /* 0x002fe2000f8e02ff */
[----:B------:R-:W-:Y:S01]  /*0630*/  VIADDMNMX R45, R42, 0x18, R25, PT ;  /* 0x000000182a2d7846 */ /* 0x000fe20003800119 */
[----:B------:R-:W-:Y:S01]  /*0640*/  IMAD R21, R46, UR10, RZ ;  /* 0x0000000a2e157c24 */ /* 0x000fe2000f8e02ff */
[----:B------:R-:W-:-:S02]  /*0650*/  IADD3 R10, P1, PT, R32, R13, RZ ;  /* 0x0000000d200a7210 */ /* 0x000fc40007f3e0ff */
[----:B------:R-:W-:Y:S01]  /*0660*/  SHF.R.U32.HI R37, RZ, 0x2, R3 ;  /* 0x00000002ff257819 */ /* 0x000fe20000011603 */
[----:B------:R-:W-:Y:S01]  /*0670*/  IMAD R33, R45, UR10, RZ ;  /* 0x0000000a2d217c24 */ /* 0x000fe2000f8e02ff */
[----:B------:R-:W-:Y:S02]  /*0680*/  LEA.HI.X.SX32 R11, R13, RZ, 0x1, P1 ;  /* 0x000000ff0d0b7211 */ /* 0x000fe400008f0eff */
[C---:B------:R-:W-:Y:S02]  /*0690*/  IADD3 R13, P1, PT, R32.reuse, R17, RZ ;  /* 0x00000011200d7210 */ /* 0x040fe40007f3e0ff */
[----:B---3--:R-:W-:Y:S02]  /*06a0*/  IADD3 R14, P2, PT, R32, R21, RZ ;  /* 0x00000015200e7210 */ /* 0x008fe40007f5e0ff */
[----:B------:R-:W-:Y:S02]  /*06b0*/  LOP3.LUT R18, R3, 0x1, RZ, 0xc0, !PT ;  /* 0x0000000103127812 */ /* 0x000fe400078ec0ff */
[----:B------:R-:W-:Y:S01]  /*06c0*/  LEA.HI.X.SX32 R15, R17, RZ, 0x1, P1 ;  /* 0x000000ff110f7211 */ /* 0x000fe200008f0eff */
[----:B------:R-:W-:Y:S01]  /*06d0*/  IMAD.WIDE.U32 R60, R10, 0xb0, R34 ;  /* 0x000000b00a3c7825 */ /* 0x000fe200078e0022 */
[----:B------:R-:W-:-:S02]  /*06e0*/  IADD3 R16, P1, PT, R32, R33, RZ ;  /* 0x0000002120107210 */ /* 0x000fc40007f3e0ff */
[----:B------:R-:W-:Y:S02]  /*06f0*/  LEA.HI.X.SX32 R17, R21, RZ, 0x1, P2 ;  /* 0x000000ff15117211 */ /* 0x000fe400010f0eff */
[----:B------:R-:W-:Y:S01]  /*0700*/  LEA R20, R42, R37, 0x3 ;  /* 0x000000252a147211 */ /* 0x000fe200078e18ff */
[C---:B------:R-:W-:Y:S01]  /*0710*/  VIADD R12, R18.reuse, 0x1 ;  /* 0x00000001120c7836 */ /* 0x040fe20000000000 */
[----:B------:R-:W-:Y:S01]  /*0720*/  @!P0 IADD3 R12, PT, PT, R18, RZ, RZ ;  /* 0x000000ff120c8210 */ /* 0x000fe20007ffe0ff */
[----:B------:R-:W-:Y:S01]  /*0730*/  IMAD R19, R11, 0xb0, RZ ;  /* 0x000000b00b137824 */ /* 0x000fe200078e02ff */
[----:B------:R-:W-:Y:S01]  /*0740*/  LEA.HI.X.SX32 R18, R33, RZ, 0x1, P1 ;  /* 0x000000ff21127211 */ /* 0x000fe200008f0eff */
[----:B------:R-:W-:Y:S01]  /*0750*/  IMAD.WIDE.U32 R62, R14, 0xb0, R34 ;  /* 0x000000b00e3e7825 */ /* 0x000fe200078e0022 */
[----:B------:R-:W-:Y:S02]  /*0760*/  LOP3.LUT R22, R20, 0x1f, RZ, 0xc0, !PT ;  /* 0x0000001f14167812 */ /* 0x000fe400078ec0ff */
[-C--:B------:R-:W-:Y:S01]  /*0770*/  IADD3 R48, P5, PT, R27, R60.reuse, RZ ;  /* 0x0000003c1b307210 */ /* 0x080fe20007fbe0ff */
[----:B------:R-:W-:Y:S01]  /*0780*/  IMAD R33, R17, 0xb0, RZ ;  /* 0x000000b011217824 */ /* 0x000fe200078e02ff */
[----:B------:R-:W-:Y:S01]  /*0790*/  IADD3 R60, P0, PT, R31, R60, RZ ;  /* 0x0000003c1f3c7210 */ /* 0x000fe20007f1e0ff */
[----:B------:R-:W-:-:S02]  /*07a0*/  IMAD R21, R15, 0xb0, RZ ;  /* 0x000000b00f157824 */ /* 0x000fc400078e02ff */
[----:B------:R-:W-:Y:S01]  /*07b0*/  IMAD.WIDE.U32 R66, R13, 0xb0, R34 ;  /* 0x000000b00d427825 */ /* 0x000fe200078e0022 */
[----:B------:R-:W-:Y:S02]  /*07c0*/  VIMNMX R53, PT, PT, R25, R22, PT ;  /* 0x0000001619357248 */ /* 0x000fe40003fe0100 */
[-C--:B------:R-:W-:Y:S01]  /*07d0*/  IADD3 R64, P3, PT, R27, R62.reuse, RZ ;  /* 0x0000003e1b407210 */ /* 0x080fe20007f7e0ff */
[----:B------:R-:W-:Y:S01]  /*07e0*/  IMAD.IADD R19, R61, 0x1, R19 ;  /* 0x000000013d137824 */ /* 0x000fe200078e0213 */
[----:B------:R-:W-:Y:S01]  /*07f0*/  IADD3 R33, PT, PT, R63, R33, RZ ;  /* 0x000000213f217210 */ /* 0x000fe20007ffe0ff */
[----:B------:R-:W-:Y:S01]  /*0800*/  IMAD.IADD R30, R67, 0x1, R21 ;  /* 0x00000001431e7824 */ /* 0x000fe200078e0215 */
[----:B------:R-:W-:Y:S01]  /*0810*/  IADD3 R62, P4, PT, R31, R62, RZ ;  /* 0x0000003e1f3e7210 */ /* 0x000fe20007f9e0ff */
[----:B------:R-:W-:Y:S02]  /*0820*/  IMAD R41, R18, 0xb0, RZ ;  /* 0x000000b012297824 */ /* 0x000fe400078e02ff */
[----:B------:R-:W-:Y:S01]  /*0830*/  IMAD.WIDE.U32 R20, R16, 0xb0, R34 ;  /* 0x000000b010147825 */ /* 0x000fe200078e0022 */
[----:B------:R-:W-:-:S03]  /*0840*/  IADD3.X R65, PT, PT, RZ, R33, RZ, P3, !PT ;  /* 0x00000021ff417210 */ /* 0x000fc60001ffe4ff */
[--C-:B------:R-:W-:Y:S02]  /*0850*/  IMAD.X R49, RZ, RZ, R19.reuse, P5 ;  /* 0x000000ffff317224 */ /* 0x100fe400028e0613 */
[----:B------:R-:W-:Y:S01]  /*0860*/  IMAD.X R61, RZ, RZ, R19, P0 ;  /* 0x000000ffff3d7224 */ /* 0x000fe200000e0613 */
[----:B------:R-:W-:Y:S01]  /*0870*/  IADD3.X R63, PT, PT, RZ, R33, RZ, P4, !PT ;  /* 0x00000021ff3f7210 */ /* 0x000fe200027fe4ff */
[----:B------:R-:W-:Y:S01]  /*0880*/  IMAD R19, R53, UR10, RZ ;  /* 0x0000000a35137c24 */ /* 0x000fe2000f8e02ff */
[----:B------:R-:W-:Y:S01]  /*0890*/  IADD3 R68, P1, PT, R27, R66, RZ ;  /* 0x000000421b447210 */ /* 0x000fe20007f3e0ff */
[----:B------:R-:W-:Y:S01]  /*08a0*/  IMAD.SHL.U32 R33, R3, 0x2, RZ ;  /* 0x0000000203217824 */ /* 0x000fe200078e00ff */
[----:B------:R-:W-:Y:S01]  /*08b0*/  IADD3 R26, PT, PT, R21, R41, RZ ;  /* 0x00000029151a7210 */ /* 0x000fe20007ffe0ff */
[----:B------:R0:W3:Y:S01]  /*08c0*/  LDG.E.CONSTANT R54, desc[UR16][R60.64+0x10] ;  /* 0x000010103c367981 */ /* 0x0000e2000c1e9900 */
[-C--:B------:R-:W-:Y:S02]  /*08d0*/  IADD3 R28, P5, PT, R27, R20.reuse, RZ ;  /* 0x000000141b1c7210 */ /* 0x080fe40007fbe0ff */
[----:B------:R-:W-:Y:S01]  /*08e0*/  IADD3 R22, P0, PT, R31, R20, RZ ;  /* 0x000000141f167210 */ /* 0x000fe20007f1e0ff */
[----:B------:R-:W-:Y:S01]  /*08f0*/  IMAD.WIDE R20, R19, 0xb0, R34 ;  /* 0x000000b013147825 */ /* 0x000fe200078e0222 */
[----:B------:R-:W-:Y:S01]  /*0900*/  IADD3 R66, P2, PT, R31, R66, RZ ;  /* 0x000000421f427210 */ /* 0x000fe20007f5e0ff */
[----:B------:R-:W-:Y:S01]  /*0910*/  UMOV UR4, 0x400 ;  /* 0x0000040000047882 */ /* 0x000fe20000000000 */
[----:B------:R-:W-:Y:S01]  /*0920*/  LOP3.LUT R37, R37, 0x6, RZ, 0xc0, !PT ;  /* 0x0000000625257812 */ /* 0x000fe200078ec0ff */
[----:B------:R-:W3:Y:S01]  /*0930*/  LDG.E.CONSTANT R49, desc[UR16][R48.64+0x30] ;  /* 0x0000301030317981 */ /* 0x000ee2000c1e9900 */
[----:B------:R-:W-:Y:S01]  /*0940*/  LOP3.LUT R38, R33, 0x30, RZ, 0xc0, !PT ;  /* 0x0000003021267812 */ /* 0x000fe200078ec0ff */
[----:B------:R-:W-:Y:S01]  /*0950*/  IMAD.X R67, RZ, RZ, R30, P2 ;  /* 0x000000ffff437224 */ /* 0x000fe200010e061e */
[----:B------:R-:W-:Y:S01]  /*0960*/  IADD3.X R69, PT, PT, RZ, R30, RZ, P1, !PT ;  /* 0x0000001eff457210 */ /* 0x000fe20000ffe4ff */
[----:B------:R-:W3:Y:S01]  /*0970*/  LDG.E.CONSTANT R47, desc[UR16][R64.64+0x30] ;  /* 0x00003010402f7981 */ /* 0x000ee2000c1e9900 */
[----:B------:R-:W-:-:S02]  /*0980*/  IADD3 R20, P1, PT, R20, 0x4, RZ ;  /* 0x0000000414147810 */ /* 0x000fc40007f3e0ff */
[----:B------:R-:W-:Y:S01]  /*0990*/  LOP3.LUT R30, R3, 0x3, RZ, 0xc0, !PT ;  /* 0x00000003031e7812 */ /* 0x000fe200078ec0ff */
[----:B------:R-:W-:Y:S01]  /*09a0*/  ULEA UR18, UR9, UR4, 0x18 ;  /* 0x0000000409127291 */ /* 0x000fe2000f8ec0ff */
[----:B------:R-:W-:Y:S01]  /*09b0*/  LOP3.LUT R38, R38, 0x7, R3, 0xf8, !PT ;  /* 0x0000000726267812 */ /* 0x000fe200078ef803 */
[----:B------:R-:W-:Y:S01]  /*09c0*/  IMAD.X R21, RZ, RZ, R21, P1 ;  /* 0x000000ffff157224 */ /* 0x000fe200008e0615 */
[----:B------:R-:W-:Y:S01]  /*09d0*/  SHF.R.U32.HI R36, RZ, 0x1, R30 ;  /* 0x00000001ff247819 */ /* 0x000fe2000001161e */
[----:B------:R-:W3:Y:S01]  /*09e0*/  LDG.E.CONSTANT R52, desc[UR16][R66.64+0x10] ;  /* 0x0000101042347981 */ /* 0x000ee2000c1e9900 */
[----:B0-----:R-:W-:-:S03]  /*09f0*/  IMAD.WIDE.U32 R60, R12, 0x4, R20 ;  /* 0x000000040c3c7825 */ /* 0x001fc600078e0014 */
[----:B------:R-:W3:Y:S01]  /*0a00*/  LDG.E.CONSTANT R48, desc[UR16][R62.64+0x10] ;  /* 0x000010103e307981 */ /* 0x000ee2000c1e9900 */
[----:B------:R-:W-:-:S03]  /*0a10*/  IMAD.WIDE.U32 R20, R36, 0x4, R20 ;  /* 0x0000000424147825 */ /* 0x000fc600078e0014 */
[----:B------:R-:W3:Y:S01]  /*0a20*/  LDG.E.CONSTANT R41, desc[UR16][R60.64] ;  /* 0x000000103c297981 */ /* 0x000ee2000c1e9900 */
[----:B------:R-:W-:-:S03]  /*0a30*/  IMAD R23, R23, 0x41, R38 ;  /* 0x0000004117177824 */ /* 0x000fc600078e0226 */
[----:B------:R0:W3:Y:S04]  /*0a40*/  LDG.E.CONSTANT R43, desc[UR16][R20.64] ;  /* 0x00000010142b7981 */ /* 0x0000e8000c1e9900 */
[----:B------:R-:W3:Y:S01]  /*0a50*/  LDG.E.CONSTANT R50, desc[UR16][R68.64+0x30] ;  /* 0x0000301044327981 */ /* 0x000ee2000c1e9900 */
[----:B0-----:R-:W-:Y:S01]  /*0a60*/  LEA R20, R23, UR18, 0x2 ;  /* 0x0000001217147c11 */ /* 0x001fe2000f8e10ff */
[----:B------:R-:W-:Y:S02]  /*0a70*/  IMAD.X R23, RZ, RZ, R26, P0 ;  /* 0x000000ffff177224 */ /* 0x000fe400000e061a */
[--C-:B------:R-:W-:Y:S02]  /*0a80*/  IMAD R39, R39, 0x41, R38.reuse ;  /* 0x0000004127277824 */ /* 0x100fe400078e0226 */
[----:B------:R-:W-:-:S02]  /*0a90*/  IMAD R55, R55, 0x41, R38 ;  /* 0x0000004137377824 */ /* 0x000fc400078e0226 */
[--C-:B------:R-:W-:Y:S02]  /*0aa0*/  IMAD R51, R51, 0x41, R38.reuse ;  /* 0x0000004133337824 */ /* 0x100fe400078e0226 */
[--C-:B------:R-:W-:Y:S02]  /*0ab0*/  IMAD R46, R46, 0x41, R38.reuse ;  /* 0x000000412e2e7824 */ /* 0x100fe400078e0226 */
[----:B------:R-:W-:Y:S01]  /*0ac0*/  IMAD R45, R45, 0x41, R38 ;  /* 0x000000412d2d7824 */ /* 0x000fe200078e0226 */
[----:B--2---:R-:W-:-:S04]  /*0ad0*/  SHF.R.S32.HI R33, RZ, R37, R58 ;  /* 0x00000025ff217219 */ /* 0x004fc8000001143a */
[----:B------:R-:W-:Y:S01]  /*0ae0*/  SHF.L.U32 R59, R33, 0x4, RZ ;  /* 0x00000004213b7819 */ /* 0x000fe200000006ff */
[----:B------:R-:W-:-:S05]  /*0af0*/  VIADD R33, R37, 0x1 ;  /* 0x0000000125217836 */ /* 0x000fca0000000000 */
[----:B------:R-:W-:-:S04]  /*0b00*/  SHF.R.S32.HI R58, RZ, R33, R58 ;  /* 0x00000021ff3a7219 */ /* 0x000fc8000001143a */
[----:B------:R-:W-:Y:S02]  /*0b10*/  SHF.L.U32 R58, R58, 0x4, RZ ;  /* 0x000000043a3a7819 */ /* 0x000fe400000006ff */
[----:B------:R-:W-:Y:S02]  /*0b20*/  LOP3.LUT R21, R59, 0x10101010, RZ, 0xc0, !PT ;  /* 0x101010103b157812 */ /* 0x000fe400078ec0ff */
[--C-:B----4-:R-:W-:Y:S02]  /*0b30*/  SHF.R.U32.HI R59, RZ, 0x4, R40.reuse ;  /* 0x00000004ff3b7819 */ /* 0x110fe40000011628 */
[----:B------:R-:W-:Y:S02]  /*0b40*/  LOP3.LUT R58, R58, 0x10101010, RZ, 0xc0, !PT ;  /* 0x101010103a3a7812 */ /* 0x000fe400078ec0ff */
[----:B------:R-:W-:Y:S02]  /*0b50*/  LOP3.LUT R21, R21, 0xf0f0f0f, R40, 0xf8, !PT ;  /* 0x0f0f0f0f15157812 */ /* 0x000fe400078ef828 */
[----:B------:R-:W-:Y:S01]  /*0b60*/  LOP3.LUT R59, R58, 0xf0f0f0f, R59, 0xf8, !PT ;  /* 0x0f0f0f0f3a3b7812 */ /* 0x000fe200078ef83b */
[----:B------:R0:W2:Y:S01]  /*0b70*/  LDG.E.CONSTANT R40, desc[UR16][R22.64+0x10] ;  /* 0x0000101016287981 */ /* 0x0000a2000c1e9900 */
[----:B------:R-:W-:-:S02]  /*0b80*/  SHF.R.S32.HI R58, RZ, R37, R56 ;  /* 0x00000025ff3a7219 */ /* 0x000fc40000011438 */
[----:B------:R-:W-:Y:S02]  /*0b90*/  SHF.R.S32.HI R56, RZ, R33, R56 ;  /* 0x00000021ff387219 */ /* 0x000fe40000011438 */
[----:B------:R-:W-:Y:S02]  /*0ba0*/  SHF.L.U32 R58, R58, 0x4, RZ ;  /* 0x000000043a3a7819 */ /* 0x000fe400000006ff */
[----:B0-----:R-:W-:Y:S01]  /*0bb0*/  LOP3.LUT R22, R3, 0x1f, RZ, 0xc0, !PT ;  /* 0x0000001f03167812 */ /* 0x001fe200078ec0ff */
[----:B------:R-:W-:-:S03]  /*0bc0*/  IMAD.SHL.U32 R56, R56, 0x10, RZ ;  /* 0x0000001038387824 */ /* 0x000fc600078e00ff */
[----:B------:R-:W-:Y:S02]  /*0bd0*/  VIMNMX R23, PT, PT, R25, R22, PT ;  /* 0x0000001619177248 */ /* 0x000fe40003fe0100 */
[--C-:B------:R-:W-:Y:S02]  /*0be0*/  SHF.R.S32.HI R22, RZ, R37, R24.reuse ;  /* 0x00000025ff167219 */ /* 0x100fe40000011418 */
[----:B------:R-:W-:Y:S02]  /*0bf0*/  LOP3.LUT R58, R58, 0x10101010, RZ, 0xc0, !PT ;  /* 0x101010103a3a7812 */ /* 0x000fe400078ec0ff */
[----:B------:R-:W-:Y:S01]  /*0c00*/  SHF.R.S32.HI R24, RZ, R33, R24 ;  /* 0x00000021ff187219 */ /* 0x000fe20000011418 */
[----:B------:R0:W-:Y:S01]  /*0c10*/  STS [R20], R21 ;  /* 0x0000001514007388 */ /* 0x0001e20000000800 */
[----:B------:R-:W-:Y:S02]  /*0c20*/  SHF.L.U32 R22, R22, 0x4, RZ ;  /* 0x0000000416167819 */ /* 0x000fe400000006ff */
[----:B------:R-:W-:Y:S01]  /*0c30*/  LOP3.LUT R61, R56, 0x10101010, RZ, 0xc0, !PT ;  /* 0x10101010383d7812 */ /* 0x000fe200078ec0ff */
[----:B------:R-:W-:Y:S01]  /*0c40*/  IMAD.SHL.U32 R24, R24, 0x10, RZ ;  /* 0x0000001018187824 */ /* 0x000fe200078e00ff */
[----:B------:R-:W-:-:S02]  /*0c50*/  LOP3.LUT R58, R58, 0xf0f0f0f, R57, 0xf8, !PT ;  /* 0x0f0f0f0f3a3a7812 */ /* 0x000fc400078ef839 */
[----:B------:R-:W-:Y:S02]  /*0c60*/  SHF.R.U32.HI R56, RZ, 0x4, R57 ;  /* 0x00000004ff387819 */ /* 0x000fe40000011639 */
[----:B0-----:R-:W-:Y:S02]  /*0c70*/  LEA R21, R39, UR18, 0x2 ;  /* 0x0000001227157c11 */ /* 0x001fe4000f8e10ff */
[----:B------:R-:W-:Y:S02]  /*0c80*/  VIADDMNMX R39, R42, 0x1c, R25, PT ;  /* 0x0000001c2a277846 */ /* 0x000fe40003800119 */
[----:B------:R-:W-:Y:S01]  /*0c90*/  LOP3.LUT R57, R22, 0x10101010, RZ, 0xc0, !PT ;  /* 0x1010101016397812 */ /* 0x000fe200078ec0ff */
[----:B------:R-:W-:Y:S01]  /*0ca0*/  STS [R20+0x20], R59 ;  /* 0x0000203b14007388 */ /* 0x000fe20000000800 */
[----:B------:R-:W-:Y:S01]  /*0cb0*/  SHF.R.S32.HI R22, RZ, 0x1f, R23 ;  /* 0x0000001fff167819 */ /* 0x000fe20000011417 */
[--C-:B------:R-:W-:Y:S02]  /*0cc0*/  IMAD R25, R29, 0x41, R38.reuse ;  /* 0x000000411d197824 */ /* 0x100fe400078e0226 */
[----:B------:R0:W-:Y:S01]  /*0cd0*/  STS [R21], R58 ;  /* 0x0000003a15007388 */ /* 0x0001e20000000800 */
[----:B------:R-:W-:-:S02]  /*0ce0*/  IMAD R38, R39, 0x41, R38 ;  /* 0x0000004127267824 */ /* 0x000fc400078e0226 */
[----:B------:R-:W-:Y:S01]  /*0cf0*/  IMAD R29, R39, UR10, RZ ;  /* 0x0000000a271d7c24 */ /* 0x000fe2000f8e02ff */
[----:B------:R-:W-:Y:S02]  /*0d00*/  LOP3.LUT R39, R24, 0x10101010, RZ, 0xc0, !PT ;  /* 0x1010101018277812 */ /* 0x000fe400078ec0ff */
[----:B------:R-:W-:Y:S02]  /*0d10*/  LEA.HI R22, R22, R23, RZ, 0x5 ;  /* 0x0000001716167211 */ /* 0x000fe400078f28ff */
[----:B0-----:R-:W-:-:S04]  /*0d20*/  SHF.R.U32.HI R58, RZ, 0x4, R2 ;  /* 0x00000004ff3a7819 */ /* 0x001fc80000011602 */
[----:B------:R-:W-:Y:S02]  /*0d30*/  LOP3.LUT R58, R39, 0xf0f0f0f, R58, 0xf8, !PT ;  /* 0x0f0f0f0f273a7812 */ /* 0x000fe400078ef83a */
[----:B------:R-:W-:Y:S02]  /*0d40*/  LEA.HI.SX32 R39, R22, R23, 0x1b ;  /* 0x0000001716277211 */ /* 0x000fe400078fdaff */
[----:B------:R-:W-:Y:S01]  /*0d50*/  IADD3 R22, P0, PT, R32, R29, RZ ;  /* 0x0000001d20167210 */ /* 0x000fe20007f1e0ff */
[----:B------:R-:W-:Y:S01]  /*0d60*/  IMAD R23, R23, UR10, RZ ;  /* 0x0000000a17177c24 */ /* 0x000fe2000f8e02ff */
[----:B------:R-:W-:Y:S02]  /*0d70*/  LOP3.LUT R56, R61, 0xf0f0f0f, R56, 0xf8, !PT ;  /* 0x0f0f0f0f3d387812 */ /* 0x000fe400078ef838 */
[----:B------:R-:W-:Y:S01]  /*0d80*/  LEA.HI.X.SX32 R24, R29, RZ, 0x1, P0 ;  /* 0x000000ff1d187211 */ /* 0x000fe200000f0eff */
[--C-:B------:R-:W-:Y:S02]  /*0d90*/  IMAD.WIDE R60, R23, 0xb0, R34.reuse ;  /* 0x000000b0173c7825 */ /* 0x100fe400078e0222 */
[----:B------:R0:W-:Y:S02]  /*0da0*/  STS [R21+0x20], R56 ;  /* 0x0000203815007388 */ /* 0x0001e40000000800 */
[----:B------:R-:W-:Y:S01]  /*0db0*/  IMAD.WIDE.U32 R34, R22, 0xb0, R34 ;  /* 0x000000b016227825 */ /* 0x000fe200078e0022 */
[----:B------:R-:W-:-:S02]  /*0dc0*/  IADD3.X R29, PT, PT, RZ, R26, RZ, P5, !PT ;  /* 0x0000001aff1d7210 */ /* 0x000fc40002ffe4ff */
[----:B0-----:R-:W-:Y:S01]  /*0dd0*/  LOP3.LUT R56, R57, 0xf0f0f0f, R2, 0xf8, !PT ;  /* 0x0f0f0f0f39387812 */ /* 0x001fe200078ef802 */
[----:B------:R-:W-:Y:S01]  /*0de0*/  IMAD R57, R24, 0xb0, RZ ;  /* 0x000000b018397824 */ /* 0x000fe200078e02ff */
[-C--:B------:R-:W-:Y:S01]  /*0df0*/  IADD3 R26, P0, PT, R27, R34.reuse, RZ ;  /* 0x000000221b1a7210 */ /* 0x080fe20007f1e0ff */
[----:B------:R-:W4:Y:S01]  /*0e00*/  LDG.E.CONSTANT R28, desc[UR16][R28.64+0x30] ;  /* 0x000030101c1c7981 */ /* 0x000f22000c1e9900 */
[----:B------:R-:W-:Y:S01]  /*0e10*/  IADD3 R34, P1, PT, R31, R34, RZ ;  /* 0x000000221f227210 */ /* 0x000fe20007f3e0ff */
[----:B------:R-:W-:Y:S02]  /*0e20*/  IMAD.IADD R57, R35, 0x1, R57 ;  /* 0x0000000123397824 */ /* 0x000fe400078e0239 */
[----:B------:R3:W4:Y:S03]  /*0e30*/  LDG.E.CONSTANT R2, desc[UR16][R60.64] ;  /* 0x000000103c027981 */ /* 0x000726000c1e9900 */
[----:B------:R-:W-:-:S05]  /*0e40*/  IADD3.X R35, PT, PT, RZ, R57, RZ, P1, !PT ;  /* 0x00000039ff237210 */ /* 0x000fca0000ffe4ff */
[----:B------:R-:W4:Y:S01]  /*0e50*/  LDG.E.CONSTANT R34, desc[UR16][R34.64+0x10] ;  /* 0x0000101022227981 */ /* 0x000f22000c1e9900 */
[----:B------:R-:W-:-:S05]  /*0e60*/  IMAD.X R27, RZ, RZ, R57, P0 ;  /* 0x000000ffff1b7224 */ /* 0x000fca00000e0639 */
[----:B------:R0:W4:Y:S01]  /*0e70*/  LDG.E.CONSTANT R57, desc[UR16][R26.64+0x30] ;  /* 0x000030101a397981 */ /* 0x000122000c1e9900 */
[--C-:B---3--:R-:W-:Y:S02]  /*0e80*/  SHF.R.S32.HI R61, RZ, R37, R54.reuse ;  /* 0x00000025ff3d7219 */ /* 0x108fe40000011436 */
[----:B------:R-:W-:Y:S02]  /*0e90*/  SHF.R.S32.HI R29, RZ, R33, R54 ;  /* 0x00000021ff1d7219 */ /* 0x000fe40000011436 */
[----:B------:R-:W-:-:S04]  /*0ea0*/  SHF.L.U32 R61, R61, 0x4, RZ ;  /* 0x000000043d3d7819 */ /* 0x000fc800000006ff */
[----:B------:R-:W-:Y:S02]  /*0eb0*/  LOP3.LUT R54, R61, 0x10101010, RZ, 0xc0, !PT ;  /* 0x101010103d367812 */ /* 0x000fe400078ec0ff */
[----:B0-----:R-:W-:Y:S02]  /*0ec0*/  SHF.L.U32 R27, R29, 0x4, RZ ;  /* 0x000000041d1b7819 */ /* 0x001fe400000006ff */
[--C-:B------:R-:W-:Y:S02]  /*0ed0*/  LOP3.LUT R35, R54, 0xf0f0f0f, R49.reuse, 0xf8, !PT ;  /* 0x0f0f0f0f36237812 */ /* 0x100fe400078ef831 */
[----:B------:R-:W-:Y:S02]  /*0ee0*/  SHF.R.U32.HI R29, RZ, 0x4, R49 ;  /* 0x00000004ff1d7819 */ /* 0x000fe40000011631 */
[----:B------:R-:W-:Y:S02]  /*0ef0*/  SHF.R.S32.HI R49, RZ, R37, R52 ;  /* 0x00000025ff317219 */ /* 0x000fe40000011434 */
[----:B------:R-:W-:-:S03]  /*0f00*/  LOP3.LUT R54, R27, 0x10101010, RZ, 0xc0, !PT ;  /* 0x101010101b367812 */ /* 0x000fc600078ec0ff */
[----:B------:R-:W-:Y:S01]  /*0f10*/  IMAD.SHL.U32 R49, R49, 0x10, RZ ;  /* 0x0000001031317824 */ /* 0x000fe200078e00ff */
[----:B------:R-:W-:Y:S02]  /*0f20*/  LOP3.LUT R29, R54, 0xf0f0f0f, R29, 0xf8, !PT ;  /* 0x0f0f0f0f361d7812 */ /* 0x000fe400078ef81d */
[----:B------:R-:W-:Y:S02]  /*0f30*/  SHF.R.S32.HI R54, RZ, R37, R48 ;  /* 0x00000025ff367219 */ /* 0x000fe40000011430 */
[----:B------:R-:W-:Y:S02]  /*0f40*/  SHF.R.S32.HI R52, RZ, R33, R52 ;  /* 0x00000021ff347219 */ /* 0x000fe40000011434 */
[----:B------:R-:W-:Y:S01]  /*0f50*/  LOP3.LUT R27, R49, 0x10101010, RZ, 0xc0, !PT ;  /* 0x10101010311b7812 */ /* 0x000fe200078ec0ff */
[----:B------:R-:W-:Y:S01]  /*0f60*/  IMAD.SHL.U32 R54, R54, 0x10, RZ ;  /* 0x0000001036367824 */ /* 0x000fe200078e00ff */
[----:B------:R-:W-:Y:S02]  /*0f70*/  SHF.L.U32 R52, R52, 0x4, RZ ;  /* 0x0000000434347819 */ /* 0x000fe400000006ff */
[----:B------:R-:W-:-:S02]  /*0f80*/  LEA R25, R25, UR18, 0x2 ;  /* 0x0000001219197c11 */ /* 0x000fc4000f8e10ff */
[--C-:B------:R-:W-:Y:S02]  /*0f90*/  SHF.R.U32.HI R49, RZ, 0x4, R50.reuse ;  /* 0x00000004ff317819 */ /* 0x100fe40000011632 */
[----:B------:R-:W-:Y:S02]  /*0fa0*/  LEA R26, R55, UR18, 0x2 ;  /* 0x00000012371a7c11 */ /* 0x000fe4000f8e10ff */
[----:B------:R-:W-:Y:S02]  /*0fb0*/  LOP3.LUT R50, R27, 0xf0f0f0f, R50, 0xf8, !PT ;  /* 0x0f0f0f0f1b327812 */ /* 0x000fe400078ef832 */
[----:B------:R-:W-:Y:S02]  /*0fc0*/  LOP3.LUT R52, R52, 0x10101010, RZ, 0xc0, !PT ;  /* 0x1010101034347812 */ /* 0x000fe400078ec0ff */
[----:B------:R-:W-:Y:S01]  /*0fd0*/  LEA R27, R51, UR18, 0x2 ;  /* 0x00000012331b7c11 */ /* 0x000fe2000f8e10ff */
[----:B------:R-:W-:Y:S01]  /*0fe0*/  IMAD.SHL.U32 R51, R3, 0x2, RZ ;  /* 0x0000000203337824 */ /* 0x000fe200078e00ff */
[----:B------:R-:W-:Y:S01]  /*0ff0*/  LOP3.LUT R54, R54, 0x10101010, RZ, 0xc0, !PT ;  /* 0x1010101036367812 */ /* 0x000fe200078ec0ff */
[----:B------:R-:W-:Y:S01]  /*1000*/  STS [R25], R56 ;  /* 0x0000003819007388 */ /* 0x000fe20000000800 */
[----:B------:R-:W-:-:S03]  /*1010*/  LOP3.LUT R52, R52, 0xf0f0f0f, R49, 0xf8, !PT ;  /* 0x0f0f0f0f34347812 */ /* 0x000fc600078ef831 */
[----:B------:R-:W-:Y:S01]  /*1020*/  STS [R25+0x20], R58 ;  /* 0x0000203a19007388 */ /* 0x000fe20000000800 */
[----:B------:R-:W-:-:S03]  /*1030*/  LOP3.LUT R49, R54, 0xf0f0f0f, R47, 0xf8, !PT ;  /* 0x0f0f0f0f36317812 */ /* 0x000fc600078ef82f */
[----:B------:R0:W-:Y:S01]  /*1040*/  STS [R26], R35 ;  /* 0x000000231a007388 */ /* 0x0001e20000000800 */
[----:B------:R-:W-:-:S03]  /*1050*/  LOP3.LUT R54, R51, 0x2, RZ, 0xc0, !PT ;  /* 0x0000000233367812 */ /* 0x000fc600078ec0ff */
[----:B------:R2:W-:Y:S01]  /*1060*/  STS [R26+0x20], R29 ;  /* 0x0000201d1a007388 */ /* 0x0005e20000000800 */
[----:B------:R-:W-:Y:S02]  /*1070*/  SHF.R.S32.HI R43, RZ, R54, R43 ;  /* 0x00000036ff2b7219 */ /* 0x000fe4000001142b */
[----:B0-----:R-:W-:Y:S02]  /*1080*/  LOP3.LUT R35, R36, R3, RZ, 0xc0, !PT ;  /* 0x0000000324237212 */ /* 0x001fe400078ec0ff */
[----:B------:R-:W-:Y:S02]  /*1090*/  LEA R36, R46, UR18, 0x2 ;  /* 0x000000122e247c11 */ /* 0x000fe4000f8e10ff */
[----:B------:R-:W-:Y:S02]  /*10a0*/  SHF.L.U32 R46, R35, 0x2, RZ ;  /* 0x00000002232e7819 */ /* 0x000fe400000006ff */
[----:B------:R-:W-:Y:S02]  /*10b0*/  SHF.R.S32.HI R60, RZ, 0x1f, R53 ;  /* 0x0000001fff3c7819 */ /* 0x000fe40000011435 */
[----:B------:R-:W-:-:S02]  /*10c0*/  SHF.R.S32.HI R35, RZ, R46, R41 ;  /* 0x0000002eff237219 */ /* 0x000fc40000011429 */
[----:B------:R-:W-:Y:S02]  /*10d0*/  LOP3.LUT R46, R43, 0x30303030, RZ, 0xc0, !PT ;  /* 0x303030302b2e7812 */ /* 0x000fe400078ec0ff */
[----:B------:R-:W-:Y:S02]  /*10e0*/  SHF.R.S32.HI R48, RZ, R33, R48 ;  /* 0x00000021ff307219 */ /* 0x000fe40000011430 */
[----:B------:R-:W-:Y:S02]  /*10f0*/  LEA.HI R59, R60, R53, RZ, 0x3 ;  /* 0x000000353c3b7211 */ /* 0x000fe400078f18ff */
[----:B------:R-:W-:Y:S01]  /*1100*/  LOP3.LUT R35, R46, 0xf0f0f0f, R35, 0xf8, !PT ;  /* 0x0f0f0f0f2e237812 */ /* 0x000fe200078ef823 */
[----:B------:R-:W-:Y:S01]  /*1110*/  UIADD3 UR5, UPT, UPT, UR4, 0x2080, URZ ;  /* 0x0000208004057890 */ /* 0x000fe2000fffe0ff */
[----:B------:R-:W-:Y:S01]  /*1120*/  SHF.L.U32 R48, R48, 0x4, RZ ;  /* 0x0000000430307819 */ /* 0x000fe200000006ff */
[----:B------:R-:W-:Y:S01]  /*1130*/  UIADD3 UR7, UPT, UPT, UR4, 0x2104, URZ ;  /* 0x0000210404077890 */ /* 0x000fe2000fffe0ff */
[----:B------:R-:W-:Y:S01]  /*1140*/  LEA.HI.SX32 R60, R59, R30, 0x1d ;  /* 0x0000001e3b3c7211 */ /* 0x000fe200078feaff */
[----:B------:R-:W-:Y:S01]  /*1150*/  ULEA UR5, UR9, UR5, 0x18 ;  /* 0x0000000509057291 */ /* 0x000fe2000f8ec0ff */
[----:B------:R-:W-:-:S02]  /*1160*/  SHF.R.U32.HI R47, RZ, 0x4, R47 ;  /* 0x00000004ff2f7819 */ /* 0x000fc4000001162f */
[----:B------:R-:W-:Y:S01]  /*1170*/  LOP3.LUT R48, R48, 0x10101010, RZ, 0xc0, !PT ;  /* 0x1010101030307812 */ /* 0x000fe200078ec0ff */
[----:B------:R-:W-:Y:S01]  /*1180*/  ULEA UR7, UR9, UR7, 0x18 ;  /* 0x0000000709077291 */ /* 0x000fe2000f8ec0ff */
[----:B------:R-:W-:Y:S02]  /*1190*/  IMAD R53, R53, 0x4, R60 ;  /* 0x0000000435357824 */ /* 0x000fe400078e023c */
[----:B------:R-:W-:Y:S02]  /*11a0*/  LOP3.LUT R47, R48, 0xf0f0f0f, R47, 0xf8, !PT ;  /* 0x0f0f0f0f302f7812 */ /* 0x000fe400078ef82f */
[----:B------:R-:W-:Y:S01]  /*11b0*/  LEA R38, R38, UR18, 0x2 ;  /* 0x0000001226267c11 */ /* 0x000fe2000f8e10ff */
[----:B------:R-:W-:Y:S01]  /*11c0*/  STS [R27], R50 ;  /* 0x000000321b007388 */ /* 0x000fe20000000800 */
[----:B------:R-:W-:-:S03]  /*11d0*/  LEA R39, R39, UR5, 0x2 ;  /* 0x0000000527277c11 */ /* 0x000fc6000f8e10ff */
[----:B------:R-:W-:Y:S04]  /*11e0*/  STS [R27+0x20], R52 ;  /* 0x000020341b007388 */ /* 0x000fe80000000800 */
[----:B------:R-:W-:Y:S04]  /*11f0*/  STS [R36], R49 ;  /* 0x0000003124007388 */ /* 0x000fe80000000800 */
[----:B------:R-:W-:Y:S01]  /*1200*/  STS [R36+0x20], R47 ;  /* 0x0000202f24007388 */ /* 0x000fe20000000800 */
[----:B------:R-:W-:Y:S01]  /*1210*/  UISETP.GT.AND UP1, UPT, UR15, URZ, UPT ;  /* 0x000000ff0f00728c */ /* 0x000fe2000bf24270 */
[C---:B------:R-:W-:Y:S01]  /*1220*/  SHF.L.U32 R41, R42.reuse, 0x7, RZ ;  /* 0x000000072a297819 */ /* 0x040fe200000006ff */
[----:B------:R-:W-:Y:S01]  /*1230*/  USHF.R.S32.HI UR11, URZ, 0x1f, UR12 ;  /* 0x0000001fff0b7899 */ /* 0x000fe2000801140c */
[----:B------:R-:W-:Y:S01]  /*1240*/  IMAD.SHL.U32 R42, R42, 0x10, RZ ;  /* 0x000000102a2a7824 */ /* 0x000fe200078e00ff */
[----:B------:R-:W-:Y:S01]  /*1250*/  UIADD3 UR8, UPT, UPT, UR4, 0x2314, URZ ;  /* 0x0000231404087890 */ /* 0x000fe2000fffe0ff */
[----:B------:R-:W-:Y:S01]  /*1260*/  LOP3.LUT R43, R41, 0x7c, R44, 0xf8, !PT ;  /* 0x0000007c292b7812 */ /* 0x000fe200078ef82c */
[----:B------:R-:W-:-:S02]  /*1270*/  UIADD3 UR4, UPT, UPT, UR4, 0x2514, URZ ;  /* 0x0000251404047890 */ /* 0x000fc4000fffe0ff */
[----:B------:R-:W-:Y:S02]  /*1280*/  ULEA.HI UR11, UR11, UR12, URZ, 0x5 ;  /* 0x0000000c0b0b7291 */ /* 0x000fe4000f8f28ff */
[----:B------:R-:W-:Y:S02]  /*1290*/  ULEA UR8, UR9, UR8, 0x18 ;  /* 0x0000000809087291 */ /* 0x000fe4000f8ec0ff */
[----:B------:R-:W-:Y:S02]  /*12a0*/  UISETP.NE.AND UP0, UPT, UR10, 0x1, UPT ;  /* 0x000000010a00788c */ /* 0x000fe4000bf05270 */
[----:B------:R-:W-:Y:S02]  /*12b0*/  ULEA UR9, UR9, UR4, 0x18 ;  /* 0x0000000409097291 */ /* 0x000fe4000f8ec0ff */
[----:B------:R-:W-:Y:S01]  /*12c0*/  USHF.R.S32.HI UR11, URZ, 0x5, UR11 ;  /* 0x00000005ff0b7899 */ /* 0x000fe2000801140b */
[--C-:B--2---:R-:W-:Y:S02]  /*12d0*/  SHF.R.S32.HI R29, RZ, R37, R40.reuse ;  /* 0x00000025ff1d7219 */ /* 0x104fe40000011428 */
[----:B------:R-:W-:-:S03]  /*12e0*/  SHF.R.S32.HI R40, RZ, R33, R40 ;  /* 0x00000021ff287219 */ /* 0x000fc60000011428 */
[----:B------:R-:W-:Y:S01]  /*12f0*/  IMAD.SHL.U32 R29, R29, 0x10, RZ ;  /* 0x000000101d1d7824 */ /* 0x000fe200078e00ff */
[----:B------:R-:W-:-:S04]  /*1300*/  SHF.L.U32 R40, R40, 0x4, RZ ;  /* 0x0000000428287819 */ /* 0x000fc800000006ff */
[----:B------:R-:W-:-:S04]  /*1310*/  LOP3.LUT R29, R29, 0x10101010, RZ, 0xc0, !PT ;  /* 0x101010101d1d7812 */ /* 0x000fc800078ec0ff */
[--C-:B----4-:R-:W-:Y:S02]  /*1320*/  LOP3.LUT R46, R29, 0xf0f0f0f, R28.reuse, 0xf8, !PT ;  /* 0x0f0f0f0f1d2e7812 */ /* 0x110fe400078ef81c */
[----:B------:R-:W-:Y:S02]  /*1330*/  SHF.R.U32.HI R28, RZ, 0x4, R28 ;  /* 0x00000004ff1c7819 */ /* 0x000fe4000001161c */
[----:B------:R-:W-:Y:S02]  /*1340*/  LOP3.LUT R29, R40, 0x10101010, RZ, 0xc0, !PT ;  /* 0x10101010281d7812 */ /* 0x000fe400078ec0ff */
[--C-:B------:R-:W-:Y:S02]  /*1350*/  SHF.R.S32.HI R37, RZ, R37, R34.reuse ;  /* 0x00000025ff257219 */ /* 0x100fe40000011422 */
[----:B------:R-:W-:-:S03]  /*1360*/  SHF.R.S32.HI R33, RZ, R33, R34 ;  /* 0x00000021ff217219 */ /* 0x000fc60000011422 */
[----:B------:R-:W-:Y:S01]  /*1370*/  IMAD.SHL.U32 R37, R37, 0x10, RZ ;  /* 0x0000001025257824 */ /* 0x000fe200078e00ff */
[----:B------:R-:W-:Y:S02]  /*1380*/  SHF.L.U32 R33, R33, 0x4, RZ ;  /* 0x0000000421217819 */ /* 0x000fe400000006ff */
[----:B------:R-:W-:Y:S02]  /*1390*/  LOP3.LUT R34, R29, 0xf0f0f0f, R28, 0xf8, !PT ;  /* 0x0f0f0f0f1d227812 */ /* 0x000fe400078ef81c */
[----:B------:R-:W-:Y:S02]  /*13a0*/  SHF.R.U32.HI R28, RZ, 0x4, R57 ;  /* 0x00000004ff1c7819 */ /* 0x000fe40000011639 */
[----:B------:R-:W-:Y:S02]  /*13b0*/  LOP3.LUT R40, R37, 0x10101010, RZ, 0xc0, !PT ;  /* 0x1010101025287812 */ /* 0x000fe400078ec0ff */
[----:B------:R-:W-:Y:S02]  /*13c0*/  LOP3.LUT R33, R33, 0x10101010, RZ, 0xc0, !PT ;  /* 0x1010101021217812 */ /* 0x000fe400078ec0ff */
[----:B------:R-:W-:-:S02]  /*13d0*/  LEA R37, R45, UR18, 0x2 ;  /* 0x000000122d257c11 */ /* 0x000fc4000f8e10ff */
[----:B------:R-:W-:Y:S02]  /*13e0*/  LOP3.LUT R57, R40, 0xf0f0f0f, R57, 0xf8, !PT ;  /* 0x0f0f0f0f28397812 */ /* 0x000fe400078ef839 */
[----:B------:R-:W-:Y:S02]  /*13f0*/  LOP3.LUT R33, R33, 0xf0f0f0f, R28, 0xf8, !PT ;  /* 0x0f0f0f0f21217812 */ /* 0x000fe400078ef81c */
[----:B------:R-:W-:Y:S01]  /*1400*/  LEA R40, R53, UR7, 0x2 ;  /* 0x0000000735287c11 */ /* 0x000fe2000f8e10ff */
[----:B------:R0:W-:Y:S04]  /*1410*/  STS [R37], R46 ;  /* 0x0000002e25007388 */ /* 0x0001e80000000800 */
[----:B------:R-:W-:Y:S04]  /*1420*/  STS [R37+0x20], R34 ;  /* 0x0000202225007388 */ /* 0x000fe80000000800 */
[----:B------:R-:W-:Y:S04]  /*1430*/  STS [R38], R57 ;  /* 0x0000003926007388 */ /* 0x000fe80000000800 */
[----:B------:R-:W-:Y:S04]  /*1440*/  STS [R38+0x20], R33 ;  /* 0x0000202126007388 */ /* 0x000fe80000000800 */
[----:B------:R1:W-:Y:S04]  /*1450*/  STS [R39], R2 ;  /* 0x0000000227007388 */ /* 0x0003e80000000800 */
[----:B------:R2:W-:Y:S01]  /*1460*/  STS [R40], R35 ;  /* 0x0000002328007388 */ /* 0x0005e20000000800 */
[----:B------:R-:W-:-:S02]  /*1470*/  IADD3 R28, P0, PT, R31, UR20, RZ ;  /* 0x000000141f1c7c10 */ /* 0x000fc4000ff1e0ff */
[--C-:B------:R-:W-:Y:S01]  /*1480*/  SHF.R.U32.HI R31, RZ, 0x3, R3.reuse ;  /* 0x00000003ff1f7819 */ /* 0x100fe20000011603 */
[----:B------:R-:W-:Y:S02]  /*1490*/  IMAD.IADD R45, R32, 0x1, R3 ;  /* 0x00000001202d7824 */ /* 0x000fe400078e0203 */
[----:B------:R-:W-:Y:S01]  /*14a0*/  IMAD.U32 R32, RZ, RZ, UR18 ;  /* 0x00000012ff207e24 */ /* 0x000fe2000f8e00ff */
[----:B0-----:R-:W-:Y:S01]  /*14b0*/  IADD3 R46, PT, PT, R44, R31, RZ ;  /* 0x0000001f2c2e7210 */ /* 0x001fe20007ffe0ff */
[----:B------:R-:W-:Y:S01]  /*14c0*/  IMAD.X R29, RZ, RZ, UR21, P0 ;  /* 0x00000015ff1d7e24 */ /* 0x000fe200080e06ff */
[----:B-1----:R-:W-:Y:S01]  /*14d0*/  MOV R2, RZ ;  /* 0x000000ff00027202 */ /* 0x002fe20000000f00 */
[----:B------:R-:W-:Y:S01]  /*14e0*/  IMAD R47, R3, 0x104, R32 ;  /* 0x00000104032f7824 */ /* 0x000fe200078e0220 */
[----:B------:R-:W-:Y:S02]  /*14f0*/  LOP3.LUT R44, R42, 0xc, R44, 0xf8, !PT ;  /* 0x0000000c2a2c7812 */ /* 0x000fe400078ef82c */
[----:B------:R-:W-:-:S02]  /*1500*/  LEA R45, R45, UR5, 0x2 ;  /* 0x000000052d2d7c11 */ /* 0x000fc4000f8e10ff */
[----:B------:R-:W-:Y:S01]  /*1510*/  LEA R46, R46, UR7, 0x2 ;  /* 0x000000072e2e7c11 */ /* 0x000fe2000f8e10ff */
[----:B--2---:R-:W-:Y:S06]  /*1520*/  BRA.U !UP1, `(.L_x_281) ;  /* 0x00000015098c7547 */ /* 0x004fec000b800000 */
[----:B------:R-:W0:Y:S01]  /*1530*/  LDC R49, c[0x0][0x3c8] ;  /* 0x0000f200ff317b82 */ /* 0x000e220000000800 */
[----:B------:R-:W1:Y:S01]  /*1540*/  LDCU UR4, c[0x0][0x3bc] ;  /* 0x00007780ff0477ac */ /* 0x000e620008000800 */
[----:B0-----:R-:W-:-:S04]  /*1550*/  IABS R35, R49 ;  /* 0x0000003100237213 */ /* 0x001fc80000000000 */
[----:B------:R-:W0:Y:S08]  /*1560*/  I2F.RP R2, R35 ;  /* 0x0000002300027306 */ /* 0x000e300000209400 */
[----:B0-----:R-:W0:Y:S02]  /*1570*/  MUFU.RCP R2, R2 ;  /* 0x0000000200027308 */ /* 0x001e240000001000 */
[----:B0-----:R-:W-:-:S06]  /*1580*/  IADD3 R32, PT, PT, R2, 0xffffffe, RZ ;  /* 0x0ffffffe02207810 */ /* 0x001fcc0007ffe0ff */
[----:B------:R0:W2:Y:S02]  /*1590*/  F2I.FTZ.U32.TRUNC.NTZ R33, R32 ;  /* 0x0000002000217305 */ /* 0x0000a4000021f000 */
[----:B0-----:R-:W-:Y:S01]  /*15a0*/  MOV R32, RZ ;  /* 0x000000ff00207202 */ /* 0x001fe20000000f00 */
        /* <DEDUP_REMOVED lines=8> */
[-C--:B------:R-:W-:Y:S01]  /*1630*/  @!P1 IADD3 R2, PT, PT, R2, -R35.reuse, RZ ;  /* 0x8000002302029210 */ /* 0x080fe20007ffe0ff */
[----:B------:R-:W-:Y:S01]  /*1640*/  @!P1 VIADD R33, R33, 0x1 ;  /* 0x0000000121219836 */ /* 0x000fe20000000000 */
[----:B------:R-:W-:Y:S02]  /*1650*/  ISETP.NE.AND P1, PT, R49, RZ, PT ;  /* 0x000000ff3100720c */ /* 0x000fe40003f25270 */
[----:B------:R-:W-:Y:S02]  /*1660*/  ISETP.GE.U32.AND P0, PT, R2, R35, PT ;  /* 0x000000230200720c */ /* 0x000fe40003f06070 */
[----:B------:R-:W-:-:S04]  /*1670*/  LOP3.LUT R2, R0, R49, RZ, 0x3c, !PT ;  /* 0x0000003100027212 */ /* 0x000fc800078e3cff */
[----:B------:R-:W-:-:S07]  /*1680*/  ISETP.GE.AND P2, PT, R2, RZ, PT ;  /* 0x000000ff0200720c */ /* 0x000fce0003f46270 */
[----:B------:R-:W-:-:S05]  /*1690*/  @P0 IADD3 R33, PT, PT, R33, 0x1, RZ ;  /* 0x0000000121210810 */ /* 0x000fca0007ffe0ff */
[----:B------:R-:W-:-:S05]  /*16a0*/  IMAD.MOV.U32 R35, RZ, RZ, R33 ;  /* 0x000000ffff237224 */ /* 0x000fca00078e0021 */
[----:B------:R-:W-:Y:S02]  /*16b0*/  @!P2 IADD3 R35, PT, PT, -R35, RZ, RZ ;  /* 0x000000ff2323a210 */ /* 0x000fe40007ffe1ff */
[----:B------:R-:W-:-:S04]  /*16c0*/  @!P1 LOP3.LUT R35, RZ, R49, RZ, 0x33, !PT ;  /* 0x00000031ff239212 */ /* 0x000fc800078e33ff */
[C---:B-1----:R-:W-:Y:S01]  /*16d0*/  ISETP.GE.AND P2, PT, R35.reuse, UR4, PT ;  /* 0x0000000423007c0c */ /* 0x042fe2000bf46270 */
[----:B------:R-:W-:-:S03]  /*16e0*/  IMAD R35, R35, UR11, RZ ;  /* 0x0000000b23237c24 */ /* 0x000fc6000f8e02ff */
[----:B------:R-:W-:Y:S02]  /*16f0*/  ISETP.GE.OR P0, PT, R30, UR11, P2 ;  /* 0x0000000b1e007c0c */ /* 0x000fe40009706670 */
[----:B------:R-:W-:Y:S02]  /*1700*/  ISETP.GE.OR P1, PT, R31, UR11, P2 ;  /* 0x0000000b1f007c0c */ /* 0x000fe40009726670 */
[----:B------:R-:W-:-:S11]  /*1710*/  ISETP.GT.U32.OR P0, PT, R3, 0x3, P0 ;  /* 0x000000030300780c */ /* 0x000fd60000704470 */
[----:B------:R-:W-:Y:S02]  /*1720*/  @!P1 IMAD.IADD R31, R31, 0x1, R35 ;  /* 0x000000011f1f9824 */ /* 0x000fe400078e0223 */
[----:B------:R-:W0:Y:S01]  /*1730*/  @!P0 LDC.64 R32, c[0x0][0x388] ;  /* 0x0000e200ff208b82 */ /* 0x000e220000000a00 */
[----:B------:R-:W-:Y:S01]  /*1740*/  @!P0 IADD3 R49, PT, PT, R30, R35, RZ ;  /* 0x000000231e318210 */ /* 0x000fe20007ffe0ff */
[----:B------:R-:W-:-:S06]  /*1750*/  @!P1 IMAD.WIDE R30, R31, 0x24, R28 ;  /* 0x000000241f1e9825 */ /* 0x000fcc00078e021c */
[----:B------:R-:W2:Y:S01]  /*1760*/  @!P1 LDG.E.CONSTANT R30, desc[UR16][R30.64+0x4] ;  /* 0x000004101e1e9981 */ /* 0x000ea2000c1e9900 */
[----:B0-----:R-:W-:-:S06]  /*1770*/  @!P0 IMAD.WIDE R32, R49, 0x24, R32 ;  /* 0x0000002431208825 */ /* 0x001fcc00078e0220 */
[----:B------:R-:W3:Y:S04]  /*1780*/  @!P0 LDG.E.CONSTANT R33, desc[UR16][R32.64] ;  /* 0x0000001020218981 */ /* 0x000ee8000c1e9900 */
[----:B--2---:R-:W-:Y:S04]  /*1790*/  @!P1 STS [R43+UR8], R30 ;  /* 0x0000001e2b009988 */ /* 0x004fe80008000808 */
[----:B---3--:R-:W-:Y:S01]  /*17a0*/  @!P0 STS [R44+UR9], R33 ;  /* 0x000000212c008988 */ /* 0x008fe20008000809 */
        /* <DEDUP_REMOVED lines=10> */
[----:B------:R-:W4:Y:S04]  /*1850*/  LDS R49, [R41+UR8+0x20] ;  /* 0x0000200829317984 */ /* 0x000f280008000800 */
[----:B------:R-:W-:Y:S04]  /*1860*/  LDS R54, [R47+0x24] ;  /* 0x000024002f367984 */ /* 0x000fe80000000800 */
[----:B------:R-:W4:Y:S01]  /*1870*/  LDS R59, [R41+UR8+0x24] ;  /* 0x00002408293b7984 */ /* 0x000f220008000800 */
[----:B0-----:R-:W-:-:S03]  /*1880*/  IDP.4A.S8.S8 R34, R34, R51, RZ ;  /* 0x0000003322227226 */ /* 0x001fc600000006ff */
[----:B------:R-:W-:Y:S01]  /*1890*/  LDS R52, [R47+0x28] ;  /* 0x000028002f347984 */ /* 0x000fe20000000800 */
[----:B-1----:R-:W-:-:S03]  /*18a0*/  IDP.4A.S8.S8 R34, R53, R48, R34 ;  /* 0x0000003035227226 */ /* 0x002fc60000000622 */
[----:B------:R-:W0:Y:S04]  /*18b0*/  LDS R57, [R41+UR8+0x28] ;  /* 0x0000280829397984 */ /* 0x000e280008000800 */
[----:B------:R-:W-:Y:S01]  /*18c0*/  LDS R51, [R41+UR8+0x10] ;  /* 0x0000100829337984 */ /* 0x000fe20008000800 */
[----:B--2---:R-:W-:-:S03]  /*18d0*/  IDP.4A.S8.S8 R56, R55, R50, R34 ;  /* 0x0000003237387226 */ /* 0x004fc60000000622 */
[----:B------:R-:W-:Y:S04]  /*18e0*/  LDS R48, [R47+0x2c] ;  /* 0x00002c002f307984 */ /* 0x000fe80000000800 */
[----:B------:R-:W1:Y:S04]  /*18f0*/  LDS R34, [R47+0x10] ;  /* 0x000010002f227984 */ /* 0x000e680000000800 */
[----:B------:R-:W-:Y:S04]  /*1900*/  LDS R50, [R47+0x14] ;  /* 0x000014002f327984 */ /* 0x000fe80000000800 */
[----:B------:R-:W2:Y:S04]  /*1910*/  LDS R55, [R41+UR8+0x14] ;  /* 0x0000140829377984 */ /* 0x000ea80008000800 */
[----:B------:R-:W2:Y:S01]  /*1920*/  LDS R53, [R41+UR8+0x2c] ;  /* 0x00002c0829357984 */ /* 0x000ea20008000800 */
[----:B---3--:R-:W-:-:S03]  /*1930*/  IDP.4A.S8.S8 R56, R2, R31, R56 ;  /* 0x0000001f02387226 */ /* 0x008fc60000000638 */
[----:B------:R-:W-:Y:S04]  /*1940*/  LDS R2, [R47+0x18] ;  /* 0x000018002f027984 */ /* 0x000fe80000000800 */
[----:B------:R-:W3:Y:S04]  /*1950*/  LDS R31, [R41+UR8+0x18] ;  /* 0x00001808291f7984 */ /* 0x000ee80008000800 */
[----:B------:R-:W-:Y:S04]  /*1960*/  LDS R30, [R47+0x30] ;  /* 0x000030002f1e7984 */ /* 0x000fe80000000800 */
[----:B------:R-:W3:Y:S01]  /*1970*/  LDS R33, [R41+UR8+0x30] ;  /* 0x0000300829217984 */ /* 0x000ee20008000800 */
[----:B----4-:R-:W-:-:S03]  /*1980*/  IDP.4A.S8.S8 R32, R32, R49, RZ ;  /* 0x0000003120207226 */ /* 0x010fc600000006ff */
[----:B------:R-:W-:Y:S01]  /*1990*/  LDS R49, [R41+UR8+0x34] ;  /* 0x0000340829317984 */ /* 0x000fe20008000800 */
[----:B------:R-:W-:-:S03]  /*19a0*/  IDP.4A.S8.S8 R54, R54, R59, R32 ;  /* 0x0000003b36367226 */ /* 0x000fc60000000620 */
[----:B------:R-:W4:Y:S01]  /*19b0*/  LDS R32, [R47+0x34] ;  /* 0x000034002f207984 */ /* 0x000f220000000800 */
[----:B0-----:R-:W-:Y:S02]  /*19c0*/  IDP.4A.S8.S8 R52, R52, R57, R54 ;  /* 0x0000003934347226 */ /* 0x001fe40000000636 */
[----:B-1----:R-:W-:Y:S01]  /*19d0*/  IDP.4A.S8.S8 R34, R34, R51, R56 ;  /* 0x0000003322227226 */ /* 0x002fe20000000638 */
[----:B------:R-:W-:Y:S04]  /*19e0*/  LDS R54, [R47+0x1c] ;  /* 0x00001c002f367984 */ /* 0x000fe80000000800 */
[----:B------:R-:W0:Y:S01]  /*19f0*/  LDS R57, [R41+UR8+0x1c] ;  /* 0x00001c0829397984 */ /* 0x000e220008000800 */
[----:B--2---:R-:W-:-:S03]  /*1a00*/  IDP.4A.S8.S8 R34, R50, R55, R34 ;  /* 0x0000003732227226 */ /* 0x004fc60000000622 */
[----:B------:R-:W-:Y:S01]  /*1a10*/  LDS R51, [R41+UR8+0x40] ;  /* 0x0000400829337984 */ /* 0x000fe20008000800 */
[----:B------:R-:W-:-:S03]  /*1a20*/  IDP.4A.S8.S8 R53, R48, R53, R52 ;  /* 0x0000003530357226 */ /* 0x000fc60000000634 */
[----:B------:R-:W-:Y:S04]  /*1a30*/  LDS R55, [R41+UR8+0x38] ;  /* 0x0000380829377984 */ /* 0x000fe80008000800 */
[----:B------:R-:W1:Y:S04]  /*1a40*/  LDS R52, [R47+0x38] ;  /* 0x000038002f347984 */ /* 0x000e680000000800 */
[----:B------:R-:W2:Y:S01]  /*1a50*/  LDS R48, [R47+0x40] ;  /* 0x000040002f307984 */ /* 0x000ea20000000800 */
[----:B---3--:R-:W-:-:S03]  /*1a60*/  IDP.4A.S8.S8 R56, R2, R31, R34 ;  /* 0x0000001f02387226 */ /* 0x008fc60000000622 */
[----:B------:R-:W-:Y:S01]  /*1a70*/  LDS R31, [R47+0x48] ;  /* 0x000048002f1f7984 */ /* 0x000fe20000000800 */
[----:B------:R-:W-:-:S03]  /*1a80*/  IDP.4A.S8.S8 R34, R30, R33, R53 ;  /* 0x000000211e227226 */ /* 0x000fc60000000635 */
[----:B------:R-:W-:Y:S04]  /*1a90*/  LDS R2, [R41+UR8+0x48] ;  /* 0x0000480829027984 */ /* 0x000fe80008000800 */
[----:B------:R-:W-:Y:S04]  /*1aa0*/  LDS R30, [R47+0x44] ;  /* 0x000044002f1e7984 */ /* 0x000fe80000000800 */
[----:B------:R-:W3:Y:S01]  /*1ab0*/  LDS R33, [R41+UR8+0x44] ;  /* 0x0000440829217984 */ /* 0x000ee20008000800 */
[----:B----4-:R-:W-:-:S03]  /*1ac0*/  IDP.4A.S8.S8 R58, R32, R49, R34 ;  /* 0x00000031203a7226 */ /* 0x010fc60000000622 */
[----:B------:R-:W-:Y:S04]  /*1ad0*/  LDS R50, [R47+0x3c] ;  /* 0x00003c002f327984 */ /* 0x000fe80000000800 */
[----:B------:R-:W4:Y:S04]  /*1ae0*/  LDS R53, [R41+UR8+0x3c] ;  /* 0x00003c0829357984 */ /* 0x000f280008000800 */
[----:B------:R-:W-:Y:S04]  /*1af0*/  LDS R34, [R47+0x4c] ;  /* 0x00004c002f227984 */ /* 0x000fe80000000800 */
[----:B------:R-:W4:Y:S01]  /*1b00*/  LDS R49, [R41+UR8+0x4c] ;  /* 0x00004c0829317984 */ /* 0x000f220008000800 */
[----:B0-----:R-:W-:-:S02]  /*1b10*/  IDP.4A.S8.S8 R32, R54, R57, R56 ;  /* 0x0000003936207226 */ /* 0x001fc40000000638 */
[----:B-1----:R-:W-:Y:S01]  /*1b20*/  IDP.4A.S8.S8 R58, R52, R55, R58 ;  /* 0x00000037343a7226 */ /* 0x002fe2000000063a */
[----:B------:R-:W-:Y:S04]  /*1b30*/  LDS R57, [R41+UR8+0x50] ;  /* 0x0000500829397984 */ /* 0x000fe80008000800 */
[----:B------:R-:W0:Y:S01]  /*1b40*/  LDS.U8 R55, [R46] ;  /* 0x000000002e377984 */ /* 0x000e220000000000 */
[----:B--2---:R-:W-:-:S03]  /*1b50*/  IDP.4A.S8.S8 R54, R48, R51, RZ ;  /* 0x0000003330367226 */ /* 0x004fc600000006ff */
[----:B------:R-:W1:Y:S04]  /*1b60*/  LDS R52, [R47+0x50] ;  /* 0x000050002f347984 */ /* 0x000e680000000800 */
[----:B------:R-:W2:Y:S04]  /*1b70*/  LDS.U8 R51, [R46+0x1] ;  /* 0x000001002e337984 */ /* 0x000ea80000000000 */
[----:B------:R-:W2:Y:S01]  /*1b80*/  LDS R48, [R42+UR9] ;  /* 0x000000092a307984 */ /* 0x000ea20008000800 */
[----:B---3--:R-:W-:-:S03]  /*1b90*/  IDP.4A.S8.S8 R33, R30, R33, R54 ;  /* 0x000000211e217226 */ /* 0x008fc60000000636 */
[----:B------:R-:W-:Y:S04]  /*1ba0*/  LDS R56, [R41+UR8+0x54] ;  /* 0x0000540829387984 */ /* 0x000fe80008000800 */
[----:B------:R-:W3:Y:S01]  /*1bb0*/  LDS R30, [R42+UR9+0x4] ;  /* 0x000004092a1e7984 */ /* 0x000ee20008000800 */
[----:B------:R-:W-:-:S03]  /*1bc0*/  IDP.4A.S8.S8 R2, R31, R2, R33 ;  /* 0x000000021f027226 */ /* 0x000fc60000000621 */
[----:B------:R-:W-:Y:S04]  /*1bd0*/  LDS R31, [R47+0x60] ;  /* 0x000060002f1f7984 */ /* 0x000fe80000000800 */
[----:B------:R-:W3:Y:S01]  /*1be0*/  LDS R54, [R41+UR8+0x60] ;  /* 0x0000600829367984 */ /* 0x000ee20008000800 */
[----:B----4-:R-:W-:-:S03]  /*1bf0*/  IDP.4A.S8.S8 R50, R50, R53, R58 ;  /* 0x0000003532327226 */ /* 0x010fc6000000063a */
[----:B------:R-:W4:Y:S01]  /*1c00*/  LDS R33, [R47+0x54] ;  /* 0x000054002f217984 */ /* 0x000f220000000800 */
[----:B------:R-:W-:-:S03]  /*1c10*/  IDP.4A.S8.S8 R2, R34, R49, R2 ;  /* 0x0000003122027226 */ /* 0x000fc60000000602 */
[----:B------:R-:W-:Y:S04]  /*1c20*/  LDS R53, [R47+0x64] ;  /* 0x000064002f357984 */ /* 0x000fe80000000800 */
[----:B------:R-:W4:Y:S04]  /*1c30*/  LDS R34, [R41+UR8+0x64] ;  /* 0x0000640829227984 */ /* 0x000f280008000800 */
[----:B------:R-:W-:Y:S04]  /*1c40*/  LDS R58, [R47+0x68] ;  /* 0x000068002f3a7984 */ /* 0x000fe80000000800 */
[----:B------:R-:W4:Y:S01]  /*1c50*/  LDS R49, [R41+UR8+0x68] ;  /* 0x0000680829317984 */ /* 0x000f220008000800 */
[----:B0-----:R-:W-:-:S02]  /*1c60*/  IMAD R32, R32, R55, RZ ;  /* 0x0000003720207224 */ /* 0x001fc400078e02ff */
[----:B-1----:R-:W-:Y:S01]  /*1c70*/  IDP.4A.S8.S8 R52, R52, R57, R2 ;  /* 0x0000003934347226 */ /* 0x002fe20000000602 */
[----:B------:R-:W-:Y:S01]  /*1c80*/  LDS R55, [R47+0x70] ;  /* 0x000070002f377984 */ /* 0x000fe20000000800 */
[----:B--2---:R-:W-:Y:S01]  /*1c90*/  IMAD R50, R50, R51, RZ ;  /* 0x0000003332327224 */ /* 0x004fe200078e02ff */
[----:B------:R-:W-:Y:S01]  /*1ca0*/  I2FP.F32.S32 R51, R32 ;  /* 0x0000002000337245 */ /* 0x000fe20000201400 */
[----:B------:R-:W-:Y:S01]  /*1cb0*/  HADD2.F32 R2, -RZ, R48.H0_H0 ;  /* 0x20000030ff027230 */ /* 0x000fe20000004100 */
[----:B------:R-:W-:Y:S02]  /*1cc0*/  LDS R57, [R47+0x5c] ;  /* 0x00005c002f397984 */ /* 0x000fe40000000800 */
[----:B------:R-:W-:Y:S02]  /*1cd0*/  I2FP.F32.S32 R32, R50 ;  /* 0x0000003200207245 */ /* 0x000fe40000201400 */
[----:B------:R-:W-:Y:S01]  /*1ce0*/  FFMA.FTZ R2, R2, R51, RZ ;  /* 0x0000003302027223 */ /* 0x000fe200000100ff */
[----:B---3--:R-:W-:Y:S01]  /*1cf0*/  HADD2.F32 R51, -RZ, R30.H0_H0 ;  /* 0x2000001eff337230 */ /* 0x008fe20000004100 */
[----:B------:R-:W-:Y:S04]  /*1d00*/  LDS R50, [R47+0x58] ;  /* 0x000058002f327984 */ /* 0x000fe80000000800 */
[----:B------:R-:W-:Y:S01]  /*1d10*/  FFMA.FTZ R32, R51, R32, R2 ;  /* 0x0000002033207223 */ /* 0x000fe20000010002 */
[----:B------:R-:W-:Y:S01]  /*1d20*/  IDP.4A.S8.S8 R2, R31, R54, RZ ;  /* 0x000000361f027226 */ /* 0x000fe200000006ff */
[----:B------:R-:W-:Y:S04]  /*1d30*/  LDS R51, [R41+UR8+0x58] ;  /* 0x0000580829337984 */ /* 0x000fe80008000800 */
[----:B------:R-:W-:Y:S01]  /*1d40*/  LDS R31, [R47+0x6c] ;  /* 0x00006c002f1f7984 */ /* 0x000fe20000000800 */
[----:B----4-:R-:W-:-:S03]  /*1d50*/  IDP.4A.S8.S8 R33, R33, R56, R52 ;  /* 0x0000003821217226 */ /* 0x010fc60000000634 */
[----:B------:R-:W0:Y:S04]  /*1d60*/  LDS R54, [R41+UR8+0x6c] ;  /* 0x00006c0829367984 */ /* 0x000e280008000800 */
[----:B------:R-:W1:Y:S01]  /*1d70*/  LDS R56, [R41+UR8+0x70] ;  /* 0x0000700829387984 */ /* 0x000e620008000800 */
[----:B------:R-:W-:-:S03]  /*1d80*/  IDP.4A.S8.S8 R2, R53, R34, R2 ;  /* 0x0000002235027226 */ /* 0x000fc60000000602 */
[----:B------:R-:W-:Y:S04]  /*1d90*/  LDS R52, [R47+0x74] ;  /* 0x000074002f347984 */ /* 0x000fe80000000800 */
[----:B------:R-:W2:Y:S01]  /*1da0*/  LDS R53, [R41+UR8+0x74] ;  /* 0x0000740829357984 */ /* 0x000ea20008000800 */
[----:B------:R-:W-:-:S03]  /*1db0*/  IDP.4A.S8.S8 R34, R58, R49, R2 ;  /* 0x000000313a227226 */ /* 0x000fc60000000602 */
[----:B------:R-:W3:Y:S04]  /*1dc0*/  LDS R58, [R41+UR8+0x5c] ;  /* 0x00005c08293a7984 */ /* 0x000ee80008000800 */
[----:B------:R-:W-:Y:S04]  /*1dd0*/  LDS R2, [R47+0x78] ;  /* 0x000078002f027984 */ /* 0x000fe80000000800 */
[----:B------:R-:W4:Y:S01]  /*1de0*/  LDS R49, [R41+UR8+0x78] ;  /* 0x0000780829317984 */ /* 0x000f220008000800 */
[----:B0-----:R-:W-:-:S03]  /*1df0*/  IDP.4A.S8.S8 R54, R31, R54, R34 ;  /* 0x000000361f367226 */ /* 0x001fc60000000622 */
[----:B------:R-:W0:Y:S01]  /*1e00*/  LDS.U8 R34, [R46+0x8] ;  /* 0x000008002e227984 */ /* 0x000e220000000000 */
[----:B-1----:R-:W-:Y:S02]  /*1e10*/  IDP.4A.S8.S8 R54, R55, R56, R54 ;  /* 0x0000003837367226 */ /* 0x002fe40000000636 */
[----:B------:R-:W-:Y:S01]  /*1e20*/  IDP.4A.S8.S8 R31, R50, R51, R33 ;  /* 0x00000033321f7226 */ /* 0x000fe20000000621 */
[----:B------:R-:W1:Y:S04]  /*1e30*/  LDS.U8 R55, [R46+0xa] ;  /* 0x00000a002e377984 */ /* 0x000e680000000000 */
[----:B------:R-:W1:Y:S01]  /*1e40*/  LDS.U8 R33, [R46+0x9] ;  /* 0x000009002e217984 */ /* 0x000e620000000000 */
[----:B--2---:R-:W-:-:S03]  /*1e50*/  IDP.4A.S8.S8 R53, R52, R53, R54 ;  /* 0x0000003534357226 */ /* 0x004fc60000000636 */
[----:B------:R-:W2:Y:S04]  /*1e60*/  LDS R52, [R42+UR9+0x8] ;  /* 0x000008092a347984 */ /* 0x000ea80008000800 */
[----:B------:R-:W2:Y:S01]  /*1e70*/  LDS.U8 R56, [R46+0x2] ;  /* 0x000002002e387984 */ /* 0x000ea20000000000 */
[----:B---3--:R-:W-:-:S03]  /*1e80*/  IDP.4A.S8.S8 R31, R57, R58, R31 ;  /* 0x0000003a391f7226 */ /* 0x008fc6000000061f */
[----:B------:R-:W-:Y:S04]  /*1e90*/  LDS R50, [R47+0x7c] ;  /* 0x00007c002f327984 */ /* 0x000fe80000000800 */
[----:B------:R-:W3:Y:S01]  /*1ea0*/  LDS R51, [R41+UR8+0x7c] ;  /* 0x00007c0829337984 */ /* 0x000ee20008000800 */
[----:B----4-:R-:W-:-:S03]  /*1eb0*/  IDP.4A.S8.S8 R58, R2, R49, R53 ;  /* 0x00000031023a7226 */ /* 0x010fc60000000635 */
[----:B------:R-:W4:Y:S04]  /*1ec0*/  LDS.U8 R57, [R46+0x3] ;  /* 0x000003002e397984 */ /* 0x000f280000000000 */
[----:B------:R-:W4:Y:S04]  /*1ed0*/  LDS R53, [R42+UR9+0xc] ;  /* 0x00000c092a357984 */ /* 0x000f280008000800 */
[----:B------:R-:W4:Y:S04]  /*1ee0*/  LDS.U8 R54, [R46+0xb] ;  /* 0x00000b002e367984 */ /* 0x000f280000000000 */
[----:B------:R-:W4:Y:S01]  /*1ef0*/  LDS R49, [R45] ;  /* 0x000000002d317984 */ /* 0x000f220000000800 */
[----:B------:R-:W-:Y:S01]  /*1f00*/  HADD2.F32 R2, -RZ, R48.H1_H1 ;  /* 0x30000030ff027230 */ /* 0x000fe20000004100 */
[----:B0-----:R-:W-:Y:S01]  /*1f10*/  I2FP.F32.U32 R59, R34 ;  /* 0x00000022003b7245 */ /* 0x001fe20000201000 */
[----:B------:R-:W-:Y:S01]  /*1f20*/  HADD2.F32 R30, -RZ, R30.H1_H1 ;  /* 0x3000001eff1e7230 */ /* 0x000fe20000004100 */
[----:B-1----:R-:W-:-:S03]  /*1f30*/  I2FP.F32.U32 R55, R55 ;  /* 0x0000003700377245 */ /* 0x002fc60000201000 */
[----:B------:R-:W-:Y:S01]  /*1f40*/  FFMA.FTZ R59, R2, R59, RZ ;  /* 0x0000003b023b7223 */ /* 0x000fe200000100ff */
[----:B------:R-:W-:Y:S01]  /*1f50*/  I2FP.F32.U32 R33, R33 ;  /* 0x0000002100217245 */ /* 0x000fe20000201000 */
[--C-:B--2---:R-:W-:Y:S02]  /*1f60*/  HADD2.F32 R2, -RZ, R52.reuse.H1_H1 ;  /* 0x30000034ff027230 */ /* 0x104fe40000004100 */
[----:B------:R-:W-:Y:S02]  /*1f70*/  IMAD R31, R31, R56, RZ ;  /* 0x000000381f1f7224 */ /* 0x000fe400078e02ff */
[----:B------:R-:W-:Y:S01]  /*1f80*/  FFMA.FTZ R30, R30, R33, R59 ;  /* 0x000000211e1e7223 */ /* 0x000fe2000001003b */
[----:B------:R-:W-:Y:S01]  /*1f90*/  FFMA.FTZ R55, R2, R55, RZ ;  /* 0x0000003702377223 */ /* 0x000fe200000100ff */
[----:B------:R-:W-:Y:S02]  /*1fa0*/  HADD2.F32 R2, -RZ, R52.H0_H0 ;  /* 0x20000034ff027230 */ /* 0x000fe40000004100 */
[----:B---3--:R-:W-:Y:S01]  /*1fb0*/  IDP.4A.S8.S8 R50, R50, R51, R58 ;  /* 0x0000003332327226 */ /* 0x008fe2000000063a */
[----:B------:R-:W-:-:S03]  /*1fc0*/  I2FP.F32.S32 R33, R31 ;  /* 0x0000001f00217245 */ /* 0x000fc60000201400 */
[----:B----4-:R-:W-:Y:S02]  /*1fd0*/  IMAD R50, R50, R57, RZ ;  /* 0x0000003932327224 */ /* 0x010fe400078e02ff */
[----:B------:R-:W-:Y:S01]  /*1fe0*/  HADD2.F32 R34, -RZ, R53.H1_H1 ;  /* 0x30000035ff227230 */ /* 0x000fe20000004100 */
[----:B------:R-:W-:Y:S01]  /*1ff0*/  I2FP.F32.U32 R54, R54 ;  /* 0x0000003600367245 */ /* 0x000fe20000201000 */
[----:B------:R-:W-:Y:S01]  /*2000*/  HADD2.F32 R31, -RZ, R49.H1_H1 ;  /* 0x30000031ff1f7230 */ /* 0x000fe20000004100 */
[----:B------:R-:W-:Y:S01]  /*2010*/  I2FP.F32.S32 R50, R50 ;  /* 0x0000003200327245 */ /* 0x000fe20000201400 */
[----:B------:R-:W-:Y:S02]  /*2020*/  HADD2.F32 R51, -RZ, R53.H0_H0 ;  /* 0x20000035ff337230 */ /* 0x000fe40000004100 */
[----:B------:R-:W-:Y:S01]  /*2030*/  FFMA.FTZ R2, R2, R33, RZ ;  /* 0x0000002102027223 */ /* 0x000fe200000100ff */
[----:B------:R-:W-:Y:S02]  /*2040*/  HADD2.F32 R49, -RZ, R49.H0_H0 ;  /* 0x20000031ff317230 */ /* 0x000fe40000004100 */
[----:B------:R-:W-:Y:S01]  /*2050*/  FFMA.FTZ R34, R34, R54, R55 ;  /* 0x0000003622227223 */ /* 0x000fe20000010037 */
[----:B------:R-:W-:Y:S01]  /*2060*/  FMUL.FTZ R33, R30, R31 ;  /* 0x0000001f1e217220 */ /* 0x000fe20000410000 */
[----:B------:R-:W-:Y:S01]  /*2070*/  UISETP.GT.AND UP1, UPT, UR15, 0x80, UPT ;  /* 0x000000800f00788c */ /* 0x000fe2000bf24270 */
[----:B------:R-:W-:Y:S01]  /*2080*/  FFMA.FTZ R2, R51, R50, R2 ;  /* 0x0000003233027223 */ /* 0x000fe20000010002 */
[----:B------:R-:W-:Y:S01]  /*2090*/  FMUL.FTZ R34, R31, R34 ;  /* 0x000000221f227220 */ /* 0x000fe20000410000 */
[----:B------:R-:W-:-:S03]  /*20a0*/  FFMA.FTZ R32, R32, R49, -R33 ;  /* 0x0000003120207223 */ /* 0x000fc60000010821 */
[----:B------:R-:W-:Y:S01]  /*20b0*/  FFMA.FTZ R49, R49, R2, -R34 ;  /* 0x0000000231317223 */ /* 0x000fe20000010822 */
[----:B------:R-:W-:-:S04]  /*20c0*/  FADD.FTZ R32, RZ, R32 ;  /* 0x00000020ff207221 */ /* 0x000fc80000010000 */
[----:B------:R-:W-:Y:S01]  /*20d0*/  FADD.FTZ R2, R32, R49 ;  /* 0x0000003120027221 */ /* 0x000fe20000010000 */
[----:B------:R-:W-:Y:S06]  /*20e0*/  BAR.SYNC.DEFER_BLOCKING 0x0 ;  /* 0x0000000000007b1d */ /* 0x000fec0000010000 */
[----:B------:R-:W-:Y:S05]  /*20f0*/  BRA.U !UP1, `(.L_x_281) ;  /* 0x0000000909987547 */ /* 0x000fea000b800000 */
[C---:B------:R-:W-:Y:S02]  /*2100*/  LOP3.LUT R34, R3.reuse, 0x3, RZ, 0xc0, !PT ;  /* 0x0000000303227812 */ /* 0x040fe400078ec0ff */
[----:B------:R-:W-:-:S03]  /*2110*/  IADD3 R32, PT, PT, R3, 0x20, RZ ;  /* 0x0000002003207810 */ /* 0x000fc60007ffe0ff */
[----:B------:R-:W-:Y:S01]  /*2120*/  VIADD R30, R34, 0x4 ;  /* 0x00000004221e7836 */ /* 0x000fe20000000000 */
[----:B------:R-:W-:-:S04]  /*2130*/  SHF.R.U32.HI R32, RZ, 0x3, R32 ;  /* 0x00000003ff207819 */ /* 0x000fc80000011620 */
[----:B------:R-:W-:-:S04]  /*2140*/  ISETP.GE.OR P0, PT, R30, UR11, P2 ;  /* 0x0000000b1e007c0c */ /* 0x000fc80009706670 */
[----:B------:R-:W-:Y:S02]  /*2150*/  ISETP.GT.U32.OR P1, PT, R3, 0x3, P0 ;  /* 0x000000030300780c */ /* 0x000fe40000724470 */
[----:B------:R-:W-:-:S11]  /*2160*/  ISETP.GE.OR P0, PT, R32, UR11, P2 ;  /* 0x0000000b20007c0c */ /* 0x000fd60009706670 */
[----:B------:R-:W0:Y:S01]  /*2170*/  @!P1 LDC.64 R30, c[0x0][0x388] ;  /* 0x0000e200ff1e9b82 */ /* 0x000e220000000a00 */
[----:B------:R-:W-:Y:S01]  /*2180*/  @!P1 IADD3 R49, P2, PT, R34, R35, RZ ;  /* 0x0000002322319210 */ /* 0x000fe20007f5e0ff */
[----:B------:R-:W-:-:S03]  /*2190*/  @!P0 IMAD.IADD R33, R35, 0x1, R32 ;  /* 0x0000000123218824 */ /* 0x000fc600078e0220 */
[----:B------:R-:W-:Y:S01]  /*21a0*/  @!P1 LEA.HI.X.SX32 R34, R35, RZ, 0x1, P2 ;  /* 0x000000ff23229211 */ /* 0x000fe200010f0eff */
[----:B------:R-:W-:-:S04]  /*21b0*/  @!P0 IMAD.WIDE R32, R33, 0x24, R28 ;  /* 0x0000002421208825 */ /* 0x000fc800078e021c */
[----:B------:R-:W-:Y:S02]  /*21c0*/  @!P1 IMAD R35, R34, 0x24, RZ ;  /* 0x0000002422239824 */ /* 0x000fe400078e02ff */
[----:B------:R-:W2:Y:S01]  /*21d0*/  @!P0 LDG.E.CONSTANT R32, desc[UR16][R32.64+0x4] ;  /* 0x0000041020208981 */ /* 0x000ea2000c1e9900 */
[----:B0-----:R-:W-:-:S05]  /*21e0*/  @!P1 IMAD.WIDE.U32 R30, R49, 0x24, R30 ;  /* 0x00000024311e9825 */ /* 0x001fca00078e001e */
[----:B------:R-:W-:-:S06]  /*21f0*/  @!P1 IADD3 R31, PT, PT, R31, R35, RZ ;  /* 0x000000231f1f9210 */ /* 0x000fcc0007ffe0ff */
[----:B------:R-:W3:Y:S04]  /*2200*/  @!P1 LDG.E.CONSTANT R31, desc[UR16][R30.64+0x90] ;  /* 0x000090101e1f9981 */ /* 0x000ee8000c1e9900 */
[----:B--2---:R-:W-:Y:S04]  /*2210*/  @!P0 STS [R43+UR8], R32 ;  /* 0x000000202b008988 */ /* 0x004fe80008000808 */
[----:B---3--:R-:W-:Y:S01]  /*2220*/  @!P1 STS [R44+UR9], R31 ;  /* 0x0000001f2c009988 */ /* 0x008fe20008000809 */
        /* <DEDUP_REMOVED lines=12> */
[----:B------:R-:W5:Y:S01]  /*22f0*/  LDS R57, [R41+UR8+0x20] ;  /* 0x0000200829397984 */ /* 0x000f620008000800 */
[----:B0-----:R-:W-:-:S03]  /*2300*/  IDP.4A.S8.S8 R35, R35, R50, RZ ;  /* 0x0000003223237226 */ /* 0x001fc600000006ff */
[----:B------:R-:W-:Y:S04]  /*2310*/  LDS R30, [R47+0xa4] ;  /* 0x0000a4002f1e7984 */ /* 0x000fe80000000800 */
[----:B------:R-:W0:Y:S01]  /*2320*/  LDS R33, [R41+UR8+0x24] ;  /* 0x0000240829217984 */ /* 0x000e220008000800 */
[----:B-1----:R-:W-:-:S03]  /*2330*/  IDP.4A.S8.S8 R35, R52, R51, R35 ;  /* 0x0000003334237226 */ /* 0x002fc60000000623 */
[----:B------:R-:W-:Y:S04]  /*2340*/  LDS R31, [R47+0xa8] ;  /* 0x0000a8002f1f7984 */ /* 0x000fe80000000800 */
[----:B------:R-:W-:Y:S04]  /*2350*/  LDS R32, [R41+UR8+0x28] ;  /* 0x0000280829207984 */ /* 0x000fe80008000800 */
[----:B------:R-:W-:Y:S04]  /*2360*/  LDS R58, [R47+0x94] ;  /* 0x000094002f3a7984 */ /* 0x000fe80000000800 */
[----:B------:R-:W1:Y:S01]  /*2370*/  LDS R59, [R41+UR8+0x14] ;  /* 0x00001408293b7984 */ /* 0x000e620008000800 */
[----:B--2---:R-:W-:-:S03]  /*2380*/  IDP.4A.S8.S8 R54, R54, R55, R35 ;  /* 0x0000003736367226 */ /* 0x004fc60000000623 */
[----:B------:R-:W-:Y:S04]  /*2390*/  LDS R35, [R47+0x98] ;  /* 0x000098002f237984 */ /* 0x000fe80000000800 */
[----:B------:R-:W2:Y:S04]  /*23a0*/  LDS R50, [R41+UR8+0x18] ;  /* 0x0000180829327984 */ /* 0x000ea80008000800 */
[----:B------:R-:W-:Y:S04]  /*23b0*/  LDS R51, [R47+0xac] ;  /* 0x0000ac002f337984 */ /* 0x000fe80000000800 */
[----:B------:R-:W2:Y:S01]  /*23c0*/  LDS R52, [R41+UR8+0x2c] ;  /* 0x00002c0829347984 */ /* 0x000ea20008000800 */
[----:B---3--:R-:W-:-:S03]  /*23d0*/  IDP.4A.S8.S8 R34, R34, R49, R54 ;  /* 0x0000003122227226 */ /* 0x008fc60000000636 */
[----:B------:R-:W-:Y:S04]  /*23e0*/  LDS R54, [R47+0xb0] ;  /* 0x0000b0002f367984 */ /* 0x000fe80000000800 */
[----:B------:R-:W3:Y:S01]  /*23f0*/  LDS R55, [R41+UR8+0x30] ;  /* 0x0000300829377984 */ /* 0x000ee20008000800 */
[----:B----4-:R-:W-:-:S03]  /*2400*/  IDP.4A.S8.S8 R34, R48, R53, R34 ;  /* 0x0000003530227226 */ /* 0x010fc60000000622 */
[----:B------:R-:W-:Y:S04]  /*2410*/  LDS R48, [R47+0xb4] ;  /* 0x0000b4002f307984 */ /* 0x000fe80000000800 */
[----:B------:R-:W4:Y:S01]  /*2420*/  LDS R49, [R41+UR8+0x34] ;  /* 0x0000340829317984 */ /* 0x000f220008000800 */
[----:B-----5:R-:W-:-:S03]  /*2430*/  IDP.4A.S8.S8 R56, R56, R57, RZ ;  /* 0x0000003938387226 */ /* 0x020fc600000006ff */
[----:B------:R-:W-:Y:S01]  /*2440*/  LDS R53, [R41+UR8+0x1c] ;  /* 0x00001c0829357984 */ /* 0x000fe20008000800 */
[----:B0-----:R-:W-:Y:S02]  /*2450*/  IDP.4A.S8.S8 R33, R30, R33, R56 ;  /* 0x000000211e217226 */ /* 0x001fe40000000638 */
[----:B-1----:R-:W-:Y:S01]  /*2460*/  IDP.4A.S8.S8 R58, R58, R59, R34 ;  /* 0x0000003b3a3a7226 */ /* 0x002fe20000000622 */
[----:B------:R-:W-:Y:S01]  /*2470*/  LDS R30, [R47+0x9c] ;  /* 0x00009c002f1e7984 */ /* 0x000fe20000000800 */
[----:B------:R-:W-:-:S03]  /*2480*/  IDP.4A.S8.S8 R56, R31, R32, R33 ;  /* 0x000000201f387226 */ /* 0x000fc60000000621 */
[----:B------:R-:W-:Y:S04]  /*2490*/  LDS R31, [R47+0xb8] ;  /* 0x0000b8002f1f7984 */ /* 0x000fe80000000800 */
[----:B------:R-:W0:Y:S04]  /*24a0*/  LDS R32, [R41+UR8+0x38] ;  /* 0x0000380829207984 */ /* 0x000e280008000800 */
[----:B------:R-:W-:Y:S04]  /*24b0*/  LDS R33, [R47+0xc0] ;  /* 0x0000c0002f217984 */ /* 0x000fe80000000800 */
[----:B------:R-:W1:Y:S01]  /*24c0*/  LDS R34, [R41+UR8+0x40] ;  /* 0x0000400829227984 */ /* 0x000e620008000800 */
[----:B--2---:R-:W-:-:S02]  /*24d0*/  IDP.4A.S8.S8 R58, R35, R50, R58 ;  /* 0x00000032233a7226 */ /* 0x004fc4000000063a */
[----:B------:R-:W-:Y:S01]  /*24e0*/  IDP.4A.S8.S8 R56, R51, R52, R56 ;  /* 0x0000003433387226 */ /* 0x000fe20000000638 */
[----:B------:R-:W-:Y:S04]  /*24f0*/  LDS R35, [R47+0xbc] ;  /* 0x0000bc002f237984 */ /* 0x000fe80000000800 */
[----:B------:R-:W2:Y:S04]  /*2500*/  LDS R52, [R41+UR8+0x3c] ;  /* 0x00003c0829347984 */ /* 0x000ea80008000800 */
[----:B------:R-:W-:Y:S04]  /*2510*/  LDS R50, [R47+0xc4] ;  /* 0x0000c4002f327984 */ /* 0x000fe80000000800 */
[----:B------:R-:W5:Y:S01]  /*2520*/  LDS R51, [R41+UR8+0x44] ;  /* 0x0000440829337984 */ /* 0x000f620008000800 */
[----:B---3--:R-:W-:-:S03]  /*2530*/  IDP.4A.S8.S8 R54, R54, R55, R56 ;  /* 0x0000003736367226 */ /* 0x008fc60000000638 */
[----:B------:R-:W-:Y:S04]  /*2540*/  LDS R56, [R47+0xc8] ;  /* 0x0000c8002f387984 */ /* 0x000fe80000000800 */
[----:B------:R-:W3:Y:S01]  /*2550*/  LDS R57, [R41+UR8+0x48] ;  /* 0x0000480829397984 */ /* 0x000ee20008000800 */
[----:B----4-:R-:W-:-:S03]  /*2560*/  IDP.4A.S8.S8 R54, R48, R49, R54 ;  /* 0x0000003130367226 */ /* 0x010fc60000000636 */
[----:B------:R-:W-:Y:S04]  /*2570*/  LDS R48, [R47+0xcc] ;  /* 0x0000cc002f307984 */ /* 0x000fe80000000800 */
[----:B------:R-:W4:Y:S01]  /*2580*/  LDS R49, [R41+UR8+0x4c] ;  /* 0x00004c0829317984 */ /* 0x000f220008000800 */
[----:B0-----:R-:W-:Y:S02]  /*2590*/  IDP.4A.S8.S8 R54, R31, R32, R54 ;  /* 0x000000201f367226 */ /* 0x001fe40000000636 */
[----:B------:R-:W-:Y:S01]  /*25a0*/  IDP.4A.S8.S8 R30, R30, R53, R58 ;  /* 0x000000351e1e7226 */ /* 0x000fe2000000063a */
[----:B------:R-:W-:Y:S04]  /*25b0*/  LDS R31, [R47+0xd0] ;  /* 0x0000d0002f1f7984 */ /* 0x000fe80000000800 */
[----:B------:R-:W0:Y:S01]  /*25c0*/  LDS R32, [R41+UR8+0x50] ;  /* 0x0000500829207984 */ /* 0x000e220008000800 */
[----:B-1----:R-:W-:-:S03]  /*25d0*/  IDP.4A.S8.S8 R53, R33, R34, RZ ;  /* 0x0000002221357226 */ /* 0x002fc600000006ff */
[----:B------:R-:W-:Y:S04]  /*25e0*/  LDS R33, [R47+0xe0] ;  /* 0x0000e0002f217984 */ /* 0x000fe80000000800 */
[----:B------:R-:W1:Y:S01]  /*25f0*/  LDS R34, [R41+UR8+0x60] ;  /* 0x0000600829227984 */ /* 0x000e620008000800 */
[----:B--2---:R-:W-:-:S03]  /*2600*/  IDP.4A.S8.S8 R35, R35, R52, R54 ;  /* 0x0000003423237226 */ /* 0x004fc60000000636 */
[----:B------:R-:W-:Y:S04]  /*2610*/  LDS R54, [R47+0xe4] ;  /* 0x0000e4002f367984 */ /* 0x000fe80000000800 */
[----:B------:R-:W2:Y:S01]  /*2620*/  LDS R55, [R41+UR8+0x64] ;  /* 0x0000640829377984 */ /* 0x000ea20008000800 */
[----:B-----5:R-:W-:-:S03]  /*2630*/  IDP.4A.S8.S8 R58, R50, R51, R53 ;  /* 0x00000033323a7226 */ /* 0x020fc60000000635 */
[----:B------:R-:W-:Y:S04]  /*2640*/  LDS R51, [R47+0xe8] ;  /* 0x0000e8002f337984 */ /* 0x000fe80000000800 */
[----:B------:R-:W5:Y:S04]  /*2650*/  LDS R52, [R41+UR8+0x68] ;  /* 0x0000680829347984 */ /* 0x000f680008000800 */
[----:B------:R-:W-:Y:S04]  /*2660*/  LDS R53, [R47+0xd4] ;  /* 0x0000d4002f357984 */ /* 0x000fe80000000800 */
[----:B------:R-:W5:Y:S01]  /*2670*/  LDS R50, [R41+UR8+0x54] ;  /* 0x0000540829327984 */ /* 0x000f620008000800 */
[----:B---3--:R-:W-:-:S03]  /*2680*/  IDP.4A.S8.S8 R58, R56, R57, R58 ;  /* 0x00000039383a7226 */ /* 0x008fc6000000063a */
[----:B------:R-:W-:Y:S04]  /*2690*/  LDS R57, [R47+0xec] ;  /* 0x0000ec002f397984 */ /* 0x000fe80000000800 */
[----:B------:R-:W3:Y:S01]  /*26a0*/  LDS R56, [R41+UR8+0x6c] ;  /* 0x00006c0829387984 */ /* 0x000ee20008000800 */
[----:B----4-:R-:W-:-:S03]  /*26b0*/  IDP.4A.S8.S8 R48, R48, R49, R58 ;  /* 0x0000003130307226 */ /* 0x010fc6000000063a */
[----:B------:R-:W4:Y:S01]  /*26c0*/  LDS.U8 R49, [R46+0x4] ;  /* 0x000004002e317984 */ /* 0x000f220000000000 */
[----:B0-----:R-:W-:-:S03]  /*26d0*/  IDP.4A.S8.S8 R48, R31, R32, R48 ;  /* 0x000000201f307226 */ /* 0x001fc60000000630 */
[----:B------:R-:W0:Y:S01]  /*26e0*/  LDS.U8 R32, [R46+0x5] ;  /* 0x000005002e207984 */ /* 0x000e220000000000 */
[----:B-1----:R-:W-:-:S03]  /*26f0*/  IDP.4A.S8.S8 R33, R33, R34, RZ ;  /* 0x0000002221217226 */ /* 0x002fc600000006ff */
[----:B------:R-:W1:Y:S01]  /*2700*/  LDS R31, [R42+UR9] ;  /* 0x000000092a1f7984 */ /* 0x000e620008000800 */
[----:B--2---:R-:W-:-:S03]  /*2710*/  IDP.4A.S8.S8 R54, R54, R55, R33 ;  /* 0x0000003736367226 */ /* 0x004fc60000000621 */
[----:B------:R-:W-:Y:S04]  /*2720*/  LDS R34, [R47+0xf0] ;  /* 0x0000f0002f227984 */ /* 0x000fe80000000800 */
[----:B------:R-:W2:Y:S01]  /*2730*/  LDS R33, [R42+UR9+0x4] ;  /* 0x000004092a217984 */ /* 0x000ea20008000800 */
[----:B-----5:R-:W-:-:S03]  /*2740*/  IDP.4A.S8.S8 R52, R51, R52, R54 ;  /* 0x0000003433347226 */ /* 0x020fc60000000636 */
[----:B------:R-:W-:Y:S04]  /*2750*/  LDS R55, [R47+0xf4] ;  /* 0x0000f4002f377984 */ /* 0x000fe80000000800 */
[----:B------:R-:W5:Y:S01]  /*2760*/  LDS R51, [R41+UR8+0x70] ;  /* 0x0000700829337984 */ /* 0x000f620008000800 */
[----:B------:R-:W-:-:S03]  /*2770*/  IDP.4A.S8.S8 R50, R53, R50, R48 ;  /* 0x0000003235327226 */ /* 0x000fc60000000630 */
[----:B------:R-:W-:Y:S04]  /*2780*/  LDS R54, [R41+UR8+0x5c] ;  /* 0x00005c0829367984 */ /* 0x000fe80008000800 */
[----:B------:R-:W-:Y:S04]  /*2790*/  LDS R53, [R47+0xd8] ;  /* 0x0000d8002f357984 */ /* 0x000fe80000000800 */
[----:B------:R-:W5:Y:S01]  /*27a0*/  LDS R48, [R41+UR8+0x58] ;  /* 0x0000580829307984 */ /* 0x000f620008000800 */
[----:B---3--:R-:W-:-:S03]  /*27b0*/  IDP.4A.S8.S8 R58, R57, R56, R52 ;  /* 0x00000038393a7226 */ /* 0x008fc60000000634 */
[----:B------:R-:W3:Y:S04]  /*27c0*/  LDS R57, [R47+0xdc] ;  /* 0x0000dc002f397984 */ /* 0x000ee80000000800 */
[----:B------:R-:W3:Y:S01]  /*27d0*/  LDS R52, [R41+UR8+0x74] ;  /* 0x0000740829347984 */ /* 0x000ee20008000800 */
[----:B----4-:R-:W-:-:S03]  /*27e0*/  IMAD R30, R30, R49, RZ ;  /* 0x000000311e1e7224 */ /* 0x010fc600078e02ff */
[----:B------:R-:W-:Y:S04]  /*27f0*/  LDS R49, [R47+0xf8] ;  /* 0x0000f8002f317984 */ /* 0x000fe80000000800 */
[----:B------:R-:W4:Y:S01]  /*2800*/  LDS R56, [R41+UR8+0x78] ;  /* 0x0000780829387984 */ /* 0x000f220008000800 */
[----:B0-----:R-:W-:Y:S01]  /*2810*/  IMAD R32, R35, R32, RZ ;  /* 0x0000002023207224 */ /* 0x001fe200078e02ff */
[----:B------:R-:W-:Y:S01]  /*2820*/  I2FP.F32.S32 R35, R30 ;  /* 0x0000001e00237245 */ /* 0x000fe20000201400 */
[----:B-1----:R-:W-:-:S03]  /*2830*/  HADD2.F32 R30, -RZ, R31.H0_H0 ;  /* 0x2000001fff1e7230 */ /* 0x002fc60000004100 */
[----:B------:R-:W-:Y:S02]  /*2840*/  I2FP.F32.S32 R32, R32 ;  /* 0x0000002000207245 */ /* 0x000fe40000201400 */
[----:B------:R-:W-:Y:S01]  /*2850*/  FFMA.FTZ R30, R30, R35, RZ ;  /* 0x000000231e1e7223 */ /* 0x000fe200000100ff */
[----:B--2---:R-:W-:Y:S02]  /*2860*/  HADD2.F32 R35, -RZ, R33.H0_H0 ;  /* 0x20000021ff237230 */ /* 0x004fe40000004100 */
[----:B-----5:R-:W-:-:S03]  /*2870*/  IDP.4A.S8.S8 R51, R34, R51, R58 ;  /* 0x0000003322337226 */ /* 0x020fc6000000063a */
[----:B------:R-:W-:Y:S01]  /*2880*/  FFMA.FTZ R32, R35, R32, R30 ;  /* 0x0000002023207223 */ /* 0x000fe2000001001e */
[----:B------:R-:W-:Y:S04]  /*2890*/  LDS.U8 R34, [R46+0xc] ;  /* 0x00000c002e227984 */ /* 0x000fe80000000000 */
[----:B------:R-:W-:Y:S04]  /*28a0*/  LDS R30, [R47+0xfc] ;  /* 0x0000fc002f1e7984 */ /* 0x000fe80000000800 */
[----:B------:R-:W0:Y:S01]  /*28b0*/  LDS R35, [R41+UR8+0x7c] ;  /* 0x00007c0829237984 */ /* 0x000e220008000800 */
[----:B------:R-:W-:-:S03]  /*28c0*/  IDP.4A.S8.S8 R48, R53, R48, R50 ;  /* 0x0000003035307226 */ /* 0x000fc60000000632 */
[----:B------:R-:W1:Y:S01]  /*28d0*/  LDS.U8 R50, [R46+0x6] ;  /* 0x000006002e327984 */ /* 0x000e620000000000 */
[----:B---3--:R-:W-:-:S03]  /*28e0*/  IDP.4A.S8.S8 R57, R57, R54, R48 ;  /* 0x0000003639397226 */ /* 0x008fc60000000630 */
[----:B------:R-:W2:Y:S01]  /*28f0*/  LDS.U8 R48, [R46+0xe] ;  /* 0x00000e002e307984 */ /* 0x000ea20000000000 */
[----:B------:R-:W-:-:S03]  /*2900*/  IDP.4A.S8.S8 R52, R55, R52, R51 ;  /* 0x0000003437347226 */ /* 0x000fc60000000633 */
[----:B------:R-:W3:Y:S04]  /*2910*/  LDS R51, [R42+UR9+0x8] ;  /* 0x000008092a337984 */ /* 0x000ee80008000800 */
[----:B------:R-:W5:Y:S01]  /*2920*/  LDS.U8 R55, [R46+0xd] ;  /* 0x00000d002e377984 */ /* 0x000f620000000000 */
[----:B----4-:R-:W-:-:S03]  /*2930*/  IDP.4A.S8.S8 R56, R49, R56, R52 ;  /* 0x0000003831387226 */ /* 0x010fc60000000634 */
[----:B------:R-:W4:Y:S04]  /*2940*/  LDS R53, [R42+UR9+0xc] ;  /* 0x00000c092a357984 */ /* 0x000f280008000800 */
[----:B------:R-:W4:Y:S04]  /*2950*/  LDS.U8 R54, [R46+0xf] ;  /* 0x00000f002e367984 */ /* 0x000f280000000000 */
[----:B------:R-:W4:Y:S04]  /*2960*/  LDS.U8 R49, [R46+0x7] ;  /* 0x000007002e317984 */ /* 0x000f280000000000 */
[----:B------:R-:W4:Y:S01]  /*2970*/  LDS R52, [R45] ;  /* 0x000000002d347984 */ /* 0x000f220000000800 */
[----:B0-----:R-:W-:-:S02]  /*2980*/  IDP.4A.S8.S8 R56, R30, R35, R56 ;  /* 0x000000231e387226 */ /* 0x001fc40000000638 */
[----:B------:R-:W-:Y:S01]  /*2990*/  HADD2.F32 R30, -RZ, R31.H1_H1 ;  /* 0x3000001fff1e7230 */ /* 0x000fe20000004100 */
[----:B------:R-:W-:Y:S01]  /*29a0*/  I2FP.F32.U32 R31, R34 ;  /* 0x00000022001f7245 */ /* 0x000fe20000201000 */
[----:B-1----:R-:W-:-:S04]  /*29b0*/  IMAD R50, R57, R50, RZ ;  /* 0x0000003239327224 */ /* 0x002fc800078e02ff */
[----:B------:R-:W-:Y:S01]  /*29c0*/  FFMA.FTZ R34, R30, R31, RZ ;  /* 0x0000001f1e227223 */ /* 0x000fe200000100ff */
[----:B--2---:R-:W-:Y:S01]  /*29d0*/  I2FP.F32.U32 R48, R48 ;  /* 0x0000003000307245 */ /* 0x004fe20000201000 */
[--C-:B---3--:R-:W-:Y:S01]  /*29e0*/  HADD2.F32 R31, -RZ, R51.reuse.H1_H1 ;  /* 0x30000033ff1f7230 */ /* 0x108fe20000004100 */
[----:B------:R-:W-:Y:S01]  /*29f0*/  I2FP.F32.S32 R35, R50 ;  /* 0x0000003200237245 */ /* 0x000fe20000201400 */
[----:B------:R-:W-:Y:S02]  /*2a00*/  HADD2.F32 R30, -RZ, R51.H0_H0 ;  /* 0x20000033ff1e7230 */ /* 0x000fe40000004100 */
[----:B------:R-:W-:Y:S01]  /*2a10*/  HADD2.F32 R33, -RZ, R33.H1_H1 ;  /* 0x30000021ff217230 */ /* 0x000fe20000004100 */
[----:B-----5:R-:W-:Y:S01]  /*2a20*/  I2FP.F32.U32 R55, R55 ;  /* 0x0000003700377245 */ /* 0x020fe20000201000 */
[----:B------:R-:W-:Y:S01]  /*2a30*/  FFMA.FTZ R31, R31, R48, RZ ;  /* 0x000000301f1f7223 */ /* 0x000fe200000100ff */
[----:B------:R-:W-:Y:S01]  /*2a40*/  FFMA.FTZ R35, R30, R35, RZ ;  /* 0x000000231e237223 */ /* 0x000fe200000100ff */
[----:B----4-:R-:W-:Y:S01]  /*2a50*/  HADD2.F32 R48, -RZ, R53.H1_H1 ;  /* 0x30000035ff307230 */ /* 0x010fe20000004100 */
[----:B------:R-:W-:Y:S01]  /*2a60*/  I2FP.F32.U32 R54, R54 ;  /* 0x0000003600367245 */ /* 0x000fe20000201000 */
[----:B------:R-:W-:Y:S01]  /*2a70*/  FFMA.FTZ R33, R33, R55, R34 ;  /* 0x0000003721217223 */ /* 0x000fe20000010022 */
[----:B------:R-:W-:-:S03]  /*2a80*/  IMAD R49, R56, R49, RZ ;  /* 0x0000003138317224 */ /* 0x000fc600078e02ff */
[----:B------:R-:W-:Y:S01]  /*2a90*/  FFMA.FTZ R51, R48, R54, R31 ;  /* 0x0000003630337223 */ /* 0x000fe2000001001f */
[--C-:B------:R-:W-:Y:S01]  /*2aa0*/  HADD2.F32 R30, -RZ, R52.reuse.H1_H1 ;  /* 0x30000034ff1e7230 */ /* 0x100fe20000004100 */
[----:B------:R-:W-:Y:S01]  /*2ab0*/  I2FP.F32.S32 R49, R49 ;  /* 0x0000003100317245 */ /* 0x000fe20000201400 */
[----:B------:R-:W-:Y:S02]  /*2ac0*/  HADD2.F32 R34, -RZ, R53.H0_H0 ;  /* 0x20000035ff227230 */ /* 0x000fe40000004100 */
[----:B------:R-:W-:Y:S02]  /*2ad0*/  HADD2.F32 R31, -RZ, R52.H0_H0 ;  /* 0x20000034ff1f7230 */ /* 0x000fe40000004100 */
[----:B------:R-:W-:Y:S01]  /*2ae0*/  FMUL.FTZ R33, R33, R30 ;  /* 0x0000001e21217220 */ /* 0x000fe20000410000 */
[----:B------:R-:W-:Y:S01]  /*2af0*/  FMUL.FTZ R30, R30, R51 ;  /* 0x000000331e1e7220 */ /* 0x000fe20000410000 */
[----:B------:R-:W-:Y:S02]  /*2b00*/  FFMA.FTZ R34, R34, R49, R35 ;  /* 0x0000003122227223 */ /* 0x000fe40000010023 */
[----:B------:R-:W-:-:S02]  /*2b10*/  FFMA.FTZ R33, R32, R31, -R33 ;  /* 0x0000001f20217223 */ /* 0x000fc40000010821 */
[----:B------:R-:W-:Y:S02]  /*2b20*/  FFMA.FTZ R31, R31, R34, -R30 ;  /* 0x000000221f1f7223 */ /* 0x000fe4000001081e */
[----:B------:R-:W-:-:S04]  /*2b30*/  FADD.FTZ R2, R2, R33 ;  /* 0x0000002102027221 */ /* 0x000fc80000010000 */
[----:B------:R-:W-:Y:S01]  /*2b40*/  FADD.FTZ R2, R2, R31 ;  /* 0x0000001f02027221 */ /* 0x000fe20000010000 */
[----:B------:R-:W-:Y:S06]  /*2b50*/  BAR.SYNC.DEFER_BLOCKING 0x0 ;  /* 0x0000000000007b1d */ /* 0x000fec0000010000 */
.L_x_281:
[----:B------:R-:W-:Y:S05]  /*2b60*/  BRA.U !UP0, `(.L_x_280) ;  /* 0x0000002108e07547 */ /* 0x000fea000b800000 */
[----:B------:R-:W0:Y:S01]  /*2b70*/  LDCU UR19, c[0x0][0x3bc] ;  /* 0x00007780ff1377ac */ /* 0x000e220008000800 */
[----:B------:R-:W1:Y:S01]  /*2b80*/  LDCU UR18, c[0x0][0x3b4] ;  /* 0x00007680ff1277ac */ /* 0x000e620008000800 */
[----:B------:R-:W-:-:S05]  /*2b90*/  UMOV UR15, 0x1 ;  /* 0x00000001000f7882 */ /* 0x000fca0000000000 */
.L_x_283:
[----:B------:R-:W-:Y:S01]  /*2ba0*/  UIMAD UR12, UR6, UR10, URZ ;  /* 0x0000000a060c72a4 */ /* 0x000fe2000f8e02ff */
[----:B------:R-:W-:Y:S01]  /*2bb0*/  SHF.L.U32 R53, R3, 0x2, RZ ;  /* 0x0000000203357819 */ /* 0x000fe200000006ff */
[----:B------:R-:W-:Y:S01]  /*2bc0*/  UMOV UR4, UR13 ;  /* 0x0000000d00047c82 */ /* 0x000fe20008000000 */
[----:B------:R-:W-:Y:S01]  /*2bd0*/  UMOV UR5, UR14 ;  /* 0x0000000e00057c82 */ /* 0x000fe20008000000 */
[----:B------:R-:W-:Y:S01]  /*2be0*/  UIADD3 UR7, UP0, UPT, UR12, UR15, URZ ;  /* 0x0000000f0c077290 */ /* 0x000fe2000ff1e0ff */
[----:B0-----:R-:W-:Y:S01]  /*2bf0*/  IMAD R35, R5, 0xb0, RZ ;  /* 0x000000b005237824 */ /* 0x001fe200078e02ff */
[----:B------:R-:W-:Y:S02]  /*2c00*/  LOP3.LUT R53, R53, 0x1c, RZ, 0xc0, !PT ;  /* 0x0000001c35357812 */ /* 0x000fe400078ec0ff */
[----:B------:R-:W-:Y:S01]  /*2c10*/  ULEA.HI.X.SX32 UR12, UR12, URZ, 0x1, UP0 ;  /* 0x000000ff0c0c7291 */ /* 0x000fe200080f0eff */
[----:B------:R-:W-:Y:S01]  /*2c20*/  SHF.L.U32 R52, R3, 0x2, RZ ;  /* 0x0000000203347819 */ /* 0x000fe200000006ff */
[----:B------:R-:W-:-:S02]  /*2c30*/  UIMAD.WIDE.U32 UR4, UR7, 0xb0, UR4 ;  /* 0x000000b0070478a5 */ /* 0x000fc4000f8e0004 */
[----:B------:R-:W-:Y:S01]  /*2c40*/  UIMAD UR7, UR12, 0xb0, URZ ;  /* 0x000000b00c0778a4 */ /* 0x000fe2000f8e02ff */
[----:B------:R-:W-:-:S03]  /*2c50*/  LOP3.LUT R52, R52, 0x7c, RZ, 0xc0, !PT ;  /* 0x0000007c34347812 */ /* 0x000fc600078ec0ff */
[----:B------:R-:W-:Y:S02]  /*2c60*/  UIADD3 UR7, UPT, UPT, UR5, UR7, URZ ;  /* 0x0000000705077290 */ /* 0x000fe4000fffe0ff */
[----:B------:R-:W-:Y:S01]  /*2c70*/  MOV R31, UR5 ;  /* 0x00000005001f7c02 */ /* 0x000fe20008000f00 */
[----:B------:R-:W-:-:S03]  /*2c80*/  IMAD.U32 R30, RZ, RZ, UR4 ;  /* 0x00000004ff1e7e24 */ /* 0x000fc6000f8e00ff */
[----:B------:R-:W-:Y:S02]  /*2c90*/  IMAD.U32 R31, RZ, RZ, UR7 ;  /* 0x00000007ff1f7e24 */ /* 0x000fe4000f8e00ff */
[----:B------:R-:W-:-:S04]  /*2ca0*/  IMAD.WIDE.U32 R32, R4, 0xb0, R30 ;  /* 0x000000b004207825 */ /* 0x000fc800078e001e */
[----:B------:R-:W-:Y:S01]  /*2cb0*/  IMAD.IADD R33, R35, 0x1, R33 ;  /* 0x0000000123217824 */ /* 0x000fe200078e0221 */
[----:B------:R-:W-:-:S04]  /*2cc0*/  IADD3 R34, P0, PT, R53, R32, RZ ;  /* 0x0000002035227210 */ /* 0x000fc80007f1e0ff */
[----:B------:R-:W-:Y:S02]  /*2cd0*/  IADD3.X R35, PT, PT, RZ, R33, RZ, P0, !PT ;  /* 0x00000021ff237210 */ /* 0x000fe400007fe4ff */
[----:B------:R-:W-:-:S04]  /*2ce0*/  IADD3 R48, P0, PT, R52, R32, RZ ;  /* 0x0000002034307210 */ /* 0x000fc80007f1e0ff */
[----:B------:R2:W3:Y:S01]  /*2cf0*/  LDG.E.CONSTANT R35, desc[UR16][R34.64+0x10] ;  /* 0x0000101022237981 */ /* 0x0004e2000c1e9900 */
[----:B------:R-:W-:-:S06]  /*2d00*/  IMAD.X R49, RZ, RZ, R33, P0 ;  /* 0x000000ffff317224 */ /* 0x000fcc00000e0621 */
[----:B------:R-:W4:Y:S01]  /*2d10*/  LDG.E.CONSTANT R49, desc[UR16][R48.64+0x30] ;  /* 0x0000301030317981 */ /* 0x000f22000c1e9900 */
[----:B------:R-:W-:Y:S02]  /*2d20*/  IMAD R51, R7, 0xb0, RZ ;  /* 0x000000b007337824 */ /* 0x000fe400078e02ff */
[----:B------:R-:W-:-:S05]  /*2d30*/  IMAD.WIDE.U32 R32, R6, 0xb0, R30 ;  /* 0x000000b006207825 */ /* 0x000fca00078e001e */
[----:B------:R-:W-:Y:S02]  /*2d40*/  IADD3 R33, PT, PT, R51, R33, RZ ;  /* 0x0000002133217210 */ /* 0x000fe40007ffe0ff */
[----:B------:R-:W-:-:S04]  /*2d50*/  IADD3 R50, P0, PT, R53, R32, RZ ;  /* 0x0000002035327210 */ /* 0x000fc80007f1e0ff */
[----:B------:R-:W-:Y:S02]  /*2d60*/  IADD3.X R51, PT, PT, RZ, R33, RZ, P0, !PT ;  /* 0x00000021ff337210 */ /* 0x000fe400007fe4ff */
[----:B------:R-:W-:Y:S01]  /*2d70*/  IADD3 R54, P0, PT, R52, R32, RZ ;  /* 0x0000002034367210 */ /* 0x000fe20007f1e0ff */
[----:B------:R-:W-:Y:S02]  /*2d80*/  IMAD.WIDE.U32 R56, R8, 0xb0, R30 ;  /* 0x000000b008387825 */ /* 0x000fe400078e001e */
[----:B------:R0:W4:Y:S02]  /*2d90*/  LDG.E.CONSTANT R61, desc[UR16][R50.64+0x10] ;  /* 0x00001010323d7981 */ /* 0x000124000c1e9900 */
[----:B------:R-:W-:Y:S02]  /*2da0*/  IMAD.X R55, RZ, RZ, R33, P0 ;  /* 0x000000ffff377224 */ /* 0x000fe400000e0621 */
[----:B------:R-:W-:Y:S01]  /*2db0*/  IMAD R33, R9, 0xb0, RZ ;  /* 0x000000b009217824 */ /* 0x000fe200078e02ff */
[----:B------:R-:W-:-:S02]  /*2dc0*/  IADD3 R62, P0, PT, R53, R56, RZ ;  /* 0x00000038353e7210 */ /* 0x000fc40007f1e0ff */
[----:B------:R-:W4:Y:S02]  /*2dd0*/  LDG.E.CONSTANT R54, desc[UR16][R54.64+0x30] ;  /* 0x0000301036367981 */ /* 0x000f24000c1e9900 */
[----:B--2---:R-:W-:-:S04]  /*2de0*/  IADD3 R34, PT, PT, R33, R57, RZ ;  /* 0x0000003921227210 */ /* 0x004fc80007ffe0ff */
[----:B------:R-:W-:Y:S01]  /*2df0*/  IADD3.X R63, PT, PT, RZ, R34, RZ, P0, !PT ;  /* 0x00000022ff3f7210 */ /* 0x000fe200007fe4ff */
[----:B------:R-:W-:Y:S01]  /*2e00*/  IMAD.WIDE.U32 R32, R10, 0xb0, R30 ;  /* 0x000000b00a207825 */ /* 0x000fe200078e001e */
[----:B------:R-:W-:-:S03]  /*2e10*/  IADD3 R56, P0, PT, R52, R56, RZ ;  /* 0x0000003834387210 */ /* 0x000fc60007f1e0ff */
[----:B------:R-:W2:Y:S01]  /*2e20*/  LDG.E.CONSTANT R59, desc[UR16][R62.64+0x10] ;  /* 0x000010103e3b7981 */ /* 0x000ea2000c1e9900 */
[----:B0-----:R-:W-:Y:S02]  /*2e30*/  IMAD R51, R11, 0xb0, RZ ;  /* 0x000000b00b337824 */ /* 0x001fe400078e02ff */
[----:B------:R-:W-:Y:S01]  /*2e40*/  IMAD.X R57, RZ, RZ, R34, P0 ;  /* 0x000000ffff397224 */ /* 0x000fe200000e0622 */
[-C--:B------:R-:W-:Y:S02]  /*2e50*/  IADD3 R34, P0, PT, R52, R32.reuse, RZ ;  /* 0x0000002034227210 */ /* 0x080fe40007f1e0ff */
[----:B------:R-:W-:Y:S02]  /*2e60*/  IADD3 R58, PT, PT, R51, R33, RZ ;  /* 0x00000021333a7210 */ /* 0x000fe40007ffe0ff */
[----:B------:R-:W-:Y:S01]  /*2e70*/  IADD3 R32, P1, PT, R53, R32, RZ ;  /* 0x0000002035207210 */ /* 0x000fe20007f3e0ff */
[----:B------:R0:W2:Y:S01]  /*2e80*/  LDG.E.CONSTANT R51, desc[UR16][R56.64+0x30] ;  /* 0x0000301038337981 */ /* 0x0000a2000c1e9900 */
[----:B------:R-:W-:-:S02]  /*2e90*/  SHF.R.U32.HI R50, RZ, 0x2, R3 ;  /* 0x00000002ff327819 */ /* 0x000fc40000011603 */
[----:B------:R-:W-:Y:S02]  /*2ea0*/  IADD3.X R33, PT, PT, RZ, R58, RZ, P1, !PT ;  /* 0x0000003aff217210 */ /* 0x000fe40000ffe4ff */
[----:B------:R-:W-:-:S03]  /*2eb0*/  LOP3.LUT R50, R50, 0x6, RZ, 0xc0, !PT ;  /* 0x0000000632327812 */ /* 0x000fc600078ec0ff */
[----:B------:R1:W2:Y:S02]  /*2ec0*/  LDG.E.CONSTANT R55, desc[UR16][R32.64+0x10] ;  /* 0x0000101020377981 */ /* 0x0002a4000c1e9900 */
[----:B------:R-:W-:Y:S01]  /*2ed0*/  VIADD R48, R50, 0x1 ;  /* 0x0000000132307836 */ /* 0x000fe20000000000 */
[----:B---3--:R-:W-:-:S04]  /*2ee0*/  SHF.R.S32.HI R60, RZ, R50, R35 ;  /* 0x00000032ff3c7219 */ /* 0x008fc80000011423 */
[----:B------:R-:W-:Y:S02]  /*2ef0*/  SHF.R.S32.HI R35, RZ, R48, R35 ;  /* 0x00000030ff237219 */ /* 0x000fe40000011423 */
[----:B------:R-:W-:Y:S02]  /*2f00*/  SHF.L.U32 R60, R60, 0x4, RZ ;  /* 0x000000043c3c7819 */ /* 0x000fe400000006ff */
[----:B------:R-:W-:Y:S02]  /*2f10*/  SHF.L.U32 R35, R35, 0x4, RZ ;  /* 0x0000000423237819 */ /* 0x000fe400000006ff */
[----:B------:R-:W-:Y:S02]  /*2f20*/  LOP3.LUT R60, R60, 0x10101010, RZ, 0xc0, !PT ;  /* 0x101010103c3c7812 */ /* 0x000fe400078ec0ff */
[----:B0-----:R-:W-:Y:S01]  /*2f30*/  LOP3.LUT R56, R35, 0x10101010, RZ, 0xc0, !PT ;  /* 0x1010101023387812 */ /* 0x001fe200078ec0ff */
[----:B------:R-:W-:Y:S01]  /*2f40*/  IMAD.X R35, RZ, RZ, R58, P0 ;  /* 0x000000ffff237224 */ /* 0x000fe200000e063a */
[----:B----4-:R-:W-:-:S02]  /*2f50*/  LOP3.LUT R57, R60, 0xf0f0f0f, R49, 0xf8, !PT ;  /* 0x0f0f0f0f3c397812 */ /* 0x010fc400078ef831 */
[----:B------:R-:W-:-:S04]  /*2f60*/  SHF.R.U32.HI R49, RZ, 0x4, R49 ;  /* 0x00000004ff317819 */ /* 0x000fc80000011631 */
[----:B------:R-:W-:Y:S02]  /*2f70*/  LOP3.LUT R63, R56, 0xf0f0f0f, R49, 0xf8, !PT ;  /* 0x0f0f0f0f383f7812 */ /* 0x000fe400078ef831 */
[----:B------:R0:W3:Y:S01]  /*2f80*/  LDG.E.CONSTANT R49, desc[UR16][R34.64+0x30] ;  /* 0x0000301022317981 */ /* 0x0000e2000c1e9900 */
[----:B------:R-:W-:-:S03]  /*2f90*/  IMAD R65, R15, 0xb0, RZ ;  /* 0x000000b00f417824 */ /* 0x000fc600078e02ff */
[----:B------:R4:W-:Y:S01]  /*2fa0*/  STS [R20], R57 ;  /* 0x0000003914007388 */ /* 0x0009e20000000800 */
[--C-:B-1----:R-:W-:Y:S02]  /*2fb0*/  SHF.R.S32.HI R32, RZ, R50, R61.reuse ;  /* 0x00000032ff207219 */ /* 0x102fe4000001143d */
[----:B------:R-:W-:Y:S01]  /*2fc0*/  SHF.R.S32.HI R56, RZ, R48, R61 ;  /* 0x00000030ff387219 */ /* 0x000fe2000001143d */
[----:B------:R1:W-:Y:S01]  /*2fd0*/  STS [R20+0x20], R63 ;  /* 0x0000203f14007388 */ /* 0x0003e20000000800 */
[----:B------:R-:W-:Y:S02]  /*2fe0*/  SHF.L.U32 R32, R32, 0x4, RZ ;  /* 0x0000000420207819 */ /* 0x000fe400000006ff */
[----:B------:R-:W-:Y:S02]  /*2ff0*/  SHF.L.U32 R56, R56, 0x4, RZ ;  /* 0x0000000438387819 */ /* 0x000fe400000006ff */
[----:B------:R-:W-:Y:S01]  /*3000*/  LOP3.LUT R61, R32, 0x10101010, RZ, 0xc0, !PT ;  /* 0x10101010203d7812 */ /* 0x000fe200078ec0ff */
[----:B------:R-:W-:Y:S01]  /*3010*/  IMAD.WIDE.U32 R32, R13, 0xb0, R30 ;  /* 0x000000b00d207825 */ /* 0x000fe200078e001e */
[----:B0-----:R-:W-:-:S02]  /*3020*/  LOP3.LUT R35, R56, 0x10101010, RZ, 0xc0, !PT ;  /* 0x1010101038237812 */ /* 0x001fc400078ec0ff */
[--C-:B------:R-:W-:Y:S01]  /*3030*/  LOP3.LUT R58, R61, 0xf0f0f0f, R54.reuse, 0xf8, !PT ;  /* 0x0f0f0f0f3d3a7812 */ /* 0x100fe200078ef836 */
[----:B------:R-:W-:Y:S01]  /*3040*/  IMAD.IADD R33, R65, 0x1, R33 ;  /* 0x0000000141217824 */ /* 0x000fe200078e0221 */
[-C--:B------:R-:W-:Y:S02]  /*3050*/  IADD3 R56, P0, PT, R52, R32.reuse, RZ ;  /* 0x0000002034387210 */ /* 0x080fe40007f1e0ff */
[----:B------:R-:W-:Y:S02]  /*3060*/  IADD3 R32, P1, PT, R53, R32, RZ ;  /* 0x0000002035207210 */ /* 0x000fe40007f3e0ff */
[----:B--2---:R-:W-:Y:S02]  /*3070*/  SHF.R.S32.HI R34, RZ, R50, R59 ;  /* 0x00000032ff227219 */ /* 0x004fe4000001143b */
[----:B------:R-:W-:Y:S02]  /*3080*/  SHF.R.U32.HI R54, RZ, 0x4, R54 ;  /* 0x00000004ff367819 */ /* 0x000fe40000011636 */
[-C--:B----4-:R-:W-:Y:S01]  /*3090*/  IADD3.X R57, PT, PT, RZ, R33.reuse, RZ, P0, !PT ;  /* 0x00000021ff397210 */ /* 0x090fe200007fe4ff */
[----:B------:R-:W-:Y:S01]  /*30a0*/  IMAD.SHL.U32 R34, R34, 0x10, RZ ;  /* 0x0000001022227824 */ /* 0x000fe200078e00ff */
[----:B------:R-:W-:Y:S01]  /*30b0*/  IADD3.X R33, PT, PT, RZ, R33, RZ, P1, !PT ;  /* 0x00000021ff217210 */ /* 0x000fe20000ffe4ff */
[----:B-1----:R-:W-:Y:S01]  /*30c0*/  IMAD R63, R17, 0xb0, RZ ;  /* 0x000000b0113f7824 */ /* 0x002fe200078e02ff */
[----:B------:R-:W-:-:S02]  /*30d0*/  LOP3.LUT R62, R35, 0xf0f0f0f, R54, 0xf8, !PT ;  /* 0x0f0f0f0f233e7812 */ /* 0x000fc400078ef836 */
[----:B------:R-:W-:Y:S01]  /*30e0*/  LOP3.LUT R60, R34, 0x10101010, RZ, 0xc0, !PT ;  /* 0x10101010223c7812 */ /* 0x000fe200078ec0ff */
[----:B------:R-:W-:Y:S01]  /*30f0*/  IMAD.WIDE.U32 R34, R14, 0xb0, R30 ;  /* 0x000000b00e227825 */ /* 0x000fe200078e001e */
[----:B------:R0:W2:Y:S01]  /*3100*/  LDG.E.CONSTANT R61, desc[UR16][R32.64+0x10] ;  /* 0x00001010203d7981 */ /* 0x0000a2000c1e9900 */
[----:B------:R-:W-:-:S03]  /*3110*/  SHF.R.S32.HI R59, RZ, R48, R59 ;  /* 0x00000030ff3b7219 */ /* 0x000fc6000001143b */
[----:B------:R1:W4:Y:S01]  /*3120*/  LDG.E.CONSTANT R54, desc[UR16][R56.64+0x30] ;  /* 0x0000301038367981 */ /* 0x000322000c1e9900 */
[----:B------:R-:W-:Y:S02]  /*3130*/  IADD3 R35, PT, PT, R63, R35, RZ ;  /* 0x000000233f237210 */ /* 0x000fe40007ffe0ff */
[----:B0-----:R-:W-:Y:S02]  /*3140*/  SHF.R.S32.HI R32, RZ, R50, R55 ;  /* 0x00000032ff207219 */ /* 0x001fe40000011437 */
[-C--:B-1----:R-:W-:Y:S02]  /*3150*/  IADD3 R56, P0, PT, R52, R34.reuse, RZ ;  /* 0x0000002234387210 */ /* 0x082fe40007f1e0ff */
[----:B------:R-:W-:Y:S02]  /*3160*/  IADD3 R34, P1, PT, R53, R34, RZ ;  /* 0x0000002235227210 */ /* 0x000fe40007f3e0ff */
[----:B------:R-:W-:Y:S01]  /*3170*/  SHF.L.U32 R32, R32, 0x4, RZ ;  /* 0x0000000420207819 */ /* 0x000fe200000006ff */
[----:B------:R0:W-:Y:S01]  /*3180*/  STS [R21+0x20], R62 ;  /* 0x0000203e15007388 */ /* 0x0001e20000000800 */
[----:B------:R-:W-:Y:S01]  /*3190*/  SHF.L.U32 R59, R59, 0x4, RZ ;  /* 0x000000043b3b7819 */ /* 0x000fe200000006ff */
[----:B------:R-:W-:Y:S01]  /*31a0*/  IMAD.X R57, RZ, RZ, R35, P0 ;  /* 0x000000ffff397224 */ /* 0x000fe200000e0623 */
[----:B------:R-:W-:Y:S01]  /*31b0*/  IADD3.X R35, PT, PT, RZ, R35, RZ, P1, !PT ;  /* 0x00000023ff237210 */ /* 0x000fe20000ffe4ff */
[----:B------:R-:W-:Y:S01]  /*31c0*/  IMAD R63, R18, 0xb0, RZ ;  /* 0x000000b0123f7824 */ /* 0x000fe200078e02ff */
[----:B------:R1:W-:Y:S01]  /*31d0*/  STS [R21], R58 ;  /* 0x0000003a15007388 */ /* 0x0003e20000000800 */
[----:B------:R-:W-:-:S02]  /*31e0*/  SHF.R.S32.HI R55, RZ, R48, R55 ;  /* 0x00000030ff377219 */ /* 0x000fc40000011437 */
[----:B0-----:R-:W-:Y:S01]  /*31f0*/  LOP3.LUT R62, R32, 0x10101010, RZ, 0xc0, !PT ;  /* 0x10101010203e7812 */ /* 0x001fe200078ec0ff */
[----:B------:R-:W-:Y:S01]  /*3200*/  IMAD.WIDE.U32 R32, R16, 0xb0, R30 ;  /* 0x000000b010207825 */ /* 0x000fe200078e001e */
[----:B-1----:R-:W-:Y:S02]  /*3210*/  LOP3.LUT R58, R59, 0x10101010, RZ, 0xc0, !PT ;  /* 0x101010103b3a7812 */ /* 0x002fe400078ec0ff */
[----:B------:R0:W4:Y:S02]  /*3220*/  LDG.E.CONSTANT R59, desc[UR16][R34.64+0x10] ;  /* 0x00001010223b7981 */ /* 0x000124000c1e9900 */
[----:B------:R-:W-:Y:S01]  /*3230*/  IADD3 R33, PT, PT, R63, R33, RZ ;  /* 0x000000213f217210 */ /* 0x000fe20007ffe0ff */
[----:B------:R-:W-:Y:S01]  /*3240*/  IMAD.SHL.U32 R55, R55, 0x10, RZ ;  /* 0x0000001037377824 */ /* 0x000fe200078e00ff */
[----:B------:R-:W-:Y:S02]  /*3250*/  LOP3.LUT R60, R60, 0xf0f0f0f, R51, 0xf8, !PT ;  /* 0x0f0f0f0f3c3c7812 */ /* 0x000fe400078ef833 */
[----:B0-----:R-:W-:-:S02]  /*3260*/  IADD3 R34, P0, PT, R52, R32, RZ ;  /* 0x0000002034227210 */ /* 0x001fc40007f1e0ff */
[----:B------:R-:W-:Y:S02]  /*3270*/  IADD3 R32, P1, PT, R53, R32, RZ ;  /* 0x0000002035207210 */ /* 0x000fe40007f3e0ff */
[----:B------:R-:W-:Y:S01]  /*3280*/  IADD3.X R35, PT, PT, RZ, R33, RZ, P0, !PT ;  /* 0x00000021ff237210 */ /* 0x000fe200007fe4ff */
[----:B------:R0:W-:Y:S01]  /*3290*/  STS [R25], R60 ;  /* 0x0000003c19007388 */ /* 0x0001e20000000800 */
[----:B------:R-:W-:Y:S01]  /*32a0*/  SHF.R.U32.HI R51, RZ, 0x4, R51 ;  /* 0x00000004ff337819 */ /* 0x000fe20000011633 */
[----:B------:R-:W-:Y:S02]  /*32b0*/  IMAD.X R33, RZ, RZ, R33, P1 ;  /* 0x000000ffff217224 */ /* 0x000fe400008e0621 */
[----:B------:R-:W-:Y:S01]  /*32c0*/  IMAD R63, R24, 0xb0, RZ ;  /* 0x000000b0183f7824 */ /* 0x000fe200078e02ff */
[----:B------:R-:W-:Y:S02]  /*32d0*/  LOP3.LUT R58, R58, 0xf0f0f0f, R51, 0xf8, !PT ;  /* 0x0f0f0f0f3a3a7812 */ /* 0x000fe400078ef833 */
[----:B------:R-:W4:Y:S01]  /*32e0*/  LDG.E.CONSTANT R51, desc[UR16][R56.64+0x30] ;  /* 0x0000301038337981 */ /* 0x000f22000c1e9900 */
[----:B0-----:R-:W-:-:S03]  /*32f0*/  LOP3.LUT R60, R55, 0x10101010, RZ, 0xc0, !PT ;  /* 0x10101010373c7812 */ /* 0x001fc600078ec0ff */
[----:B------:R0:W4:Y:S04]  /*3300*/  LDG.E.CONSTANT R55, desc[UR16][R34.64+0x30] ;  /* 0x0000301022377981 */ /* 0x000128000c1e9900 */
[----:B------:R1:W4:Y:S01]  /*3310*/  LDG.E.CONSTANT R57, desc[UR16][R32.64+0x10] ;  /* 0x0000101020397981 */ /* 0x000322000c1e9900 */
[----:B0-----:R-:W-:-:S05]  /*3320*/  IMAD.WIDE.U32 R34, R22, 0xb0, R30 ;  /* 0x000000b016227825 */ /* 0x001fca00078e001e */
[----:B------:R-:W-:Y:S01]  /*3330*/  IADD3 R35, PT, PT, R63, R35, RZ ;  /* 0x000000233f237210 */ /* 0x000fe20007ffe0ff */
[----:B-1----:R-:W-:Y:S01]  /*3340*/  IMAD.WIDE R32, R19, 0xb0, R30 ;  /* 0x000000b013207825 */ /* 0x002fe200078e021e */
[-C--:B------:R-:W-:Y:S02]  /*3350*/  IADD3 R52, P0, PT, R52, R34.reuse, RZ ;  /* 0x0000002234347210 */ /* 0x080fe40007f1e0ff */
[----:B------:R-:W-:Y:S01]  /*3360*/  IADD3 R34, P1, PT, R53, R34, RZ ;  /* 0x0000002235227210 */ /* 0x000fe20007f3e0ff */
[----:B------:R0:W-:Y:S01]  /*3370*/  STS [R25+0x20], R58 ;  /* 0x0000203a19007388 */ /* 0x0001e20000000800 */
[----:B------:R-:W-:Y:S02]  /*3380*/  IADD3.X R53, PT, PT, RZ, R35, RZ, P0, !PT ;  /* 0x00000023ff357210 */ /* 0x000fe400007fe4ff */
[----:B------:R-:W-:Y:S01]  /*3390*/  IADD3 R32, P0, PT, R32, 0x4, RZ ;  /* 0x0000000420207810 */ /* 0x000fe20007f1e0ff */
[----:B------:R-:W-:Y:S02]  /*33a0*/  IMAD.X R35, RZ, RZ, R35, P1 ;  /* 0x000000ffff237224 */ /* 0x000fe400008e0623 */
[----:B------:R-:W4:Y:S01]  /*33b0*/  LDG.E.CONSTANT R52, desc[UR16][R52.64+0x30] ;  /* 0x0000301034347981 */ /* 0x000f22000c1e9900 */
[----:B------:R-:W-:-:S02]  /*33c0*/  IADD3.X R33, PT, PT, RZ, R33, RZ, P0, !PT ;  /* 0x00000021ff217210 */ /* 0x000fc400007fe4ff */
[----:B0-----:R-:W-:Y:S01]  /*33d0*/  LOP3.LUT R58, R3, 0x3, RZ, 0xc0, !PT ;  /* 0x00000003033a7812 */ /* 0x001fe200078ec0ff */
[----:B------:R0:W4:Y:S02]  /*33e0*/  LDG.E.CONSTANT R53, desc[UR16][R34.64+0x10] ;  /* 0x0000101022357981 */ /* 0x000124000c1e9900 */
[----:B0-----:R-:W-:-:S06]  /*33f0*/  IMAD.WIDE.U32 R34, R12, 0x4, R32 ;  /* 0x000000040c227825 */ /* 0x001fcc00078e0020 */
[----:B------:R0:W4:Y:S01]  /*3400*/  LDG.E.CONSTANT R34, desc[UR16][R34.64] ;  /* 0x0000001022227981 */ /* 0x000122000c1e9900 */
[----:B------:R-:W-:-:S06]  /*3410*/  IMAD.WIDE R30, R23, 0xb0, R30 ;  /* 0x000000b0171e7825 */ /* 0x000fcc00078e021e */
[----:B------:R1:W4:Y:S01]  /*3420*/  LDG.E.CONSTANT R30, desc[UR16][R30.64] ;  /* 0x000000101e1e7981 */ /* 0x000322000c1e9900 */
[----:B---3--:R-:W-:-:S05]  /*3430*/  LOP3.LUT R56, R62, 0xf0f0f0f, R49, 0xf8, !PT ;  /* 0x0f0f0f0f3e387812 */ /* 0x008fca00078ef831 */
[----:B------:R3:W-:Y:S02]  /*3440*/  STS [R26], R56 ;  /* 0x000000381a007388 */ /* 0x0007e40000000800 */
[----:B---3--:R-:W-:-:S05]  /*3450*/  SHF.R.U32.HI R56, RZ, 0x1, R58 ;  /* 0x00000001ff387819 */ /* 0x008fca000001163a */
[----:B------:R-:W-:-:S06]  /*3460*/  IMAD.WIDE.U32 R32, R56, 0x4, R32 ;  /* 0x0000000438207825 */ /* 0x000fcc00078e0020 */
[----:B------:R3:W3:Y:S01]  /*3470*/  LDG.E.CONSTANT R32, desc[UR16][R32.64] ;  /* 0x0000001020207981 */ /* 0x0006e2000c1e9900 */
[----:B------:R-:W-:Y:S02]  /*3480*/  SHF.R.U32.HI R49, RZ, 0x4, R49 ;  /* 0x00000004ff317819 */ /* 0x000fe40000011631 */
[----:B--2---:R-:W-:-:S04]  /*3490*/  SHF.R.S32.HI R58, RZ, R50, R61 ;  /* 0x00000032ff3a7219 */ /* 0x004fc8000001143d */
[----:B------:R-:W-:Y:S02]  /*34a0*/  SHF.L.U32 R58, R58, 0x4, RZ ;  /* 0x000000043a3a7819 */ /* 0x000fe400000006ff */
[----:B------:R-:W-:Y:S02]  /*34b0*/  SHF.R.S32.HI R61, RZ, R48, R61 ;  /* 0x00000030ff3d7219 */ /* 0x000fe4000001143d */
[----:B0-----:R-:W-:Y:S02]  /*34c0*/  LOP3.LUT R35, R58, 0x10101010, RZ, 0xc0, !PT ;  /* 0x101010103a237812 */ /* 0x001fe400078ec0ff */
[----:B------:R-:W-:Y:S01]  /*34d0*/  LOP3.LUT R49, R60, 0xf0f0f0f, R49, 0xf8, !PT ;  /* 0x0f0f0f0f3c317812 */ /* 0x000fe200078ef831 */
[----:B------:R-:W-:Y:S01]  /*34e0*/  IMAD.SHL.U32 R61, R61, 0x10, RZ ;  /* 0x000000103d3d7824 */ /* 0x000fe200078e00ff */
[----:B----4-:R-:W-:-:S03]  /*34f0*/  LOP3.LUT R58, R35, 0xf0f0f0f, R54, 0xf8, !PT ;  /* 0x0f0f0f0f233a7812 */ /* 0x010fc600078ef836 */
[----:B------:R-:W-:Y:S01]  /*3500*/  STS [R26+0x20], R49 ;  /* 0x000020311a007388 */ /* 0x000fe20000000800 */
[----:B------:R-:W-:Y:S02]  /*3510*/  SHF.R.U32.HI R54, RZ, 0x4, R54 ;  /* 0x00000004ff367819 */ /* 0x000fe40000011636 */
[----:B------:R-:W-:Y:S01]  /*3520*/  LOP3.LUT R61, R61, 0x10101010, RZ, 0xc0, !PT ;  /* 0x101010103d3d7812 */ /* 0x000fe200078ec0ff */
[----:B------:R0:W-:Y:S01]  /*3530*/  STS [R27], R58 ;  /* 0x0000003a1b007388 */ /* 0x0001e20000000800 */
[----:B------:R-:W-:Y:S02]  /*3540*/  LOP3.LUT R56, R56, R3, RZ, 0xc0, !PT ;  /* 0x0000000338387212 */ /* 0x000fe400078ec0ff */
[----:B------:R-:W-:Y:S02]  /*3550*/  LOP3.LUT R54, R61, 0xf0f0f0f, R54, 0xf8, !PT ;  /* 0x0f0f0f0f3d367812 */ /* 0x000fe400078ef836 */
[----:B-1----:R-:W-:-:S04]  /*3560*/  SHF.R.S32.HI R31, RZ, R50, R59 ;  /* 0x00000032ff1f7219 */ /* 0x002fc8000001143b */
[----:B------:R-:W-:Y:S02]  /*3570*/  SHF.L.U32 R31, R31, 0x4, RZ ;  /* 0x000000041f1f7819 */ /* 0x000fe400000006ff */
[----:B------:R-:W-:Y:S02]  /*3580*/  SHF.R.S32.HI R59, RZ, R48, R59 ;  /* 0x00000030ff3b7219 */ /* 0x000fe4000001143b */
[----:B------:R-:W-:Y:S02]  /*3590*/  LOP3.LUT R60, R31, 0x10101010, RZ, 0xc0, !PT ;  /* 0x101010101f3c7812 */ /* 0x000fe400078ec0ff */
[----:B------:R-:W-:Y:S01]  /*35a0*/  SHF.L.U32 R59, R59, 0x4, RZ ;  /* 0x000000043b3b7819 */ /* 0x000fe200000006ff */
[----:B------:R1:W-:Y:S01]  /*35b0*/  STS [R27+0x20], R54 ;  /* 0x000020361b007388 */ /* 0x0003e20000000800 */
[----:B------:R-:W-:Y:S02]  /*35c0*/  SHF.L.U32 R35, R56, 0x2, RZ ;  /* 0x0000000238237819 */ /* 0x000fe400000006ff */
[----:B---3--:R-:W-:-:S05]  /*35d0*/  SHF.R.S32.HI R33, RZ, R50, R57 ;  /* 0x00000032ff217219 */ /* 0x008fca0000011439 */
[----:B------:R-:W-:Y:S01]  /*35e0*/  IMAD.SHL.U32 R33, R33, 0x10, RZ ;  /* 0x0000001021217824 */ /* 0x000fe200078e00ff */
[----:B------:R-:W-:-:S04]  /*35f0*/  SHF.R.S32.HI R57, RZ, R48, R57 ;  /* 0x00000030ff397219 */ /* 0x000fc80000011439 */
[----:B0-----:R-:W-:Y:S02]  /*3600*/  LOP3.LUT R58, R33, 0x10101010, RZ, 0xc0, !PT ;  /* 0x10101010213a7812 */ /* 0x001fe400078ec0ff */
[----:B------:R-:W-:Y:S02]  /*3610*/  SHF.L.U32 R33, R3, 0x1, RZ ;  /* 0x0000000103217819 */ /* 0x000fe400000006ff */
[--C-:B------:R-:W-:Y:S02]  /*3620*/  LOP3.LUT R31, R60, 0xf0f0f0f, R51.reuse, 0xf8, !PT ;  /* 0x0f0f0f0f3c1f7812 */ /* 0x100fe400078ef833 */
[----:B------:R-:W-:Y:S02]  /*3630*/  LOP3.LUT R33, R33, 0x2, RZ, 0xc0, !PT ;  /* 0x0000000221217812 */ /* 0x000fe400078ec0ff */
[----:B------:R-:W-:Y:S01]  /*3640*/  SHF.L.U32 R57, R57, 0x4, RZ ;  /* 0x0000000439397819 */ /* 0x000fe200000006ff */
[----:B------:R0:W-:Y:S01]  /*3650*/  STS [R36], R31 ;  /* 0x0000001f24007388 */ /* 0x0001e20000000800 */
[----:B------:R-:W-:-:S02]  /*3660*/  SHF.R.U32.HI R51, RZ, 0x4, R51 ;  /* 0x00000004ff337819 */ /* 0x000fc40000011633 */
[----:B------:R-:W-:Y:S02]  /*3670*/  LOP3.LUT R60, R59, 0x10101010, RZ, 0xc0, !PT ;  /* 0x101010103b3c7812 */ /* 0x000fe400078ec0ff */
[--C-:B------:R-:W-:Y:S02]  /*3680*/  SHF.R.S32.HI R50, RZ, R50, R53.reuse ;  /* 0x00000032ff327219 */ /* 0x100fe40000011435 */
[----:B------:R-:W-:-:S03]  /*3690*/  SHF.R.S32.HI R48, RZ, R48, R53 ;  /* 0x00000030ff307219 */ /* 0x000fc60000011435 */
[----:B------:R-:W-:Y:S01]  /*36a0*/  IMAD.SHL.U32 R50, R50, 0x10, RZ ;  /* 0x0000001032327824 */ /* 0x000fe200078e00ff */
[----:B------:R-:W-:Y:S02]  /*36b0*/  SHF.L.U32 R48, R48, 0x4, RZ ;  /* 0x0000000430307819 */ /* 0x000fe400000006ff */
[----:B-1----:R-:W-:Y:S02]  /*36c0*/  SHF.R.U32.HI R54, RZ, 0x4, R55 ;  /* 0x00000004ff367819 */ /* 0x002fe40000011637 */
[----:B------:R-:W-:Y:S02]  /*36d0*/  LOP3.LUT R57, R57, 0x10101010, RZ, 0xc0, !PT ;  /* 0x1010101039397812 */ /* 0x000fe400078ec0ff */
[----:B0-----:R-:W-:Y:S02]  /*36e0*/  SHF.R.U32.HI R31, RZ, 0x4, R52 ;  /* 0x00000004ff1f7819 */ /* 0x001fe40000011634 */
[----:B------:R-:W-:Y:S02]  /*36f0*/  LOP3.LUT R48, R48, 0x10101010, RZ, 0xc0, !PT ;  /* 0x1010101030307812 */ /* 0x000fe400078ec0ff */
[----:B------:R-:W-:-:S02]  /*3700*/  SHF.R.S32.HI R34, RZ, R35, R34 ;  /* 0x00000023ff227219 */ /* 0x000fc40000011422 */
[----:B------:R-:W-:Y:S02]  /*3710*/  LOP3.LUT R51, R60, 0xf0f0f0f, R51, 0xf8, !PT ;  /* 0x0f0f0f0f3c337812 */ /* 0x000fe400078ef833 */
[----:B------:R-:W-:Y:S02]  /*3720*/  LOP3.LUT R58, R58, 0xf0f0f0f, R55, 0xf8, !PT ;  /* 0x0f0f0f0f3a3a7812 */ /* 0x000fe400078ef837 */
[----:B------:R-:W-:Y:S02]  /*3730*/  LOP3.LUT R54, R57, 0xf0f0f0f, R54, 0xf8, !PT ;  /* 0x0f0f0f0f39367812 */ /* 0x000fe400078ef836 */
[----:B------:R-:W-:Y:S01]  /*3740*/  LOP3.LUT R31, R48, 0xf0f0f0f, R31, 0xf8, !PT ;  /* 0x0f0f0f0f301f7812 */ /* 0x000fe200078ef81f */
[----:B------:R0:W-:Y:S04]  /*3750*/  STS [R36+0x20], R51 ;  /* 0x0000203324007388 */ /* 0x0001e80000000800 */
[----:B------:R0:W-:Y:S04]  /*3760*/  STS [R37], R58 ;  /* 0x0000003a25007388 */ /* 0x0001e80000000800 */
[----:B------:R0:W-:Y:S04]  /*3770*/  STS [R37+0x20], R54 ;  /* 0x0000203625007388 */ /* 0x0001e80000000800 */
[----:B------:R0:W-:Y:S01]  /*3780*/  STS [R38+0x20], R31 ;  /* 0x0000201f26007388 */ /* 0x0001e20000000800 */
[----:B------:R-:W-:-:S04]  /*3790*/  USHF.L.U32 UR4, UR15, 0x8, URZ ;  /* 0x000000080f047899 */ /* 0x000fc800080006ff */
[----:B------:R-:W-:Y:S01]  /*37a0*/  UISETP.GE.AND UP0, UPT, UR4, UR18, UPT ;  /* 0x000000120400728c */ /* 0x000fe2000bf06270 */
[----:B------:R-:W-:Y:S02]  /*37b0*/  SHF.R.S32.HI R32, RZ, R33, R32 ;  /* 0x00000021ff207219 */ /* 0x000fe40000011420 */
[----:B------:R-:W-:Y:S02]  /*37c0*/  LOP3.LUT R33, R50, 0x10101010, RZ, 0xc0, !PT ;  /* 0x1010101032217812 */ /* 0x000fe400078ec0ff */
[----:B------:R-:W-:Y:S02]  /*37d0*/  LOP3.LUT R35, R32, 0x30303030, RZ, 0xc0, !PT ;  /* 0x3030303020237812 */ /* 0x000fe400078ec0ff */
[----:B------:R-:W-:Y:S02]  /*37e0*/  LOP3.LUT R33, R33, 0xf0f0f0f, R52, 0xf8, !PT ;  /* 0x0f0f0f0f21217812 */ /* 0x000fe400078ef834 */
[----:B------:R-:W-:-:S03]  /*37f0*/  LOP3.LUT R35, R35, 0xf0f0f0f, R34, 0xf8, !PT ;  /* 0x0f0f0f0f23237812 */ /* 0x000fc600078ef822 */
[----:B------:R0:W-:Y:S04]  /*3800*/  STS [R38], R33 ;  /* 0x0000002126007388 */ /* 0x0001e80000000800 */
[----:B------:R0:W-:Y:S04]  /*3810*/  STS [R39], R30 ;  /* 0x0000001e27007388 */ /* 0x0001e80000000800 */
        /* <DEDUP_REMOVED lines=10> */
[----:B0-----:R-:W-:Y:S01]  /*38c0*/  HFMA2 R30, -RZ, RZ, 0, 0 ;  /* 0x00000000ff1e7431 */ /* 0x001fe200000001ff */
[----:B-1----:R-:W-:-:S05]  /*38d0*/  IADD3 R35, PT, PT, RZ, -R31, RZ ;  /* 0x8000001fff237210 */ /* 0x002fca0007ffe0ff */
[----:B------:R-:W-:-:S04]  /*38e0*/  IMAD R35, R35, R32, RZ ;  /* 0x0000002023237224 */ /* 0x000fc800078e02ff */
[----:B------:R-:W-:Y:S01]  /*38f0*/  IMAD.HI.U32 R35, R31, R35, R30 ;  /* 0x000000231f237227 */ /* 0x000fe200078e001e */
[----:B------:R-:W-:-:S03]  /*3900*/  LOP3.LUT R30, R0, R33, RZ, 0x3c, !PT ;  /* 0x00000021001e7212 */ /* 0x000fc600078e3cff */
[----:B------:R-:W-:Y:S01]  /*3910*/  IMAD.MOV.U32 R31, RZ, RZ, R48 ;  /* 0x000000ffff1f7224 */ /* 0x000fe200078e0030 */
[----:B------:R-:W-:Y:S01]  /*3920*/  ISETP.GE.AND P2, PT, R30, RZ, PT ;  /* 0x000000ff1e00720c */ /* 0x000fe20003f46270 */
[----:B------:R-:W-:Y:S02]  /*3930*/  IMAD.U32 R30, RZ, RZ, UR5 ;  /* 0x00000005ff1e7e24 */ /* 0x000fe4000f8e00ff */
[----:B------:R-:W-:-:S05]  /*3940*/  IMAD.HI.U32 R34, R35, R31, RZ ;  /* 0x0000001f23227227 */ /* 0x000fca00078e00ff */
[----:B------:R-:W-:-:S05]  /*3950*/  IADD3 R35, PT, PT, -R34, RZ, RZ ;  /* 0x000000ff22237210 */ /* 0x000fca0007ffe1ff */
[----:B------:R-:W-:Y:S01]  /*3960*/  IMAD R31, R32, R35, R31 ;  /* 0x00000023201f7224 */ /* 0x000fe200078e021f */
[----:B------:R-:W-:-:S04]  /*3970*/  LOP3.LUT R35, R30, 0x3, R3, 0xf8, !PT ;  /* 0x000000031e237812 */ /* 0x000fc800078ef803 */
[----:B------:R-:W-:-:S13]  /*3980*/  ISETP.GT.U32.AND P0, PT, R32, R31, PT ;  /* 0x0000001f2000720c */ /* 0x000fda0003f04070 */
[-C--:B------:R-:W-:Y:S01]  /*3990*/  @!P0 IADD3 R31, PT, PT, R31, -R32.reuse, RZ ;  /* 0x800000201f1f8210 */ /* 0x080fe20007ffe0ff */
[----:B------:R-:W-:Y:S01]  /*39a0*/  @!P0 VIADD R34, R34, 0x1 ;  /* 0x0000000122228836 */ /* 0x000fe20000000000 */
[----:B------:R-:W-:Y:S02]  /*39b0*/  ISETP.NE.AND P0, PT, R33, RZ, PT ;  /* 0x000000ff2100720c */ /* 0x000fe40003f05270 */
[----:B------:R-:W-:-:S13]  /*39c0*/  ISETP.GE.U32.AND P1, PT, R31, R32, PT ;  /* 0x000000201f00720c */ /* 0x000fda0003f26070 */
[----:B------:R-:W-:-:S04]  /*39d0*/  @P1 IADD3 R34, PT, PT, R34, 0x1, RZ ;  /* 0x0000000122221810 */ /* 0x000fc80007ffe0ff */
[----:B------:R-:W-:Y:S02]  /*39e0*/  @!P2 IADD3 R34, PT, PT, -R34, RZ, RZ ;  /* 0x000000ff2222a210 */ /* 0x000fe40007ffe1ff */
[----:B------:R-:W-:Y:S02]  /*39f0*/  @!P0 LOP3.LUT R34, RZ, R33, RZ, 0x33, !PT ;  /* 0x00000021ff228212 */ /* 0x000fe400078e33ff */
[----:B------:R-:W-:Y:S02]  /*3a00*/  SHF.R.U32.HI R33, RZ, 0x3, R3 ;  /* 0x00000003ff217819 */ /* 0x000fe40000011603 */
[C---:B------:R-:W-:Y:S01]  /*3a10*/  ISETP.GE.AND P2, PT, R34.reuse, UR19, PT ;  /* 0x0000001322007c0c */ /* 0x040fe2000bf46270 */
[----:B------:R-:W-:Y:S01]  /*3a20*/  IMAD R34, R34, UR11, RZ ;  /* 0x0000000b22227c24 */ /* 0x000fe2000f8e02ff */
[----:B------:R-:W-:Y:S02]  /*3a30*/  IADD3 R33, PT, PT, R33, UR5, RZ ;  /* 0x0000000521217c10 */ /* 0x000fe4000fffe0ff */
[----:B------:R-:W-:-:S02]  /*3a40*/  ISETP.GE.OR P0, PT, R35, UR11, P2 ;  /* 0x0000000b23007c0c */ /* 0x000fc40009706670 */
[----:B------:R-:W-:Y:S02]  /*3a50*/  ISETP.GE.OR P1, PT, R33, UR11, P2 ;  /* 0x0000000b21007c0c */ /* 0x000fe40009726670 */
[----:B------:R-:W-:-:S11]  /*3a60*/  ISETP.GT.U32.OR P0, PT, R3, 0x3, P0 ;  /* 0x000000030300780c */ /* 0x000fd60000704470 */
[C---:B------:R-:W-:Y:S02]  /*3a70*/  @!P1 IADD3 R33, PT, PT, R34.reuse, R33, RZ ;  /* 0x0000002122219210 */ /* 0x040fe40007ffe0ff */
[----:B------:R-:W0:Y:S01]  /*3a80*/  @!P0 LDC.64 R30, c[0x0][0x388] ;  /* 0x0000e200ff1e8b82 */ /* 0x000e220000000a00 */
[----:B------:R-:W-:Y:S02]  /*3a90*/  @!P0 IMAD.IADD R49, R34, 0x1, R35 ;  /* 0x0000000122318824 */ /* 0x000fe400078e0223 */
[----:B------:R-:W-:-:S05]  /*3aa0*/  @!P1 IMAD.WIDE R32, R33, 0x24, R28 ;  /* 0x0000002421209825 */ /* 0x000fca00078e021c */
        /* <DEDUP_REMOVED lines=19> */
[----:B------:R-:W-:Y:S04]  /*3be0*/  LDS R52, [R47+0x20] ;  /* 0x000020002f347984 */ /* 0x000fe80000000800 */
[----:B------:R-:W0:Y:S04]  /*3bf0*/  LDS R53, [R41+UR8+0x20] ;  /* 0x0000200829357984 */ /* 0x000e280008000800 */
[----:B------:R-:W-:Y:S04]  /*3c00*/  LDS R33, [R47+0x24] ;  /* 0x000024002f217984 */ /* 0x000fe80000000800 */
[----:B------:R-:W0:Y:S01]  /*3c10*/  LDS R48, [R41+UR8+0x24] ;  /* 0x0000240829307984 */ /* 0x000e220008000800 */
[----:B-1----:R-:W-:-:S03]  /*3c20*/  IDP.4A.S8.S8 R30, R57, R56, R30 ;  /* 0x00000038391e7226 */ /* 0x002fc6000000061e */
[----:B------:R-:W-:Y:S01]  /*3c30*/  LDS R31, [R41+UR8+0x28] ;  /* 0x00002808291f7984 */ /* 0x000fe20008000800 */
[----:B--2---:R-:W-:-:S03]  /*3c40*/  IDP.4A.S8.S8 R58, R59, R58, R30 ;  /* 0x0000003a3b3a7226 */ /* 0x004fc6000000061e */
[----:B------:R-:W1:Y:S01]  /*3c50*/  LDS R30, [R47+0x28] ;  /* 0x000028002f1e7984 */ /* 0x000e620000000800 */
[----:B---3--:R-:W-:-:S03]  /*3c60*/  IDP.4A.S8.S8 R32, R32, R49, R58 ;  /* 0x0000003120207226 */ /* 0x008fc6000000063a */
[----:B------:R-:W-:Y:S01]  /*3c70*/  LDS R49, [R47+0x18] ;  /* 0x000018002f317984 */ /* 0x000fe20000000800 */
[----:B----4-:R-:W-:-:S03]  /*3c80*/  IDP.4A.S8.S8 R32, R50, R51, R32 ;  /* 0x0000003332207226 */ /* 0x010fc60000000620 */
[----:B------:R-:W-:Y:S04]  /*3c90*/  LDS R56, [R41+UR8+0x30] ;  /* 0x0000300829387984 */ /* 0x000fe80008000800 */
[----:B------:R-:W-:Y:S01]  /*3ca0*/  LDS R50, [R41+UR8+0x2c] ;  /* 0x00002c0829327984 */ /* 0x000fe20008000800 */
[----:B------:R-:W-:-:S03]  /*3cb0*/  IDP.4A.S8.S8 R32, R54, R55, R32 ;  /* 0x0000003736207226 */ /* 0x000fc60000000620 */
[----:B------:R-:W-:Y:S04]  /*3cc0*/  LDS R57, [R47+0x1c] ;  /* 0x00001c002f397984 */ /* 0x000fe80000000800 */
[----:B------:R-:W2:Y:S01]  /*3cd0*/  LDS R54, [R41+UR8+0x18] ;  /* 0x0000180829367984 */ /* 0x000ea20008000800 */
[----:B0-----:R-:W-:-:S03]  /*3ce0*/  IDP.4A.S8.S8 R52, R52, R53, RZ ;  /* 0x0000003534347226 */ /* 0x001fc600000006ff */
[----:B------:R-:W-:Y:S04]  /*3cf0*/  LDS R55, [R47+0x30] ;  /* 0x000030002f377984 */ /* 0x000fe80000000800 */
[----:B------:R-:W0:Y:S04]  /*3d00*/  LDS R53, [R47+0x2c] ;  /* 0x00002c002f357984 */ /* 0x000e280000000800 */
[----:B------:R-:W3:Y:S01]  /*3d10*/  LDS R58, [R41+UR8+0x1c] ;  /* 0x00001c08293a7984 */ /* 0x000ee20008000800 */
[----:B------:R-:W-:-:S03]  /*3d20*/  IDP.4A.S8.S8 R33, R33, R48, R52 ;  /* 0x0000003021217226 */ /* 0x000fc60000000634 */
[----:B------:R-:W-:Y:S04]  /*3d30*/  LDS R51, [R47+0x34] ;  /* 0x000034002f337984 */ /* 0x000fe80000000800 */
[----:B------:R-:W4:Y:S01]  /*3d40*/  LDS R52, [R41+UR8+0x34] ;  /* 0x0000340829347984 */ /* 0x000f220008000800 */
[----:B-1----:R-:W-:-:S03]  /*3d50*/  IDP.4A.S8.S8 R31, R30, R31, R33 ;  /* 0x0000001f1e1f7226 */ /* 0x002fc60000000621 */
[----:B------:R-:W-:Y:S04]  /*3d60*/  LDS R33, [R47+0x38] ;  /* 0x000038002f217984 */ /* 0x000fe80000000800 */
[----:B------:R-:W1:Y:S04]  /*3d70*/  LDS R30, [R41+UR8+0x38] ;  /* 0x00003808291e7984 */ /* 0x000e680008000800 */
[----:B------:R-:W-:Y:S04]  /*3d80*/  LDS R48, [R41+UR8+0x40] ;  /* 0x0000400829307984 */ /* 0x000fe80008000800 */
[----:B------:R-:W-:Y:S01]  /*3d90*/  LDS.U8 R59, [R46] ;  /* 0x000000002e3b7984 */ /* 0x000fe20000000000 */
[----:B--2---:R-:W-:-:S03]  /*3da0*/  IDP.4A.S8.S8 R32, R49, R54, R32 ;  /* 0x0000003631207226 */ /* 0x004fc60000000620 */
[----:B------:R-:W-:Y:S04]  /*3db0*/  LDS R61, [R41+UR8+0x54] ;  /* 0x00005408293d7984 */ /* 0x000fe80008000800 */
[----:B------:R-:W2:Y:S01]  /*3dc0*/  LDS R49, [R47+0x40] ;  /* 0x000040002f317984 */ /* 0x000ea20000000800 */
[----:B0-----:R-:W-:-:S03]  /*3dd0*/  IDP.4A.S8.S8 R31, R53, R50, R31 ;  /* 0x00000032351f7226 */ /* 0x001fc6000000061f */
[----:B------:R-:W-:Y:S01]  /*3de0*/  LDS R54, [R47+0x44] ;  /* 0x000044002f367984 */ /* 0x000fe20000000800 */
[----:B------:R-:W-:-:S03]  /*3df0*/  IDP.4A.S8.S8 R31, R55, R56, R31 ;  /* 0x00000038371f7226 */ /* 0x000fc6000000061f */
[----:B------:R-:W-:Y:S01]  /*3e00*/  LDS R53, [R41+UR8+0x48] ;  /* 0x0000480829357984 */ /* 0x000fe20008000800 */
[----:B---3--:R-:W-:-:S03]  /*3e10*/  IDP.4A.S8.S8 R50, R57, R58, R32 ;  /* 0x0000003a39327226 */ /* 0x008fc60000000620 */
[----:B------:R-:W-:Y:S04]  /*3e20*/  LDS R57, [R47+0x3c] ;  /* 0x00003c002f397984 */ /* 0x000fe80000000800 */
[----:B------:R-:W0:Y:S01]  /*3e30*/  LDS R56, [R41+UR8+0x3c] ;  /* 0x00003c0829387984 */ /* 0x000e220008000800 */
[----:B----4-:R-:W-:-:S03]  /*3e40*/  IDP.4A.S8.S8 R52, R51, R52, R31 ;  /* 0x0000003433347226 */ /* 0x010fc6000000061f */
[----:B------:R-:W3:Y:S04]  /*3e50*/  LDS.U8 R51, [R46+0x1] ;  /* 0x000001002e337984 */ /* 0x000ee80000000000 */
[----:B------:R-:W4:Y:S04]  /*3e60*/  LDS R31, [R42+UR9] ;  /* 0x000000092a1f7984 */ /* 0x000f280008000800 */
[----:B------:R-:W4:Y:S04]  /*3e70*/  LDS R55, [R41+UR8+0x44] ;  /* 0x0000440829377984 */ /* 0x000f280008000800 */
[----:B------:R-:W4:Y:S01]  /*3e80*/  LDS R32, [R42+UR9+0x4] ;  /* 0x000004092a207984 */ /* 0x000f220008000800 */
[----:B-1----:R-:W-:-:S03]  /*3e90*/  IDP.4A.S8.S8 R30, R33, R30, R52 ;  /* 0x0000001e211e7226 */ /* 0x002fc60000000634 */
[----:B------:R-:W1:Y:S01]  /*3ea0*/  LDS R52, [R47+0x48] ;  /* 0x000048002f347984 */ /* 0x000e620000000800 */
[----:B--2---:R-:W-:-:S03]  /*3eb0*/  IDP.4A.S8.S8 R33, R49, R48, RZ ;  /* 0x0000003031217226 */ /* 0x004fc600000006ff */
[----:B------:R-:W-:Y:S04]  /*3ec0*/  LDS R58, [R47+0x54] ;  /* 0x000054002f3a7984 */ /* 0x000fe80000000800 */
[----:B------:R-:W-:Y:S04]  /*3ed0*/  LDS R48, [R47+0x4c] ;  /* 0x00004c002f307984 */ /* 0x000fe80000000800 */
[----:B------:R-:W2:Y:S01]  /*3ee0*/  LDS R49, [R41+UR8+0x4c] ;  /* 0x00004c0829317984 */ /* 0x000ea20008000800 */
[----:B------:R-:W-:-:S03]  /*3ef0*/  IMAD R59, R50, R59, RZ ;  /* 0x0000003b323b7224 */ /* 0x000fc600078e02ff */
[----:B------:R-:W-:Y:S01]  /*3f00*/  LDS R50, [R41+UR8+0x50] ;  /* 0x0000500829327984 */ /* 0x000fe20008000800 */
[----:B0-----:R-:W-:Y:S01]  /*3f10*/  IDP.4A.S8.S8 R30, R57, R56, R30 ;  /* 0x00000038391e7226 */ /* 0x001fe2000000061e */
[----:B------:R-:W-:Y:S02]  /*3f20*/  I2FP.F32.S32 R59, R59 ;  /* 0x0000003b003b7245 */ /* 0x000fe40000201400 */
[----:B------:R-:W-:Y:S01]  /*3f30*/  LDS R56, [R47+0x60] ;  /* 0x000060002f387984 */ /* 0x000fe20000000800 */
[----:B---3--:R-:W-:-:S03]  /*3f40*/  IMAD R51, R30, R51, RZ ;  /* 0x000000331e337224 */ /* 0x008fc600078e02ff */
[----:B------:R-:W-:Y:S01]  /*3f50*/  LDS R57, [R41+UR8+0x68] ;  /* 0x0000680829397984 */ /* 0x000fe20008000800 */
[----:B----4-:R-:W-:Y:S01]  /*3f60*/  HADD2.F32 R30, -RZ, R31.H0_H0 ;  /* 0x2000001fff1e7230 */ /* 0x010fe20000004100 */
[----:B------:R-:W-:Y:S01]  /*3f70*/  I2FP.F32.S32 R51, R51 ;  /* 0x0000003300337245 */ /* 0x000fe20000201400 */
[----:B------:R-:W-:-:S03]  /*3f80*/  IDP.4A.S8.S8 R54, R54, R55, R33 ;  /* 0x0000003736367226 */ /* 0x000fc60000000621 */
[----:B------:R-:W-:Y:S01]  /*3f90*/  FFMA.FTZ R30, R30, R59, RZ ;  /* 0x0000003b1e1e7223 */ /* 0x000fe200000100ff */
[----:B------:R-:W-:Y:S01]  /*3fa0*/  LDS R55, [R47+0x50] ;  /* 0x000050002f377984 */ /* 0x000fe20000000800 */
[----:B------:R-:W-:-:S03]  /*3fb0*/  HADD2.F32 R33, -RZ, R32.H0_H0 ;  /* 0x20000020ff217230 */ /* 0x000fc60000004100 */
[----:B------:R-:W0:Y:S01]  /*3fc0*/  LDS R59, [R41+UR8+0x60] ;  /* 0x00006008293b7984 */ /* 0x000e220008000800 */
[----:B-1----:R-:W-:Y:S02]  /*3fd0*/  IDP.4A.S8.S8 R53, R52, R53, R54 ;  /* 0x0000003534357226 */ /* 0x002fe40000000636 */
[----:B------:R-:W-:Y:S01]  /*3fe0*/  FFMA.FTZ R33, R33, R51, R30 ;  /* 0x0000003321217223 */ /* 0x000fe2000001001e */
[----:B------:R-:W-:Y:S04]  /*3ff0*/  LDS R52, [R41+UR8+0x64] ;  /* 0x0000640829347984 */ /* 0x000fe80008000800 */
[----:B------:R-:W1:Y:S04]  /*4000*/  LDS R51, [R47+0x64] ;  /* 0x000064002f337984 */ /* 0x000e680000000800 */
[----:B------:R-:W3:Y:S01]  /*4010*/  LDS R54, [R47+0x68] ;  /* 0x000068002f367984 */ /* 0x000ee20000000800 */
[----:B--2---:R-:W-:-:S03]  /*4020*/  IDP.4A.S8.S8 R48, R48, R49, R53 ;  /* 0x0000003130307226 */ /* 0x004fc60000000635 */
[----:B------:R-:W-:Y:S04]  /*4030*/  LDS R30, [R47+0x6c] ;  /* 0x00006c002f1e7984 */ /* 0x000fe80000000800 */
[----:B------:R-:W2:Y:S04]  /*4040*/  LDS R53, [R41+UR8+0x6c] ;  /* 0x00006c0829357984 */ /* 0x000ea80008000800 */
[----:B------:R-:W4:Y:S01]  /*4050*/  LDS.U8 R49, [R46+0x8] ;  /* 0x000008002e317984 */ /* 0x000f220000000000 */
[----:B0-----:R-:W-:Y:S02]  /*4060*/  IDP.4A.S8.S8 R56, R56, R59, RZ ;  /* 0x0000003b38387226 */ /* 0x001fe400000006ff */
[----:B------:R-:W-:-:S02]  /*4070*/  IDP.4A.S8.S8 R48, R55, R50, R48 ;  /* 0x0000003237307226 */ /* 0x000fc40000000630 */
[----:B------:R-:W-:Y:S01]  /*4080*/  LDS R50, [R47+0x70] ;  /* 0x000070002f327984 */ /* 0x000fe20000000800 */
[----:B-1----:R-:W-:-:S03]  /*4090*/  IDP.4A.S8.S8 R56, R51, R52, R56 ;  /* 0x0000003433387226 */ /* 0x002fc60000000638 */
[----:B------:R-:W-:Y:S04]  /*40a0*/  LDS R55, [R41+UR8+0x74] ;  /* 0x0000740829377984 */ /* 0x000fe80008000800 */
[----:B------:R-:W0:Y:S01]  /*40b0*/  LDS.U8 R52, [R46+0x9] ;  /* 0x000009002e347984 */ /* 0x000e220000000000 */
[----:B------:R-:W-:-:S03]  /*40c0*/  IDP.4A.S8.S8 R48, R58, R61, R48 ;  /* 0x0000003d3a307226 */ /* 0x000fc60000000630 */
[----:B------:R-:W1:Y:S01]  /*40d0*/  LDS R51, [R41+UR8+0x70] ;  /* 0x0000700829337984 */ /* 0x000e620008000800 */
[----:B---3--:R-:W-:-:S03]  /*40e0*/  IDP.4A.S8.S8 R56, R54, R57, R56 ;  /* 0x0000003936387226 */ /* 0x008fc60000000638 */
[----:B------:R-:W-:Y:S04]  /*40f0*/  LDS R57, [R47+0x58] ;  /* 0x000058002f397984 */ /* 0x000fe80000000800 */
[----:B------:R-:W3:Y:S04]  /*4100*/  LDS R58, [R41+UR8+0x58] ;  /* 0x00005808293a7984 */ /* 0x000ee80008000800 */
[----:B------:R-:W3:Y:S01]  /*4110*/  LDS R54, [R47+0x74] ;  /* 0x000074002f367984 */ /* 0x000ee20000000800 */
[----:B--2---:R-:W-:-:S03]  /*4120*/  IDP.4A.S8.S8 R59, R30, R53, R56 ;  /* 0x000000351e3b7226 */ /* 0x004fc60000000638 */
[----:B------:R-:W-:Y:S04]  /*4130*/  LDS R56, [R47+0x78] ;  /* 0x000078002f387984 */ /* 0x000fe80000000800 */
[----:B------:R-:W2:Y:S01]  /*4140*/  LDS R53, [R41+UR8+0x78] ;  /* 0x0000780829357984 */ /* 0x000ea20008000800 */
[----:B------:R-:W-:Y:S01]  /*4150*/  HADD2.F32 R30, -RZ, R31.H1_H1 ;  /* 0x3000001fff1e7230 */ /* 0x000fe20000004100 */
[----:B----4-:R-:W-:Y:S01]  /*4160*/  I2FP.F32.U32 R49, R49 ;  /* 0x0000003100317245 */ /* 0x010fe20000201000 */
[----:B------:R-:W-:Y:S02]  /*4170*/  HADD2.F32 R31, -RZ, R32.H1_H1 ;  /* 0x30000020ff1f7230 */ /* 0x000fe40000004100 */
[----:B------:R-:W-:Y:S02]  /*4180*/  LDS R32, [R42+UR9+0x8] ;  /* 0x000008092a207984 */ /* 0x000fe40008000800 */
[----:B------:R-:W-:-:S02]  /*4190*/  FFMA.FTZ R30, R30, R49, RZ ;  /* 0x000000311e1e7223 */ /* 0x000fc400000100ff */
[----:B------:R-:W-:Y:S01]  /*41a0*/  LDS R49, [R42+UR9+0xc] ;  /* 0x00000c092a317984 */ /* 0x000fe20008000800 */
[----:B0-----:R-:W-:Y:S01]  /*41b0*/  I2FP.F32.U32 R52, R52 ;  /* 0x0000003400347245 */ /* 0x001fe20000201000 */
[----:B-1----:R-:W-:-:S04]  /*41c0*/  IDP.4A.S8.S8 R50, R50, R51, R59 ;  /* 0x0000003332327226 */ /* 0x002fc8000000063b */
[----:B------:R-:W-:Y:S01]  /*41d0*/  FFMA.FTZ R31, R31, R52, R30 ;  /* 0x000000341f1f7223 */ /* 0x000fe2000001001e */
[----:B------:R-:W-:Y:S04]  /*41e0*/  LDS R51, [R47+0x7c] ;  /* 0x00007c002f337984 */ /* 0x000fe80000000800 */
[----:B------:R-:W0:Y:S01]  /*41f0*/  LDS R30, [R41+UR8+0x7c] ;  /* 0x00007c08291e7984 */ /* 0x000e220008000800 */
[----:B---3--:R-:W-:-:S03]  /*4200*/  IDP.4A.S8.S8 R57, R57, R58, R48 ;  /* 0x0000003a39397226 */ /* 0x008fc60000000630 */
[----:B------:R-:W-:Y:S01]  /*4210*/  LDS R58, [R47+0x5c] ;  /* 0x00005c002f3a7984 */ /* 0x000fe20000000800 */
[----:B------:R-:W-:-:S03]  /*4220*/  IDP.4A.S8.S8 R50, R54, R55, R50 ;  /* 0x0000003736327226 */ /* 0x000fc60000000632 */
[----:B------:R-:W1:Y:S04]  /*4230*/  LDS R55, [R41+UR8+0x5c] ;  /* 0x00005c0829377984 */ /* 0x000e680008000800 */
[----:B------:R-:W3:Y:S01]  /*4240*/  LDS.U8 R52, [R46+0xa] ;  /* 0x00000a002e347984 */ /* 0x000ee20000000000 */
[----:B--2---:R-:W-:-:S03]  /*4250*/  IDP.4A.S8.S8 R56, R56, R53, R50 ;  /* 0x0000003538387226 */ /* 0x004fc60000000632 */
[----:B------:R-:W2:Y:S04]  /*4260*/  LDS.U8 R54, [R46+0x2] ;  /* 0x000002002e367984 */ /* 0x000ea80000000000 */
[----:B------:R-:W4:Y:S04]  /*4270*/  LDS.U8 R53, [R46+0x3] ;  /* 0x000003002e357984 */ /* 0x000f280000000000 */
[----:B------:R-:W4:Y:S04]  /*4280*/  LDS R50, [R45] ;  /* 0x000000002d327984 */ /* 0x000f280000000800 */
[----:B------:R-:W4:Y:S01]  /*4290*/  LDS.U8 R48, [R46+0xb] ;  /* 0x00000b002e307984 */ /* 0x000f220000000000 */
[----:B------:R-:W-:Y:S01]  /*42a0*/  USHF.L.U32 UR4, UR15, 0x8, URZ ;  /* 0x000000080f047899 */ /* 0x000fe200080006ff */
[----:B0-----:R-:W-:-:S02]  /*42b0*/  IDP.4A.S8.S8 R56, R51, R30, R56 ;  /* 0x0000001e33387226 */ /* 0x001fc40000000638 */
[----:B------:R-:W-:Y:S02]  /*42c0*/  HADD2.F32 R30, -RZ, R32.H1_H1 ;  /* 0x30000020ff1e7230 */ /* 0x000fe40000004100 */
[----:B-1----:R-:W-:Y:S01]  /*42d0*/  IDP.4A.S8.S8 R55, R58, R55, R57 ;  /* 0x000000373a377226 */ /* 0x002fe20000000639 */
[----:B---3--:R-:W-:-:S03]  /*42e0*/  I2FP.F32.U32 R51, R52 ;  /* 0x0000003400337245 */ /* 0x008fc60000201000 */
[----:B--2---:R-:W-:Y:S02]  /*42f0*/  IMAD R54, R55, R54, RZ ;  /* 0x0000003637367224 */ /* 0x004fe400078e02ff */
[----:B------:R-:W-:Y:S01]  /*4300*/  FFMA.FTZ R51, R30, R51, RZ ;  /* 0x000000331e337223 */ /* 0x000fe200000100ff */
[----:B------:R-:W-:Y:S02]  /*4310*/  HADD2.F32 R30, -RZ, R32.H0_H0 ;  /* 0x20000020ff1e7230 */ /* 0x000fe40000004100 */
[----:B----4-:R-:W-:Y:S02]  /*4320*/  IMAD R53, R56, R53, RZ ;  /* 0x0000003538357224 */ /* 0x010fe400078e02ff */
[--C-:B------:R-:W-:Y:S02]  /*4330*/  HADD2.F32 R32, -RZ, R49.reuse.H0_H0 ;  /* 0x20000031ff207230 */ /* 0x100fe40000004100 */
[----:B------:R-:W-:Y:S01]  /*4340*/  HADD2.F32 R56, -RZ, R49.H1_H1 ;  /* 0x30000031ff387230 */ /* 0x000fe20000004100 */
[----:B------:R-:W-:Y:S01]  /*4350*/  I2FP.F32.S32 R49, R54 ;  /* 0x0000003600317245 */ /* 0x000fe20000201400 */
[----:B------:R-:W-:-:S02]  /*4360*/  HADD2.F32 R52, -RZ, R50.H0_H0 ;  /* 0x20000032ff347230 */ /* 0x000fc40000004100 */
[----:B------:R-:W-:Y:S01]  /*4370*/  HADD2.F32 R50, -RZ, R50.H1_H1 ;  /* 0x30000032ff327230 */ /* 0x000fe20000004100 */
[----:B------:R-:W-:Y:S01]  /*4380*/  I2FP.F32.U32 R54, R48 ;  /* 0x0000003000367245 */ /* 0x000fe20000201000 */
[----:B------:R-:W-:Y:S01]  /*4390*/  UIADD3 UR4, UPT, UPT, UR4, 0x80, URZ ;  /* 0x0000008004047890 */ /* 0x000fe2000fffe0ff */
[----:B------:R-:W-:Y:S01]  /*43a0*/  I2FP.F32.S32 R53, R53 ;  /* 0x0000003500357245 */ /* 0x000fe20000201400 */
[----:B------:R-:W-:Y:S01]  /*43b0*/  FFMA.FTZ R49, R30, R49, RZ ;  /* 0x000000311e317223 */ /* 0x000fe200000100ff */
[----:B------:R-:W-:Y:S01]  /*43c0*/  FMUL.FTZ R48, R31, R50 ;  /* 0x000000321f307220 */ /* 0x000fe20000410000 */
[----:B------:R-:W-:Y:S01]  /*43d0*/  FFMA.FTZ R51, R56, R54, R51 ;  /* 0x0000003638337223 */ /* 0x000fe20000010033 */
[----:B------:R-:W-:Y:S01]  /*43e0*/  UISETP.GE.AND UP0, UPT, UR4, UR18, UPT ;  /* 0x000000120400728c */ /* 0x000fe2000bf06270 */
[----:B------:R-:W-:Y:S01]  /*43f0*/  FFMA.FTZ R49, R32, R53, R49 ;  /* 0x0000003520317223 */ /* 0x000fe20000010031 */
[----:B------:R-:W-:Y:S01]  /*4400*/  FFMA.FTZ R33, R33, R52, -R48 ;  /* 0x0000003421217223 */ /* 0x000fe20000010830 */
[----:B------:R-:W-:-:S03]  /*4410*/  FMUL.FTZ R51, R50, R51 ;  /* 0x0000003332337220 */ /* 0x000fc60000410000 */
[----:B------:R-:W-:Y:S01]  /*4420*/  FADD.FTZ R2, R2, R33 ;  /* 0x0000002102027221 */ /* 0x000fe20000010000 */
[----:B------:R-:W-:-:S04]  /*4430*/  FFMA.FTZ R49, R52, R49, -R51 ;  /* 0x0000003134317223 */ /* 0x000fc80000010833 */
[----:B------:R-:W-:Y:S01]  /*4440*/  FADD.FTZ R2, R2, R49 ;  /* 0x0000003102027221 */ /* 0x000fe20000010000 */
[----:B------:R-:W-:Y:S06]  /*4450*/  BAR.SYNC.DEFER_BLOCKING 0x0 ;  /* 0x0000000000007b1d */ /* 0x000fec0000010000 */
[----:B------:R-:W-:Y:S05]  /*4460*/  BRA.U UP0, `(.L_x_282) ;  /* 0x0000000900947547 */ /* 0x000fea000b800000 */
[----:B------:R-:W-:Y:S02]  /*4470*/  IADD3 R30, PT, PT, R35, 0x4, RZ ;  /* 0x00000004231e7810 */ /* 0x000fe40007ffe0ff */
[----:B------:R-:W-:Y:S02]  /*4480*/  IADD3 R33, PT, PT, R3, 0x20, RZ ;  /* 0x0000002003217810 */ /* 0x000fe40007ffe0ff */
        /* <DEDUP_REMOVED lines=10> */
[----:B------:R-:W-:-:S03]  /*4530*/  @!P0 IMAD.WIDE R32, R33, 0x24, R28 ;  /* 0x0000002421208825 */ /* 0x000fc600078e021c */
[----:B------:R-:W-:-:S03]  /*4540*/  @!P1 IADD3 R31, PT, PT, R31, R35, RZ ;  /* 0x000000231f1f9210 */ /* 0x000fc60007ffe0ff */
[----:B------:R-:W2:Y:S04]  /*4550*/  @!P0 LDG.E.CONSTANT R32, desc[UR16][R32.64+0x4] ;  /* 0x0000041020208981 */ /* 0x000ea8000c1e9900 */
        /* <DEDUP_REMOVED lines=21> */
[----:B------:R-:W1:Y:S01]  /*46b0*/  LDS R32, [R41+UR8+0x28] ;  /* 0x0000280829207984 */ /* 0x000e620008000800 */
[----:B--2---:R-:W-:-:S03]  /*46c0*/  IDP.4A.S8.S8 R54, R54, R55, R35 ;  /* 0x0000003736367226 */ /* 0x004fc60000000623 */
        /* <DEDUP_REMOVED lines=9> */
[----:B------:R-:W-:Y:S04]  /*4760*/  LDS R54, [R47+0xb0] ;  /* 0x0000b0002f367984 */ /* 0x000fe80000000800 */
[----:B------:R-:W5:Y:S01]  /*4770*/  LDS R55, [R41+UR8+0x30] ;  /* 0x0000300829377984 */ /* 0x000f620008000800 */
[----:B0-----:R-:W-:-:S03]  /*4780*/  IDP.4A.S8.S8 R33, R30, R33, R56 ;  /* 0x000000211e217226 */ /* 0x001fc60000000638 */
        /* <DEDUP_REMOVED lines=14> */
[----:B-----5:R-:W-:-:S03]  /*4870*/  IDP.4A.S8.S8 R54, R54, R55, R56 ;  /* 0x0000003736367226 */ /* 0x020fc60000000638 */
        /* <DEDUP_REMOVED lines=11> */
[----:B---3--:R-:W-:-:S03]  /*4930*/  IDP.4A.S8.S8 R53, R33, R34, RZ ;  /* 0x0000002221357226 */ /* 0x008fc600000006ff */
        /* <DEDUP_REMOVED lines=15> */
[----:B------:R-:W2:Y:S04]  /*4a30*/  LDS.U8 R49, [R46+0x4] ;  /* 0x000004002e317984 */ /* 0x000ea80000000000 */
[----:B------:R-:W2:Y:S01]  /*4a40*/  LDS.U8 R32, [R46+0x5] ;  /* 0x000005002e207984 */ /* 0x000ea20000000000 */
[----:B---3--:R-:W-:-:S03]  /*4a50*/  IDP.4A.S8.S8 R33, R33, R34, RZ ;  /* 0x0000002221217226 */ /* 0x008fc600000006ff */
[----:B------:R-:W3:Y:S01]  /*4a60*/  LDS R31, [R42+UR9] ;  /* 0x000000092a1f7984 */ /* 0x000ee20008000800 */
[----:B----4-:R-:W-:-:S03]  /*4a70*/  IDP.4A.S8.S8 R54, R54, R55, R33 ;  /* 0x0000003736367226 */ /* 0x010fc60000000621 */
[----:B------:R-:W-:Y:S04]  /*4a80*/  LDS R34, [R47+0xf0] ;  /* 0x0000f0002f227984 */ /* 0x000fe80000000800 */
[----:B------:R-:W4:Y:S01]  /*4a90*/  LDS R33, [R42+UR9+0x4] ;  /* 0x000004092a217984 */ /* 0x000f220008000800 */
[----:B-----5:R-:W-:-:S03]  /*4aa0*/  IDP.4A.S8.S8 R52, R51, R52, R54 ;  /* 0x0000003433347226 */ /* 0x020fc60000000636 */
[----:B------:R-:W-:Y:S04]  /*4ab0*/  LDS R55, [R47+0xf4] ;  /* 0x0000f4002f377984 */ /* 0x000fe80000000800 */
[----:B------:R-:W5:Y:S01]  /*4ac0*/  LDS R51, [R41+UR8+0x70] ;  /* 0x0000700829337984 */ /* 0x000f620008000800 */
[----:B0-----:R-:W-:-:S03]  /*4ad0*/  IDP.4A.S8.S8 R50, R53, R50, R48 ;  /* 0x0000003235327226 */ /* 0x001fc60000000630 */
[----:B------:R-:W-:Y:S04]  /*4ae0*/  LDS R54, [R41+UR8+0x5c] ;  /* 0x00005c0829367984 */ /* 0x000fe80008000800 */
[----:B------:R-:W-:Y:S01]  /*4af0*/  LDS R53, [R47+0xd8] ;  /* 0x0000d8002f357984 */ /* 0x000fe20000000800 */
[----:B-1----:R-:W-:-:S03]  /*4b00*/  IDP.4A.S8.S8 R58, R57, R56, R52 ;  /* 0x00000038393a7226 */ /* 0x002fc60000000634 */
[----:B------:R-:W0:Y:S01]  /*4b10*/  LDS R48, [R41+UR8+0x58] ;  /* 0x0000580829307984 */ /* 0x000e220008000800 */
[----:B--2---:R-:W-:-:S03]  /*4b20*/  IMAD R30, R30, R49, RZ ;  /* 0x000000311e1e7224 */ /* 0x004fc600078e02ff */
[----:B------:R-:W1:Y:S01]  /*4b30*/  LDS R57, [R47+0xdc] ;  /* 0x0000dc002f397984 */ /* 0x000e620000000800 */
[----:B------:R-:W-:-:S03]  /*4b40*/  IMAD R32, R35, R32, RZ ;  /* 0x0000002023207224 */ /* 0x000fc600078e02ff */
[----:B------:R-:W2:Y:S01]  /*4b50*/  LDS R52, [R41+UR8+0x74] ;  /* 0x0000740829347984 */ /* 0x000ea20008000800 */
[----:B------:R-:W-:Y:S01]  /*4b60*/  I2FP.F32.S32 R35, R30 ;  /* 0x0000001e00237245 */ /* 0x000fe20000201400 */
[----:B---3--:R-:W-:Y:S02]  /*4b70*/  HADD2.F32 R30, -RZ, R31.H0_H0 ;  /* 0x2000001fff1e7230 */ /* 0x008fe40000004100 */
[----:B------:R-:W-:Y:S01]  /*4b80*/  LDS R49, [R47+0xf8] ;  /* 0x0000f8002f317984 */ /* 0x000fe20000000800 */
[----:B------:R-:W-:-:S03]  /*4b90*/  I2FP.F32.S32 R32, R32 ;  /* 0x0000002000207245 */ /* 0x000fc60000201400 */
[----:B------:R-:W3:Y:S01]  /*4ba0*/  LDS R56, [R41+UR8+0x78] ;  /* 0x0000780829387984 */ /* 0x000ee20008000800 */
[----:B------:R-:W-:Y:S01]  /*4bb0*/  FFMA.FTZ R30, R30, R35, RZ ;  /* 0x000000231e1e7223 */ /* 0x000fe200000100ff */
[--C-:B----4-:R-:W-:Y:S02]  /*4bc0*/  HADD2.F32 R35, -RZ, R33.reuse.H0_H0 ;  /* 0x20000021ff237230 */ /* 0x110fe40000004100 */
[----:B------:R-:W-:-:S03]  /*4bd0*/  HADD2.F32 R33, -RZ, R33.H1_H1 ;  /* 0x30000021ff217230 */ /* 0x000fc60000004100 */
[----:B------:R-:W-:Y:S02]  /*4be0*/  FFMA.FTZ R32, R35, R32, R30 ;  /* 0x0000002023207223 */ /* 0x000fe4000001001e */
[----:B------:R-:W-:Y:S01]  /*4bf0*/  LDS R30, [R47+0xfc] ;  /* 0x0000fc002f1e7984 */ /* 0x000fe20000000800 */
[----:B-----5:R-:W-:-:S03]  /*4c00*/  IDP.4A.S8.S8 R51, R34, R51, R58 ;  /* 0x0000003322337226 */ /* 0x020fc6000000063a */
[----:B------:R-:W4:Y:S04]  /*4c10*/  LDS R35, [R41+UR8+0x7c] ;  /* 0x00007c0829237984 */ /* 0x000f280008000800 */
[----:B------:R-:W5:Y:S01]  /*4c20*/  LDS.U8 R34, [R46+0xc] ;  /* 0x00000c002e227984 */ /* 0x000f620000000000 */
[----:B0-----:R-:W-:-:S03]  /*4c30*/  IDP.4A.S8.S8 R48, R53, R48, R50 ;  /* 0x0000003035307226 */ /* 0x001fc60000000632 */
[----:B------:R-:W0:Y:S01]  /*4c40*/  LDS.U8 R50, [R46+0x6] ;  /* 0x000006002e327984 */ /* 0x000e220000000000 */
[----:B-1----:R-:W-:-:S03]  /*4c50*/  IDP.4A.S8.S8 R57, R57, R54, R48 ;  /* 0x0000003639397226 */ /* 0x002fc60000000630 */
[----:B------:R-:W1:Y:S01]  /*4c60*/  LDS.U8 R48, [R46+0xe] ;  /* 0x00000e002e307984 */ /* 0x000e620000000000 */
[----:B--2---:R-:W-:-:S03]  /*4c70*/  IDP.4A.S8.S8 R52, R55, R52, R51 ;  /* 0x0000003437347226 */ /* 0x004fc60000000633 */
[----:B------:R-:W2:Y:S04]  /*4c80*/  LDS R51, [R42+UR9+0x8] ;  /* 0x000008092a337984 */ /* 0x000ea80008000800 */
[----:B------:R-:W2:Y:S01]  /*4c90*/  LDS.U8 R55, [R46+0xd] ;  /* 0x00000d002e377984 */ /* 0x000ea20000000000 */
[----:B---3--:R-:W-:-:S03]  /*4ca0*/  IDP.4A.S8.S8 R56, R49, R56, R52 ;  /* 0x0000003831387226 */ /* 0x008fc60000000634 */
[----:B------:R-:W3:Y:S04]  /*4cb0*/  LDS R53, [R42+UR9+0xc] ;  /* 0x00000c092a357984 */ /* 0x000ee80008000800 */
[----:B------:R-:W3:Y:S04]  /*4cc0*/  LDS.U8 R54, [R46+0xf] ;  /* 0x00000f002e367984 */ /* 0x000ee80000000000 */
[----:B------:R-:W3:Y:S04]  /*4cd0*/  LDS.U8 R49, [R46+0x7] ;  /* 0x000007002e317984 */ /* 0x000ee80000000000 */
[----:B------:R-:W3:Y:S01]  /*4ce0*/  LDS R52, [R45] ;  /* 0x000000002d347984 */ /* 0x000ee20000000800 */
[----:B----4-:R-:W-:-:S02]  /*4cf0*/  IDP.4A.S8.S8 R56, R30, R35, R56 ;  /* 0x000000231e387226 */ /* 0x010fc40000000638 */
[----:B------:R-:W-:Y:S01]  /*4d00*/  HADD2.F32 R30, -RZ, R31.H1_H1 ;  /* 0x3000001fff1e7230 */ /* 0x000fe20000004100 */
[----:B-----5:R-:W-:-:S05]  /*4d10*/  I2FP.F32.U32 R31, R34 ;  /* 0x00000022001f7245 */ /* 0x020fca0000201000 */
[----:B------:R-:W-:Y:S01]  /*4d20*/  FFMA.FTZ R34, R30, R31, RZ ;  /* 0x0000001f1e227223 */ /* 0x000fe200000100ff */
[----:B0-----:R-:W-:Y:S01]  /*4d30*/  IMAD R50, R57, R50, RZ ;  /* 0x0000003239327224 */ /* 0x001fe200078e02ff */
[----:B-1----:R-:W-:-:S04]  /*4d40*/  I2FP.F32.U32 R48, R48 ;  /* 0x0000003000307245 */ /* 0x002fc80000201000 */
[----:B------:R-:W-:Y:S01]  /*4d50*/  I2FP.F32.S32 R35, R50 ;  /* 0x0000003200237245 */ /* 0x000fe20000201400 */
[--C-:B--2---:R-:W-:Y:S02]  /*4d60*/  HADD2.F32 R31, -RZ, R51.reuse.H1_H1 ;  /* 0x30000033ff1f7230 */ /* 0x104fe40000004100 */
[----:B------:R-:W-:Y:S01]  /*4d70*/  HADD2.F32 R30, -RZ, R51.H0_H0 ;  /* 0x20000033ff1e7230 */ /* 0x000fe20000004100 */
[----:B------:R-:W-:Y:S02]  /*4d80*/  I2FP.F32.U32 R55, R55 ;  /* 0x0000003700377245 */ /* 0x000fe40000201000 */
[----:B------:R-:W-:Y:S02]  /*4d90*/  FFMA.FTZ R31, R31, R48, RZ ;  /* 0x000000301f1f7223 */ /* 0x000fe400000100ff */
[----:B------:R-:W-:Y:S01]  /*4da0*/  FFMA.FTZ R35, R30, R35, RZ ;  /* 0x000000231e237223 */ /* 0x000fe200000100ff */
[--C-:B---3--:R-:W-:Y:S02]  /*4db0*/  HADD2.F32 R48, -RZ, R53.reuse.H1_H1 ;  /* 0x30000035ff307230 */ /* 0x108fe40000004100 */
[----:B------:R-:W-:Y:S01]  /*4dc0*/  FFMA.FTZ R33, R33, R55, R34 ;  /* 0x0000003721217223 */ /* 0x000fe20000010022 */
[----:B------:R-:W-:Y:S01]  /*4dd0*/  HADD2.F32 R34, -RZ, R53.H0_H0 ;  /* 0x20000035ff227230 */ /* 0x000fe20000004100 */
[----:B------:R-:W-:Y:S01]  /*4de0*/  I2FP.F32.U32 R54, R54 ;  /* 0x0000003600367245 */ /* 0x000fe20000201000 */
[----:B------:R-:W-:-:S04]  /*4df0*/  IMAD R49, R56, R49, RZ ;  /* 0x0000003138317224 */ /* 0x000fc800078e02ff */
[----:B------:R-:W-:Y:S01]  /*4e00*/  FFMA.FTZ R51, R48, R54, R31 ;  /* 0x0000003630337223 */ /* 0x000fe2000001001f */
[--C-:B------:R-:W-:Y:S01]  /*4e10*/  HADD2.F32 R30, -RZ, R52.reuse.H1_H1 ;  /* 0x30000034ff1e7230 */ /* 0x100fe20000004100 */
[----:B------:R-:W-:Y:S01]  /*4e20*/  I2FP.F32.S32 R49, R49 ;  /* 0x0000003100317245 */ /* 0x000fe20000201400 */
[----:B------:R-:W-:-:S03]  /*4e30*/  HADD2.F32 R31, -RZ, R52.H0_H0 ;  /* 0x20000034ff1f7230 */ /* 0x000fc60000004100 */
[----:B------:R-:W-:Y:S01]  /*4e40*/  FMUL.FTZ R33, R33, R30 ;  /* 0x0000001e21217220 */ /* 0x000fe20000410000 */
[----:B------:R-:W-:Y:S01]  /*4e50*/  FFMA.FTZ R34, R34, R49, R35 ;  /* 0x0000003122227223 */ /* 0x000fe20000010023 */
[----:B------:R-:W-:Y:S02]  /*4e60*/  FMUL.FTZ R30, R30, R51 ;  /* 0x000000331e1e7220 */ /* 0x000fe40000410000 */
[----:B------:R-:W-:Y:S02]  /*4e70*/  FFMA.FTZ R33, R32, R31, -R33 ;  /* 0x0000001f20217223 */ /* 0x000fe40000010821 */
[----:B------:R-:W-:Y:S02]  /*4e80*/  FFMA.FTZ R31, R31, R34, -R30 ;  /* 0x000000221f1f7223 */ /* 0x000fe4000001081e */
[----:B------:R-:W-:-:S04]  /*4e90*/  FADD.FTZ R2, R2, R33 ;  /* 0x0000002102027221 */ /* 0x000fc80000010000 */
[----:B------:R-:W-:Y:S01]  /*4ea0*/  FADD.FTZ R2, R2, R31 ;  /* 0x0000001f02027221 */ /* 0x000fe20000010000 */
[----:B------:R-:W-:Y:S06]  /*4eb0*/  BAR.SYNC.DEFER_BLOCKING 0x0 ;  /* 0x0000000000007b1d */ /* 0x000fec0000010000 */
.L_x_282:
[----:B------:R-:W-:-:S04]  /*4ec0*/  UIADD3 UR15, UPT, UPT, UR15, 0x1, URZ ;  /* 0x000000010f0f7890 */ /* 0x000fc8000fffe0ff */
[----:B------:R-:W-:-:S09]  /*4ed0*/  UISETP.NE.AND UP0, UPT, UR15, UR10, UPT ;  /* 0x0000000a0f00728c */ /* 0x000fd2000bf05270 */
[----:B------:R-:W-:Y:S05]  /*4ee0*/  BRA.U UP0, `(.L_x_283) ;  /* 0xffffffdd002c7547 */ /* 0x000fea000b83ffff */
.L_x_280:
[----:B------:R-:W1:Y:S01]  /*4ef0*/  LDCU UR4, c[0x0][0x3c8] ;  /* 0x00007900ff0477ac */ /* 0x000e620008000800 */
[----:B------:R-:W1:Y:S02]  /*4f00*/  LDCU UR5, c[0x0][0x3bc] ;  /* 0x00007780ff0577ac */ /* 0x000e640008000800 */
[----:B-1----:R-:W-:-:S06]  /*4f10*/  UIMAD UR4, UR4, UR5, URZ ;  /* 0x00000005040472a4 */ /* 0x002fcc000f8e02ff */
[----:B-----5:R-:W-:-:S13]  /*4f20*/  ISETP.GE.AND P0, PT, R0, UR4, PT ;  /* 0x0000000400007c0c */ /* 0x020fda000bf06270 */
[----:B------:R-:W-:Y:S05]  /*4f30*/  @P0 EXIT ;  /* 0x000000000000094d */ /* 0x000fea0003800000 */
[----:B------:R-:W1:Y:S01]  /*4f40*/  S2R R3, SR_TID.X ;  /* 0x0000000000037919 */ /* 0x000e620000002100 */
[----:B------:R-:W2:Y:S01]  /*4f50*/  LDCU UR4, c[0x0][0x3c4] ;  /* 0x00007880ff0477ac */ /* 0x000ea20008000800 */
[----:B-1----:R-:W-:-:S04]  /*4f60*/  IADD3 R3, PT, PT, R3, UR6, RZ ;  /* 0x0000000603037c10 */ /* 0x002fc8000fffe0ff */
        /* <DEDUP_REMOVED lines=8> */
.L_x_284:
        /* <DEDUP_REMOVED lines=9> */
.L_x_1195:


//--------------------- .text._Z8moe_q5_KIN3c108BFloat16ELb0EEvPKvS3_PT_PKiS7_S7_iiiiiii --------------------------
	.section	.text._Z8moe_q5_KIN3c108BFloat16ELb0EEvPKvS3_PT_PKiS7_S7_iiiiiii,"ax",@progbits
	.align	128
.text._Z8moe_q5_KIN3c108BFloat16ELb0EEvPKvS3_PT_PKiS7_S7_iiiiiii:
        .type           _Z8moe_q5_KIN3c108BFloat16ELb0EEvPKvS3_PT_PKiS7_S7_iiiiiii,@function
        .size           _Z8moe_q5_KIN3c108BFloat16ELb0EEvPKvS3_PT_PKiS7_S7_iiiiiii,(.L_x_1196 - _Z8moe_q5_KIN3c108BFloat16ELb0EEvPKvS3_PT_PKiS7_S7_iiiiiii)
        .other          _Z8moe_q5_KIN3c108BFloat16ELb0EEvPKvS3_PT_PKiS7_S7_iiiiiii,@"STO_CUDA_ENTRY STV_DEFAULT"
_Z8moe_q5_KIN3c108BFloat16ELb0EEvPKvS3_PT_PKiS7_S7_iiiiiii:
        /* <DEDUP_REMOVED lines=17> */
[----:B------:R0:W5:Y:S01]  /*0110*/  LDG.E.CONSTANT R0, desc[UR14][R6.64] ;  /* 0x0000000e06007981 */ /* 0x000162000c1e9900 */
[----:B------:R-:W1:Y:S01]  /*0120*/  LDC.64 R4, c[0x0][0x3b0] ;  /* 0x0000ec00ff047b82 */ /* 0x000e620000000a00 */
[----:B------:R-:W-:-:S07]  /*0130*/  HFMA2 R22, -RZ, RZ, 0, 0 ;  /* 0x00000000ff167431 */ /* 0x000fce00000001ff */
[----:B------:R-:W2:Y:S08]  /*0140*/  LDC.64 R16, c[0x0][0x380] ;  /* 0x0000e000ff107b82 */ /* 0x000eb00000000a00 */
[----:B------:R-:W3:Y:S01]  /*0150*/  S2UR UR4, SR_CTAID.X ;  /* 0x00000000000479c3 */ /* 0x000ee20000002500 */
[----:B-1----:R-:W-:Y:S01]  /*0160*/  ISETP.GE.AND P0, PT, R5, 0x100, PT ;  /* 0x000001000500780c */ /* 0x002fe20003f06270 */
[----:B------:R-:W-:Y:S01]  /*0170*/  IMAD R4, R9, R4, RZ ;  /* 0x0000000409047224 */ /* 0x000fe200078e02ff */
[----:B------:R-:W-:-:S04]  /*0180*/  SHF.R.S32.HI R8, RZ, 0x1f, R5 ;  /* 0x0000001fff087819 */ /* 0x000fc80000011405 */
[----:B------:R-:W-:Y:S02]  /*0190*/  LEA.HI R8, R8, R5, RZ, 0x8 ;  /* 0x0000000508087211 */ /* 0x000fe400078f40ff */
[----:B--2---:R-:W-:-:S04]  /*01a0*/  IADD3 R16, P1, PT, R4, R16, RZ ;  /* 0x0000001004107210 */ /* 0x004fc80007f3e0ff */
[----:B------:R-:W-:Y:S01]  /*01b0*/  LEA.HI.X.SX32 R17, R4, R17, 0x1, P1 ;  /* 0x0000001104117211 */ /* 0x000fe200008f0eff */
[----:B---3--:R-:W-:Y:S01]  /*01c0*/  USHF.L.U32 UR4, UR4, 0x5, URZ ;  /* 0x0000000504047899 */ /* 0x008fe200080006ff */
[----:B0-----:R-:W-:Y:S11]  /*01d0*/  @!P0 BRA `(.L_x_285) ;  /* 0x0000004400d88947 */ /* 0x001ff60003800000 */
[----:B------:R-:W0:Y:S01]  /*01e0*/  S2R R6, SR_TID.X ;  /* 0x0000000000067919 */ /* 0x000e220000002100 */
[----:B------:R-:W-:Y:S01]  /*01f0*/  SHF.R.S32.HI R8, RZ, 0x8, R8 ;  /* 0x00000008ff087819 */ /* 0x000fe20000011408 */
[----:B------:R-:W1:Y:S01]  /*0200*/  S2UR UR9, SR_CgaCtaId ;  /* 0x00000000000979c3 */ /* 0x000e620000008800 */
[----:B------:R-:W-:Y:S01]  /*0210*/  UMOV UR5, 0x400 ;  /* 0x0000040000057882 */ /* 0x000fe20000000000 */
[----:B------:R-:W2:Y:S02]  /*0220*/  LDCU.64 UR16, c[0x0][0x388] ;  /* 0x00007100ff1077ac */ /* 0x000ea40008000a00 */
[----:B------:R-:W-:Y:S01]  /*0230*/  IMAD R19, R8, UR4, RZ ;  /* 0x0000000408137c24 */ /* 0x000fe2000f8e02ff */
[----:B------:R-:W3:Y:S04]  /*0240*/  LDCU UR11, c[0x0][0x3c0] ;  /* 0x00007800ff0b77ac */ /* 0x000ee80008000800 */
[----:B------:R-:W-:Y:S01]  /*0250*/  SHF.R.S32.HI R3, RZ, 0x1f, R19 ;  /* 0x0000001fff037819 */ /* 0x000fe20000011413 */
[----:B------:R-:W-:-:S04]  /*0260*/  IMAD.WIDE.U32 R18, R19, 0xb0, R16 ;  /* 0x000000b013127825 */ /* 0x000fc800078e0010 */
[----:B------:R-:W-:-:S04]  /*0270*/  IMAD R3, R3, 0xb0, RZ ;  /* 0x000000b003037824 */ /* 0x000fc800078e02ff */
[----:B------:R-:W-:Y:S01]  /*0280*/  IMAD.IADD R19, R19, 0x1, R3 ;  /* 0x0000000113137824 */ /* 0x000fe200078e0203 */
[----:B0-----:R-:W-:Y:S01]  /*0290*/  SHF.R.U32.HI R7, RZ, 0x5, R6 ;  /* 0x00000005ff077819 */ /* 0x001fe20000011606 */
[----:B------:R-:W-:-:S04]  /*02a0*/  IMAD.SHL.U32 R12, R6, 0x4, RZ ;  /* 0x00000004060c7824 */ /* 0x000fc800078e00ff */
[----:B------:R-:W-:Y:S01]  /*02b0*/  IMAD R9, R2, R8, R7 ;  /* 0x0000000802097224 */ /* 0x000fe200078e0207 */
[C---:B------:R-:W-:Y:S02]  /*02c0*/  LOP3.LUT R10, R12.reuse, 0x1c, RZ, 0xc0, !PT ;  /* 0x0000001c0c0a7812 */ /* 0x040fe400078ec0ff */
[----:B------:R-:W-:Y:S02]  /*02d0*/  LOP3.LUT R11, R12, 0x7c, RZ, 0xc0, !PT ;  /* 0x0000007c0c0b7812 */ /* 0x000fe400078ec0ff */
[----:B------:R-:W-:-:S05]  /*02e0*/  LEA R13, R8, R9, 0x3 ;  /* 0x00000009080d7211 */ /* 0x000fca00078e18ff */
[----:B------:R-:W-:-:S03]  /*02f0*/  IMAD.WIDE.U32 R14, R13, 0xb0, R18 ;  /* 0x000000b00d0e7825 */ /* 0x000fc600078e0012 */
[----:B------:R-:W-:-:S04]  /*0300*/  IADD3 R30, P0, PT, R10, R14, RZ ;  /* 0x0000000e0a1e7210 */ /* 0x000fc80007f1e0ff */
[----:B------:R-:W-:-:S05]  /*0310*/  IADD3.X R31, PT, PT, RZ, R15, RZ, P0, !PT ;  /* 0x0000000fff1f7210 */ /* 0x000fca00007fe4ff */
[----:B------:R0:W4:Y:S01]  /*0320*/  LDG.E.CONSTANT R30, desc[UR14][R30.64+0x10] ;  /* 0x0000100e1e1e7981 */ /* 0x000122000c1e9900 */
[----:B------:R-:W-:-:S05]  /*0330*/  IADD3 R20, P0, PT, R11, R14, RZ ;  /* 0x0000000e0b147210 */ /* 0x000fca0007f1e0ff */
[----:B------:R-:W-:Y:S01]  /*0340*/  IMAD.X R21, RZ, RZ, R15, P0 ;  /* 0x000000ffff157224 */ /* 0x000fe200000e060f */
[----:B------:R-:W-:-:S04]  /*0350*/  LEA R15, R8, R13, 0x2 ;  /* 0x0000000d080f7211 */ /* 0x000fc800078e10ff */
[----:B------:R2:W3:Y:S01]  /*0360*/  LDG.E.CONSTANT R3, desc[UR14][R20.64+0x30] ;  /* 0x0000300e14037981 */ /* 0x0004e2000c1e9900 */
[----:B------:R-:W-:-:S03]  /*0370*/  IMAD.WIDE.U32 R14, R15, 0xb0, R18 ;  /* 0x000000b00f0e7825 */ /* 0x000fc600078e0012 */
[----:B------:R-:W-:-:S05]  /*0380*/  IADD3 R24, P0, PT, R10, R14, RZ ;  /* 0x0000000e0a187210 */ /* 0x000fca0007f1e0ff */
[----:B------:R-:W-:-:S05]  /*0390*/  IMAD.X R25, RZ, RZ, R15, P0 ;  /* 0x000000ffff197224 */ /* 0x000fca00000e060f */
[----:B------:R-:W3:Y:S01]  /*03a0*/  LDG.E.CONSTANT R35, desc[UR14][R24.64+0x10] ;  /* 0x0000100e18237981 */ /* 0x000ee2000c1e9900 */
[----:B------:R-:W-:-:S04]  /*03b0*/  IADD3 R32, P0, PT, R11, R14, RZ ;  /* 0x0000000e0b207210 */ /* 0x000fc80007f1e0ff */
[----:B------:R-:W-:Y:S01]  /*03c0*/  IADD3.X R33, PT, PT, RZ, R15, RZ, P0, !PT ;  /* 0x0000000fff217210 */ /* 0x000fe200007fe4ff */
[----:B0-----:R-:W-:-:S04]  /*03d0*/  IMAD R31, R8, 0x10, R9 ;  /* 0x00000010081f7824 */ /* 0x001fc800078e0209 */
[----:B------:R0:W3:Y:S01]  /*03e0*/  LDG.E.CONSTANT R32, desc[UR14][R32.64+0x30] ;  /* 0x0000300e20207981 */ /* 0x0000e2000c1e9900 */
[----:B------:R-:W-:Y:S01]  /*03f0*/  LEA R15, R8, R31, 0x2 ;  /* 0x0000001f080f7211 */ /* 0x000fe200078e10ff */
[----:B------:R-:W-:-:S04]  /*0400*/  IMAD.WIDE.U32 R22, R31, 0xb0, R18 ;  /* 0x000000b01f167825 */ /* 0x000fc800078e0012 */
[----:B------:R-:W-:-:S03]  /*0410*/  IMAD.WIDE.U32 R14, R15, 0xb0, R18 ;  /* 0x000000b00f0e7825 */ /* 0x000fc600078e0012 */
[----:B------:R-:W-:-:S05]  /*0420*/  IADD3 R26, P0, PT, R10, R14, RZ ;  /* 0x0000000e0a1a7210 */ /* 0x000fca0007f1e0ff */
[----:B------:R-:W-:Y:S01]  /*0430*/  IMAD.X R27, RZ, RZ, R15, P0 ;  /* 0x000000ffff1b7224 */ /* 0x000fe200000e060f */
[----:B------:R-:W-:-:S04]  /*0440*/  IADD3 R14, P0, PT, R11, R14, RZ ;  /* 0x0000000e0b0e7210 */ /* 0x000fc80007f1e0ff */
[----:B------:R1:W3:Y:S01]  /*0450*/  LDG.E.CONSTANT R13, desc[UR14][R26.64+0x10] ;  /* 0x0000100e1a0d7981 */ /* 0x0002e2000c1e9900 */
[----:B------:R-:W-:Y:S02]  /*0460*/  IADD3.X R15, PT, PT, RZ, R15, RZ, P0, !PT ;  /* 0x0000000fff0f7210 */ /* 0x000fe400007fe4ff */
[----:B--2---:R-:W-:-:S03]  /*0470*/  IADD3 R20, P0, PT, R10, R22, RZ ;  /* 0x000000160a147210 */ /* 0x004fc60007f1e0ff */
[----:B------:R-:W2:Y:S02]  /*0480*/  LDG.E.CONSTANT R14, desc[UR14][R14.64+0x30] ;  /* 0x0000300e0e0e7981 */ /* 0x000ea4000c1e9900 */
[----:B------:R-:W-:Y:S01]  /*0490*/  IMAD.X R21, RZ, RZ, R23, P0 ;  /* 0x000000ffff157224 */ /* 0x000fe200000e0617 */
[----:B------:R-:W-:-:S04]  /*04a0*/  IADD3 R28, P0, PT, R11, R22, RZ ;  /* 0x000000160b1c7210 */ /* 0x000fc80007f1e0ff */
[----:B------:R1:W2:Y:S01]  /*04b0*/  LDG.E.CONSTANT R15, desc[UR14][R20.64+0x10] ;  /* 0x0000100e140f7981 */ /* 0x0002a2000c1e9900 */
[----:B------:R-:W-:-:S05]  /*04c0*/  IADD3.X R29, PT, PT, RZ, R23, RZ, P0, !PT ;  /* 0x00000017ff1d7210 */ /* 0x000fca00007fe4ff */
[----:B------:R-:W2:Y:S01]  /*04d0*/  LDG.E.CONSTANT R24, desc[UR14][R28.64+0x30] ;  /* 0x0000300e1c187981 */ /* 0x000ea2000c1e9900 */
[----:B0-----:R-:W-:-:S04]  /*04e0*/  IMAD R33, R8, 0x8, R31 ;  /* 0x0000000808217824 */ /* 0x001fc800078e021f */
[----:B------:R-:W-:-:S03]  /*04f0*/  IMAD.WIDE.U32 R22, R33, 0xb0, R18 ;  /* 0x000000b021167825 */ /* 0x000fc600078e0012 */
[----:B-1----:R-:W-:-:S04]  /*0500*/  IADD3 R26, P0, PT, R11, R22, RZ ;  /* 0x000000160b1a7210 */ /* 0x002fc80007f1e0ff */
[----:B------:R-:W-:Y:S01]  /*0510*/  IADD3.X R27, PT, PT, RZ, R23, RZ, P0, !PT ;  /* 0x00000017ff1b7210 */ /* 0x000fe200007fe4ff */
[----:B------:R-:W-:Y:S01]  /*0520*/  IMAD.WIDE.U32 R20, R9, 0xb0, R18 ;  /* 0x000000b009147825 */ /* 0x000fe200078e0012 */
[----:B------:R-:W-:-:S03]  /*0530*/  IADD3 R36, P1, PT, R10, R22, RZ ;  /* 0x000000160a247210 */ /* 0x000fc60007f3e0ff */
[----:B------:R0:W2:Y:S01]  /*0540*/  LDG.E.CONSTANT R25, desc[UR14][R26.64+0x30] ;  /* 0x0000300e1a197981 */ /* 0x0000a2000c1e9900 */
[-C--:B------:R-:W-:Y:S01]  /*0550*/  IADD3 R22, P0, PT, R11, R20.reuse, RZ ;  /* 0x000000140b167210 */ /* 0x080fe20007f1e0ff */
[----:B------:R-:W-:Y:S01]  /*0560*/  IMAD.X R37, RZ, RZ, R23, P1 ;  /* 0x000000ffff257224 */ /* 0x000fe200008e0617 */
[----:B------:R-:W-:Y:S02]  /*0570*/  IADD3 R20, P1, PT, R10, R20, RZ ;  /* 0x000000140a147210 */ /* 0x000fe40007f3e0ff */
[----:B0-----:R-:W-:Y:S02]  /*0580*/  SHF.R.U32.HI R27, RZ, 0x2, R6 ;  /* 0x00000002ff1b7819 */ /* 0x001fe40000011606 */
[----:B------:R-:W2:Y:S02]  /*0590*/  LDG.E.CONSTANT R29, desc[UR14][R36.64+0x10] ;  /* 0x0000100e241d7981 */ /* 0x000ea4000c1e9900 */
[----:B------:R-:W-:Y:S02]  /*05a0*/  LOP3.LUT R4, R27, 0x6, RZ, 0xc0, !PT ;  /* 0x000000061b047812 */ /* 0x000fe400078ec0ff */
[----:B------:R-:W-:-:S02]  /*05b0*/  IADD3.X R23, PT, PT, RZ, R21, RZ, P0, !PT ;  /* 0x00000015ff177210 */ /* 0x000fc400007fe4ff */
[----:B------:R-:W-:Y:S01]  /*05c0*/  IADD3 R28, PT, PT, R4, 0x1, RZ ;  /* 0x00000001041c7810 */ /* 0x000fe20007ffe0ff */
[----:B------:R-:W-:Y:S02]  /*05d0*/  IMAD.X R21, RZ, RZ, R21, P1 ;  /* 0x000000ffff157224 */ /* 0x000fe400008e0615 */
[----:B------:R-:W2:Y:S04]  /*05e0*/  LDG.E.CONSTANT R26, desc[UR14][R22.64+0x30] ;  /* 0x0000300e161a7981 */ /* 0x000ea8000c1e9900 */
[----:B------:R0:W2:Y:S02]  /*05f0*/  LDG.E.CONSTANT R31, desc[UR14][R20.64+0x10] ;  /* 0x0000100e141f7981 */ /* 0x0000a4000c1e9900 */
[C---:B0-----:R-:W-:Y:S01]  /*0600*/  LEA R21, R8.reuse, R9, 0x2 ;  /* 0x0000000908157211 */ /* 0x041fe200078e10ff */
[----:B------:R-:W-:Y:S01]  /*0610*/  ULEA UR12, UR9, UR5, 0x18 ;  /* 0x00000005090c7291 */ /* 0x000fe2000f8ec0ff */
[----:B------:R-:W-:-:S02]  /*0620*/  LEA R33, R8, R33, 0x2 ;  /* 0x0000002108217211 */ /* 0x000fc400078e10ff */
[--C-:B----4-:R-:W-:Y:S02]  /*0630*/  SHF.R.S32.HI R34, RZ, R4, R30.reuse ;  /* 0x00000004ff227219 */ /* 0x110fe4000001141e */
[----:B------:R-:W-:-:S03]  /*0640*/  SHF.R.S32.HI R30, RZ, R28, R30 ;  /* 0x0000001cff1e7219 */ /* 0x000fc6000001141e */
[----:B------:R-:W-:Y:S01]  /*0650*/  IMAD.SHL.U32 R34, R34, 0x10, RZ ;  /* 0x0000001022227824 */ /* 0x000fe200078e00ff */
[----:B------:R-:W-:-:S04]  /*0660*/  SHF.L.U32 R20, R30, 0x4, RZ ;  /* 0x000000041e147819 */ /* 0x000fc800000006ff */
[----:B------:R-:W-:Y:S01]  /*0670*/  LOP3.LUT R23, R20, 0x10101010, RZ, 0xc0, !PT ;  /* 0x1010101014177812 */ /* 0x000fe200078ec0ff */
[----:B------:R-:W-:Y:S01]  /*0680*/  IMAD.WIDE.U32 R20, R21, 0xb0, R18 ;  /* 0x000000b015147825 */ /* 0x000fe200078e0012 */
[----:B------:R-:W-:-:S04]  /*0690*/  LOP3.LUT R34, R34, 0x10101010, RZ, 0xc0, !PT ;  /* 0x1010101022227812 */ /* 0x000fc800078ec0ff */
[--C-:B---3--:R-:W-:Y:S02]  /*06a0*/  LOP3.LUT R36, R34, 0xf0f0f0f, R3.reuse, 0xf8, !PT ;  /* 0x0f0f0f0f22247812 */ /* 0x108fe400078ef803 */
[----:B------:R-:W-:Y:S02]  /*06b0*/  SHF.R.U32.HI R34, RZ, 0x4, R3 ;  /* 0x00000004ff227819 */ /* 0x000fe40000011603 */
[----:B------:R-:W-:Y:S01]  /*06c0*/  IADD3 R22, P0, PT, R11, R20, RZ ;  /* 0x000000140b167210 */ /* 0x000fe20007f1e0ff */
[----:B------:R-:W-:Y:S01]  /*06d0*/  IMAD.SHL.U32 R30, R6, 0x2, RZ ;  /* 0x00000002061e7824 */ /* 0x000fe200078e00ff */
[----:B------:R-:W-:-:S03]  /*06e0*/  LOP3.LUT R34, R23, 0xf0f0f0f, R34, 0xf8, !PT ;  /* 0x0f0f0f0f17227812 */ /* 0x000fc600078ef822 */
[----:B------:R-:W-:Y:S01]  /*06f0*/  IMAD.X R23, RZ, RZ, R21, P0 ;  /* 0x000000ffff177224 */ /* 0x000fe200000e0615 */
[----:B------:R-:W-:Y:S02]  /*0700*/  IADD3 R20, P0, PT, R10, R20, RZ ;  /* 0x000000140a147210 */ /* 0x000fe40007f1e0ff */
[----:B------:R-:W-:Y:S02]  /*0710*/  LOP3.LUT R3, R30, 0x30, RZ, 0xc0, !PT ;  /* 0x000000301e037812 */ /* 0x000fe400078ec0ff */
[----:B------:R-:W-:Y:S01]  /*0720*/  IADD3.X R21, PT, PT, RZ, R21, RZ, P0, !PT ;  /* 0x00000015ff157210 */ /* 0x000fe200007fe4ff */
[----:B------:R-:W3:Y:S01]  /*0730*/  LDG.E.CONSTANT R30, desc[UR14][R22.64+0x30] ;  /* 0x0000300e161e7981 */ /* 0x000ee2000c1e9900 */
[----:B------:R-:W-:-:S03]  /*0740*/  LOP3.LUT R3, R3, 0x7, R6, 0xf8, !PT ;  /* 0x0000000703037812 */ /* 0x000fc600078ef806 */
[----:B------:R0:W4:Y:S02]  /*0750*/  LDG.E.CONSTANT R37, desc[UR14][R20.64+0x10] ;  /* 0x0000100e14257981 */ /* 0x000124000c1e9900 */
[----:B------:R-:W-:Y:S01]  /*0760*/  IMAD R3, R2, 0x41, R3 ;  /* 0x0000004102037824 */ /* 0x000fe200078e0203 */
[--C-:B0-----:R-:W-:Y:S02]  /*0770*/  SHF.R.S32.HI R20, RZ, R4, R35.reuse ;  /* 0x00000004ff147219 */ /* 0x101fe40000011423 */
[----:B------:R-:W-:-:S03]  /*0780*/  SHF.R.S32.HI R21, RZ, R28, R35 ;  /* 0x0000001cff157219 */ /* 0x000fc60000011423 */
[----:B------:R-:W-:Y:S02]  /*0790*/  IMAD.SHL.U32 R20, R20, 0x10, RZ ;  /* 0x0000001014147824 */ /* 0x000fe400078e00ff */
[----:B------:R-:W-:Y:S01]  /*07a0*/  IMAD.SHL.U32 R21, R21, 0x10, RZ ;  /* 0x0000001015157824 */ /* 0x000fe200078e00ff */
[----:B------:R-:W-:Y:S02]  /*07b0*/  LEA R3, R3, UR12, 0x2 ;  /* 0x0000000c03037c11 */ /* 0x000fe4000f8e10ff */
[----:B------:R-:W-:Y:S02]  /*07c0*/  LOP3.LUT R35, R20, 0x10101010, RZ, 0xc0, !PT ;  /* 0x1010101014237812 */ /* 0x000fe400078ec0ff */
[----:B------:R-:W-:Y:S01]  /*07d0*/  LOP3.LUT R23, R21, 0x10101010, RZ, 0xc0, !PT ;  /* 0x1010101015177812 */ /* 0x000fe200078ec0ff */
[----:B------:R-:W-:Y:S01]  /*07e0*/  IMAD.WIDE.U32 R20, R33, 0xb0, R18 ;  /* 0x000000b021147825 */ /* 0x000fe200078e0012 */
[----:B------:R0:W-:Y:S02]  /*07f0*/  STS [R3+0x820], R36 ;  /* 0x0008202403007388 */ /* 0x0001e40000000800 */
[----:B------:R-:W-:-:S02]  /*0800*/  IADD3 R22, P0, PT, R11, R20, RZ ;  /* 0x000000140b167210 */ /* 0x000fc40007f1e0ff */
[--C-:B0-----:R-:W-:Y:S02]  /*0810*/  LOP3.LUT R36, R35, 0xf0f0f0f, R32.reuse, 0xf8, !PT ;  /* 0x0f0f0f0f23247812 */ /* 0x101fe400078ef820 */
[----:B------:R-:W-:-:S04]  /*0820*/  SHF.R.U32.HI R32, RZ, 0x4, R32 ;  /* 0x00000004ff207819 */ /* 0x000fc80000011620 */
[----:B------:R-:W-:Y:S02]  /*0830*/  LOP3.LUT R32, R23, 0xf0f0f0f, R32, 0xf8, !PT ;  /* 0x0f0f0f0f17207812 */ /* 0x000fe400078ef820 */
[----:B------:R-:W-:Y:S02]  /*0840*/  IADD3.X R23, PT, PT, RZ, R21, RZ, P0, !PT ;  /* 0x00000015ff177210 */ /* 0x000fe400007fe4ff */
[----:B------:R-:W-:Y:S01]  /*0850*/  IADD3 R20, P0, PT, R10, R20, RZ ;  /* 0x000000140a147210 */ /* 0x000fe20007f1e0ff */
[----:B------:R0:W-:Y:S04]  /*0860*/  STS [R3+0x840], R34 ;  /* 0x0008402203007388 */ /* 0x0001e80000000800 */
[----:B------:R-:W-:Y:S01]  /*0870*/  IMAD.X R21, RZ, RZ, R21, P0 ;  /* 0x000000ffff157224 */ /* 0x000fe200000e0615 */
[C---:B------:R-:W-:Y:S01]  /*0880*/  LOP3.LUT P0, RZ, R6.reuse, 0x3, RZ, 0xc0, !PT ;  /* 0x0000000306ff7812 */ /* 0x040fe2000780c0ff */
[----:B------:R-:W3:Y:S01]  /*0890*/  LDG.E.CONSTANT R22, desc[UR14][R22.64+0x30] ;  /* 0x0000300e16167981 */ /* 0x000ee2000c1e9900 */
[----:B0-----:R-:W-:-:S03]  /*08a0*/  LOP3.LUT R34, R6, 0x1, RZ, 0xc0, !PT ;  /* 0x0000000106227812 */ /* 0x001fc600078ec0ff */
[----:B------:R0:W3:Y:S01]  /*08b0*/  LDG.E.CONSTANT R21, desc[UR14][R20.64+0x10] ;  /* 0x0000100e14157981 */ /* 0x0000e2000c1e9900 */
[----:B------:R-:W-:-:S07]  /*08c0*/  IADD3 R33, PT, PT, R34, 0x1, RZ ;  /* 0x0000000122217810 */ /* 0x000fce0007ffe0ff */
[----:B------:R-:W-:Y:S01]  /*08d0*/  @!P0 IMAD.MOV R33, RZ, RZ, R34 ;  /* 0x000000ffff218224 */ /* 0x000fe200078e0222 */
[--C-:B------:R-:W-:Y:S02]  /*08e0*/  SHF.R.S32.HI R34, RZ, R4, R13.reuse ;  /* 0x00000004ff227219 */ /* 0x100fe4000001140d */
[----:B------:R-:W-:-:S05]  /*08f0*/  SHF.R.S32.HI R13, RZ, R28, R13 ;  /* 0x0000001cff0d7219 */ /* 0x000fca000001140d */
[----:B------:R-:W-:-:S05]  /*0900*/  IMAD.SHL.U32 R13, R13, 0x10, RZ ;  /* 0x000000100d0d7824 */ /* 0x000fca00078e00ff */
[----:B0-----:R-:W-:Y:S02]  /*0910*/  LOP3.LUT R20, R13, 0x10101010, RZ, 0xc0, !PT ;  /* 0x101010100d147812 */ /* 0x001fe400078ec0ff */
[----:B--2---:R-:W-:-:S04]  /*0920*/  SHF.R.U32.HI R13, RZ, 0x4, R14 ;  /* 0x00000004ff0d7819 */ /* 0x004fc8000001160e */
[----:B------:R-:W-:Y:S02]  /*0930*/  LOP3.LUT R35, R20, 0xf0f0f0f, R13, 0xf8, !PT ;  /* 0x0f0f0f0f14237812 */ /* 0x000fe400078ef80d */
[--C-:B------:R-:W-:Y:S02]  /*0940*/  SHF.R.S32.HI R13, RZ, R4, R15.reuse ;  /* 0x00000004ff0d7219 */ /* 0x100fe4000001140f */
[----:B------:R-:W-:Y:S02]  /*0950*/  SHF.R.S32.HI R15, RZ, R28, R15 ;  /* 0x0000001cff0f7219 */ /* 0x000fe4000001140f */
[----:B------:R-:W-:Y:S02]  /*0960*/  SHF.L.U32 R34, R34, 0x4, RZ ;  /* 0x0000000422227819 */ /* 0x000fe400000006ff */
[----:B------:R-:W-:Y:S01]  /*0970*/  SHF.L.U32 R13, R13, 0x4, RZ ;  /* 0x000000040d0d7819 */ /* 0x000fe200000006ff */
[----:B------:R-:W-:Y:S01]  /*0980*/  IMAD.SHL.U32 R20, R15, 0x10, RZ ;  /* 0x000000100f147824 */ /* 0x000fe200078e00ff */
[----:B------:R-:W-:-:S02]  /*0990*/  LOP3.LUT R23, R34, 0x10101010, RZ, 0xc0, !PT ;  /* 0x1010101022177812 */ /* 0x000fc400078ec0ff */
[----:B------:R-:W-:Y:S02]  /*09a0*/  LOP3.LUT R15, R13, 0x10101010, RZ, 0xc0, !PT ;  /* 0x101010100d0f7812 */ /* 0x000fe400078ec0ff */
[----:B------:R-:W-:Y:S02]  /*09b0*/  LOP3.LUT R34, R23, 0xf0f0f0f, R14, 0xf8, !PT ;  /* 0x0f0f0f0f17227812 */ /* 0x000fe400078ef80e */
[----:B------:R-:W-:Y:S02]  /*09c0*/  SHF.R.U32.HI R14, RZ, 0x4, R24 ;  /* 0x00000004ff0e7819 */ /* 0x000fe40000011618 */
[----:B------:R-:W-:Y:S02]  /*09d0*/  LOP3.LUT R23, R20, 0x10101010, RZ, 0xc0, !PT ;  /* 0x1010101014177812 */ /* 0x000fe400078ec0ff */
[----:B------:R-:W-:Y:S01]  /*09e0*/  LEA R13, R2, R27, 0x3 ;  /* 0x0000001b020d7211 */ /* 0x000fe200078e18ff */
[----:B------:R0:W-:Y:S01]  /*09f0*/  STS [R3+0xc50], R32 ;  /* 0x000c502003007388 */ /* 0x0001e20000000800 */
[----:B------:R-:W-:-:S02]  /*0a00*/  LOP3.LUT R27, R6, 0x3, RZ, 0xc0, !PT ;  /* 0x00000003061b7812 */ /* 0x000fc400078ec0ff */
[----:B0-----:R-:W-:Y:S02]  /*0a10*/  LOP3.LUT R32, R15, 0xf0f0f0f, R24, 0xf8, !PT ;  /* 0x0f0f0f0f0f207812 */ /* 0x001fe400078ef818 */
[----:B------:R-:W-:Y:S01]  /*0a20*/  LOP3.LUT R24, R23, 0xf0f0f0f, R14, 0xf8, !PT ;  /* 0x0f0f0f0f17187812 */ /* 0x000fe200078ef80e */
[C---:B------:R-:W-:Y:S01]  /*0a30*/  IMAD.SHL.U32 R14, R13.reuse, 0x4, RZ ;  /* 0x000000040d0e7824 */ /* 0x040fe200078e00ff */
[----:B------:R-:W-:Y:S02]  /*0a40*/  LOP3.LUT R23, R13, 0x1f, RZ, 0xc0, !PT ;  /* 0x0000001f0d177812 */ /* 0x000fe400078ec0ff */
[----:B------:R-:W-:Y:S02]  /*0a50*/  LOP3.LUT R13, R6, 0x1f, RZ, 0xc0, !PT ;  /* 0x0000001f060d7812 */ /* 0x000fe400078ec0ff */
[----:B------:R-:W-:Y:S02]  /*0a60*/  LOP3.LUT R14, R14, 0x7c, RZ, 0xc0, !PT ;  /* 0x0000007c0e0e7812 */ /* 0x000fe400078ec0ff */
[----:B------:R-:W-:Y:S01]  /*0a70*/  LEA.HI R15, R23, R27, RZ, 0x1d ;  /* 0x0000001b170f7211 */ /* 0x000fe200078fe8ff */
[----:B------:R-:W-:-:S02]  /*0a80*/  IMAD R13, R13, R8, RZ ;  /* 0x000000080d0d7224 */ /* 0x000fc400078e02ff */
[----:B------:R-:W-:Y:S01]  /*0a90*/  IMAD R23, R23, R8, RZ ;  /* 0x0000000817177224 */ /* 0x000fe200078e02ff */
[----:B------:R-:W-:Y:S01]  /*0aa0*/  IADD3 R20, PT, PT, R14, R15, RZ ;  /* 0x0000000f0e147210 */ /* 0x000fe20007ffe0ff */
[----:B------:R-:W-:-:S04]  /*0ab0*/  IMAD.WIDE.U32 R14, R13, 0xb0, R18 ;  /* 0x000000b00d0e7825 */ /* 0x000fc800078e0012 */
[----:B------:R-:W-:Y:S01]  /*0ac0*/  IMAD.WIDE.U32 R18, R23, 0xb0, R18 ;  /* 0x000000b017127825 */ /* 0x000fe200078e0012 */
[----:B------:R-:W-:Y:S02]  /*0ad0*/  STS [R3+0x1450], R34 ;  /* 0x0014502203007388 */ /* 0x000fe40000000800 */
[----:B------:R-:W-:Y:S02]  /*0ae0*/  IADD3 R18, P0, PT, R18, 0x4, RZ ;  /* 0x0000000412127810 */ /* 0x000fe40007f1e0ff */
[----:B------:R0:W-:Y:S03]  /*0af0*/  STS [R3+0x1470], R35 ;  /* 0x0014702303007388 */ /* 0x0001e60000000800 */
[----:B------:R-:W-:Y:S01]  /*0b00*/  IMAD.X R19, RZ, RZ, R19, P0 ;  /* 0x000000ffff137224 */ /* 0x000fe200000e0613 */
[----:B------:R-:W-:Y:S01]  /*0b10*/  SHF.R.U32.HI R27, RZ, 0x1, R27 ;  /* 0x00000001ff1b7819 */ /* 0x000fe2000001161b */
[----:B------:R1:W2:Y:S01]  /*0b20*/  LDG.E.CONSTANT R14, desc[UR14][R14.64] ;  /* 0x0000000e0e0e7981 */ /* 0x0002a2000c1e9900 */
[----:B0-----:R-:W-:-:S04]  /*0b30*/  IMAD.WIDE.U32 R34, R33, 0x4, R18 ;  /* 0x0000000421227825 */ /* 0x001fc800078e0012 */
[----:B------:R-:W-:Y:S02]  /*0b40*/  IMAD.WIDE.U32 R18, R27, 0x4, R18 ;  /* 0x000000041b127825 */ /* 0x000fe400078e0012 */
[----:B------:R-:W2:Y:S04]  /*0b50*/  LDG.E.CONSTANT R34, desc[UR14][R34.64] ;  /* 0x0000000e22227981 */ /* 0x000ea8000c1e9900 */
[----:B------:R4:W2:Y:S01]  /*0b60*/  LDG.E.CONSTANT R18, desc[UR14][R18.64] ;  /* 0x0000000e12127981 */ /* 0x0008a2000c1e9900 */
[----:B-1----:R-:W-:-:S03]  /*0b70*/  SHF.R.S32.HI R15, RZ, R4, R31 ;  /* 0x00000004ff0f7219 */ /* 0x002fc6000001141f */
[----:B------:R0:W-:Y:S01]  /*0b80*/  STS [R3+0xc30], R36 ;  /* 0x000c302403007388 */ /* 0x0001e20000000800 */
[----:B------:R-:W-:Y:S02]  /*0b90*/  SHF.R.S32.HI R31, RZ, R28, R31 ;  /* 0x0000001cff1f7219 */ /* 0x000fe4000001141f */
[----:B------:R-:W-:Y:S02]  /*0ba0*/  SHF.L.U32 R15, R15, 0x4, RZ ;  /* 0x000000040f0f7819 */ /* 0x000fe400000006ff */
[--C-:B0-----:R-:W-:Y:S02]  /*0bb0*/  SHF.R.S32.HI R36, RZ, R4, R29.reuse ;  /* 0x00000004ff247219 */ /* 0x101fe4000001141d */
[----:B------:R-:W-:Y:S02]  /*0bc0*/  SHF.R.S32.HI R29, RZ, R28, R29 ;  /* 0x0000001cff1d7219 */ /* 0x000fe4000001141d */
[----:B------:R-:W-:Y:S01]  /*0bd0*/  SHF.L.U32 R36, R36, 0x4, RZ ;  /* 0x0000000424247819 */ /* 0x000fe200000006ff */
[----:B------:R-:W-:Y:S01]  /*0be0*/  IMAD.SHL.U32 R31, R31, 0x10, RZ ;  /* 0x000000101f1f7824 */ /* 0x000fe200078e00ff */
[----:B------:R-:W-:Y:S01]  /*0bf0*/  LOP3.LUT R15, R15, 0x10101010, RZ, 0xc0, !PT ;  /* 0x101010100f0f7812 */ /* 0x000fe200078ec0ff */
[----:B------:R-:W-:Y:S01]  /*0c00*/  IMAD.SHL.U32 R29, R29, 0x10, RZ ;  /* 0x000000101d1d7824 */ /* 0x000fe200078e00ff */
[----:B------:R-:W-:Y:S01]  /*0c10*/  LOP3.LUT R36, R36, 0x10101010, RZ, 0xc0, !PT ;  /* 0x1010101024247812 */ /* 0x000fe200078ec0ff */
[----:B------:R0:W-:Y:S01]  /*0c20*/  STS [R3+0x1040], R32 ;  /* 0x0010402003007388 */ /* 0x0001e20000000800 */
[----:B------:R-:W-:-:S02]  /*0c30*/  LOP3.LUT R31, R31, 0x10101010, RZ, 0xc0, !PT ;  /* 0x101010101f1f7812 */ /* 0x000fc400078ec0ff */
[--C-:B------:R-:W-:Y:S01]  /*0c40*/  LOP3.LUT R36, R36, 0xf0f0f0f, R25.reuse, 0xf8, !PT ;  /* 0x0f0f0f0f24247812 */ /* 0x100fe200078ef819 */
[----:B------:R1:W-:Y:S01]  /*0c50*/  STS [R3+0x1060], R24 ;  /* 0x0010601803007388 */ /* 0x0003e20000000800 */
[----:B------:R-:W-:Y:S02]  /*0c60*/  SHF.R.U32.HI R25, RZ, 0x4, R25 ;  /* 0x00000004ff197819 */ /* 0x000fe40000011619 */
[----:B0-----:R-:W-:Y:S02]  /*0c70*/  LOP3.LUT R32, R29, 0x10101010, RZ, 0xc0, !PT ;  /* 0x101010101d207812 */ /* 0x001fe400078ec0ff */
[--C-:B-1----:R-:W-:Y:S02]  /*0c80*/  LOP3.LUT R24, R15, 0xf0f0f0f, R26.reuse, 0xf8, !PT ;  /* 0x0f0f0f0f0f187812 */ /* 0x102fe400078ef81a */
[----:B------:R-:W-:Y:S02]  /*0c90*/  SHF.R.U32.HI R26, RZ, 0x4, R26 ;  /* 0x00000004ff1a7819 */ /* 0x000fe4000001161a */
[----:B------:R-:W-:-:S02]  /*0ca0*/  LOP3.LUT R15, R27, R6, RZ, 0xc0, !PT ;  /* 0x000000061b0f7212 */ /* 0x000fc400078ec0ff */
[----:B------:R-:W-:Y:S02]  /*0cb0*/  LOP3.LUT R25, R32, 0xf0f0f0f, R25, 0xf8, !PT ;  /* 0x0f0f0f0f20197812 */ /* 0x000fe400078ef819 */
[----:B------:R-:W-:Y:S02]  /*0cc0*/  LOP3.LUT R32, R31, 0xf0f0f0f, R26, 0xf8, !PT ;  /* 0x0f0f0f0f1f207812 */ /* 0x000fe400078ef81a */
[----:B------:R-:W-:Y:S01]  /*0cd0*/  SHF.L.U32 R15, R15, 0x2, RZ ;  /* 0x000000020f0f7819 */ /* 0x000fe200000006ff */
[----:B------:R-:W-:Y:S01]  /*0ce0*/  UIADD3 UR7, UPT, UPT, UR5, 0x2104, URZ ;  /* 0x0000210405077890 */ /* 0x000fe2000fffe0ff */
[----:B------:R-:W-:Y:S01]  /*0cf0*/  STS [R3+0x1880], R25 ;  /* 0x0018801903007388 */ /* 0x000fe20000000800 */
[----:B------:R-:W-:Y:S02]  /*0d00*/  UIADD3 UR6, UPT, UPT, UR5, 0x2080, URZ ;  /* 0x0000208005067890 */ /* 0x000fe4000fffe0ff */
[----:B------:R-:W-:Y:S02]  /*0d10*/  ULEA UR7, UR9, UR7, 0x18 ;  /* 0x0000000709077291 */ /* 0x000fe4000f8ec0ff */
[----:B------:R-:W-:Y:S01]  /*0d20*/  ULEA UR6, UR9, UR6, 0x18 ;  /* 0x0000000609067291 */ /* 0x000fe2000f8ec0ff */
[----:B------:R0:W-:Y:S01]  /*0d30*/  STS [R3], R24 ;  /* 0x0000001803007388 */ /* 0x0001e20000000800 */
[----:B------:R-:W-:-:S02]  /*0d40*/  USHF.R.S32.HI UR10, URZ, 0x1f, UR11 ;  /* 0x0000001fff0a7899 */ /* 0x000fc4000801140b */
[----:B------:R-:W-:Y:S01]  /*0d50*/  LEA R20, R20, UR7, 0x2 ;  /* 0x0000000714147c11 */ /* 0x000fe2000f8e10ff */
[----:B------:R-:W-:Y:S01]  /*0d60*/  UIADD3 UR8, UPT, UPT, UR5, 0x2314, URZ ;  /* 0x0000231405087890 */ /* 0x000fe2000fffe0ff */
[----:B------:R-:W-:Y:S01]  /*0d70*/  STS [R3+0x1860], R36 ;  /* 0x0018602403007388 */ /* 0x000fe20000000800 */
[----:B------:R-:W-:Y:S02]  /*0d80*/  UIADD3 UR5, UPT, UPT, UR5, 0x2514, URZ ;  /* 0x0000251405057890 */ /* 0x000fe4000fffe0ff */
[----:B------:R-:W-:Y:S01]  /*0d90*/  ULEA.HI UR10, UR10, UR11, URZ, 0x5 ;  /* 0x0000000b0a0a7291 */ /* 0x000fe2000f8f28ff */
[----:B------:R-:W-:Y:S01]  /*0da0*/  STS [R3+0x20], R32 ;  /* 0x0000202003007388 */ /* 0x000fe20000000800 */
[----:B------:R-:W-:Y:S01]  /*0db0*/  SHF.L.U32 R31, R2, 0x4, RZ ;  /* 0x00000004021f7819 */ /* 0x000fe200000006ff */
[----:B------:R-:W-:Y:S02]  /*0dc0*/  ULEA UR8, UR9, UR8, 0x18 ;  /* 0x0000000809087291 */ /* 0x000fe4000f8ec0ff */
[----:B------:R-:W-:-:S02]  /*0dd0*/  ULEA UR5, UR9, UR5, 0x18 ;  /* 0x0000000509057291 */ /* 0x000fc4000f8ec0ff */
[----:B------:R-:W-:Y:S01]  /*0de0*/  USHF.R.S32.HI UR10, URZ, 0x5, UR10 ;  /* 0x00000005ff0a7899 */ /* 0x000fe2000801140a */
[----:B------:R-:W-:Y:S02]  /*0df0*/  ISETP.NE.AND P2, PT, R8, 0x1, PT ;  /* 0x000000010800780c */ /* 0x000fe40003f45270 */
[----:B----4-:R-:W-:-:S04]  /*0e00*/  SHF.R.S32.HI R19, RZ, R4, R37 ;  /* 0x00000004ff137219 */ /* 0x010fc80000011425 */
[----:B------:R-:W-:-:S04]  /*0e10*/  SHF.L.U32 R19, R19, 0x4, RZ ;  /* 0x0000000413137819 */ /* 0x000fc800000006ff */
[----:B------:R-:W-:Y:S02]  /*0e20*/  LOP3.LUT R19, R19, 0x10101010, RZ, 0xc0, !PT ;  /* 0x1010101013137812 */ /* 0x000fe400078ec0ff */
[--C-:B---3--:R-:W-:Y:S02]  /*0e30*/  SHF.R.U32.HI R26, RZ, 0x4, R30.reuse ;  /* 0x00000004ff1a7819 */ /* 0x108fe4000001161e */
[----:B------:R-:W-:Y:S02]  /*0e40*/  LOP3.LUT R30, R19, 0xf0f0f0f, R30, 0xf8, !PT ;  /* 0x0f0f0f0f131e7812 */ /* 0x000fe400078ef81e */
[----:B------:R-:W-:Y:S02]  /*0e50*/  SHF.L.U32 R19, R6, 0x1, RZ ;  /* 0x0000000106137819 */ /* 0x000fe400000006ff */
[----:B------:R-:W-:-:S05]  /*0e60*/  SHF.R.S32.HI R37, RZ, R28, R37 ;  /* 0x0000001cff257219 */ /* 0x000fca0000011425 */
[----:B------:R-:W-:-:S05]  /*0e70*/  IMAD.SHL.U32 R37, R37, 0x10, RZ ;  /* 0x0000001025257824 */ /* 0x000fca00078e00ff */
[----:B------:R-:W-:-:S04]  /*0e80*/  LOP3.LUT R37, R37, 0x10101010, RZ, 0xc0, !PT ;  /* 0x1010101025257812 */ /* 0x000fc800078ec0ff */
[----:B------:R-:W-:Y:S01]  /*0e90*/  LOP3.LUT R26, R37, 0xf0f0f0f, R26, 0xf8, !PT ;  /* 0x0f0f0f0f251a7812 */ /* 0x000fe200078ef81a */
[----:B------:R-:W-:Y:S04]  /*0ea0*/  STS [R3+0x410], R30 ;  /* 0x0004101e03007388 */ /* 0x000fe80000000800 */
[----:B------:R1:W-:Y:S01]  /*0eb0*/  STS [R3+0x430], R26 ;  /* 0x0004301a03007388 */ /* 0x0003e20000000800 */
[--C-:B------:R-:W-:Y:S02]  /*0ec0*/  SHF.R.S32.HI R28, RZ, R28, R21.reuse ;  /* 0x0000001cff1c7219 */ /* 0x100fe40000011415 */
[----:B------:R-:W-:Y:S02]  /*0ed0*/  SHF.R.S32.HI R21, RZ, R4, R21 ;  /* 0x00000004ff157219 */ /* 0x000fe40000011415 */
[----:B------:R-:W-:-:S03]  /*0ee0*/  SHF.L.U32 R28, R28, 0x4, RZ ;  /* 0x000000041c1c7819 */ /* 0x000fc600000006ff */
[----:B------:R-:W-:Y:S01]  /*0ef0*/  IMAD.SHL.U32 R21, R21, 0x10, RZ ;  /* 0x0000001015157824 */ /* 0x000fe200078e00ff */
[----:B------:R-:W-:-:S04]  /*0f00*/  LOP3.LUT R28, R28, 0x10101010, RZ, 0xc0, !PT ;  /* 0x101010101c1c7812 */ /* 0x000fc800078ec0ff */
[----:B------:R-:W-:-:S04]  /*0f10*/  LOP3.LUT R21, R21, 0x10101010, RZ, 0xc0, !PT ;  /* 0x1010101015157812 */ /* 0x000fc800078ec0ff */
[----:B0-----:R-:W-:Y:S01]  /*0f20*/  LOP3.LUT R24, R21, 0xf0f0f0f, R22, 0xf8, !PT ;  /* 0x0f0f0f0f15187812 */ /* 0x001fe200078ef816 */
[----:B------:R-:W-:Y:S01]  /*0f30*/  IMAD.SHL.U32 R21, R2, 0x80, RZ ;  /* 0x0000008002157824 */ /* 0x000fe200078e00ff */
[----:B-1----:R-:W-:-:S03]  /*0f40*/  IADD3 R26, PT, PT, R7, R6, RZ ;  /* 0x00000006071a7210 */ /* 0x002fc60007ffe0ff */
[----:B------:R-:W-:Y:S01]  /*0f50*/  STS [R3+0x1c70], R24 ;  /* 0x001c701803007388 */ /* 0x000fe20000000800 */
[----:B------:R-:W-:Y:S02]  /*0f60*/  LEA R26, R26, UR6, 0x2 ;  /* 0x000000061a1a7c11 */ /* 0x000fe4000f8e10ff */
[----:B------:R-:W-:Y:S02]  /*0f70*/  LOP3.LUT R2, R21, 0x7c, R12, 0xf8, !PT ;  /* 0x0000007c15027812 */ /* 0x000fe400078ef80c */
[----:B--2---:R-:W-:Y:S02]  /*0f80*/  SHF.R.S32.HI R34, RZ, R15, R34 ;  /* 0x0000000fff227219 */ /* 0x004fe40000011422 */
[----:B------:R-:W-:-:S04]  /*0f90*/  LOP3.LUT R15, R19, 0x2, RZ, 0xc0, !PT ;  /* 0x00000002130f7812 */ /* 0x000fc800078ec0ff */
[----:B------:R-:W-:-:S04]  /*0fa0*/  SHF.R.S32.HI R18, RZ, R15, R18 ;  /* 0x0000000fff127219 */ /* 0x000fc80000011412 */
[----:B------:R-:W-:Y:S02]  /*0fb0*/  LOP3.LUT R19, R18, 0x30303030, RZ, 0xc0, !PT ;  /* 0x3030303012137812 */ /* 0x000fe400078ec0ff */
[----:B------:R-:W-:Y:S02]  /*0fc0*/  IADD3 R18, P0, PT, R10, UR16, RZ ;  /* 0x000000100a127c10 */ /* 0x000fe4000ff1e0ff */
[----:B------:R-:W-:Y:S02]  /*0fd0*/  LOP3.LUT R25, R19, 0xf0f0f0f, R34, 0xf8, !PT ;  /* 0x0f0f0f0f13197812 */ /* 0x000fe400078ef822 */
[----:B------:R-:W-:Y:S02]  /*0fe0*/  SHF.R.U32.HI R15, RZ, 0x4, R22 ;  /* 0x00000004ff0f7819 */ /* 0x000fe40000011616 */
[----:B------:R-:W-:Y:S02]  /*0ff0*/  IADD3.X R19, PT, PT, RZ, UR17, RZ, P0, !PT ;  /* 0x00000011ff137c10 */ /* 0x000fe400087fe4ff */
[----:B------:R-:W-:-:S02]  /*1000*/  ISETP.GT.AND P0, PT, R5, RZ, PT ;  /* 0x000000ff0500720c */ /* 0x000fc40003f04270 */
[----:B------:R-:W-:Y:S02]  /*1010*/  LOP3.LUT R28, R28, 0xf0f0f0f, R15, 0xf8, !PT ;  /* 0x0f0f0f0f1c1c7812 */ /* 0x000fe400078ef80f */
[----:B------:R-:W-:-:S03]  /*1020*/  SHF.R.U32.HI R15, RZ, 0x3, R6 ;  /* 0x00000003ff0f7819 */ /* 0x000fc60000011606 */
[----:B------:R-:W-:Y:S01]  /*1030*/  STS [R3+0x1c90], R28 ;  /* 0x001c901c03007388 */ /* 0x000fe20000000800 */
[----:B------:R-:W-:-:S03]  /*1040*/  IADD3 R15, PT, PT, R12, R15, RZ ;  /* 0x0000000f0c0f7210 */ /* 0x000fc60007ffe0ff */
[----:B------:R0:W-:Y:S01]  /*1050*/  STS [R11+UR6], R14 ;  /* 0x0000000e0b007988 */ /* 0x0001e20008000806 */
[----:B------:R-:W-:-:S03]  /*1060*/  LEA R30, R15, UR7, 0x2 ;  /* 0x000000070f1e7c11 */ /* 0x000fc6000f8e10ff */
[----:B------:R1:W-:Y:S01]  /*1070*/  STS [R20], R25 ;  /* 0x0000001914007388 */ /* 0x0003e20000000800 */
[----:B------:R-:W-:Y:S01]  /*1080*/  MOV R22, RZ ;  /* 0x000000ff00167202 */ /* 0x000fe20000000f00 */
[C---:B0-----:R-:W-:Y:S02]  /*1090*/  VIADD R14, R6.reuse, 0x20 ;  /* 0x00000020060e7836 */ /* 0x041fe40000000000 */
[----:B-1----:R-:W-:Y:S01]  /*10a0*/  IMAD.U32 R25, RZ, RZ, UR12 ;  /* 0x0000000cff197e24 */ /* 0x002fe2000f8e00ff */
[----:B------:R-:W-:Y:S02]  /*10b0*/  LOP3.LUT R12, R31, 0xc, R12, 0xf8, !PT ;  /* 0x0000000c1f0c7812 */ /* 0x000fe400078ef80c */
[----:B------:R-:W-:Y:S01]  /*10c0*/  SHF.R.U32.HI R7, RZ, 0x3, R14 ;  /* 0x00000003ff077819 */ /* 0x000fe2000001160e */
[----:B------:R-:W-:Y:S01]  /*10d0*/  IMAD R32, R6, 0x104, R25 ;  /* 0x0000010406207824 */ /* 0x000fe200078e0219 */
[----:B------:R-:W-:Y:S06]  /*10e0*/  @!P0 BRA `(.L_x_286) ;  /* 0x0000001400888947 */ /* 0x000fec0003800000 */
[----:B------:R-:W0:Y:S01]  /*10f0*/  LDC R25, c[0x0][0x3c8] ;  /* 0x0000f200ff197b82 */ /* 0x000e220000000800 */
[----:B------:R-:W1:Y:S01]  /*1100*/  LDCU UR7, c[0x0][0x3bc] ;  /* 0x00007780ff0777ac */ /* 0x000e620008000800 */
[----:B0-----:R-:W-:-:S04]  /*1110*/  IABS R22, R25 ;  /* 0x0000001900167213 */ /* 0x001fc80000000000 */
[----:B------:R-:W0:Y:S08]  /*1120*/  I2F.RP R24, R22 ;  /* 0x0000001600187306 */ /* 0x000e300000209400 */
[----:B0-----:R-:W0:Y:S02]  /*1130*/  MUFU.RCP R24, R24 ;  /* 0x0000001800187308 */ /* 0x001e240000001000 */
[----:B0-----:R-:W-:-:S06]  /*1140*/  IADD3 R14, PT, PT, R24, 0xffffffe, RZ ;  /* 0x0ffffffe180e7810 */ /* 0x001fcc0007ffe0ff */
[----:B------:R0:W2:Y:S02]  /*1150*/  F2I.FTZ.U32.TRUNC.NTZ R15, R14 ;  /* 0x0000000e000f7305 */ /* 0x0000a4000021f000 */
[----:B0-----:R-:W-:Y:S01]  /*1160*/  IMAD.MOV.U32 R14, RZ, RZ, RZ ;  /* 0x000000ffff0e7224 */ /* 0x001fe200078e00ff */
[----:B--2---:R-:W-:-:S05]  /*1170*/  IADD3 R29, PT, PT, RZ, -R15, RZ ;  /* 0x8000000fff1d7210 */ /* 0x004fca0007ffe0ff */
[----:B------:R-:W-:-:S04]  /*1180*/  IMAD R29, R29, R22, RZ ;  /* 0x000000161d1d7224 */ /* 0x000fc800078e02ff */
[----:B------:R-:W-:Y:S01]  /*1190*/  IMAD.HI.U32 R15, R15, R29, R14 ;  /* 0x0000001d0f0f7227 */ /* 0x000fe200078e000e */
[----:B-----5:R-:W-:Y:S02]  /*11a0*/  IABS R29, R0 ;  /* 0x00000000001d7213 */ /* 0x020fe40000000000 */
[----:B------:R-:W-:-:S03]  /*11b0*/  LOP3.LUT R14, R0, R25, RZ, 0x3c, !PT ;  /* 0x00000019000e7212 */ /* 0x000fc600078e3cff */
[----:B------:R-:W-:Y:S01]  /*11c0*/  IMAD.HI.U32 R15, R15, R29, RZ ;  /* 0x0000001d0f0f7227 */ /* 0x000fe200078e00ff */
[----:B------:R-:W-:-:S04]  /*11d0*/  ISETP.GE.AND P1, PT, R14, RZ, PT ;  /* 0x000000ff0e00720c */ /* 0x000fc80003f26270 */
[----:B------:R-:W-:-:S05]  /*11e0*/  IADD3 R24, PT, PT, -R15, RZ, RZ ;  /* 0x000000ff0f187210 */ /* 0x000fca0007ffe1ff */
[----:B------:R-:W-:-:S05]  /*11f0*/  IMAD R29, R22, R24, R29 ;  /* 0x00000018161d7224 */ /* 0x000fca00078e021d */
[----:B------:R-:W-:-:S13]  /*1200*/  ISETP.GT.U32.AND P3, PT, R22, R29, PT ;  /* 0x0000001d1600720c */ /* 0x000fda0003f64070 */
[-C--:B------:R-:W-:Y:S01]  /*1210*/  @!P3 IADD3 R29, PT, PT, R29, -R22.reuse, RZ ;  /* 0x800000161d1db210 */ /* 0x080fe20007ffe0ff */
[----:B------:R-:W-:Y:S01]  /*1220*/  @!P3 VIADD R15, R15, 0x1 ;  /* 0x000000010f0fb836 */ /* 0x000fe20000000000 */
[----:B------:R-:W-:Y:S02]  /*1230*/  ISETP.NE.AND P3, PT, R25, RZ, PT ;  /* 0x000000ff1900720c */ /* 0x000fe40003f65270 */
[----:B------:R-:W-:Y:S02]  /*1240*/  ISETP.GE.U32.AND P0, PT, R29, R22, PT ;  /* 0x000000161d00720c */ /* 0x000fe40003f06070 */
[----:B------:R-:W-:-:S11]  /*1250*/  LOP3.LUT R29, R6, 0x3, RZ, 0xc0, !PT ;  /* 0x00000003061d7812 */ /* 0x000fd600078ec0ff */
[----:B------:R-:W-:-:S04]  /*1260*/  @P0 IADD3 R15, PT, PT, R15, 0x1, RZ ;  /* 0x000000010f0f0810 */ /* 0x000fc80007ffe0ff */
[----:B------:R-:W-:-:S05]  /*1270*/  MOV R28, R15 ;  /* 0x0000000f001c7202 */ /* 0x000fca0000000f00 */
[----:B------:R-:W-:Y:S01]  /*1280*/  @!P1 IMAD.MOV R28, RZ, RZ, -R28 ;  /* 0x000000ffff1c9224 */ /* 0x000fe200078e0a1c */
[----:B------:R-:W-:Y:S02]  /*1290*/  @!P3 LOP3.LUT R28, RZ, R25, RZ, 0x33, !PT ;  /* 0x00000019ff1cb212 */ /* 0x000fe400078e33ff */
[----:B------:R-:W-:Y:S02]  /*12a0*/  SHF.R.U32.HI R25, RZ, 0x3, R6 ;  /* 0x00000003ff197819 */ /* 0x000fe40000011606 */
[C---:B-1----:R-:W-:Y:S01]  /*12b0*/  ISETP.GE.AND P0, PT, R28.reuse, UR7, PT ;  /* 0x000000071c007c0c */ /* 0x042fe2000bf06270 */
[----:B------:R-:W-:-:S03]  /*12c0*/  IMAD R28, R28, UR10, RZ ;  /* 0x0000000a1c1c7c24 */ /* 0x000fc6000f8e02ff */
[----:B------:R-:W-:Y:S02]  /*12d0*/  ISETP.GE.OR P1, PT, R29, UR10, P0 ;  /* 0x0000000a1d007c0c */ /* 0x000fe40008726670 */
[----:B------:R-:W-:Y:S02]  /*12e0*/  ISETP.GE.OR P3, PT, R25, UR10, P0 ;  /* 0x0000000a19007c0c */ /* 0x000fe40008766670 */
[----:B------:R-:W-:-:S11]  /*12f0*/  ISETP.GT.U32.OR P1, PT, R6, 0x3, P1 ;  /* 0x000000030600780c */ /* 0x000fd60000f24470 */
[-C--:B------:R-:W-:Y:S02]  /*1300*/  @!P3 IADD3 R25, PT, PT, R25, R28.reuse, RZ ;  /* 0x0000001c1919b210 */ /* 0x080fe40007ffe0ff */
[----:B------:R-:W0:Y:S01]  /*1310*/  @!P1 LDC.64 R14, c[0x0][0x388] ;  /* 0x0000e200ff0e9b82 */ /* 0x000e220000000a00 */
[----:B------:R-:W-:Y:S02]  /*1320*/  @!P1 IADD3 R35, PT, PT, R29, R28, RZ ;  /* 0x0000001c1d239210 */ /* 0x000fe40007ffe0ff */
        /* <DEDUP_REMOVED lines=11> */
[----:B------:R-:W-:Y:S04]  /*13e0*/  LDS R14, [R21+UR8+0x4] ;  /* 0x00000408150e7984 */ /* 0x000fe80008000800 */
[----:B------:R-:W-:Y:S04]  /*13f0*/  LDS R25, [R32+0x24] ;  /* 0x0000240020197984 */ /* 0x000fe80000000800 */
[----:B------:R-:W2:Y:S04]  /*1400*/  LDS R15, [R21+UR8+0x24] ;  /* 0x00002408150f7984 */ /* 0x000ea80008000800 */
[----:B------:R-:W-:Y:S01]  /*1410*/  LDS R24, [R32+0x28] ;  /* 0x0000280020187984 */ /* 0x000fe20000000800 */
[----:B0-----:R-:W-:-:S03]  /*1420*/  IDP.4A.S8.S8 R22, R22, R35, RZ ;  /* 0x0000002316167226 */ /* 0x001fc600000006ff */
[----:B------:R-:W0:Y:S01]  /*1430*/  LDS R35, [R32+0x4] ;  /* 0x0000040020237984 */ /* 0x000e220000000800 */
[----:B-1----:R-:W-:-:S04]  /*1440*/  IDP.4A.S8.S8 R34, R34, R37, RZ ;  /* 0x0000002522227226 */ /* 0x002fc800000006ff */
[----:B--2---:R-:W-:Y:S02]  /*1450*/  IDP.4A.S8.S8 R25, R25, R15, R34 ;  /* 0x0000000f19197226 */ /* 0x004fe40000000622 */
[----:B------:R-:W-:Y:S04]  /*1460*/  LDS R15, [R32+0x8] ;  /* 0x00000800200f7984 */ /* 0x000fe80000000800 */
[----:B------:R-:W1:Y:S01]  /*1470*/  LDS R34, [R21+UR8+0x28] ;  /* 0x0000280815227984 */ /* 0x000e620008000800 */
[----:B0-----:R-:W-:-:S03]  /*1480*/  IDP.4A.S8.S8 R14, R35, R14, R22 ;  /* 0x0000000e230e7226 */ /* 0x001fc60000000616 */
[----:B------:R-:W0:Y:S04]  /*1490*/  LDS R22, [R21+UR8+0x8] ;  /* 0x0000080815167984 */ /* 0x000e280008000800 */
[----:B------:R-:W-:Y:S01]  /*14a0*/  LDS.U8 R35, [R30+0x1] ;  /* 0x000001001e237984 */ /* 0x000fe20000000000 */
[----:B-1----:R-:W-:-:S03]  /*14b0*/  IDP.4A.S8.S8 R24, R24, R34, R25 ;  /* 0x0000002218187226 */ /* 0x002fc60000000619 */
[----:B------:R-:W-:Y:S04]  /*14c0*/  LDS R25, [R32+0x2c] ;  /* 0x00002c0020197984 */ /* 0x000fe80000000800 */
[----:B------:R-:W1:Y:S01]  /*14d0*/  LDS R34, [R21+UR8+0x2c] ;  /* 0x00002c0815227984 */ /* 0x000e620008000800 */
[----:B0-----:R-:W-:-:S03]  /*14e0*/  IDP.4A.S8.S8 R14, R15, R22, R14 ;  /* 0x000000160f0e7226 */ /* 0x001fc6000000060e */
[----:B------:R-:W-:Y:S04]  /*14f0*/  LDS R15, [R32+0xc] ;  /* 0x00000c00200f7984 */ /* 0x000fe80000000800 */
[----:B------:R-:W0:Y:S01]  /*1500*/  LDS R22, [R21+UR8+0xc] ;  /* 0x00000c0815167984 */ /* 0x000e220008000800 */
        /* <DEDUP_REMOVED lines=20> */
[----:B------:R-:W-:Y:S01]  /*1650*/  LDS R34, [R21+UR8+0x3c] ;  /* 0x00003c0815227984 */ /* 0x000fe20008000800 */
[----:B0-----:R-:W-:-:S03]  /*1660*/  IDP.4A.S8.S8 R14, R15, R22, R14 ;  /* 0x000000160f0e7226 */ /* 0x001fc6000000060e */
[----:B------:R-:W-:Y:S04]  /*1670*/  LDS R15, [R32+0x1c] ;  /* 0x00001c00200f7984 */ /* 0x000fe80000000800 */
[----:B------:R-:W0:Y:S02]  /*1680*/  LDS R22, [R21+UR8+0x1c] ;  /* 0x00001c0815167984 */ /* 0x000e240008000800 */
[----:B0-----:R-:W-:Y:S02]  /*1690*/  IDP.4A.S8.S8 R14, R15, R22, R14 ;  /* 0x000000160f0e7226 */ /* 0x001fe4000000060e */
[----:B------:R-:W-:Y:S01]  /*16a0*/  IDP.4A.S8.S8 R22, R25, R34, R24 ;  /* 0x0000002219167226 */ /* 0x000fe20000000618 */
[----:B------:R-:W-:Y:S04]  /*16b0*/  LDS R15, [R31+UR5] ;  /* 0x000000051f0f7984 */ /* 0x000fe80008000800 */
[----:B------:R-:W0:Y:S04]  /*16c0*/  LDS.U8 R25, [R30] ;  /* 0x000000001e197984 */ /* 0x000e280000000000 */
[----:B------:R-:W1:Y:S01]  /*16d0*/  LDS.U8 R24, [R30+0x8] ;  /* 0x000008001e187984 */ /* 0x000e620000000000 */
[----:B0-----:R-:W-:-:S02]  /*16e0*/  IMAD R25, R14, R25, RZ ;  /* 0x000000190e197224 */ /* 0x001fc400078e02ff */
[--C-:B------:R-:W-:Y:S02]  /*16f0*/  HADD2.F32 R14, -RZ, R15.reuse.H0_H0 ;  /* 0x2000000fff0e7230 */ /* 0x100fe40000004100 */
[----:B------:R-:W-:Y:S01]  /*1700*/  HADD2.F32 R15, -RZ, R15.H1_H1 ;  /* 0x3000000fff0f7230 */ /* 0x000fe20000004100 */
[----:B-1----:R-:W-:Y:S02]  /*1710*/  I2FP.F32.U32 R24, R24 ;  /* 0x0000001800187245 */ /* 0x002fe40000201000 */
[----:B------:R-:W-:-:S03]  /*1720*/  I2FP.F32.S32 R25, R25 ;  /* 0x0000001900197245 */ /* 0x000fc60000201400 */
[----:B------:R-:W-:Y:S02]  /*1730*/  FFMA.FTZ R24, R15, R24, RZ ;  /* 0x000000180f187223 */ /* 0x000fe400000100ff */
[----:B------:R-:W-:Y:S02]  /*1740*/  FFMA.FTZ R15, R14, R25, RZ ;  /* 0x000000190e0f7223 */ /* 0x000fe400000100ff */
[----:B------:R-:W0:Y:S04]  /*1750*/  LDS R25, [R31+UR5+0x4] ;  /* 0x000004051f197984 */ /* 0x000e280008000800 */
[----:B------:R-:W1:Y:S01]  /*1760*/  LDS.U8 R14, [R30+0x9] ;  /* 0x000009001e0e7984 */ /* 0x000e620000000000 */
[----:B------:R-:W-:-:S05]  /*1770*/  IMAD R34, R22, R35, RZ ;  /* 0x0000002316227224 */ /* 0x000fca00078e02ff */
[----:B------:R-:W-:Y:S01]  /*1780*/  I2FP.F32.S32 R34, R34 ;  /* 0x0000002200227245 */ /* 0x000fe20000201400 */
[--C-:B0-----:R-:W-:Y:S02]  /*1790*/  HADD2.F32 R22, -RZ, R25.reuse.H0_H0 ;  /* 0x20000019ff167230 */ /* 0x101fe40000004100 */
[----:B------:R-:W-:Y:S01]  /*17a0*/  HADD2.F32 R35, -RZ, R25.H1_H1 ;  /* 0x30000019ff237230 */ /* 0x000fe20000004100 */
[----:B-1----:R-:W-:Y:S02]  /*17b0*/  I2FP.F32.U32 R14, R14 ;  /* 0x0000000e000e7245 */ /* 0x002fe40000201000 */
[----:B------:R-:W-:Y:S01]  /*17c0*/  FFMA.FTZ R15, R22, R34, R15 ;  /* 0x00000022160f7223 */ /* 0x000fe2000001000f */
[----:B------:R-:W-:Y:S04]  /*17d0*/  LDS R25, [R21+UR8+0x40] ;  /* 0x0000400815197984 */ /* 0x000fe80008000800 */
[----:B------:R-:W0:Y:S01]  /*17e0*/  LDS R22, [R32+0x40] ;  /* 0x0000400020167984 */ /* 0x000e220000000800 */
[----:B------:R-:W-:-:S03]  /*17f0*/  FFMA.FTZ R14, R35, R14, R24 ;  /* 0x0000000e230e7223 */ /* 0x000fc60000010018 */
[----:B------:R-:W-:Y:S04]  /*1800*/  LDS R35, [R32+0x44] ;  /* 0x0000440020237984 */ /* 0x000fe80000000800 */
[----:B------:R-:W1:Y:S04]  /*1810*/  LDS R24, [R21+UR8+0x44] ;  /* 0x0000440815187984 */ /* 0x000e680008000800 */
[----:B------:R-:W-:Y:S01]  /*1820*/  LDS R34, [R21+UR8+0x64] ;  /* 0x0000640815227984 */ /* 0x000fe20008000800 */
[----:B0-----:R-:W-:-:S03]  /*1830*/  IDP.4A.S8.S8 R22, R22, R25, RZ ;  /* 0x0000001916167226 */ /* 0x001fc600000006ff */
[----:B------:R-:W-:Y:S01]  /*1840*/  LDS R25, [R32+0x48] ;  /* 0x0000480020197984 */ /* 0x000fe20000000800 */
[----:B-1----:R-:W-:-:S03]  /*1850*/  IDP.4A.S8.S8 R22, R35, R24, R22 ;  /* 0x0000001823167226 */ /* 0x002fc60000000616 */
[----:B------:R-:W0:Y:S01]  /*1860*/  LDS R24, [R21+UR8+0x48] ;  /* 0x0000480815187984 */ /* 0x000e220008000800 */
[----:B------:R-:W-:-:S03]  /*1870*/  ISETP.GT.AND P1, PT, R5, 0x80, PT ;  /* 0x000000800500780c */ /* 0x000fc60003f24270 */
[----:B------:R-:W-:Y:S04]  /*1880*/  LDS.U8 R35, [R30+0x2] ;  /* 0x000002001e237984 */ /* 0x000fe80000000000 */
[----:B------:R-:W-:Y:S01]  /*1890*/  LDS.U8 R5, [R30+0x3] ;  /* 0x000003001e057984 */ /* 0x000fe20000000000 */
        /* <DEDUP_REMOVED lines=18> */
[----:B0-----:R-:W-:-:S02]  /*19c0*/  IDP.4A.S8.S8 R24, R24, R25, RZ ;  /* 0x0000001918187226 */ /* 0x001fc400000006ff */
        /* <DEDUP_REMOVED lines=18> */
[----:B------:R-:W0:Y:S01]  /*1af0*/  LDS R34, [R21+UR8+0x7c] ;  /* 0x00007c0815227984 */ /* 0x000e220008000800 */
[----:B------:R-:W-:-:S03]  /*1b00*/  IMAD R22, R22, R35, RZ ;  /* 0x0000002316167224 */ /* 0x000fc600078e02ff */
[----:B------:R-:W-:Y:S01]  /*1b10*/  LDS.U8 R35, [R30+0xb] ;  /* 0x00000b001e237984 */ /* 0x000fe20000000000 */
[----:B0-----:R-:W-:-:S03]  /*1b20*/  IDP.4A.S8.S8 R34, R25, R34, R24 ;  /* 0x0000002219227226 */ /* 0x001fc60000000618 */
[----:B------:R-:W0:Y:S04]  /*1b30*/  LDS R25, [R31+UR5+0x8] ;  /* 0x000008051f197984 */ /* 0x000e280008000800 */
[----:B------:R-:W1:Y:S01]  /*1b40*/  LDS R24, [R31+UR5+0xc] ;  /* 0x00000c051f187984 */ /* 0x000e620008000800 */
[----:B------:R-:W-:Y:S01]  /*1b50*/  IMAD R34, R34, R5, RZ ;  /* 0x0000000522227224 */ /* 0x000fe200078e02ff */
[----:B------:R-:W-:-:S04]  /*1b60*/  I2FP.F32.S32 R22, R22 ;  /* 0x0000001600167245 */ /* 0x000fc80000201400 */
[----:B------:R-:W-:Y:S01]  /*1b70*/  I2FP.F32.S32 R34, R34 ;  /* 0x0000002200227245 */ /* 0x000fe20000201400 */
[----:B0-----:R-:W-:-:S05]  /*1b80*/  HADD2.F32 R5, -RZ, R25.H0_H0 ;  /* 0x20000019ff057230 */ /* 0x001fca0000004100 */
[----:B------:R-:W-:Y:S01]  /*1b90*/  FFMA.FTZ R22, R5, R22, RZ ;  /* 0x0000001605167223 */ /* 0x000fe200000100ff */
[----:B-1----:R-:W-:-:S05]  /*1ba0*/  HADD2.F32 R5, -RZ, R24.H0_H0 ;  /* 0x20000018ff057230 */ /* 0x002fca0000004100 */
[----:B------:R-:W-:Y:S02]  /*1bb0*/  FFMA.FTZ R22, R5, R34, R22 ;  /* 0x0000002205167223 */ /* 0x000fe40000010016 */
[----:B------:R-:W0:Y:S01]  /*1bc0*/  LDS.U8 R34, [R30+0xa] ;  /* 0x00000a001e227984 */ /* 0x000e220000000000 */
[----:B------:R-:W-:Y:S01]  /*1bd0*/  HADD2.F32 R5, -RZ, R25.H1_H1 ;  /* 0x30000019ff057230 */ /* 0x000fe20000004100 */
[----:B0-----:R-:W-:-:S05]  /*1be0*/  I2FP.F32.U32 R34, R34 ;  /* 0x0000002200227245 */ /* 0x001fca0000201000 */
[----:B------:R-:W-:Y:S02]  /*1bf0*/  FFMA.FTZ R34, R5, R34, RZ ;  /* 0x0000002205227223 */ /* 0x000fe400000100ff */
[----:B------:R-:W0:Y:S01]  /*1c00*/  LDS R5, [R26] ;  /* 0x000000001a057984 */ /* 0x000e220000000800 */
[----:B------:R-:W-:Y:S01]  /*1c10*/  HADD2.F32 R25, -RZ, R24.H1_H1 ;  /* 0x30000018ff197230 */ /* 0x000fe20000004100 */
[----:B------:R-:W-:-:S05]  /*1c20*/  I2FP.F32.U32 R35, R35 ;  /* 0x0000002300237245 */ /* 0x000fca0000201000 */
[----:B------:R-:W-:Y:S01]  /*1c30*/  FFMA.FTZ R34, R25, R35, R34 ;  /* 0x0000002319227223 */ /* 0x000fe20000010022 */
[--C-:B0-----:R-:W-:Y:S02]  /*1c40*/  HADD2.F32 R25, -RZ, R5.reuse.H1_H1 ;  /* 0x30000005ff197230 */ /* 0x101fe40000004100 */
[----:B------:R-:W-:-:S03]  /*1c50*/  HADD2.F32 R5, -RZ, R5.H0_H0 ;  /* 0x20000005ff057230 */ /* 0x000fc60000004100 */
[----:B------:R-:W-:Y:S01]  /*1c60*/  FMUL.FTZ R14, R14, R25 ;  /* 0x000000190e0e7220 */ /* 0x000fe20000410000 */
[----:B------:R-:W-:-:S03]  /*1c70*/  FMUL.FTZ R34, R25, R34 ;  /* 0x0000002219227220 */ /* 0x000fc60000410000 */
[----:B------:R-:W-:Y:S01]  /*1c80*/  FFMA.FTZ R14, R15, R5, -R14 ;  /* 0x000000050f0e7223 */ /* 0x000fe2000001080e */
[----:B------:R-:W-:-:S03]  /*1c90*/  FFMA.FTZ R5, R5, R22, -R34 ;  /* 0x0000001605057223 */ /* 0x000fc60000010822 */
[----:B------:R-:W-:-:S04]  /*1ca0*/  FADD.FTZ R14, RZ, R14 ;  /* 0x0000000eff0e7221 */ /* 0x000fc80000010000 */
[----:B------:R-:W-:Y:S01]  /*1cb0*/  FADD.FTZ R22, R14, R5 ;  /* 0x000000050e167221 */ /* 0x000fe20000010000 */
[----:B------:R-:W-:Y:S06]  /*1cc0*/  BAR.SYNC.DEFER_BLOCKING 0x0 ;  /* 0x0000000000007b1d */ /* 0x000fec0000010000 */
[----:B------:R-:W-:Y:S05]  /*1cd0*/  @!P1 BRA `(.L_x_286) ;  /* 0x00000008008c9947 */ /* 0x000fea0003800000 */
[----:B------:R-:W-:-:S05]  /*1ce0*/  VIADD R5, R29, 0x4 ;  /* 0x000000041d057836 */ /* 0x000fca0000000000 */
[----:B------:R-:W-:Y:S02]  /*1cf0*/  ISETP.GE.OR P1, PT, R5, UR10, P0 ;  /* 0x0000000a05007c0c */ /* 0x000fe40008726670 */
[----:B------:R-:W-:Y:S02]  /*1d00*/  ISETP.GE.OR P0, PT, R7, UR10, P0 ;  /* 0x0000000a07007c0c */ /* 0x000fe40008706670 */
[----:B------:R-:W-:-:S11]  /*1d10*/  ISETP.GT.U32.OR P1, PT, R6, 0x3, P1 ;  /* 0x000000030600780c */ /* 0x000fd60000f24470 */
[-C--:B------:R-:W-:Y:S02]  /*1d20*/  @!P0 IADD3 R25, PT, PT, R7, R28.reuse, RZ ;  /* 0x0000001c07198210 */ /* 0x080fe40007ffe0ff */
[----:B------:R-:W0:Y:S01]  /*1d30*/  @!P1 LDC.64 R14, c[0x0][0x388] ;  /* 0x0000e200ff0e9b82 */ /* 0x000e220000000a00 */
[----:B------:R-:W-:Y:S02]  /*1d40*/  @!P1 IADD3 R29, P3, PT, R29, R28, RZ ;  /* 0x0000001c1d1d9210 */ /* 0x000fe40007f7e0ff */
[----:B------:R-:W-:Y:S02]  /*1d50*/  @!P0 IMAD.WIDE R24, R25, 0x24, R18 ;  /* 0x0000002419188825 */ /* 0x000fe400078e0212 */
[----:B------:R-:W-:-:S04]  /*1d60*/  @!P1 LEA.HI.X.SX32 R5, R28, RZ, 0x1, P3 ;  /* 0x000000ff1c059211 */ /* 0x000fc800018f0eff */
[----:B------:R-:W2:Y:S01]  /*1d70*/  @!P0 LDG.E.CONSTANT R25, desc[UR14][R24.64+0x4] ;  /* 0x0000040e18198981 */ /* 0x000ea2000c1e9900 */
[----:B------:R-:W-:Y:S02]  /*1d80*/  @!P1 IMAD R5, R5, 0x24, RZ ;  /* 0x0000002405059824 */ /* 0x000fe400078e02ff */
        /* <DEDUP_REMOVED lines=15> */
[----:B------:R-:W-:Y:S01]  /*1e80*/  LDS R25, [R21+UR8+0x10] ;  /* 0x0000100815197984 */ /* 0x000fe20008000800 */
[----:B0-----:R-:W-:-:S03]  /*1e90*/  IDP.4A.S8.S8 R28, R28, R29, RZ ;  /* 0x0000001d1c1c7226 */ /* 0x001fc600000006ff */
[----:B------:R-:W-:Y:S01]  /*1ea0*/  LDS R29, [R21+UR8+0x24] ;  /* 0x00002408151d7984 */ /* 0x000fe20008000800 */
[----:B-1----:R-:W-:-:S03]  /*1eb0*/  IDP.4A.S8.S8 R28, R35, R34, R28 ;  /* 0x00000022231c7226 */ /* 0x002fc6000000061c */
[----:B------:R-:W0:Y:S04]  /*1ec0*/  LDS R34, [R32+0xa4] ;  /* 0x0000a40020227984 */ /* 0x000e280000000800 */
[----:B------:R-:W-:Y:S01]  /*1ed0*/  LDS R35, [R32+0xb4] ;  /* 0x0000b40020237984 */ /* 0x000fe20000000800 */
[----:B--2---:R-:W-:-:S03]  /*1ee0*/  IDP.4A.S8.S8 R5, R5, R14, R28 ;  /* 0x0000000e05057226 */ /* 0x004fc6000000061c */
[----:B------:R-:W1:Y:S04]  /*1ef0*/  LDS R14, [R21+UR8+0xc] ;  /* 0x00000c08150e7984 */ /* 0x000e680008000800 */
[----:B------:R-:W2:Y:S01]  /*1f00*/  LDS R28, [R32+0x90] ;  /* 0x00009000201c7984 */ /* 0x000ea20000000800 */
[----:B---3--:R-:W-:-:S04]  /*1f10*/  IDP.4A.S8.S8 R15, R36, R37, RZ ;  /* 0x00000025240f7226 */ /* 0x008fc800000006ff */
[----:B0-----:R-:W-:Y:S02]  /*1f20*/  IDP.4A.S8.S8 R15, R34, R29, R15 ;  /* 0x0000001d220f7226 */ /* 0x001fe4000000060f */
        /* <DEDUP_REMOVED lines=8> */
[----:B0-----:R-:W-:-:S03]  /*1fb0*/  IDP.4A.S8.S8 R15, R34, R29, R15 ;  /* 0x0000001d220f7226 */ /* 0x001fc6000000060f */
[----:B------:R-:W-:Y:S04]  /*1fc0*/  LDS R34, [R32+0xac] ;  /* 0x0000ac0020227984 */ /* 0x000fe80000000800 */
[----:B------:R-:W0:Y:S01]  /*1fd0*/  LDS R29, [R21+UR8+0x2c] ;  /* 0x00002c08151d7984 */ /* 0x000e220008000800 */
[----:B-1----:R-:W-:-:S03]  /*1fe0*/  IDP.4A.S8.S8 R5, R14, R24, R5 ;  /* 0x000000180e057226 */ /* 0x002fc60000000605 */
[----:B------:R-:W-:Y:S04]  /*1ff0*/  LDS R24, [R32+0x9c] ;  /* 0x00009c0020187984 */ /* 0x000fe80000000800 */
[----:B------:R-:W-:Y:S01]  /*2000*/  LDS R14, [R32+0xb0] ;  /* 0x0000b000200e7984 */ /* 0x000fe20000000800 */
[----:B--2---:R-:W-:-:S03]  /*2010*/  IDP.4A.S8.S8 R5, R28, R25, R5 ;  /* 0x000000191c057226 */ /* 0x004fc60000000605 */
[----:B------:R-:W1:Y:S04]  /*2020*/  LDS R28, [R21+UR8+0x1c] ;  /* 0x00001c08151c7984 */ /* 0x000e680008000800 */
[----:B------:R-:W2:Y:S01]  /*2030*/  LDS R25, [R21+UR8+0x30] ;  /* 0x0000300815197984 */ /* 0x000ea20008000800 */
[----:B0-----:R-:W-:-:S03]  /*2040*/  IDP.4A.S8.S8 R15, R34, R29, R15 ;  /* 0x0000001d220f7226 */ /* 0x001fc6000000060f */
[----:B------:R-:W-:Y:S04]  /*2050*/  LDS R29, [R32+0xbc] ;  /* 0x0000bc00201d7984 */ /* 0x000fe80000000800 */
[----:B------:R-:W-:Y:S01]  /*2060*/  LDS.U8 R34, [R30+0x4] ;  /* 0x000004001e227984 */ /* 0x000fe20000000000 */
[----:B-1----:R-:W-:-:S03]  /*2070*/  IDP.4A.S8.S8 R5, R24, R28, R5 ;  /* 0x0000001c18057226 */ /* 0x002fc60000000605 */
[----:B------:R-:W0:Y:S01]  /*2080*/  LDS R28, [R21+UR8+0x34] ;  /* 0x00003408151c7984 */ /* 0x000e220008000800 */
[----:B--2---:R-:W-:-:S03]  /*2090*/  IDP.4A.S8.S8 R14, R14, R25, R15 ;  /* 0x000000190e0e7226 */ /* 0x004fc6000000060f */
[----:B------:R-:W-:Y:S04]  /*20a0*/  LDS R15, [R32+0xb8] ;  /* 0x0000b800200f7984 */ /* 0x000fe80000000800 */
[----:B------:R-:W1:Y:S04]  /*20b0*/  LDS R25, [R21+UR8+0x38] ;  /* 0x0000380815197984 */ /* 0x000e680008000800 */
[----:B------:R-:W2:Y:S01]  /*20c0*/  LDS R24, [R21+UR8+0x3c] ;  /* 0x00003c0815187984 */ /* 0x000ea20008000800 */
[----:B0-----:R-:W-:-:S03]  /*20d0*/  IDP.4A.S8.S8 R14, R35, R28, R14 ;  /* 0x0000001c230e7226 */ /* 0x001fc6000000060e */
[----:B------:R-:W-:Y:S01]  /*20e0*/  LDS R28, [R31+UR5+0x4] ;  /* 0x000004051f1c7984 */ /* 0x000fe20008000800 */
[----:B-1----:R-:W-:-:S03]  /*20f0*/  IDP.4A.S8.S8 R25, R15, R25, R14 ;  /* 0x000000190f197226 */ /* 0x002fc6000000060e */
[----:B------:R-:W0:Y:S01]  /*2100*/  LDS R14, [R31+UR5] ;  /* 0x000000051f0e7984 */ /* 0x000e220008000800 */
[----:B--2---:R-:W-:-:S03]  /*2110*/  IDP.4A.S8.S8 R29, R29, R24, R25 ;  /* 0x000000181d1d7226 */ /* 0x004fc60000000619 */
[----:B------:R-:W1:Y:S04]  /*2120*/  LDS.U8 R15, [R30+0xc] ;  /* 0x00000c001e0f7984 */ /* 0x000e680000000000 */
[----:B------:R-:W2:Y:S04]  /*2130*/  LDS.U8 R24, [R30+0x5] ;  /* 0x000005001e187984 */ /* 0x000ea80000000000 */
[----:B------:R-:W3:Y:S01]  /*2140*/  LDS.U8 R25, [R30+0xd] ;  /* 0x00000d001e197984 */ /* 0x000ee20000000000 */
[----:B------:R-:W-:-:S05]  /*2150*/  IMAD R5, R5, R34, RZ ;  /* 0x0000002205057224 */ /* 0x000fca00078e02ff */
[----:B------:R-:W-:Y:S01]  /*2160*/  I2FP.F32.S32 R34, R5 ;  /* 0x0000000500227245 */ /* 0x000fe20000201400 */
[--C-:B0-----:R-:W-:Y:S02]  /*2170*/  HADD2.F32 R5, -RZ, R14.reuse.H0_H0 ;  /* 0x2000000eff057230 */ /* 0x101fe40000004100 */
[----:B------:R-:W-:Y:S01]  /*2180*/  HADD2.F32 R14, -RZ, R14.H1_H1 ;  /* 0x3000000eff0e7230 */ /* 0x000fe20000004100 */
[----:B-1----:R-:W-:Y:S01]  /*2190*/  I2FP.F32.U32 R15, R15 ;  /* 0x0000000f000f7245 */ /* 0x002fe20000201000 */
[----:B--2---:R-:W-:-:S04]  /*21a0*/  IMAD R29, R29, R24, RZ ;  /* 0x000000181d1d7224 */ /* 0x004fc800078e02ff */
[----:B------:R-:W-:Y:S01]  /*21b0*/  FFMA.FTZ R14, R14, R15, RZ ;  /* 0x0000000f0e0e7223 */ /* 0x000fe200000100ff */
[----:B------:R-:W-:Y:S01]  /*21c0*/  FFMA.FTZ R5, R5, R34, RZ ;  /* 0x0000002205057223 */ /* 0x000fe200000100ff */
[--C-:B------:R-:W-:Y:S01]  /*21d0*/  HADD2.F32 R24, -RZ, R28.reuse.H0_H0 ;  /* 0x2000001cff187230 */ /* 0x100fe20000004100 */
[----:B---3--:R-:W-:Y:S01]  /*21e0*/  I2FP.F32.U32 R15, R25 ;  /* 0x00000019000f7245 */ /* 0x008fe20000201000 */
[----:B------:R-:W-:Y:S01]  /*21f0*/  HADD2.F32 R25, -RZ, R28.H1_H1 ;  /* 0x3000001cff197230 */ /* 0x000fe20000004100 */
[----:B------:R-:W-:Y:S01]  /*2200*/  I2FP.F32.S32 R29, R29 ;  /* 0x0000001d001d7245 */ /* 0x000fe20000201400 */
[----:B------:R-:W-:Y:S03]  /*2210*/  LDS R28, [R32+0xc4] ;  /* 0x0000c400201c7984 */ /* 0x000fe60000000800 */
[----:B------:R-:W-:Y:S01]  /*2220*/  FFMA.FTZ R25, R25, R15, R14 ;  /* 0x0000000f19197223 */ /* 0x000fe2000001000e */
[----:B------:R-:W-:Y:S01]  /*2230*/  FFMA.FTZ R24, R24, R29, R5 ;  /* 0x0000001d18187223 */ /* 0x000fe20000010005 */
[----:B------:R-:W-:Y:S04]  /*2240*/  LDS R14, [R32+0xc0] ;  /* 0x0000c000200e7984 */ /* 0x000fe80000000800 */
[----:B------:R-:W0:Y:S04]  /*2250*/  LDS R5, [R21+UR8+0x40] ;  /* 0x0000400815057984 */ /* 0x000e280008000800 */
[----:B------:R-:W1:Y:S04]  /*2260*/  LDS R15, [R21+UR8+0x44] ;  /* 0x00004408150f7984 */ /* 0x000e680008000800 */
[----:B------:R-:W-:Y:S04]  /*2270*/  LDS R29, [R32+0xe0] ;  /* 0x0000e000201d7984 */ /* 0x000fe80000000800 */
[----:B------:R-:W2:Y:S01]  /*2280*/  LDS R34, [R21+UR8+0x60] ;  /* 0x0000600815227984 */ /* 0x000ea20008000800 */
[----:B0-----:R-:W-:-:S03]  /*2290*/  IDP.4A.S8.S8 R5, R14, R5, RZ ;  /* 0x000000050e057226 */ /* 0x001fc600000006ff */
[----:B------:R-:W-:Y:S01]  /*22a0*/  LDS R14, [R32+0xc8] ;  /* 0x0000c800200e7984 */ /* 0x000fe20000000800 */
[----:B-1----:R-:W-:-:S03]  /*22b0*/  IDP.4A.S8.S8 R5, R28, R15, R5 ;  /* 0x0000000f1c057226 */ /* 0x002fc60000000605 */
[----:B------:R-:W0:Y:S04]  /*22c0*/  LDS R15, [R21+UR8+0x48] ;  /* 0x00004808150f7984 */ /* 0x000e280008000800 */
[----:B------:R-:W-:Y:S01]  /*22d0*/  LDS R28, [R32+0xe4] ;  /* 0x0000e400201c7984 */ /* 0x000fe20000000800 */
[----:B--2---:R-:W-:-:S03]  /*22e0*/  IDP.4A.S8.S8 R29, R29, R34, RZ ;  /* 0x000000221d1d7226 */ /* 0x004fc600000006ff */
        /* <DEDUP_REMOVED lines=26> */
[----:B------:R-:W-:Y:S04]  /*2490*/  LDS R14, [R21+UR8+0x5c] ;  /* 0x00005c08150e7984 */ /* 0x000fe80008000800 */
[----:B------:R-:W-:Y:S01]  /*24a0*/  LDS R15, [R21+UR8+0x78] ;  /* 0x00007808150f7984 */ /* 0x000fe20008000800 */
[----:B-1----:R-:W-:-:S03]  /*24b0*/  IDP.4A.S8.S8 R29, R29, R34, R28 ;  /* 0x000000221d1d7226 */ /* 0x002fc6000000061c */
[----:B------:R-:W0:Y:S04]  /*24c0*/  LDS R28, [R32+0xdc] ;  /* 0x0000dc00201c7984 */ /* 0x000e280000000800 */
[----:B------:R-:W1:Y:S01]  /*24d0*/  LDS R34, [R32+0xf8] ;  /* 0x0000f80020227984 */ /* 0x000e620000000800 */
[----:B0-----:R-:W-:-:S03]  /*24e0*/  IDP.4A.S8.S8 R28, R28, R14, R5 ;  /* 0x0000000e1c1c7226 */ /* 0x001fc60000000605 */
[----:B------:R-:W-:Y:S01]  /*24f0*/  LDS R14, [R32+0xfc] ;  /* 0x0000fc00200e7984 */ /* 0x000fe20000000800 */
[----:B-1----:R-:W-:-:S03]  /*2500*/  IDP.4A.S8.S8 R5, R34, R15, R29 ;  /* 0x0000000f22057226 */ /* 0x002fc6000000061d */
[----:B------:R-:W0:Y:S04]  /*2510*/  LDS R34, [R21+UR8+0x7c] ;  /* 0x00007c0815227984 */ /* 0x000e280008000800 */
[----:B------:R-:W1:Y:S04]  /*2520*/  LDS R15, [R26] ;  /* 0x000000001a0f7984 */ /* 0x000e680000000800 */
[----:B------:R-:W2:Y:S01]  /*2530*/  LDS.U8 R29, [R30+0x6] ;  /* 0x000006001e1d7984 */ /* 0x000ea20000000000 */
[----:B0-----:R-:W-:-:S03]  /*2540*/  IDP.4A.S8.S8 R5, R14, R34, R5 ;  /* 0x000000220e057226 */ /* 0x001fc60000000605 */
[----:B------:R-:W0:Y:S01]  /*2550*/  LDS.U8 R34, [R30+0x7] ;  /* 0x000007001e227984 */ /* 0x000e220000000000 */
[--C-:B-1----:R-:W-:Y:S02]  /*2560*/  HADD2.F32 R14, -RZ, R15.reuse.H1_H1 ;  /* 0x3000000fff0e7230 */ /* 0x102fe40000004100 */
[----:B------:R-:W-:-:S03]  /*2570*/  HADD2.F32 R15, -RZ, R15.H0_H0 ;  /* 0x2000000fff0f7230 */ /* 0x000fc60000004100 */
[----:B------:R-:W-:-:S04]  /*2580*/  FMUL.FTZ R25, R25, R14 ;  /* 0x0000000e19197220 */ /* 0x000fc80000410000 */
[----:B------:R-:W-:Y:S02]  /*2590*/  FFMA.FTZ R25, R24, R15, -R25 ;  /* 0x0000000f18197223 */ /* 0x000fe40000010819 */
[----:B------:R-:W1:Y:S01]  /*25a0*/  LDS R24, [R31+UR5+0x8] ;  /* 0x000008051f187984 */ /* 0x000e620008000800 */
[----:B--2---:R-:W-:-:S03]  /*25b0*/  IMAD R29, R28, R29, RZ ;  /* 0x0000001d1c1d7224 */ /* 0x004fc600078e02ff */
[----:B------:R-:W2:Y:S01]  /*25c0*/  LDS R28, [R31+UR5+0xc] ;  /* 0x00000c051f1c7984 */ /* 0x000ea20008000800 */
[----:B0-----:R-:W-:Y:S01]  /*25d0*/  IMAD R35, R5, R34, RZ ;  /* 0x0000002205237224 */ /* 0x001fe200078e02ff */
[----:B------:R-:W-:Y:S02]  /*25e0*/  I2FP.F32.S32 R34, R29 ;  /* 0x0000001d00227245 */ /* 0x000fe40000201400 */
[----:B------:R-:W0:Y:S02]  /*25f0*/  LDS.U8 R29, [R30+0xf] ;  /* 0x00000f001e1d7984 */ /* 0x000e240000000000 */
[----:B------:R-:W-:Y:S01]  /*2600*/  I2FP.F32.S32 R35, R35 ;  /* 0x0000002300237245 */ /* 0x000fe20000201400 */
[----:B-1----:R-:W-:-:S05]  /*2610*/  HADD2.F32 R5, -RZ, R24.H0_H0 ;  /* 0x20000018ff057230 */ /* 0x002fca0000004100 */
[----:B------:R-:W-:Y:S01]  /*2620*/  FFMA.FTZ R34, R5, R34, RZ ;  /* 0x0000002205227223 */ /* 0x000fe200000100ff */
[----:B--2---:R-:W-:-:S05]  /*2630*/  HADD2.F32 R5, -RZ, R28.H0_H0 ;  /* 0x2000001cff057230 */ /* 0x004fca0000004100 */
[----:B------:R-:W-:Y:S02]  /*2640*/  FFMA.FTZ R34, R5, R35, R34 ;  /* 0x0000002305227223 */ /* 0x000fe40000010022 */
[----:B------:R-:W1:Y:S01]  /*2650*/  LDS.U8 R35, [R30+0xe] ;  /* 0x00000e001e237984 */ /* 0x000e620000000000 */
[----:B------:R-:W-:Y:S02]  /*2660*/  HADD2.F32 R5, -RZ, R24.H1_H1 ;  /* 0x30000018ff057230 */ /* 0x000fe40000004100 */
[----:B------:R-:W-:Y:S02]  /*2670*/  HADD2.F32 R28, -RZ, R28.H1_H1 ;  /* 0x3000001cff1c7230 */ /* 0x000fe40000004100 */
[----:B------:R-:W-:Y:S01]  /*2680*/  FADD.FTZ R22, R22, R25 ;  /* 0x0000001916167221 */ /* 0x000fe20000010000 */
[----:B0-----:R-:W-:Y:S02]  /*2690*/  I2FP.F32.U32 R29, R29 ;  /* 0x0000001d001d7245 */ /* 0x001fe40000201000 */
[----:B-1----:R-:W-:-:S05]  /*26a0*/  I2FP.F32.U32 R24, R35 ;  /* 0x0000002300187245 */ /* 0x002fca0000201000 */
[----:B------:R-:W-:-:S04]  /*26b0*/  FFMA.FTZ R5, R5, R24, RZ ;  /* 0x0000001805057223 */ /* 0x000fc800000100ff */
[----:B------:R-:W-:-:S04]  /*26c0*/  FFMA.FTZ R5, R28, R29, R5 ;  /* 0x0000001d1c057223 */ /* 0x000fc80000010005 */
[----:B------:R-:W-:-:S04]  /*26d0*/  FMUL.FTZ R14, R14, R5 ;  /* 0x000000050e0e7220 */ /* 0x000fc80000410000 */
[----:B------:R-:W-:-:S04]  /*26e0*/  FFMA.FTZ R15, R15, R34, -R14 ;  /* 0x000000220f0f7223 */ /* 0x000fc8000001080e */
[----:B------:R-:W-:Y:S01]  /*26f0*/  FADD.FTZ R22, R22, R15 ;  /* 0x0000000f16167221 */ /* 0x000fe20000010000 */
[----:B------:R-:W-:Y:S06]  /*2700*/  BAR.SYNC.DEFER_BLOCKING 0x0 ;  /* 0x0000000000007b1d */ /* 0x000fec0000010000 */
.L_x_286:
[----:B------:R-:W-:Y:S05]  /*2710*/  @!P2 BRA `(.L_x_285) ;  /* 0x000000200088a947 */ /* 0x000fea0003800000 */
[----:B------:R-:W0:Y:S01]  /*2720*/  LDCU UR13, c[0x0][0x3bc] ;  /* 0x00007780ff0d77ac */ /* 0x000e220008000800 */
[----:B------:R-:W1:Y:S01]  /*2730*/  LDCU UR12, c[0x0][0x3b4] ;  /* 0x00007680ff0c77ac */ /* 0x000e620008000800 */
[----:B------:R-:W-:-:S05]  /*2740*/  UMOV UR9, 0x1 ;  /* 0x0000000100097882 */ /* 0x000fca0000000000 */
.L_x_288:
[C---:B------:R-:W-:Y:S01]  /*2750*/  IMAD R24, R8.reuse, UR4, RZ ;  /* 0x0000000408187c24 */ /* 0x040fe2000f8e02ff */
[----:B------:R-:W-:Y:S01]  /*2760*/  MOV R15, R17 ;  /* 0x00000011000f7202 */ /* 0x000fe20000000f00 */
[----:B------:R-:W-:Y:S02]  /*2770*/  IMAD.MOV.U32 R14, RZ, RZ, R16 ;  /* 0x000000ffff0e7224 */ /* 0x000fe400078e0010 */
[----:B------:R-:W-:Y:S01]  /*2780*/  IMAD R35, R8, 0x8, R9 ;  /* 0x0000000808237824 */ /* 0x000fe200078e0209 */
[----:B0-----:R-:W-:-:S04]  /*2790*/  IADD3 R5, P0, PT, R24, UR9, RZ ;  /* 0x0000000918057c10 */ /* 0x001fc8000ff1e0ff */
[----:B------:R-:W-:Y:S01]  /*27a0*/  LEA.HI.X.SX32 R24, R24, RZ, 0x1, P0 ;  /* 0x000000ff18187211 */ /* 0x000fe200000f0eff */
[----:B------:R-:W-:-:S04]  /*27b0*/  IMAD.WIDE.U32 R14, R5, 0xb0, R14 ;  /* 0x000000b0050e7825 */ /* 0x000fc800078e000e */
[----:B------:R-:W-:-:S05]  /*27c0*/  IMAD R5, R24, 0xb0, RZ ;  /* 0x000000b018057824 */ /* 0x000fca00078e02ff */
[----:B------:R-:W-:-:S03]  /*27d0*/  IADD3 R15, PT, PT, R15, R5, RZ ;  /* 0x000000050f0f7210 */ /* 0x000fc60007ffe0ff */
[----:B------:R-:W-:-:S03]  /*27e0*/  IMAD.WIDE.U32 R28, R35, 0xb0, R14 ;  /* 0x000000b0231c7825 */ /* 0x000fc600078e000e */
[----:B------:R-:W-:-:S04]  /*27f0*/  IADD3 R24, P0, PT, R10, R28, RZ ;  /* 0x0000001c0a187210 */ /* 0x000fc80007f1e0ff */
[----:B------:R-:W-:Y:S02]  /*2800*/  IADD3.X R25, PT, PT, RZ, R29, RZ, P0, !PT ;  /* 0x0000001dff197210 */ /* 0x000fe400007fe4ff */
[----:B------:R-:W-:-:S03]  /*2810*/  IADD3 R28, P0, PT, R11, R28, RZ ;  /* 0x0000001c0b1c7210 */ /* 0x000fc60007f1e0ff */
[----:B------:R-:W2:Y:S01]  /*2820*/  LDG.E.CONSTANT R24, desc[UR14][R24.64+0x10] ;  /* 0x0000100e18187981 */ /* 0x000ea2000c1e9900 */
[----:B------:R-:W-:-:S05]  /*2830*/  IADD3.X R29, PT, PT, RZ, R29, RZ, P0, !PT ;  /* 0x0000001dff1d7210 */ /* 0x000fca00007fe4ff */
[----:B------:R-:W3:Y:S01]  /*2840*/  LDG.E.CONSTANT R28, desc[UR14][R28.64+0x30] ;  /* 0x0000300e1c1c7981 */ /* 0x000ee2000c1e9900 */
[----:B------:R-:W-:Y:S02]  /*2850*/  VIADD R5, R4, 0x1 ;  /* 0x0000000104057836 */ /* 0x000fe40000000000 */
[----:B------:R-:W-:Y:S01]  /*2860*/  IMAD R35, R8, 0x4, R35 ;  /* 0x0000000408237824 */ /* 0x000fe200078e0223 */
[--C-:B--2---:R-:W-:Y:S02]  /*2870*/  SHF.R.S32.HI R34, RZ, R4, R24.reuse ;  /* 0x00000004ff227219 */ /* 0x104fe40000011418 */
[----:B------:R-:W-:Y:S02]  /*2880*/  SHF.R.S32.HI R36, RZ, R5, R24 ;  /* 0x00000005ff247219 */ /* 0x000fe40000011418 */
[----:B------:R-:W-:Y:S02]  /*2890*/  SHF.L.U32 R34, R34, 0x4, RZ ;  /* 0x0000000422227819 */ /* 0x000fe400000006ff */
[----:B------:R-:W-:-:S02]  /*28a0*/  SHF.L.U32 R36, R36, 0x4, RZ ;  /* 0x0000000424247819 */ /* 0x000fc400000006ff */
[----:B------:R-:W-:Y:S02]  /*28b0*/  LOP3.LUT R37, R34, 0x10101010, RZ, 0xc0, !PT ;  /* 0x1010101022257812 */ /* 0x000fe400078ec0ff */
[----:B------:R-:W-:Y:S02]  /*28c0*/  LOP3.LUT R25, R36, 0x10101010, RZ, 0xc0, !PT ;  /* 0x1010101024197812 */ /* 0x000fe400078ec0ff */
[--C-:B---3--:R-:W-:Y:S02]  /*28d0*/  SHF.R.U32.HI R34, RZ, 0x4, R28.reuse ;  /* 0x00000004ff227819 */ /* 0x108fe4000001161c */
[----:B------:R-:W-:Y:S01]  /*28e0*/  LOP3.LUT R36, R37, 0xf0f0f0f, R28, 0xf8, !PT ;  /* 0x0f0f0f0f25247812 */ /* 0x000fe200078ef81c */
[----:B------:R-:W-:Y:S01]  /*28f0*/  IMAD.WIDE.U32 R28, R35, 0xb0, R14 ;  /* 0x000000b0231c7825 */ /* 0x000fe200078e000e */
[----:B------:R-:W-:-:S03]  /*2900*/  LOP3.LUT R34, R25, 0xf0f0f0f, R34, 0xf8, !PT ;  /* 0x0f0f0f0f19227812 */ /* 0x000fc600078ef822 */
[----:B------:R2:W-:Y:S01]  /*2910*/  STS [R3+0x820], R36 ;  /* 0x0008202403007388 */ /* 0x0005e20000000800 */
[----:B------:R-:W-:-:S04]  /*2920*/  IADD3 R24, P0, PT, R11, R28, RZ ;  /* 0x0000001c0b187210 */ /* 0x000fc80007f1e0ff */
[----:B------:R-:W-:Y:S02]  /*2930*/  IADD3.X R25, PT, PT, RZ, R29, RZ, P0, !PT ;  /* 0x0000001dff197210 */ /* 0x000fe400007fe4ff */
[----:B------:R-:W-:-:S03]  /*2940*/  IADD3 R28, P0, PT, R10, R28, RZ ;  /* 0x0000001c0a1c7210 */ /* 0x000fc60007f1e0ff */
[----:B------:R-:W2:Y:S01]  /*2950*/  LDG.E.CONSTANT R24, desc[UR14][R24.64+0x30] ;  /* 0x0000300e18187981 */ /* 0x000ea2000c1e9900 */
[----:B------:R-:W-:-:S05]  /*2960*/  IADD3.X R29, PT, PT, RZ, R29, RZ, P0, !PT ;  /* 0x0000001dff1d7210 */ /* 0x000fca00007fe4ff */
[----:B------:R-:W3:Y:S04]  /*2970*/  LDG.E.CONSTANT R28, desc[UR14][R28.64+0x10] ;  /* 0x0000100e1c1c7981 */ /* 0x000ee8000c1e9900 */
[----:B------:R4:W-:Y:S01]  /*2980*/  STS [R3+0x840], R34 ;  /* 0x0008402203007388 */ /* 0x0009e20000000800 */
[----:B--2---:R-:W-:Y:S02]  /*2990*/  SHF.R.U32.HI R36, RZ, 0x4, R24 ;  /* 0x00000004ff247819 */ /* 0x004fe40000011618 */
[--C-:B---3--:R-:W-:Y:S02]  /*29a0*/  SHF.R.S32.HI R35, RZ, R4, R28.reuse ;  /* 0x00000004ff237219 */ /* 0x108fe4000001141c */
[----:B------:R-:W-:Y:S01]  /*29b0*/  SHF.R.S32.HI R37, RZ, R5, R28 ;  /* 0x00000005ff257219 */ /* 0x000fe2000001141c */
[----:B------:R-:W-:-:S03]  /*29c0*/  IMAD.WIDE.U32 R28, R9, 0xb0, R14 ;  /* 0x000000b0091c7825 */ /* 0x000fc600078e000e */
[----:B------:R-:W-:Y:S01]  /*29d0*/  SHF.L.U32 R37, R37, 0x4, RZ ;  /* 0x0000000425257819 */ /* 0x000fe200000006ff */
[----:B------:R-:W-:-:S03]  /*29e0*/  IMAD.SHL.U32 R35, R35, 0x10, RZ ;  /* 0x0000001023237824 */ /* 0x000fc600078e00ff */
[----:B------:R-:W-:Y:S02]  /*29f0*/  LOP3.LUT R37, R37, 0x10101010, RZ, 0xc0, !PT ;  /* 0x1010101025257812 */ /* 0x000fe400078ec0ff */
[----:B------:R-:W-:Y:S02]  /*2a00*/  LOP3.LUT R35, R35, 0x10101010, RZ, 0xc0, !PT ;  /* 0x1010101023237812 */ /* 0x000fe400078ec0ff */
[----:B------:R-:W-:Y:S02]  /*2a10*/  LOP3.LUT R36, R37, 0xf0f0f0f, R36, 0xf8, !PT ;  /* 0x0f0f0f0f25247812 */ /* 0x000fe400078ef824 */
[----:B------:R-:W-:Y:S02]  /*2a20*/  LOP3.LUT R35, R35, 0xf0f0f0f, R24, 0xf8, !PT ;  /* 0x0f0f0f0f23237812 */ /* 0x000fe400078ef818 */
[----:B------:R-:W-:-:S03]  /*2a30*/  IADD3 R24, P0, PT, R11, R28, RZ ;  /* 0x0000001c0b187210 */ /* 0x000fc60007f1e0ff */
[----:B------:R2:W-:Y:S01]  /*2a40*/  STS [R3+0xc30], R35 ;  /* 0x000c302303007388 */ /* 0x0005e20000000800 */
[----:B------:R-:W-:Y:S02]  /*2a50*/  IADD3.X R25, PT, PT, RZ, R29, RZ, P0, !PT ;  /* 0x0000001dff197210 */ /* 0x000fe400007fe4ff */
[----:B------:R-:W-:-:S03]  /*2a60*/  IADD3 R28, P0, PT, R10, R28, RZ ;  /* 0x0000001c0a1c7210 */ /* 0x000fc60007f1e0ff */
[----:B------:R3:W2:Y:S02]  /*2a70*/  LDG.E.CONSTANT R24, desc[UR14][R24.64+0x30] ;  /* 0x0000300e18187981 */ /* 0x0006a4000c1e9900 */
[----:B------:R-:W-:-:S05]  /*2a80*/  IMAD.X R29, RZ, RZ, R29, P0 ;  /* 0x000000ffff1d7224 */ /* 0x000fca00000e061d */
[----:B------:R-:W4:Y:S01]  /*2a90*/  LDG.E.CONSTANT R28, desc[UR14][R28.64+0x10] ;  /* 0x0000100e1c1c7981 */ /* 0x000f22000c1e9900 */
[----:B---3--:R-:W-:-:S03]  /*2aa0*/  IMAD R25, R8, 0x4, R9 ;  /* 0x0000000408197824 */ /* 0x008fc600078e0209 */
[----:B------:R3:W-:Y:S01]  /*2ab0*/  STS [R3+0xc50], R36 ;  /* 0x000c502403007388 */ /* 0x0007e20000000800 */
[--C-:B----4-:R-:W-:Y:S02]  /*2ac0*/  SHF.R.S32.HI R34, RZ, R4, R28.reuse ;  /* 0x00000004ff227219 */ /* 0x110fe4000001141c */
[----:B------:R-:W-:Y:S01]  /*2ad0*/  SHF.R.S32.HI R37, RZ, R5, R28 ;  /* 0x00000005ff257219 */ /* 0x000fe2000001141c */
[----:B------:R-:W-:Y:S01]  /*2ae0*/  IMAD.WIDE.U32 R28, R25, 0xb0, R14 ;  /* 0x000000b0191c7825 */ /* 0x000fe200078e000e */
[----:B------:R-:W-:Y:S02]  /*2af0*/  SHF.L.U32 R34, R34, 0x4, RZ ;  /* 0x0000000422227819 */ /* 0x000fe400000006ff */
[----:B------:R-:W-:Y:S02]  /*2b00*/  SHF.L.U32 R37, R37, 0x4, RZ ;  /* 0x0000000425257819 */ /* 0x000fe400000006ff */
[----:B--2---:R-:W-:Y:S02]  /*2b10*/  LOP3.LUT R35, R34, 0x10101010, RZ, 0xc0, !PT ;  /* 0x1010101022237812 */ /* 0x004fe400078ec0ff */
[----:B------:R-:W-:-:S02]  /*2b20*/  SHF.R.U32.HI R34, RZ, 0x4, R24 ;  /* 0x00000004ff227819 */ /* 0x000fc40000011618 */
[----:B------:R-:W-:Y:S02]  /*2b30*/  LOP3.LUT R35, R35, 0xf0f0f0f, R24, 0xf8, !PT ;  /* 0x0f0f0f0f23237812 */ /* 0x000fe400078ef818 */
[-C--:B------:R-:W-:Y:S02]  /*2b40*/  IADD3 R24, P0, PT, R11, R28.reuse, RZ ;  /* 0x0000001c0b187210 */ /* 0x080fe40007f1e0ff */
[----:B------:R-:W-:Y:S01]  /*2b50*/  LOP3.LUT R37, R37, 0x10101010, RZ, 0xc0, !PT ;  /* 0x1010101025257812 */ /* 0x000fe200078ec0ff */
[----:B------:R2:W-:Y:S01]  /*2b60*/  STS [R3], R35 ;  /* 0x0000002303007388 */ /* 0x0005e20000000800 */
[-C--:B------:R-:W-:Y:S02]  /*2b70*/  IADD3.X R25, PT, PT, RZ, R29.reuse, RZ, P0, !PT ;  /* 0x0000001dff197210 */ /* 0x080fe400007fe4ff */
[----:B------:R-:W-:Y:S02]  /*2b80*/  IADD3 R28, P0, PT, R10, R28, RZ ;  /* 0x0000001c0a1c7210 */ /* 0x000fe40007f1e0ff */
[----:B------:R-:W-:Y:S01]  /*2b90*/  LOP3.LUT R34, R37, 0xf0f0f0f, R34, 0xf8, !PT ;  /* 0x0f0f0f0f25227812 */ /* 0x000fe200078ef822 */
[----:B------:R-:W4:Y:S01]  /*2ba0*/  LDG.E.CONSTANT R24, desc[UR14][R24.64+0x30] ;  /* 0x0000300e18187981 */ /* 0x000f22000c1e9900 */
[----:B------:R-:W-:-:S05]  /*2bb0*/  IADD3.X R29, PT, PT, RZ, R29, RZ, P0, !PT ;  /* 0x0000001dff1d7210 */ /* 0x000fca00007fe4ff */
[----:B------:R-:W3:Y:S04]  /*2bc0*/  LDG.E.CONSTANT R28, desc[UR14][R28.64+0x10] ;  /* 0x0000100e1c1c7981 */ /* 0x000ee8000c1e9900 */
[----:B------:R0:W-:Y:S01]  /*2bd0*/  STS [R3+0x20], R34 ;  /* 0x0000202203007388 */ /* 0x0001e20000000800 */
[----:B----4-:R-:W-:Y:S02]  /*2be0*/  SHF.R.U32.HI R25, RZ, 0x4, R24 ;  /* 0x00000004ff197819 */ /* 0x010fe40000011618 */
[--C-:B---3--:R-:W-:Y:S02]  /*2bf0*/  SHF.R.S32.HI R36, RZ, R4, R28.reuse ;  /* 0x00000004ff247219 */ /* 0x108fe4000001141c */
[----:B------:R-:W-:-:S03]  /*2c00*/  SHF.R.S32.HI R37, RZ, R5, R28 ;  /* 0x00000005ff257219 */ /* 0x000fc6000001141c */
[----:B------:R-:W-:Y:S01]  /*2c10*/  IMAD.SHL.U32 R36, R36, 0x10, RZ ;  /* 0x0000001024247824 */ /* 0x000fe200078e00ff */
[----:B------:R-:W-:-:S04]  /*2c20*/  SHF.L.U32 R37, R37, 0x4, RZ ;  /* 0x0000000425257819 */ /* 0x000fc800000006ff */
[----:B--2---:R-:W-:Y:S02]  /*2c30*/  LOP3.LUT R35, R36, 0x10101010, RZ, 0xc0, !PT ;  /* 0x1010101024237812 */ /* 0x004fe400078ec0ff */
[----:B------:R-:W-:Y:S02]  /*2c40*/  LOP3.LUT R36, R37, 0x10101010, RZ, 0xc0, !PT ;  /* 0x1010101025247812 */ /* 0x000fe400078ec0ff */
[----:B------:R-:W-:Y:S02]  /*2c50*/  LOP3.LUT R37, R35, 0xf0f0f0f, R24, 0xf8, !PT ;  /* 0x0f0f0f0f23257812 */ /* 0x000fe400078ef818 */
[----:B------:R-:W-:Y:S02]  /*2c60*/  LEA R35, R8, R9, 0x4 ;  /* 0x0000000908237211 */ /* 0x000fe400078e20ff */
[----:B------:R-:W-:Y:S01]  /*2c70*/  LOP3.LUT R36, R36, 0xf0f0f0f, R25, 0xf8, !PT ;  /* 0x0f0f0f0f24247812 */ /* 0x000fe200078ef819 */
[----:B------:R2:W-:Y:S02]  /*2c80*/  STS [R3+0x410], R37 ;  /* 0x0004102503007388 */ /* 0x0005e40000000800 */
[----:B------:R-:W-:-:S02]  /*2c90*/  IMAD.WIDE.U32 R28, R35, 0xb0, R14 ;  /* 0x000000b0231c7825 */ /* 0x000fc400078e000e */
[----:B------:R3:W-:Y:S01]  /*2ca0*/  STS [R3+0x430], R36 ;  /* 0x0004302403007388 */ /* 0x0007e20000000800 */
[----:B------:R-:W-:-:S05]  /*2cb0*/  IADD3 R24, P0, PT, R11, R28, RZ ;  /* 0x0000001c0b187210 */ /* 0x000fca0007f1e0ff */
[----:B------:R-:W-:Y:S01]  /*2cc0*/  IMAD.X R25, RZ, RZ, R29, P0 ;  /* 0x000000ffff197224 */ /* 0x000fe200000e061d */
[----:B------:R-:W-:-:S04]  /*2cd0*/  IADD3 R28, P0, PT, R10, R28, RZ ;  /* 0x0000001c0a1c7210 */ /* 0x000fc80007f1e0ff */
[----:B------:R-:W-:Y:S01]  /*2ce0*/  IADD3.X R29, PT, PT, RZ, R29, RZ, P0, !PT ;  /* 0x0000001dff1d7210 */ /* 0x000fe200007fe4ff */
[----:B------:R4:W3:Y:S04]  /*2cf0*/  LDG.E.CONSTANT R24, desc[UR14][R24.64+0x30] ;  /* 0x0000300e18187981 */ /* 0x0008e8000c1e9900 */
[----:B------:R-:W0:Y:S01]  /*2d00*/  LDG.E.CONSTANT R28, desc[UR14][R28.64+0x10] ;  /* 0x0000100e1c1c7981 */ /* 0x000e22000c1e9900 */
[----:B----4-:R-:W-:Y:S02]  /*2d10*/  LEA R25, R8, R35, 0x2 ;  /* 0x0000002308197211 */ /* 0x010fe400078e10ff */
[--C-:B0-----:R-:W-:Y:S02]  /*2d20*/  SHF.R.S32.HI R34, RZ, R4, R28.reuse ;  /* 0x00000004ff227219 */ /* 0x101fe4000001141c */
[----:B------:R-:W-:-:S02]  /*2d30*/  SHF.R.S32.HI R28, RZ, R5, R28 ;  /* 0x00000005ff1c7219 */ /* 0x000fc4000001141c */
[----:B------:R-:W-:-:S03]  /*2d40*/  SHF.L.U32 R34, R34, 0x4, RZ ;  /* 0x0000000422227819 */ /* 0x000fc600000006ff */
[----:B------:R-:W-:Y:S01]  /*2d50*/  IMAD.SHL.U32 R28, R28, 0x10, RZ ;  /* 0x000000101c1c7824 */ /* 0x000fe200078e00ff */
[----:B--2---:R-:W-:Y:S02]  /*2d60*/  LOP3.LUT R37, R34, 0x10101010, RZ, 0xc0, !PT ;  /* 0x1010101022257812 */ /* 0x004fe400078ec0ff */
[----:B---3--:R-:W-:Y:S02]  /*2d70*/  SHF.R.U32.HI R34, RZ, 0x4, R24 ;  /* 0x00000004ff227819 */ /* 0x008fe40000011618 */
[----:B------:R-:W-:Y:S01]  /*2d80*/  LOP3.LUT R36, R28, 0x10101010, RZ, 0xc0, !PT ;  /* 0x101010101c247812 */ /* 0x000fe200078ec0ff */
[----:B------:R-:W-:Y:S01]  /*2d90*/  IMAD.WIDE.U32 R28, R25, 0xb0, R14 ;  /* 0x000000b0191c7825 */ /* 0x000fe200078e000e */
[----:B------:R-:W-:Y:S02]  /*2da0*/  LOP3.LUT R37, R37, 0xf0f0f0f, R24, 0xf8, !PT ;  /* 0x0f0f0f0f25257812 */ /* 0x000fe400078ef818 */
[----:B------:R-:W-:Y:S02]  /*2db0*/  LOP3.LUT R34, R36, 0xf0f0f0f, R34, 0xf8, !PT ;  /* 0x0f0f0f0f24227812 */ /* 0x000fe400078ef822 */
[----:B------:R-:W-:Y:S01]  /*2dc0*/  IADD3 R24, P0, PT, R11, R28, RZ ;  /* 0x0000001c0b187210 */ /* 0x000fe20007f1e0ff */
[----:B------:R-:W-:Y:S01]  /*2dd0*/  IMAD R35, R8, 0x8, R35 ;  /* 0x0000000808237824 */ /* 0x000fe200078e0223 */
[----:B------:R-:W-:Y:S02]  /*2de0*/  STS [R3+0x1040], R37 ;  /* 0x0010402503007388 */ /* 0x000fe40000000800 */
[----:B------:R-:W-:-:S02]  /*2df0*/  IADD3.X R25, PT, PT, RZ, R29, RZ, P0, !PT ;  /* 0x0000001dff197210 */ /* 0x000fc400007fe4ff */
[----:B------:R-:W-:Y:S01]  /*2e00*/  IADD3 R28, P0, PT, R10, R28, RZ ;  /* 0x0000001c0a1c7210 */ /* 0x000fe20007f1e0ff */
[----:B------:R0:W-:Y:S04]  /*2e10*/  STS [R3+0x1060], R34 ;  /* 0x0010602203007388 */ /* 0x0001e80000000800 */
[----:B------:R-:W-:Y:S01]  /*2e20*/  IMAD.X R29, RZ, RZ, R29, P0 ;  /* 0x000000ffff1d7224 */ /* 0x000fe200000e061d */
[----:B------:R-:W0:Y:S04]  /*2e30*/  LDG.E.CONSTANT R24, desc[UR14][R24.64+0x30] ;  /* 0x0000300e18187981 */ /* 0x000e28000c1e9900 */
[----:B------:R-:W2:Y:S01]  /*2e40*/  LDG.E.CONSTANT R28, desc[UR14][R28.64+0x10] ;  /* 0x0000100e1c1c7981 */ /* 0x000ea2000c1e9900 */
[----:B0-----:R-:W-:-:S02]  /*2e50*/  SHF.R.U32.HI R34, RZ, 0x4, R24 ;  /* 0x00000004ff227819 */ /* 0x001fc40000011618 */
[--C-:B--2---:R-:W-:Y:S02]  /*2e60*/  SHF.R.S32.HI R36, RZ, R4, R28.reuse ;  /* 0x00000004ff247219 */ /* 0x104fe4000001141c */
[----:B------:R-:W-:Y:S02]  /*2e70*/  SHF.R.S32.HI R28, RZ, R5, R28 ;  /* 0x00000005ff1c7219 */ /* 0x000fe4000001141c */
[----:B------:R-:W-:-:S04]  /*2e80*/  SHF.L.U32 R36, R36, 0x4, RZ ;  /* 0x0000000424247819 */ /* 0x000fc800000006ff */
[----:B------:R-:W-:Y:S02]  /*2e90*/  LOP3.LUT R37, R36, 0x10101010, RZ, 0xc0, !PT ;  /* 0x1010101024257812 */ /* 0x000fe400078ec0ff */
[----:B------:R-:W-:Y:S01]  /*2ea0*/  SHF.L.U32 R36, R28, 0x4, RZ ;  /* 0x000000041c247819 */ /* 0x000fe200000006ff */
[----:B------:R-:W-:Y:S01]  /*2eb0*/  IMAD.WIDE.U32 R28, R35, 0xb0, R14 ;  /* 0x000000b0231c7825 */ /* 0x000fe200078e000e */
[----:B------:R-:W-:Y:S02]  /*2ec0*/  LOP3.LUT R37, R37, 0xf0f0f0f, R24, 0xf8, !PT ;  /* 0x0f0f0f0f25257812 */ /* 0x000fe400078ef818 */
[----:B------:R-:W-:Y:S02]  /*2ed0*/  LOP3.LUT R25, R36, 0x10101010, RZ, 0xc0, !PT ;  /* 0x1010101024197812 */ /* 0x000fe400078ec0ff */
[----:B------:R-:W-:Y:S01]  /*2ee0*/  IADD3 R24, P0, PT, R11, R28, RZ ;  /* 0x0000001c0b187210 */ /* 0x000fe20007f1e0ff */
[----:B------:R-:W-:Y:S01]  /*2ef0*/  STS [R3+0x1450], R37 ;  /* 0x0014502503007388 */ /* 0x000fe20000000800 */
[----:B------:R-:W-:-:S02]  /*2f00*/  LOP3.LUT R34, R25, 0xf0f0f0f, R34, 0xf8, !PT ;  /* 0x0f0f0f0f19227812 */ /* 0x000fc400078ef822 */
[-C--:B------:R-:W-:Y:S02]  /*2f10*/  IADD3.X R25, PT, PT, RZ, R29.reuse, RZ, P0, !PT ;  /* 0x0000001dff197210 */ /* 0x080fe400007fe4ff */
[----:B------:R-:W-:Y:S01]  /*2f20*/  IADD3 R28, P0, PT, R10, R28, RZ ;  /* 0x0000001c0a1c7210 */ /* 0x000fe20007f1e0ff */
[----:B------:R0:W-:Y:S03]  /*2f30*/  STS [R3+0x1470], R34 ;  /* 0x0014702203007388 */ /* 0x0001e60000000800 */
[----:B------:R-:W-:Y:S01]  /*2f40*/  IADD3.X R29, PT, PT, RZ, R29, RZ, P0, !PT ;  /* 0x0000001dff1d7210 */ /* 0x000fe200007fe4ff */
[----:B------:R-:W0:Y:S04]  /*2f50*/  LDG.E.CONSTANT R24, desc[UR14][R24.64+0x30] ;  /* 0x0000300e18187981 */ /* 0x000e28000c1e9900 */
[----:B------:R-:W2:Y:S01]  /*2f60*/  LDG.E.CONSTANT R28, desc[UR14][R28.64+0x10] ;  /* 0x0000100e1c1c7981 */ /* 0x000ea2000c1e9900 */
[----:B------:R-:W-:-:S02]  /*2f70*/  LEA R35, R8, R35, 0x2 ;  /* 0x0000002308237211 */ /* 0x000fc400078e10ff */
[----:B0-----:R-:W-:Y:S02]  /*2f80*/  SHF.R.U32.HI R34, RZ, 0x4, R24 ;  /* 0x00000004ff227819 */ /* 0x001fe40000011618 */
[--C-:B--2---:R-:W-:Y:S02]  /*2f90*/  SHF.R.S32.HI R36, RZ, R4, R28.reuse ;  /* 0x00000004ff247219 */ /* 0x104fe4000001141c */
[----:B------:R-:W-:-:S03]  /*2fa0*/  SHF.R.S32.HI R28, RZ, R5, R28 ;  /* 0x00000005ff1c7219 */ /* 0x000fc6000001141c */
[----:B------:R-:W-:Y:S01]  /*2fb0*/  IMAD.SHL.U32 R36, R36, 0x10, RZ ;  /* 0x0000001024247824 */ /* 0x000fe200078e00ff */
[----:B------:R-:W-:-:S04]  /*2fc0*/  SHF.L.U32 R28, R28, 0x4, RZ ;  /* 0x000000041c1c7819 */ /* 0x000fc800000006ff */
[----:B------:R-:W-:Y:S02]  /*2fd0*/  LOP3.LUT R37, R36, 0x10101010, RZ, 0xc0, !PT ;  /* 0x1010101024257812 */ /* 0x000fe400078ec0ff */
[----:B------:R-:W-:Y:S02]  /*2fe0*/  LOP3.LUT R36, R28, 0x10101010, RZ, 0xc0, !PT ;  /* 0x101010101c247812 */ /* 0x000fe400078ec0ff */
[----:B------:R-:W-:Y:S01]  /*2ff0*/  LOP3.LUT R37, R37, 0xf0f0f0f, R24, 0xf8, !PT ;  /* 0x0f0f0f0f25257812 */ /* 0x000fe200078ef818 */
[----:B------:R-:W-:Y:S01]  /*3000*/  IMAD.WIDE.U32 R24, R35, 0xb0, R14 ;  /* 0x000000b023187825 */ /* 0x000fe200078e000e */
[----:B------:R-:W-:-:S03]  /*3010*/  LOP3.LUT R34, R36, 0xf0f0f0f, R34, 0xf8, !PT ;  /* 0x0f0f0f0f24227812 */ /* 0x000fc600078ef822 */
[----:B------:R0:W-:Y:S01]  /*3020*/  STS [R3+0x1860], R37 ;  /* 0x0018602503007388 */ /* 0x0001e20000000800 */
[----:B------:R-:W-:-:S05]  /*3030*/  IADD3 R28, P0, PT, R11, R24, RZ ;  /* 0x000000180b1c7210 */ /* 0x000fca0007f1e0ff */
[----:B------:R-:W-:Y:S01]  /*3040*/  IMAD.X R29, RZ, RZ, R25, P0 ;  /* 0x000000ffff1d7224 */ /* 0x000fe200000e0619 */
[----:B------:R-:W-:-:S04]  /*3050*/  IADD3 R24, P0, PT, R10, R24, RZ ;  /* 0x000000180a187210 */ /* 0x000fc80007f1e0ff */
[----:B------:R-:W-:Y:S01]  /*3060*/  IADD3.X R25, PT, PT, RZ, R25, RZ, P0, !PT ;  /* 0x00000019ff197210 */ /* 0x000fe200007fe4ff */
[--C-:B0-----:R-:W-:Y:S01]  /*3070*/  IMAD.WIDE.U32 R36, R13, 0xb0, R14.reuse ;  /* 0x000000b00d247825 */ /* 0x101fe200078e000e */
[----:B------:R0:W2:Y:S04]  /*3080*/  LDG.E.CONSTANT R28, desc[UR14][R28.64+0x30] ;  /* 0x0000300e1c1c7981 */ /* 0x0000a8000c1e9900 */
[----:B------:R-:W3:Y:S01]  /*3090*/  LDG.E.CONSTANT R24, desc[UR14][R24.64+0x10] ;  /* 0x0000100e18187981 */ /* 0x000ee2000c1e9900 */
[----:B------:R-:W-:-:S03]  /*30a0*/  IMAD.WIDE.U32 R14, R23, 0xb0, R14 ;  /* 0x000000b0170e7825 */ /* 0x000fc600078e000e */
[----:B------:R-:W4:Y:S01]  /*30b0*/  LDG.E.CONSTANT R36, desc[UR14][R36.64] ;  /* 0x0000000e24247981 */ /* 0x000f22000c1e9900 */
[----:B------:R-:W-:-:S05]  /*30c0*/  IADD3 R14, P0, PT, R14, 0x4, RZ ;  /* 0x000000040e0e7810 */ /* 0x000fca0007f1e0ff */
[----:B------:R-:W-:Y:S01]  /*30d0*/  IMAD.X R15, RZ, RZ, R15, P0 ;  /* 0x000000ffff0f7224 */ /* 0x000fe200000e060f */
[--C-:B---3--:R-:W-:Y:S02]  /*30e0*/  SHF.R.S32.HI R5, RZ, R5, R24.reuse ;  /* 0x00000005ff057219 */ /* 0x108fe40000011418 */
[----:B------:R-:W-:Y:S01]  /*30f0*/  SHF.R.S32.HI R35, RZ, R4, R24 ;  /* 0x00000004ff237219 */ /* 0x000fe20000011418 */
[----:B------:R-:W-:-:S06]  /*3100*/  IMAD.WIDE.U32 R24, R27, 0x4, R14 ;  /* 0x000000041b187825 */ /* 0x000fcc00078e000e */
[----:B------:R-:W3:Y:S01]  /*3110*/  LDG.E.CONSTANT R24, desc[UR14][R24.64] ;  /* 0x0000000e18187981 */ /* 0x000ee2000c1e9900 */
[----:B------:R-:W-:-:S06]  /*3120*/  IMAD.WIDE.U32 R14, R33, 0x4, R14 ;  /* 0x00000004210e7825 */ /* 0x000fcc00078e000e */
[----:B------:R-:W3:Y:S01]  /*3130*/  LDG.E.CONSTANT R14, desc[UR14][R14.64] ;  /* 0x0000000e0e0e7981 */ /* 0x000ee2000c1e9900 */
[----:B------:R-:W-:Y:S02]  /*3140*/  SHF.L.U32 R35, R35, 0x4, RZ ;  /* 0x0000000423237819 */ /* 0x000fe400000006ff */
[----:B0-----:R-:W-:Y:S02]  /*3150*/  SHF.L.U32 R29, R5, 0x4, RZ ;  /* 0x00000004051d7819 */ /* 0x001fe400000006ff */
[----:B------:R-:W-:Y:S02]  /*3160*/  LOP3.LUT R35, R35, 0x10101010, RZ, 0xc0, !PT ;  /* 0x1010101023237812 */ /* 0x000fe400078ec0ff */
[----:B------:R-:W-:Y:S02]  /*3170*/  LOP3.LUT R29, R29, 0x10101010, RZ, 0xc0, !PT ;  /* 0x101010101d1d7812 */ /* 0x000fe400078ec0ff */
[--C-:B--2---:R-:W-:Y:S02]  /*3180*/  LOP3.LUT R5, R35, 0xf0f0f0f, R28.reuse, 0xf8, !PT ;  /* 0x0f0f0f0f23057812 */ /* 0x104fe400078ef81c */
[----:B------:R-:W-:-:S04]  /*3190*/  SHF.R.U32.HI R28, RZ, 0x4, R28 ;  /* 0x00000004ff1c7819 */ /* 0x000fc8000001161c */
[----:B------:R-:W-:Y:S02]  /*31a0*/  LOP3.LUT R28, R29, 0xf0f0f0f, R28, 0xf8, !PT ;  /* 0x0f0f0f0f1d1c7812 */ /* 0x000fe400078ef81c */
[----:B------:R-:W-:-:S04]  /*31b0*/  SHF.L.U32 R29, R6, 0x1, RZ ;  /* 0x00000001061d7819 */ /* 0x000fc800000006ff */
[----:B------:R-:W-:Y:S01]  /*31c0*/  LOP3.LUT R29, R29, 0x2, RZ, 0xc0, !PT ;  /* 0x000000021d1d7812 */ /* 0x000fe200078ec0ff */
[----:B------:R0:W-:Y:S04]  /*31d0*/  STS [R3+0x1880], R34 ;  /* 0x0018802203007388 */ /* 0x0001e80000000800 */
[----:B------:R0:W-:Y:S04]  /*31e0*/  STS [R3+0x1c70], R5 ;  /* 0x001c700503007388 */ /* 0x0001e80000000800 */
[----:B------:R0:W-:Y:S04]  /*31f0*/  STS [R3+0x1c90], R28 ;  /* 0x001c901c03007388 */ /* 0x0001e80000000800 */
[----:B----4-:R0:W-:Y:S01]  /*3200*/  STS [R11+UR6], R36 ;  /* 0x000000240b007988 */ /* 0x0101e20008000806 */
[----:B------:R-:W-:-:S04]  /*3210*/  USHF.L.U32 UR7, UR9, 0x8, URZ ;  /* 0x0000000809077899 */ /* 0x000fc800080006ff */
[----:B-1----:R-:W-:Y:S01]  /*3220*/  UISETP.GE.AND UP0, UPT, UR7, UR12, UPT ;  /* 0x0000000c0700728c */ /* 0x002fe2000bf06270 */
[----:B---3--:R-:W-:Y:S02]  /*3230*/  SHF.R.S32.HI R35, RZ, R29, R24 ;  /* 0x0000001dff237219 */ /* 0x008fe40000011418 */
[----:B------:R-:W-:-:S05]  /*3240*/  LOP3.LUT R29, R27, R6, RZ, 0xc0, !PT ;  /* 0x000000061b1d7212 */ /* 0x000fca00078ec0ff */
[----:B------:R-:W-:Y:S01]  /*3250*/  IMAD.SHL.U32 R29, R29, 0x4, RZ ;  /* 0x000000041d1d7824 */ /* 0x000fe200078e00ff */
[----:B------:R-:W-:-:S04]  /*3260*/  LOP3.LUT R35, R35, 0x30303030, RZ, 0xc0, !PT ;  /* 0x3030303023237812 */ /* 0x000fc800078ec0ff */
[----:B------:R-:W-:-:S04]  /*3270*/  SHF.R.S32.HI R29, RZ, R29, R14 ;  /* 0x0000001dff1d7219 */ /* 0x000fc8000001140e */
[----:B------:R-:W-:-:S05]  /*3280*/  LOP3.LUT R29, R35, 0xf0f0f0f, R29, 0xf8, !PT ;  /* 0x0f0f0f0f231d7812 */ /* 0x000fca00078ef81d */
[----:B------:R0:W-:Y:S01]  /*3290*/  STS [R20], R29 ;  /* 0x0000001d14007388 */ /* 0x0001e20000000800 */
[----:B------:R-:W-:Y:S05]  /*32a0*/  BRA.U UP0, `(.L_x_287) ;  /* 0x0000001500987547 */ /* 0x000fea000b800000 */
[----:B0-----:R-:W0:Y:S01]  /*32b0*/  LDC R5, c[0x0][0x3c8] ;  /* 0x0000f200ff057b82 */ /* 0x001e220000000800 */
[----:B------:R-:W-:Y:S01]  /*32c0*/  USHF.L.U32 UR11, UR9, 0x3, URZ ;  /* 0x00000003090b7899 */ /* 0x000fe200080006ff */
[----:B0-----:R-:W-:-:S04]  /*32d0*/  IABS R24, R5 ;  /* 0x0000000500187213 */ /* 0x001fc80000000000 */
[----:B------:R-:W0:Y:S08]  /*32e0*/  I2F.RP R25, R24 ;  /* 0x0000001800197306 */ /* 0x000e300000209400 */
[----:B0-----:R-:W0:Y:S02]  /*32f0*/  MUFU.RCP R25, R25 ;  /* 0x0000001900197308 */ /* 0x001e240000001000 */
[----:B0-----:R-:W-:-:S06]  /*3300*/  IADD3 R14, PT, PT, R25, 0xffffffe, RZ ;  /* 0x0ffffffe190e7810 */ /* 0x001fcc0007ffe0ff */
[----:B------:R0:W1:Y:S02]  /*3310*/  F2I.FTZ.U32.TRUNC.NTZ R15, R14 ;  /* 0x0000000e000f7305 */ /* 0x000064000021f000 */
[----:B0-----:R-:W-:Y:S01]  /*3320*/  IMAD.MOV.U32 R14, RZ, RZ, RZ ;  /* 0x000000ffff0e7224 */ /* 0x001fe200078e00ff */
[----:B-1----:R-:W-:-:S05]  /*3330*/  IADD3 R29, PT, PT, RZ, -R15, RZ ;  /* 0x8000000fff1d7210 */ /* 0x002fca0007ffe0ff */
[----:B------:R-:W-:-:S04]  /*3340*/  IMAD R29, R29, R24, RZ ;  /* 0x000000181d1d7224 */ /* 0x000fc800078e02ff */
[----:B------:R-:W-:Y:S01]  /*3350*/  IMAD.HI.U32 R29, R15, R29, R14 ;  /* 0x0000001d0f1d7227 */ /* 0x000fe200078e000e */
[----:B-----5:R-:W-:Y:S02]  /*3360*/  IABS R15, R0 ;  /* 0x00000000000f7213 */ /* 0x020fe40000000000 */
[----:B------:R-:W-:-:S03]  /*3370*/  LOP3.LUT R14, R0, R5, RZ, 0x3c, !PT ;  /* 0x00000005000e7212 */ /* 0x000fc600078e3cff */
[----:B------:R-:W-:Y:S01]  /*3380*/  IMAD.HI.U32 R28, R29, R15, RZ ;  /* 0x0000000f1d1c7227 */ /* 0x000fe200078e00ff */
[----:B------:R-:W-:-:S03]  /*3390*/  ISETP.GE.AND P2, PT, R14, RZ, PT ;  /* 0x000000ff0e00720c */ /* 0x000fc60003f46270 */
[----:B------:R-:W-:Y:S01]  /*33a0*/  IMAD.U32 R29, RZ, RZ, UR11 ;  /* 0x0000000bff1d7e24 */ /* 0x000fe2000f8e00ff */
[----:B------:R-:W-:-:S04]  /*33b0*/  IADD3 R25, PT, PT, -R28, RZ, RZ ;  /* 0x000000ff1c197210 */ /* 0x000fc80007ffe1ff */
[----:B------:R-:W-:Y:S01]  /*33c0*/  LOP3.LUT R29, R29, 0x3, R6, 0xf8, !PT ;  /* 0x000000031d1d7812 */ /* 0x000fe200078ef806 */
[----:B------:R-:W-:-:S05]  /*33d0*/  IMAD R15, R24, R25, R15 ;  /* 0x00000019180f7224 */ /* 0x000fca00078e020f */
[----:B------:R-:W-:-:S13]  /*33e0*/  ISETP.GT.U32.AND P0, PT, R24, R15, PT ;  /* 0x0000000f1800720c */ /* 0x000fda0003f04070 */
[-C--:B------:R-:W-:Y:S01]  /*33f0*/  @!P0 IADD3 R15, PT, PT, R15, -R24.reuse, RZ ;  /* 0x800000180f0f8210 */ /* 0x080fe20007ffe0ff */
[----:B------:R-:W-:Y:S01]  /*3400*/  @!P0 VIADD R28, R28, 0x1 ;  /* 0x000000011c1c8836 */ /* 0x000fe20000000000 */
[----:B------:R-:W-:Y:S02]  /*3410*/  ISETP.NE.AND P0, PT, R5, RZ, PT ;  /* 0x000000ff0500720c */ /* 0x000fe40003f05270 */
[----:B------:R-:W-:Y:S02]  /*3420*/  ISETP.GE.U32.AND P1, PT, R15, R24, PT ;  /* 0x000000180f00720c */ /* 0x000fe40003f26070 */
[----:B------:R-:W-:-:S04]  /*3430*/  SHF.R.U32.HI R15, RZ, 0x3, R6 ;  /* 0x00000003ff0f7819 */ /* 0x000fc80000011606 */
[----:B------:R-:W-:-:S07]  /*3440*/  IADD3 R15, PT, PT, R15, UR11, RZ ;  /* 0x0000000b0f0f7c10 */ /* 0x000fce000fffe0ff */
[----:B------:R-:W-:-:S04]  /*3450*/  @P1 IADD3 R28, PT, PT, R28, 0x1, RZ ;  /* 0x000000011c1c1810 */ /* 0x000fc80007ffe0ff */
[----:B------:R-:W-:Y:S02]  /*3460*/  @!P2 IADD3 R28, PT, PT, -R28, RZ, RZ ;  /* 0x000000ff1c1ca210 */ /* 0x000fe40007ffe1ff */
        /* <DEDUP_REMOVED lines=8> */
[----:B------:R-:W-:Y:S01]  /*34f0*/  @!P1 IADD3 R5, PT, PT, R28, R29, RZ ;  /* 0x0000001d1c059210 */ /* 0x000fe20007ffe0ff */
        /* <DEDUP_REMOVED lines=14> */
[----:B------:R-:W3:Y:S01]  /*35e0*/  LDS R25, [R21+UR8+0x24] ;  /* 0x0000240815197984 */ /* 0x000ee20008000800 */
[----:B0-----:R-:W-:-:S03]  /*35f0*/  IDP.4A.S8.S8 R5, R5, R34, RZ ;  /* 0x0000002205057226 */ /* 0x001fc600000006ff */
[----:B------:R-:W-:Y:S01]  /*3600*/  LDS R34, [R21+UR8+0x28] ;  /* 0x0000280815227984 */ /* 0x000fe20008000800 */
[----:B-1----:R-:W-:Y:S02]  /*3610*/  IDP.4A.S8.S8 R35, R35, R36, RZ ;  /* 0x0000002423237226 */ /* 0x002fe400000006ff */
[----:B--2---:R-:W-:Y:S02]  /*3620*/  IDP.4A.S8.S8 R5, R14, R15, R5 ;  /* 0x0000000f0e057226 */ /* 0x004fe40000000605 */
[----:B------:R-:W-:Y:S04]  /*3630*/  LDS R14, [R32+0x8] ;  /* 0x00000800200e7984 */ /* 0x000fe80000000800 */
[----:B------:R-:W0:Y:S01]  /*3640*/  LDS R15, [R21+UR8+0x8] ;  /* 0x00000808150f7984 */ /* 0x000e220008000800 */
[----:B---3--:R-:W-:-:S03]  /*3650*/  IDP.4A.S8.S8 R24, R24, R25, R35 ;  /* 0x0000001918187226 */ /* 0x008fc60000000623 */
[----:B------:R-:W1:Y:S04]  /*3660*/  LDS R25, [R32+0x28] ;  /* 0x0000280020197984 */ /* 0x000e680000000800 */
[----:B------:R-:W-:Y:S01]  /*3670*/  LDS.U8 R35, [R30+0x9] ;  /* 0x000009001e237984 */ /* 0x000fe20000000000 */
[----:B0-----:R-:W-:-:S03]  /*3680*/  IDP.4A.S8.S8 R5, R14, R15, R5 ;  /* 0x0000000f0e057226 */ /* 0x001fc60000000605 */
[----:B------:R-:W-:Y:S01]  /*3690*/  LDS R14, [R32+0xc] ;  /* 0x00000c00200e7984 */ /* 0x000fe20000000800 */
[----:B-1----:R-:W-:-:S03]  /*36a0*/  IDP.4A.S8.S8 R24, R25, R34, R24 ;  /* 0x0000002219187226 */ /* 0x002fc60000000618 */
[----:B------:R-:W0:Y:S04]  /*36b0*/  LDS R15, [R21+UR8+0xc] ;  /* 0x00000c08150f7984 */ /* 0x000e280008000800 */
        /* <DEDUP_REMOVED lines=27> */
[----:B------:R-:W-:Y:S01]  /*3870*/  LDS R14, [R31+UR5] ;  /* 0x000000051f0e7984 */ /* 0x000fe20008000800 */
[----:B-1----:R-:W-:-:S03]  /*3880*/  IDP.4A.S8.S8 R15, R25, R34, R24 ;  /* 0x00000022190f7226 */ /* 0x002fc60000000618 */
[----:B------:R-:W0:Y:S04]  /*3890*/  LDS.U8 R24, [R30] ;  /* 0x000000001e187984 */ /* 0x000e280000000000 */
[----:B------:R-:W1:Y:S04]  /*38a0*/  LDS.U8 R25, [R30+0x8] ;  /* 0x000008001e197984 */ /* 0x000e680000000000 */
[----:B------:R-:W2:Y:S01]  /*38b0*/  LDS.U8 R34, [R30+0x1] ;  /* 0x000001001e227984 */ /* 0x000ea20000000000 */
[----:B0-----:R-:W-:Y:S02]  /*38c0*/  IMAD R24, R5, R24, RZ ;  /* 0x0000001805187224 */ /* 0x001fe400078e02ff */
[----:B------:R-:W-:-:S03]  /*38d0*/  HADD2.F32 R5, -RZ, R14.H0_H0 ;  /* 0x2000000eff057230 */ /* 0x000fc60000004100 */
[----:B------:R-:W-:-:S05]  /*38e0*/  I2FP.F32.S32 R24, R24 ;  /* 0x0000001800187245 */ /* 0x000fca0000201400 */
[----:B------:R-:W-:Y:S02]  /*38f0*/  FFMA.FTZ R5, R5, R24, RZ ;  /* 0x0000001805057223 */ /* 0x000fe400000100ff */
[----:B------:R-:W0:Y:S01]  /*3900*/  LDS R24, [R31+UR5+0x4] ;  /* 0x000004051f187984 */ /* 0x000e220008000800 */
[----:B------:R-:W-:Y:S01]  /*3910*/  HADD2.F32 R14, -RZ, R14.H1_H1 ;  /* 0x3000000eff0e7230 */ /* 0x000fe20000004100 */
[----:B-1----:R-:W-:-:S05]  /*3920*/  I2FP.F32.U32 R25, R25 ;  /* 0x0000001900197245 */ /* 0x002fca0000201000 */
[----:B------:R-:W-:Y:S01]  /*3930*/  FFMA.FTZ R14, R14, R25, RZ ;  /* 0x000000190e0e7223 */ /* 0x000fe200000100ff */
[----:B--2---:R-:W-:Y:S01]  /*3940*/  IMAD R25, R15, R34, RZ ;  /* 0x000000220f197224 */ /* 0x004fe200078e02ff */
[----:B------:R-:W-:Y:S02]  /*3950*/  I2FP.F32.U32 R34, R35 ;  /* 0x0000002300227245 */ /* 0x000fe40000201000 */
[----:B------:R-:W-:Y:S02]  /*3960*/  LDS.U8 R35, [R30+0x3] ;  /* 0x000003001e237984 */ /* 0x000fe40000000000 */
[----:B------:R-:W-:Y:S01]  /*3970*/  I2FP.F32.S32 R25, R25 ;  /* 0x0000001900197245 */ /* 0x000fe20000201400 */
[--C-:B0-----:R-:W-:Y:S02]  /*3980*/  HADD2.F32 R15, -RZ, R24.reuse.H1_H1 ;  /* 0x30000018ff0f7230 */ /* 0x101fe40000004100 */
[----:B------:R-:W-:-:S03]  /*3990*/  HADD2.F32 R24, -RZ, R24.H0_H0 ;  /* 0x20000018ff187230 */ /* 0x000fc60000004100 */
[----:B------:R-:W-:Y:S02]  /*39a0*/  FFMA.FTZ R34, R15, R34, R14 ;  /* 0x000000220f227223 */ /* 0x000fe4000001000e */
[----:B------:R-:W-:Y:S01]  /*39b0*/  LDS R14, [R32+0x40] ;  /* 0x00004000200e7984 */ /* 0x000fe20000000800 */
[----:B------:R-:W-:-:S03]  /*39c0*/  FFMA.FTZ R5, R24, R25, R5 ;  /* 0x0000001918057223 */ /* 0x000fc60000010005 */
[----:B------:R-:W0:Y:S04]  /*39d0*/  LDS R15, [R21+UR8+0x40] ;  /* 0x00004008150f7984 */ /* 0x000e280008000800 */
[----:B------:R-:W-:Y:S04]  /*39e0*/  LDS R25, [R32+0x44] ;  /* 0x0000440020197984 */ /* 0x000fe80000000800 */
[----:B------:R-:W1:Y:S01]  /*39f0*/  LDS R24, [R21+UR8+0x44] ;  /* 0x0000440815187984 */ /* 0x000e620008000800 */
[----:B0-----:R-:W-:-:S03]  /*3a00*/  IDP.4A.S8.S8 R14, R14, R15, RZ ;  /* 0x0000000f0e0e7226 */ /* 0x001fc600000006ff */
[----:B------:R-:W-:Y:S01]  /*3a10*/  LDS R15, [R32+0x48] ;  /* 0x00004800200f7984 */ /* 0x000fe20000000800 */
[----:B-1----:R-:W-:-:S03]  /*3a20*/  IDP.4A.S8.S8 R14, R25, R24, R14 ;  /* 0x00000018190e7226 */ /* 0x002fc6000000060e */
[----:B------:R-:W0:Y:S04]  /*3a30*/  LDS R24, [R21+UR8+0x48] ;  /* 0x0000480815187984 */ /* 0x000e280008000800 */
[----:B------:R-:W-:Y:S01]  /*3a40*/  LDS R25, [R32+0x5c] ;  /* 0x00005c0020197984 */ /* 0x000fe20000000800 */
        /* <DEDUP_REMOVED lines=13> */
[----:B------:R-:W0:Y:S04]  /*3b20*/  LDS R15, [R21+UR8+0x5c] ;  /* 0x00005c08150f7984 */ /* 0x000e280008000800 */
[----:B------:R-:W-:Y:S01]  /*3b30*/  LDS R24, [R21+UR8+0x64] ;  /* 0x0000640815187984 */ /* 0x000fe20008000800 */
[----:B0-----:R-:W-:-:S03]  /*3b40*/  IDP.4A.S8.S8 R25, R25, R15, R14 ;  /* 0x0000000f19197226 */ /* 0x001fc6000000060e */
[----:B------:R-:W-:Y:S04]  /*3b50*/  LDS R14, [R32+0x60] ;  /* 0x00006000200e7984 */ /* 0x000fe80000000800 */
[----:B------:R-:W0:Y:S02]  /*3b60*/  LDS R15, [R21+UR8+0x60] ;  /* 0x00006008150f7984 */ /* 0x000e240008000800 */
[----:B0-----:R-:W-:Y:S02]  /*3b70*/  IDP.4A.S8.S8 R14, R14, R15, RZ ;  /* 0x0000000f0e0e7226 */ /* 0x001fe400000006ff */
[----:B------:R-:W0:Y:S02]  /*3b80*/  LDS R15, [R32+0x64] ;  /* 0x00006400200f7984 */ /* 0x000e240000000800 */
        /* <DEDUP_REMOVED lines=19> */
[----:B------:R-:W0:Y:S02]  /*3cc0*/  LDS R14, [R26] ;  /* 0x000000001a0e7984 */ /* 0x000e240000000800 */
[--C-:B0-----:R-:W-:Y:S02]  /*3cd0*/  HADD2.F32 R15, -RZ, R14.reuse.H1_H1 ;  /* 0x3000000eff0f7230 */ /* 0x101fe40000004100 */
[----:B------:R-:W-:-:S03]  /*3ce0*/  HADD2.F32 R14, -RZ, R14.H0_H0 ;  /* 0x2000000eff0e7230 */ /* 0x000fc60000004100 */
[----:B------:R-:W-:-:S04]  /*3cf0*/  FMUL.FTZ R34, R34, R15 ;  /* 0x0000000f22227220 */ /* 0x000fc80000410000 */
[----:B------:R-:W-:Y:S02]  /*3d00*/  FFMA.FTZ R5, R5, R14, -R34 ;  /* 0x0000000e05057223 */ /* 0x000fe40000010822 */
[----:B------:R-:W0:Y:S01]  /*3d10*/  LDS.U8 R34, [R30+0x2] ;  /* 0x000002001e227984 */ /* 0x000e220000000000 */
[----:B------:R-:W-:-:S03]  /*3d20*/  IMAD R35, R24, R35, RZ ;  /* 0x0000002318237224 */ /* 0x000fc600078e02ff */
[----:B------:R-:W-:Y:S01]  /*3d30*/  LDS R24, [R31+UR5+0xc] ;  /* 0x00000c051f187984 */ /* 0x000fe20008000800 */
[----:B0-----:R-:W-:-:S03]  /*3d40*/  IMAD R34, R25, R34, RZ ;  /* 0x0000002219227224 */ /* 0x001fc600078e02ff */
[----:B------:R-:W0:Y:S01]  /*3d50*/  LDS R25, [R31+UR5+0x8] ;  /* 0x000008051f197984 */ /* 0x000e220008000800 */
[----:B------:R-:W-:Y:S01]  /*3d60*/  FADD.FTZ R22, R22, R5 ;  /* 0x0000000516167221 */ /* 0x000fe20000010000 */
[----:B------:R-:W-:Y:S02]  /*3d70*/  I2FP.F32.S32 R34, R34 ;  /* 0x0000002200227245 */ /* 0x000fe40000201400 */
[----:B------:R-:W-:Y:S01]  /*3d80*/  I2FP.F32.S32 R35, R35 ;  /* 0x0000002300237245 */ /* 0x000fe20000201400 */
[----:B0-----:R-:W-:-:S05]  /*3d90*/  HADD2.F32 R5, -RZ, R25.H0_H0 ;  /* 0x20000019ff057230 */ /* 0x001fca0000004100 */
[----:B------:R-:W-:Y:S01]  /*3da0*/  FFMA.FTZ R5, R5, R34, RZ ;  /* 0x0000002205057223 */ /* 0x000fe200000100ff */
[----:B------:R-:W-:-:S05]  /*3db0*/  HADD2.F32 R34, -RZ, R24.H0_H0 ;  /* 0x20000018ff227230 */ /* 0x000fca0000004100 */
[----:B------:R-:W-:Y:S02]  /*3dc0*/  FFMA.FTZ R35, R34, R35, R5 ;  /* 0x0000002322237223 */ /* 0x000fe40000010005 */
[----:B------:R-:W0:Y:S01]  /*3dd0*/  LDS.U8 R34, [R30+0xa] ;  /* 0x00000a001e227984 */ /* 0x000e220000000000 */
[----:B------:R-:W-:-:S03]  /*3de0*/  HADD2.F32 R5, -RZ, R25.H1_H1 ;  /* 0x30000019ff057230 */ /* 0x000fc60000004100 */
[----:B------:R-:W1:Y:S01]  /*3df0*/  LDS.U8 R25, [R30+0xb] ;  /* 0x00000b001e197984 */ /* 0x000e620000000000 */
[----:B------:R-:W-:Y:S01]  /*3e00*/  USHF.L.U32 UR7, UR9, 0x8, URZ ;  /* 0x0000000809077899 */ /* 0x000fe200080006ff */
[----:B------:R-:W-:-:S03]  /*3e10*/  HADD2.F32 R24, -RZ, R24.H1_H1 ;  /* 0x30000018ff187230 */ /* 0x000fc60000004100 */
[----:B------:R-:W-:-:S04]  /*3e20*/  UIADD3 UR7, UPT, UPT, UR7, 0x80, URZ ;  /* 0x0000008007077890 */ /* 0x000fc8000fffe0ff */
[----:B------:R-:W-:Y:S01]  /*3e30*/  UISETP.GE.AND UP0, UPT, UR7, UR12, UPT ;  /* 0x0000000c0700728c */ /* 0x000fe2000bf06270 */
[----:B0-----:R-:W-:Y:S02]  /*3e40*/  I2FP.F32.U32 R34, R34 ;  /* 0x0000002200227245 */ /* 0x001fe40000201000 */
[----:B-1----:R-:W-:-:S03]  /*3e50*/  I2FP.F32.U32 R25, R25 ;  /* 0x0000001900197245 */ /* 0x002fc60000201000 */
[----:B------:R-:W-:-:S04]  /*3e60*/  FFMA.FTZ R5, R5, R34, RZ ;  /* 0x0000002205057223 */ /* 0x000fc800000100ff */
[----:B------:R-:W-:-:S04]  /*3e70*/  FFMA.FTZ R24, R24, R25, R5 ;  /* 0x0000001918187223 */ /* 0x000fc80000010005 */
[----:B------:R-:W-:-:S04]  /*3e80*/  FMUL.FTZ R15, R15, R24 ;  /* 0x000000180f0f7220 */ /* 0x000fc80000410000 */
[----:B------:R-:W-:-:S04]  /*3e90*/  FFMA.FTZ R15, R14, R35, -R15 ;  /* 0x000000230e0f7223 */ /* 0x000fc8000001080f */
[----:B------:R-:W-:Y:S01]  /*3ea0*/  FADD.FTZ R22, R22, R15 ;  /* 0x0000000f16167221 */ /* 0x000fe20000010000 */
[----:B------:R-:W-:Y:S06]  /*3eb0*/  BAR.SYNC.DEFER_BLOCKING 0x0 ;  /* 0x0000000000007b1d */ /* 0x000fec0000010000 */
[----:B------:R-:W-:Y:S05]  /*3ec0*/  BRA.U UP0, `(.L_x_287) ;  /* 0x0000000900907547 */ /* 0x000fea000b800000 */
[----:B------:R-:W-:Y:S02]  /*3ed0*/  IADD3 R5, PT, PT, R29, 0x4, RZ ;  /* 0x000000041d057810 */ /* 0x000fe40007ffe0ff */
[----:B------:R-:W-:Y:S02]  /*3ee0*/  IADD3 R25, PT, PT, R7, UR11, RZ ;  /* 0x0000000b07197c10 */ /* 0x000fe4000fffe0ff */
[----:B------:R-:W-:Y:S02]  /*3ef0*/  ISETP.GE.OR P1, PT, R5, UR10, P0 ;  /* 0x0000000a05007c0c */ /* 0x000fe40008726670 */
[----:B------:R-:W-:Y:S02]  /*3f00*/  ISETP.GE.OR P0, PT, R25, UR10, P0 ;  /* 0x0000000a19007c0c */ /* 0x000fe40008706670 */
[----:B------:R-:W-:-:S11]  /*3f10*/  ISETP.GT.U32.OR P1, PT, R6, 0x3, P1 ;  /* 0x000000030600780c */ /* 0x000fd60000f24470 */
[----:B------:R-:W-:Y:S02]  /*3f20*/  @!P0 IMAD.IADD R25, R25, 0x1, R28 ;  /* 0x0000000119198824 */ /* 0x000fe400078e021c */
[----:B------:R-:W0:Y:S01]  /*3f30*/  @!P1 LDC.64 R14, c[0x0][0x388] ;  /* 0x0000e200ff0e9b82 */ /* 0x000e220000000a00 */
[----:B------:R-:W-:Y:S01]  /*3f40*/  @!P1 IADD3 R29, P2, PT, R28, R29, RZ ;  /* 0x0000001d1c1d9210 */ /* 0x000fe20007f5e0ff */
[----:B------:R-:W-:-:S03]  /*3f50*/  @!P0 IMAD.WIDE R24, R25, 0x24, R18 ;  /* 0x0000002419188825 */ /* 0x000fc600078e0212 */
[----:B------:R-:W-:Y:S02]  /*3f60*/  @!P1 LEA.HI.X.SX32 R5, R28, RZ, 0x1, P2 ;  /* 0x000000ff1c059211 */ /* 0x000fe400010f0eff */
[----:B------:R-:W2:Y:S03]  /*3f70*/  @!P0 LDG.E.CONSTANT R37, desc[UR14][R24.64+0x4] ;  /* 0x0000040e18258981 */ /* 0x000ea6000c1e9900 */
        /* <DEDUP_REMOVED lines=15> */
[----:B------:R-:W-:Y:S01]  /*4070*/  LDS R24, [R32+0x8c] ;  /* 0x00008c0020187984 */ /* 0x000fe20000000800 */
[----:B0-----:R-:W-:-:S03]  /*4080*/  IDP.4A.S8.S8 R28, R28, R29, RZ ;  /* 0x0000001d1c1c7226 */ /* 0x001fc600000006ff */
[----:B------:R-:W-:Y:S01]  /*4090*/  LDS R29, [R21+UR8+0x24] ;  /* 0x00002408151d7984 */ /* 0x000fe20008000800 */
[----:B-1----:R-:W-:-:S03]  /*40a0*/  IDP.4A.S8.S8 R28, R35, R34, R28 ;  /* 0x00000022231c7226 */ /* 0x002fc6000000061c */
[----:B------:R-:W0:Y:S04]  /*40b0*/  LDS R34, [R32+0xa4] ;  /* 0x0000a40020227984 */ /* 0x000e280000000800 */
[----:B------:R-:W-:Y:S01]  /*40c0*/  LDS R35, [R32+0xb4] ;  /* 0x0000b40020237984 */ /* 0x000fe20000000800 */
[----:B--2---:R-:W-:-:S03]  /*40d0*/  IDP.4A.S8.S8 R5, R5, R14, R28 ;  /* 0x0000000e05057226 */ /* 0x004fc6000000061c */
[----:B------:R-:W1:Y:S04]  /*40e0*/  LDS R14, [R21+UR8+0xc] ;  /* 0x00000c08150e7984 */ /* 0x000e680008000800 */
[----:B------:R-:W-:Y:S01]  /*40f0*/  LDS R28, [R32+0x90] ;  /* 0x00009000201c7984 */ /* 0x000fe20000000800 */
[----:B---3--:R-:W-:-:S03]  /*4100*/  IDP.4A.S8.S8 R15, R36, R25, RZ ;  /* 0x00000019240f7226 */ /* 0x008fc600000006ff */
[----:B------:R-:W2:Y:S01]  /*4110*/  LDS R25, [R21+UR8+0x10] ;  /* 0x0000100815197984 */ /* 0x000ea20008000800 */
        /* <DEDUP_REMOVED lines=127> */
.L_x_287:
[----:B------:R-:W-:-:S06]  /*4910*/  UIADD3 UR9, UPT, UPT, UR9, 0x1, URZ ;  /* 0x0000000109097890 */ /* 0x000fcc000fffe0ff */
[----:B------:R-:W-:-:S13]  /*4920*/  ISETP.NE.AND P0, PT, R8, UR9, PT ;  /* 0x0000000908007c0c */ /* 0x000fda000bf05270 */
[----:B------:R-:W-:Y:S05]  /*4930*/  @P0 BRA `(.L_x_288) ;  /* 0xffffffdc00840947 */ /* 0x000fea000383ffff */
.L_x_285:
[----:B------:R-:W1:Y:S01]  /*4940*/  LDCU UR5, c[0x0][0x3c8] ;  /* 0x00007900ff0577ac */ /* 0x000e620008000800 */
[----:B------:R-:W1:Y:S02]  /*4950*/  LDCU UR6, c[0x0][0x3bc] ;  /* 0x00007780ff0677ac */ /* 0x000e640008000800 */
[----:B-1----:R-:W-:-:S06]  /*4960*/  UIMAD UR5, UR5, UR6, URZ ;  /* 0x00000006050572a4 */ /* 0x002fcc000f8e02ff */
[----:B-----5:R-:W-:-:S13]  /*4970*/  ISETP.GE.AND P0, PT, R0, UR5, PT ;  /* 0x0000000500007c0c */ /* 0x020fda000bf06270 */
[----:B------:R-:W-:Y:S05]  /*4980*/  @P0 EXIT ;  /* 0x000000000000094d */ /* 0x000fea0003800000 */
[----:B0-----:R-:W0:Y:S01]  /*4990*/  S2R R5, SR_TID.X ;  /* 0x0000000000057919 */ /* 0x001e220000002100 */
[----:B------:R-:W1:Y:S01]  /*49a0*/  LDCU UR5, c[0x0][0x3c4] ;  /* 0x00007880ff0577ac */ /* 0x000e620008000800 */
[----:B0-----:R-:W-:-:S04]  /*49b0*/  IADD3 R5, PT, PT, R5, UR4, RZ ;  /* 0x0000000405057c10 */ /* 0x001fc8000fffe0ff */
        /* <DEDUP_REMOVED lines=8> */
.L_x_289:
        /* <DEDUP_REMOVED lines=12> */
.L_x_1196:


//--------------------- .text._Z8moe_q4_KIN3c108BFloat16ELb1EEvPKvS3_PT_PKiS7_S7_iiiiiii --------------------------
	.section	.text._Z8moe_q4_KIN3c108BFloat16ELb1EEvPKvS3_PT_PKiS7_S7_iiiiiii,"ax",@progbits
	.align	128
.text._Z8moe_q4_KIN3c108BFloat16ELb1EEvPKvS3_PT_PKiS7_S7_iiiiiii:
        .type           _Z8moe_q4_KIN3c108BFloat16ELb1EEvPKvS3_PT_PKiS7_S7_iiiiiii,@function
        .size           _Z8moe_q4_KIN3c108BFloat16ELb1EEvPKvS3_PT_PKiS7_S7_iiiiiii,(.L_x_1197 - _Z8moe_q4_KIN3c108BFloat16ELb1EEvPKvS3_PT_PKiS7_S7_iiiiiii)
        .other          _Z8moe_q4_KIN3c108BFloat16ELb1EEvPKvS3_PT_PKiS7_S7_iiiiiii,@"STO_CUDA_ENTRY STV_DEFAULT"
_Z8moe_q4_KIN3c108BFloat16ELb1EEvPKvS3_PT_PKiS7_S7_iiiiiii:
        /* <DEDUP_REMOVED lines=14> */
[----:B------:R-:W-:-:S05]  /*00e0*/  IMAD.SHL.U32 R7, R7, 0x4, RZ ;  /* 0x0000000407077824 */ /* 0x000fca00078e00ff */
        /* <DEDUP_REMOVED lines=17> */
[----:B------:R-:W0:Y:S01]  /*0200*/  S2R R3, SR_TID.X ;  /* 0x0000000000037919 */ /* 0x000e220000002100 */
[----:B------:R-:W1:Y:S01]  /*0210*/  LDC R43, c[0x0][0x3b8] ;  /* 0x0000ee00ff2b7b82 */ /* 0x000e620000000800 */
[----:B------:R-:W-:Y:S02]  /*0220*/  ULOP3.LUT UR4, URZ, UR6, URZ, 0x33, !UPT ;  /* 0x00000006ff047292 */ /* 0x000fe4000f8e33ff */
[----:B------:R-:W-:Y:S01]  /*0230*/  USHF.R.S32.HI UR10, URZ, 0x8, UR5 ;  /* 0x00000008ff0a7899 */ /* 0x000fe20008011405 */
[----:B------:R-:W2:Y:S03]  /*0240*/  LDCU UR12, c[0x0][0x3c0] ;  /* 0x00007800ff0c77ac */ /* 0x000ea60008000800 */
[----:B------:R-:W-:Y:S01]  /*0250*/  UIMAD UR7, UR6, UR10, URZ ;  /* 0x0000000a060772a4 */ /* 0x000fe2000f8e02ff */
[----:B------:R-:W-:Y:S01]  /*0260*/  UMOV UR5, UR14 ;  /* 0x0000000e00057c82 */ /* 0x000fe20008000000 */
[----:B------:R-:W3:Y:S02]  /*0270*/  S2UR UR9, SR_CgaCtaId ;  /* 0x00000000000979c3 */ /* 0x000ee40000008800 */
[----:B------:R-:W-:Y:S01]  /*0280*/  USHF.R.S32.HI UR8, URZ, 0x1f, UR7 ;  /* 0x0000001fff087899 */ /* 0x000fe20008011407 */
[----:B------:R-:W4:Y:S01]  /*0290*/  LDCU.64 UR20, c[0x0][0x388] ;  /* 0x00007100ff1477ac */ /* 0x000f220008000a00 */
[----:B-1----:R-:W-:Y:S01]  /*02a0*/  VIADD R43, R43, UR4 ;  /* 0x000000042b2b7c36 */ /* 0x002fe20008000000 */
[----:B------:R-:W-:-:S02]  /*02b0*/  UMOV UR4, UR13 ;  /* 0x0000000d00047c82 */ /* 0x000fc40008000000 */
[----:B------:R-:W-:Y:S02]  /*02c0*/  UIMAD.WIDE.U32 UR4, UR7, 0x90, UR4 ;  /* 0x00000090070478a5 */ /* 0x000fe4000f8e0004 */
[----:B------:R-:W-:Y:S01]  /*02d0*/  VIMNMX R46, PT, PT, R43, R42, PT ;  /* 0x0000002a2b2e7248 */ /* 0x000fe20003fe0100 */
[----:B------:R-:W-:Y:S01]  /*02e0*/  UIMAD UR7, UR8, 0x90, URZ ;  /* 0x00000090080778a4 */ /* 0x000fe2000f8e02ff */
[----:B0-----:R-:W-:Y:S01]  /*02f0*/  IMAD.SHL.U32 R44, R3, 0x4, RZ ;  /* 0x00000004032c7824 */ /* 0x001fe200078e00ff */
[----:B------:R-:W-:Y:S01]  /*0300*/  VIADDMNMX R45, R42, 0x4, R43, PT ;  /* 0x000000042a2d7846 */ /* 0x000fe2000380012b */
[----:B------:R-:W-:Y:S01]  /*0310*/  IMAD.U32 R24, RZ, RZ, UR4 ;  /* 0x00000004ff187e24 */ /* 0x000fe2000f8e00ff */
[----:B------:R-:W-:Y:S01]  /*0320*/  SHF.R.U32.HI R27, RZ, 0x5, R3 ;  /* 0x00000005ff1b7819 */ /* 0x000fe20000011603 */
[----:B------:R-:W-:Y:S01]  /*0330*/  IMAD R2, R46, UR10, RZ ;  /* 0x0000000a2e027c24 */ /* 0x000fe2000f8e02ff */
[----:B------:R-:W-:Y:S01]  /*0340*/  LOP3.LUT R22, R44, 0x7c, RZ, 0xc0, !PT ;  /* 0x0000007c2c167812 */ /* 0x000fe200078ec0ff */
[----:B------:R-:W-:Y:S01]  /*0350*/  UIADD3 UR7, UPT, UPT, UR5, UR7, URZ ;  /* 0x0000000705077290 */ /* 0x000fe2000fffe0ff */
[----:B------:R-:W-:Y:S01]  /*0360*/  IMAD R8, R45, UR10, RZ ;  /* 0x0000000a2d087c24 */ /* 0x000fe2000f8e02ff */
[----:B------:R-:W-:-:S02]  /*0370*/  LOP3.LUT P0, RZ, R3, 0x3, RZ, 0xc0, !PT ;  /* 0x0000000303ff7812 */ /* 0x000fc4000780c0ff */
[----:B------:R-:W-:Y:S02]  /*0380*/  IADD3 R4, P1, PT, R27, R2, RZ ;  /* 0x000000021b047210 */ /* 0x000fe40007f3e0ff */
[----:B------:R-:W-:Y:S02]  /*0390*/  IADD3 R22, P2, PT, R22, UR4, RZ ;  /* 0x0000000416167c10 */ /* 0x000fe4000ff5e0ff */
[----:B------:R-:W-:Y:S02]  /*03a0*/  LEA.HI.X.SX32 R5, R2, RZ, 0x1, P1 ;  /* 0x000000ff02057211 */ /* 0x000fe400008f0eff */
[----:B------:R-:W-:Y:S02]  /*03b0*/  IADD3.X R23, PT, PT, RZ, UR7, RZ, P2, !PT ;  /* 0x00000007ff177c10 */ /* 0x000fe400097fe4ff */
[----:B------:R-:W-:Y:S01]  /*03c0*/  VIADDMNMX R32, R42, 0x8, R43, PT ;  /* 0x000000082a207846 */ /* 0x000fe2000380012b */
[----:B------:R-:W-:Y:S01]  /*03d0*/  IMAD R9, R5, 0x90, RZ ;  /* 0x0000009005097824 */ /* 0x000fe200078e02ff */
[----:B------:R-:W-:Y:S01]  /*03e0*/  IADD3 R6, P1, PT, R27, R8, RZ ;  /* 0x000000081b067210 */ /* 0x000fe20007f3e0ff */
[----:B------:R-:W-:Y:S01]  /*03f0*/  IMAD.WIDE.U32 R52, R4, 0x90, R22 ;  /* 0x0000009004347825 */ /* 0x000fe200078e0016 */
[----:B------:R-:W-:-:S02]  /*0400*/  VIADDMNMX R33, R42, 0xc, R43, PT ;  /* 0x0000000c2a217846 */ /* 0x000fc4000380012b */
[----:B------:R-:W-:Y:S01]  /*0410*/  LOP3.LUT R10, R3, 0x1, RZ, 0xc0, !PT ;  /* 0x00000001030a7812 */ /* 0x000fe200078ec0ff */
[----:B------:R-:W-:Y:S01]  /*0420*/  IMAD R2, R32, UR10, RZ ;  /* 0x0000000a20027c24 */ /* 0x000fe2000f8e02ff */
[----:B------:R-:W-:Y:S01]  /*0430*/  LEA.HI.X.SX32 R7, R8, RZ, 0x1, P1 ;  /* 0x000000ff08077211 */ /* 0x000fe200008f0eff */
[----:B------:R-:W-:Y:S01]  /*0440*/  IMAD R12, R33, UR10, RZ ;  /* 0x0000000a210c7c24 */ /* 0x000fe2000f8e02ff */
[--C-:B------:R-:W-:Y:S01]  /*0450*/  VIADDMNMX R35, R42, 0x10, R43.reuse, PT ;  /* 0x000000102a237846 */ /* 0x100fe2000380012b */
[----:B------:R-:W-:Y:S01]  /*0460*/  VIADD R8, R10, 0x1 ;  /* 0x000000010a087836 */ /* 0x000fe20000000000 */
[----:B------:R-:W-:Y:S01]  /*0470*/  VIADDMNMX R37, R42, 0x14, R43, PT ;  /* 0x000000142a257846 */ /* 0x000fe2000380012b */
[----:B------:R-:W-:Y:S01]  /*0480*/  IMAD.IADD R53, R53, 0x1, R9 ;  /* 0x0000000135357824 */ /* 0x000fe200078e0209 */
[----:B------:R-:W-:Y:S01]  /*0490*/  @!P0 IADD3 R8, PT, PT, R10, RZ, RZ ;  /* 0x000000ff0a088210 */ /* 0x000fe20007ffe0ff */
[----:B------:R-:W-:Y:S01]  /*04a0*/  IMAD R11, R7, 0x90, RZ ;  /* 0x00000090070b7824 */ /* 0x000fe200078e02ff */
[C---:B------:R-:W-:Y:S01]  /*04b0*/  IADD3 R9, P0, PT, R27.reuse, R2, RZ ;  /* 0x000000021b097210 */ /* 0x040fe20007f1e0ff */
[----:B------:R-:W-:Y:S01]  /*04c0*/  IMAD.WIDE.U32 R20, R6, 0x90, R22 ;  /* 0x0000009006147825 */ /* 0x000fe200078e0016 */
[----:B------:R-:W-:Y:S01]  /*04d0*/  SHF.R.U32.HI R15, RZ, 0x2, R3 ;  /* 0x00000002ff0f7819 */ /* 0x000fe20000011603 */
[----:B------:R-:W4:Y:S01]  /*04e0*/  LDG.E.CONSTANT R34, desc[UR16][R52.64+0x10] ;  /* 0x0000101034227981 */ /* 0x000f22000c1e9900 */
[----:B------:R-:W-:Y:S01]  /*04f0*/  IADD3 R10, P1, PT, R27, R12, RZ ;  /* 0x0000000c1b0a7210 */ /* 0x000fe20007f3e0ff */
[----:B------:R-:W-:Y:S01]  /*0500*/  IMAD R16, R35, UR10, RZ ;  /* 0x0000000a23107c24 */ /* 0x000fe2000f8e02ff */
[----:B------:R-:W-:Y:S01]  /*0510*/  MOV R25, UR5 ;  /* 0x0000000500197c02 */ /* 0x000fe20008000f00 */
[----:B------:R-:W-:Y:S01]  /*0520*/  IMAD.IADD R21, R21, 0x1, R11 ;  /* 0x0000000115157824 */ /* 0x000fe200078e020b */
[----:B------:R-:W-:Y:S01]  /*0530*/  LEA.HI.X.SX32 R11, R2, RZ, 0x1, P0 ;  /* 0x000000ff020b7211 */ /* 0x000fe200000f0eff */
[----:B------:R-:W-:Y:S01]  /*0540*/  IMAD R18, R37, UR10, RZ ;  /* 0x0000000a25127c24 */ /* 0x000fe2000f8e02ff */
[----:B------:R-:W-:Y:S01]  /*0550*/  IADD3 R13, P0, PT, R27, R16, RZ ;  /* 0x000000101b0d7210 */ /* 0x000fe20007f1e0ff */
[----:B------:R-:W-:Y:S01]  /*0560*/  IMAD R2, R42, 0x8, R15 ;  /* 0x000000082a027824 */ /* 0x000fe200078e020f */
[----:B------:R-:W-:Y:S01]  /*0570*/  LEA.HI.X.SX32 R12, R12, RZ, 0x1, P1 ;  /* 0x000000ff0c0c7211 */ /* 0x000fe200008f0eff */
[----:B------:R-:W-:Y:S01]  /*0580*/  IMAD R17, R11, 0x90, RZ ;  /* 0x000000900b117824 */ /* 0x000fe200078e02ff */
[----:B------:R-:W-:Y:S01]  /*0590*/  IADD3 R14, P1, PT, R27, R18, RZ ;  /* 0x000000121b0e7210 */ /* 0x000fe20007f3e0ff */
[--C-:B------:R-:W-:Y:S01]  /*05a0*/  IMAD.WIDE.U32 R38, R9, 0x90, R22.reuse ;  /* 0x0000009009267825 */ /* 0x100fe200078e0016 */
[----:B------:R-:W-:Y:S01]  /*05b0*/  LEA.HI.X.SX32 R15, R16, RZ, 0x1, P0 ;  /* 0x000000ff100f7211 */ /* 0x000fe200000f0eff */
[----:B------:R0:W4:Y:S01]  /*05c0*/  LDG.E.CONSTANT R40, desc[UR16][R20.64+0x10] ;  /* 0x0000101014287981 */ /* 0x000122000c1e9900 */
[----:B------:R-:W-:Y:S01]  /*05d0*/  LOP3.LUT R2, R2, 0x1f, RZ, 0xc0, !PT ;  /* 0x0000001f02027812 */ /* 0x000fe200078ec0ff */
[----:B------:R-:W-:Y:S01]  /*05e0*/  IMAD R19, R12, 0x90, RZ ;  /* 0x000000900c137824 */ /* 0x000fe200078e02ff */
[----:B------:R-:W-:Y:S01]  /*05f0*/  LEA.HI.X.SX32 R16, R18, RZ, 0x1, P1 ;  /* 0x000000ff12107211 */ /* 0x000fe200008f0eff */
[----:B------:R-:W-:Y:S01]  /*0600*/  IMAD.WIDE.U32 R50, R10, 0x90, R22 ;  /* 0x000000900a327825 */ /* 0x000fe200078e0016 */
[----:B------:R-:W-:-:S02]  /*0610*/  VIMNMX R41, PT, PT, R43, R2, PT ;  /* 0x000000022b297248 */ /* 0x000fc40003fe0100 */
[----:B------:R-:W-:Y:S01]  /*0620*/  VIADDMNMX R31, R42, 0x18, R43, PT ;  /* 0x000000182a1f7846 */ /* 0x000fe2000380012b */
[----:B------:R-:W-:Y:S01]  /*0630*/  IMAD.IADD R39, R39, 0x1, R17 ;  /* 0x0000000127277824 */ /* 0x000fe200078e0211 */
[----:B------:R-:W-:Y:S01]  /*0640*/  IADD3 R51, PT, PT, R51, R19, RZ ;  /* 0x0000001333337210 */ /* 0x000fe20007ffe0ff */
[----:B------:R-:W-:Y:S02]  /*0650*/  IMAD R17, R15, 0x90, RZ ;  /* 0x000000900f117824 */ /* 0x000fe400078e02ff */
[--C-:B------:R-:W-:Y:S01]  /*0660*/  IMAD.WIDE.U32 R48, R13, 0x90, R22.reuse ;  /* 0x000000900d307825 */ /* 0x100fe200078e0016 */
[----:B------:R-:W-:Y:S01]  /*0670*/  LOP3.LUT R26, R3, 0x3, RZ, 0xc0, !PT ;  /* 0x00000003031a7812 */ /* 0x000fe200078ec0ff */
[----:B------:R-:W4:Y:S02]  /*0680*/  LDG.E.CONSTANT R38, desc[UR16][R38.64+0x10] ;  /* 0x0000101026267981 */ /* 0x000f24000c1e9900 */
[----:B------:R-:W-:Y:S02]  /*0690*/  IMAD R19, R16, 0x90, RZ ;  /* 0x0000009010137824 */ /* 0x000fe400078e02ff */
[----:B------:R-:W-:-:S04]  /*06a0*/  IMAD.WIDE.U32 R28, R14, 0x90, R22 ;  /* 0x000000900e1c7825 */ /* 0x000fc800078e0016 */
[----:B------:R-:W-:Y:S01]  /*06b0*/  IMAD.IADD R49, R49, 0x1, R17 ;  /* 0x0000000131317824 */ /* 0x000fe200078e0211 */
[----:B------:R-:W-:Y:S01]  /*06c0*/  IADD3 R29, PT, PT, R29, R19, RZ ;  /* 0x000000131d1d7210 */ /* 0x000fe20007ffe0ff */
[----:B------:R-:W-:Y:S01]  /*06d0*/  IMAD.U32 R25, RZ, RZ, UR7 ;  /* 0x00000007ff197e24 */ /* 0x000fe2000f8e00ff */
[----:B------:R1:W4:Y:S01]  /*06e0*/  LDG.E.CONSTANT R39, desc[UR16][R50.64+0x10] ;  /* 0x0000101032277981 */ /* 0x000322000c1e9900 */
[----:B------:R-:W-:Y:S02]  /*06f0*/  IMAD R17, R41, UR10, RZ ;  /* 0x0000000a29117c24 */ /* 0x000fe4000f8e02ff */
[----:B------:R-:W-:Y:S01]  /*0700*/  IMAD R2, R31, UR10, RZ ;  /* 0x0000000a1f027c24 */ /* 0x000fe2000f8e02ff */
[----:B------:R-:W-:Y:S01]  /*0710*/  SHF.R.U32.HI R47, RZ, 0x1, R26 ;  /* 0x00000001ff2f7819 */ /* 0x000fe2000001161a */
[----:B------:R-:W-:Y:S01]  /*0720*/  IMAD.WIDE R18, R17, 0x90, R24 ;  /* 0x0000009011127825 */ /* 0x000fe200078e0218 */
[----:B------:R-:W-:Y:S01]  /*0730*/  VIADDMNMX R36, R42, 0x1c, R43, PT ;  /* 0x0000001c2a247846 */ /* 0x000fe2000380012b */
[----:B------:R2:W4:Y:S01]  /*0740*/  LDG.E.CONSTANT R30, desc[UR16][R48.64+0x10] ;  /* 0x00001010301e7981 */ /* 0x000522000c1e9900 */
[----:B0-----:R-:W-:-:S03]  /*0750*/  IADD3 R20, P1, PT, R18, 0x4, RZ ;  /* 0x0000000412147810 */ /* 0x001fc60007f3e0ff */
[----:B------:R-:W4:Y:S01]  /*0760*/  LDG.E.CONSTANT R28, desc[UR16][R28.64+0x10] ;  /* 0x000010101c1c7981 */ /* 0x000f22000c1e9900 */
[----:B------:R-:W-:Y:S01]  /*0770*/  IADD3 R18, P0, PT, R27, R2, RZ ;  /* 0x000000021b127210 */ /* 0x000fe20007f1e0ff */
[----:B------:R-:W-:-:S03]  /*0780*/  IMAD.X R21, RZ, RZ, R19, P1 ;  /* 0x000000ffff157224 */ /* 0x000fc600008e0613 */
[----:B------:R-:W-:Y:S01]  /*0790*/  LEA.HI.X.SX32 R19, R2, RZ, 0x1, P0 ;  /* 0x000000ff02137211 */ /* 0x000fe200000f0eff */
[----:B-1----:R-:W-:-:S04]  /*07a0*/  IMAD.WIDE.U32 R50, R18, 0x90, R22 ;  /* 0x0000009012327825 */ /* 0x002fc800078e0016 */
[----:B------:R-:W-:Y:S02]  /*07b0*/  IMAD R2, R19, 0x90, RZ ;  /* 0x0000009013027824 */ /* 0x000fe400078e02ff */
[----:B--2---:R-:W-:-:S04]  /*07c0*/  IMAD.WIDE.U32 R48, R8, 0x4, R20 ;  /* 0x0000000408307825 */ /* 0x004fc800078e0014 */
[----:B------:R-:W-:Y:S02]  /*07d0*/  IMAD.IADD R51, R51, 0x1, R2 ;  /* 0x0000000133337824 */ /* 0x000fe400078e0202 */
[----:B------:R-:W-:Y:S01]  /*07e0*/  IMAD.WIDE.U32 R20, R47, 0x4, R20 ;  /* 0x000000042f147825 */ /* 0x000fe200078e0014 */
[----:B------:R-:W2:Y:S03]  /*07f0*/  LDG.E.CONSTANT R48, desc[UR16][R48.64] ;  /* 0x0000001030307981 */ /* 0x000ea6000c1e9900 */
[----:B------:R-:W-:Y:S01]  /*0800*/  IMAD R2, R36, UR10, RZ ;  /* 0x0000000a24027c24 */ /* 0x000fe2000f8e02ff */
[----:B------:R0:W2:Y:S04]  /*0810*/  LDG.E.CONSTANT R49, desc[UR16][R20.64] ;  /* 0x0000001014317981 */ /* 0x0000a8000c1e9900 */
[----:B0-----:R-:W-:-:S04]  /*0820*/  IADD3 R20, P0, PT, R27, R2, RZ ;  /* 0x000000021b147210 */ /* 0x001fc80007f1e0ff */
[----:B------:R-:W-:Y:S01]  /*0830*/  LEA.HI.X.SX32 R21, R2, RZ, 0x1, P0 ;  /* 0x000000ff02157211 */ /* 0x000fe200000f0eff */
[----:B------:R-:W-:Y:S01]  /*0840*/  IMAD.WIDE.U32 R22, R20, 0x90, R22 ;  /* 0x0000009014167825 */ /* 0x000fe200078e0016 */
[----:B------:R-:W-:-:S03]  /*0850*/  LOP3.LUT R2, R3, 0x1f, RZ, 0xc0, !PT ;  /* 0x0000001f03027812 */ /* 0x000fc600078ec0ff */
[----:B------:R-:W-:Y:S01]  /*0860*/  IMAD R53, R21, 0x90, RZ ;  /* 0x0000009015357824 */ /* 0x000fe200078e02ff */
[----:B------:R-:W-:Y:S02]  /*0870*/  VIMNMX R43, PT, PT, R43, R2, PT ;  /* 0x000000022b2b7248 */ /* 0x000fe40003fe0100 */
[----:B------:R-:W2:Y:S02]  /*0880*/  LDG.E.CONSTANT R2, desc[UR16][R50.64+0x10] ;  /* 0x0000101032027981 */ /* 0x000ea4000c1e9900 */
[----:B------:R-:W-:-:S05]  /*0890*/  IADD3 R23, PT, PT, R23, R53, RZ ;  /* 0x0000003517177210 */ /* 0x000fca0007ffe0ff */
[----:B------:R0:W2:Y:S02]  /*08a0*/  LDG.E.CONSTANT R29, desc[UR16][R22.64+0x10] ;  /* 0x00001010161d7981 */ /* 0x0000a4000c1e9900 */
[----:B0-----:R-:W-:-:S04]  /*08b0*/  IMAD R22, R43, UR10, RZ ;  /* 0x0000000a2b167c24 */ /* 0x001fc8000f8e02ff */
[----:B------:R-:W-:-:S06]  /*08c0*/  IMAD.WIDE R24, R22, 0x90, R24 ;  /* 0x0000009016187825 */ /* 0x000fcc00078e0218 */
[----:B------:R2:W2:Y:S01]  /*08d0*/  LDG.E.CONSTANT R24, desc[UR16][R24.64] ;  /* 0x0000001018187981 */ /* 0x0004a2000c1e9900 */
[----:B------:R-:W-:-:S04]  /*08e0*/  SHF.R.S32.HI R52, RZ, 0x1f, R43 ;  /* 0x0000001fff347819 */ /* 0x000fc8000001142b */
[----:B------:R-:W-:-:S04]  /*08f0*/  LEA.HI R52, R52, R43, RZ, 0x5 ;  /* 0x0000002b34347211 */ /* 0x000fc800078f28ff */
[----:B------:R-:W-:Y:S02]  /*0900*/  LEA.HI.SX32 R43, R52, R43, 0x1b ;  /* 0x0000002b342b7211 */ /* 0x000fe400078fdaff */
[----:B------:R-:W-:-:S04]  /*0910*/  SHF.R.S32.HI R52, RZ, 0x1f, R41 ;  /* 0x0000001fff347819 */ /* 0x000fc80000011429 */
[----:B------:R-:W-:Y:S01]  /*0920*/  LEA.HI R53, R52, R41, RZ, 0x3 ;  /* 0x0000002934357211 */ /* 0x000fe200078f18ff */
[----:B------:R-:W-:-:S03]  /*0930*/  IMAD.SHL.U32 R23, R3, 0x2, RZ ;  /* 0x0000000203177824 */ /* 0x000fc600078e00ff */
[----:B------:R-:W-:Y:S01]  /*0940*/  LEA.HI.SX32 R50, R53, R26, 0x1d ;  /* 0x0000001a35327211 */ /* 0x000fe200078feaff */
[----:B------:R-:W-:Y:S02]  /*0950*/  UMOV UR4, 0x400 ;  /* 0x0000040000047882 */ /* 0x000fe40000000000 */
[----:B---3--:R-:W-:Y:S02]  /*0960*/  ULEA UR18, UR9, UR4, 0x18 ;  /* 0x0000000409127291 */ /* 0x008fe4000f8ec0ff */
[----:B------:R-:W-:Y:S01]  /*0970*/  IMAD R41, R41, 0x4, R50 ;  /* 0x0000000429297824 */ /* 0x000fe200078e0232 */
[----:B------:R-:W-:Y:S01]  /*0980*/  LOP3.LUT R50, R23, 0x2, RZ, 0xc0, !PT ;  /* 0x0000000217327812 */ /* 0x000fe200078ec0ff */
[--C-:B------:R-:W-:Y:S02]  /*0990*/  IMAD R23, R46, 0x21, R3.reuse ;  /* 0x000000212e177824 */ /* 0x100fe400078e0203 */
[--C-:B------:R-:W-:Y:S02]  /*09a0*/  IMAD R45, R45, 0x21, R3.reuse ;  /* 0x000000212d2d7824 */ /* 0x100fe400078e0203 */
[----:B------:R-:W-:Y:S01]  /*09b0*/  IMAD R46, R32, 0x21, R3 ;  /* 0x00000021202e7824 */ /* 0x000fe200078e0203 */
[----:B------:R-:W-:-:S02]  /*09c0*/  LEA R23, R23, UR18, 0x2 ;  /* 0x0000001217177c11 */ /* 0x000fc4000f8e10ff */
[----:B------:R-:W-:Y:S01]  /*09d0*/  LEA R32, R45, UR18, 0x2 ;  /* 0x000000122d207c11 */ /* 0x000fe2000f8e10ff */
[--C-:B------:R-:W-:Y:S01]  /*09e0*/  IMAD R45, R33, 0x21, R3.reuse ;  /* 0x00000021212d7824 */ /* 0x100fe200078e0203 */
[----:B------:R-:W-:Y:S01]  /*09f0*/  UIADD3 UR5, UPT, UPT, UR4, 0x1080, URZ ;  /* 0x0000108004057890 */ /* 0x000fe2000fffe0ff */
[--C-:B------:R-:W-:Y:S01]  /*0a00*/  IMAD R35, R35, 0x21, R3.reuse ;  /* 0x0000002123237824 */ /* 0x100fe200078e0203 */
[----:B------:R-:W-:Y:S01]  /*0a10*/  LOP3.LUT R47, R47, R3, RZ, 0xc0, !PT ;  /* 0x000000032f2f7212 */ /* 0x000fe200078ec0ff */
[--C-:B------:R-:W-:Y:S01]  /*0a20*/  IMAD R37, R37, 0x21, R3.reuse ;  /* 0x0000002125257824 */ /* 0x100fe200078e0203 */
[----:B------:R-:W-:Y:S01]  /*0a30*/  LEA R33, R46, UR18, 0x2 ;  /* 0x000000122e217c11 */ /* 0x000fe2000f8e10ff */
[----:B------:R-:W-:Y:S01]  /*0a40*/  IMAD R31, R31, 0x21, R3 ;  /* 0x000000211f1f7824 */ /* 0x000fe200078e0203 */
[----:B------:R-:W-:Y:S02]  /*0a50*/  UIADD3 UR7, UPT, UPT, UR4, 0x1104, URZ ;  /* 0x0000110404077890 */ /* 0x000fe4000fffe0ff */
[----:B------:R-:W-:Y:S01]  /*0a60*/  ULEA UR5, UR9, UR5, 0x18 ;  /* 0x0000000509057291 */ /* 0x000fe2000f8ec0ff */
[----:B------:R-:W-:-:S02]  /*0a70*/  SHF.L.U32 R47, R47, 0x2, RZ ;  /* 0x000000022f2f7819 */ /* 0x000fc400000006ff */
[----:B------:R-:W-:Y:S01]  /*0a80*/  LEA R35, R35, UR18, 0x2 ;  /* 0x0000001223237c11 */ /* 0x000fe2000f8e10ff */
[----:B------:R-:W-:Y:S02]  /*0a90*/  ULEA UR7, UR9, UR7, 0x18 ;  /* 0x0000000709077291 */ /* 0x000fe4000f8ec0ff */
[----:B------:R-:W-:Y:S02]  /*0aa0*/  UISETP.GT.AND UP1, UPT, UR15, URZ, UPT ;  /* 0x000000ff0f00728c */ /* 0x000fe4000bf24270 */
[----:B------:R-:W-:Y:S02]  /*0ab0*/  USHF.R.S32.HI UR11, URZ, 0x1f, UR12 ;  /* 0x0000001fff0b7899 */ /* 0x000fe4000801140c */
[----:B------:R-:W-:Y:S02]  /*0ac0*/  UIADD3 UR8, UPT, UPT, UR4, 0x1314, URZ ;  /* 0x0000131404087890 */ /* 0x000fe4000fffe0ff */
[----:B------:R-:W-:Y:S02]  /*0ad0*/  UIADD3 UR4, UPT, UPT, UR4, 0x1514, URZ ;  /* 0x0000151404047890 */ /* 0x000fe4000fffe0ff */
[----:B------:R-:W-:-:S02]  /*0ae0*/  ULEA.HI UR11, UR11, UR12, URZ, 0x5 ;  /* 0x0000000c0b0b7291 */ /* 0x000fc4000f8f28ff */
[----:B------:R-:W-:Y:S02]  /*0af0*/  ULEA UR8, UR9, UR8, 0x18 ;  /* 0x0000000809087291 */ /* 0x000fe4000f8ec0ff */
[----:B------:R-:W-:Y:S02]  /*0b00*/  UISETP.NE.AND UP0, UPT, UR10, 0x1, UPT ;  /* 0x000000010a00788c */ /* 0x000fe4000bf05270 */
[----:B------:R-:W-:Y:S02]  /*0b10*/  ULEA UR9, UR9, UR4, 0x18 ;  /* 0x0000000409097291 */ /* 0x000fe4000f8ec0ff */
[----:B------:R-:W-:Y:S01]  /*0b20*/  USHF.R.S32.HI UR11, URZ, 0x5, UR11 ;  /* 0x00000005ff0b7899 */ /* 0x000fe2000801140b */
[----:B----4-:R0:W-:Y:S02]  /*0b30*/  STS [R23], R34 ;  /* 0x0000002217007388 */ /* 0x0101e40000000800 */
[----:B0-----:R-:W-:Y:S02]  /*0b40*/  LEA R34, R45, UR18, 0x2 ;  /* 0x000000122d227c11 */ /* 0x001fe4000f8e10ff */
[----:B------:R0:W-:Y:S02]  /*0b50*/  STS [R32], R40 ;  /* 0x0000002820007388 */ /* 0x0001e40000000800 */
[----:B0-----:R-:W-:Y:S01]  /*0b60*/  IMAD R40, R36, 0x21, R3 ;  /* 0x0000002124287824 */ /* 0x001fe200078e0203 */
[----:B------:R-:W-:-:S02]  /*0b70*/  LEA R36, R37, UR18, 0x2 ;  /* 0x0000001225247c11 */ /* 0x000fc4000f8e10ff */
[----:B------:R-:W-:Y:S01]  /*0b80*/  LEA R37, R31, UR18, 0x2 ;  /* 0x000000121f257c11 */ /* 0x000fe2000f8e10ff */
[----:B------:R0:W-:Y:S01]  /*0b90*/  STS [R33], R38 ;  /* 0x0000002621007388 */ /* 0x0001e20000000800 */
[----:B------:R-:W-:Y:S01]  /*0ba0*/  LOP3.LUT R31, R44, 0x1c, RZ, 0xc0, !PT ;  /* 0x0000001c2c1f7812 */ /* 0x000fe200078ec0ff */
[----:B------:R-:W-:Y:S01]  /*0bb0*/  IMAD.IADD R45, R27, 0x1, R3 ;  /* 0x000000011b2d7824 */ /* 0x000fe200078e0203 */
[----:B0-----:R-:W-:Y:S01]  /*0bc0*/  LEA R38, R40, UR18, 0x2 ;  /* 0x0000001228267c11 */ /* 0x001fe2000f8e10ff */
[----:B------:R0:W-:Y:S01]  /*0bd0*/  STS [R34], R39 ;  /* 0x0000002722007388 */ /* 0x0001e20000000800 */
[----:B------:R-:W-:Y:S01]  /*0be0*/  LEA R40, R41, UR7, 0x2 ;  /* 0x0000000729287c11 */ /* 0x000fe2000f8e10ff */
[----:B------:R-:W-:Y:S02]  /*0bf0*/  IMAD.SHL.U32 R41, R42, 0x80, RZ ;  /* 0x000000802a297824 */ /* 0x000fe400078e00ff */
[----:B------:R1:W-:Y:S01]  /*0c00*/  STS [R35], R30 ;  /* 0x0000001e23007388 */ /* 0x0003e20000000800 */
[----:B0-----:R-:W-:-:S03]  /*0c10*/  LEA R39, R43, UR5, 0x2 ;  /* 0x000000052b277c11 */ /* 0x001fc6000f8e10ff */
[----:B------:R0:W-:Y:S01]  /*0c20*/  STS [R36], R28 ;  /* 0x0000001c24007388 */ /* 0x0001e20000000800 */
[----:B------:R-:W-:Y:S02]  /*0c30*/  SHF.L.U32 R42, R42, 0x4, RZ ;  /* 0x000000042a2a7819 */ /* 0x000fe400000006ff */
[----:B-1----:R-:W-:-:S04]  /*0c40*/  SHF.R.U32.HI R30, RZ, 0x3, R3 ;  /* 0x00000003ff1e7819 */ /* 0x002fc80000011603 */
[----:B------:R-:W-:Y:S01]  /*0c50*/  IADD3 R46, PT, PT, R44, R30, RZ ;  /* 0x0000001e2c2e7210 */ /* 0x000fe20007ffe0ff */
[----:B0-----:R-:W-:Y:S01]  /*0c60*/  IMAD.U32 R28, RZ, RZ, UR18 ;  /* 0x00000012ff1c7e24 */ /* 0x001fe2000f8e00ff */
[----:B--2---:R-:W-:Y:S02]  /*0c70*/  SHF.R.S32.HI R25, RZ, R47, R48 ;  /* 0x0000002fff197219 */ /* 0x004fe40000011430 */
[----:B------:R-:W-:-:S04]  /*0c80*/  SHF.R.S32.HI R49, RZ, R50, R49 ;  /* 0x00000032ff317219 */ /* 0x000fc80000011431 */
[----:B------:R-:W-:-:S04]  /*0c90*/  LOP3.LUT R48, R49, 0x30303030, RZ, 0xc0, !PT ;  /* 0x3030303031307812 */ /* 0x000fc800078ec0ff */
[----:B------:R-:W-:Y:S01]  /*0ca0*/  LOP3.LUT R25, R48, 0xf0f0f0f, R25, 0xf8, !PT ;  /* 0x0f0f0f0f30197812 */ /* 0x000fe200078ef819 */
[----:B------:R-:W-:Y:S01]  /*0cb0*/  IMAD R47, R3, 0x84, R28 ;  /* 0x00000084032f7824 */ /* 0x000fe200078e021c */
[--C-:B------:R-:W-:Y:S02]  /*0cc0*/  LOP3.LUT R43, R41, 0x7c, R44.reuse, 0xf8, !PT ;  /* 0x0000007c292b7812 */ /* 0x100fe400078ef82c */
[----:B------:R-:W-:Y:S02]  /*0cd0*/  LOP3.LUT R44, R42, 0xc, R44, 0xf8, !PT ;  /* 0x0000000c2a2c7812 */ /* 0x000fe400078ef82c */
[----:B------:R-:W-:Y:S01]  /*0ce0*/  LEA R45, R45, UR5, 0x2 ;  /* 0x000000052d2d7c11 */ /* 0x000fe2000f8e10ff */
[----:B------:R0:W-:Y:S04]  /*0cf0*/  STS [R37], R2 ;  /* 0x0000000225007388 */ /* 0x0001e80000000800 */
[----:B------:R-:W-:Y:S01]  /*0d00*/  STS [R38], R29 ;  /* 0x0000001d26007388 */ /* 0x000fe20000000800 */
[----:B------:R-:W-:Y:S01]  /*0d10*/  LEA R46, R46, UR7, 0x2 ;  /* 0x000000072e2e7c11 */ /* 0x000fe2000f8e10ff */
[----:B0-----:R-:W-:-:S02]  /*0d20*/  IMAD.MOV.U32 R2, RZ, RZ, RZ ;  /* 0x000000ffff027224 */ /* 0x001fc400078e00ff */
[----:B------:R0:W-:Y:S04]  /*0d30*/  STS [R39], R24 ;  /* 0x0000001827007388 */ /* 0x0001e80000000800 */
[----:B------:R1:W-:Y:S01]  /*0d40*/  STS [R40], R25 ;  /* 0x0000001928007388 */ /* 0x0003e20000000800 */
[----:B0-----:R-:W-:-:S05]  /*0d50*/  IADD3 R24, P0, PT, R31, UR20, RZ ;  /* 0x000000141f187c10 */ /* 0x001fca000ff1e0ff */
[----:B-1----:R-:W-:Y:S01]  /*0d60*/  IMAD.X R25, RZ, RZ, UR21, P0 ;  /* 0x00000015ff197e24 */ /* 0x002fe200080e06ff */
[----:B------:R-:W-:Y:S07]  /*0d70*/  BRA.U !UP1, `(.L_x_291) ;  /* 0x00000019098c7547 */ /* 0x000fee000b800000 */
[----:B------:R-:W0:Y:S01]  /*0d80*/  LDC R27, c[0x0][0x3c8] ;  /* 0x0000f200ff1b7b82 */ /* 0x000e220000000800 */
[----:B-----5:R-:W-:Y:S01]  /*0d90*/  IABS R48, R0 ;  /* 0x0000000000307213 */ /* 0x020fe20000000000 */
[----:B------:R-:W1:Y:S01]  /*0da0*/  LDCU UR4, c[0x0][0x3bc] ;  /* 0x00007780ff0477ac */ /* 0x000e620008000800 */
[----:B0-----:R-:W-:-:S04]  /*0db0*/  IABS R2, R27 ;  /* 0x0000001b00027213 */ /* 0x001fc80000000000 */
[----:B------:R-:W0:Y:S08]  /*0dc0*/  I2F.RP R31, R2 ;  /* 0x00000002001f7306 */ /* 0x000e300000209400 */
[----:B0-----:R-:W0:Y:S02]  /*0dd0*/  MUFU.RCP R31, R31 ;  /* 0x0000001f001f7308 */ /* 0x001e240000001000 */
[----:B0-----:R-:W-:-:S06]  /*0de0*/  VIADD R28, R31, 0xffffffe ;  /* 0x0ffffffe1f1c7836 */ /* 0x001fcc0000000000 */
[----:B------:R0:W2:Y:S02]  /*0df0*/  F2I.FTZ.U32.TRUNC.NTZ R29, R28 ;  /* 0x0000001c001d7305 */ /* 0x0000a4000021f000 */
[----:B0-----:R-:W-:Y:S01]  /*0e00*/  IMAD.MOV.U32 R28, RZ, RZ, RZ ;  /* 0x000000ffff1c7224 */ /* 0x001fe200078e00ff */
[----:B--2---:R-:W-:-:S05]  /*0e10*/  IADD3 R49, PT, PT, RZ, -R29, RZ ;  /* 0x8000001dff317210 */ /* 0x004fca0007ffe0ff */
[----:B------:R-:W-:-:S04]  /*0e20*/  IMAD R49, R49, R2, RZ ;  /* 0x0000000231317224 */ /* 0x000fc800078e02ff */
        /* <DEDUP_REMOVED lines=11> */
[----:B------:R-:W-:-:S05]  /*0ee0*/  @P0 VIADD R29, R29, 0x1 ;  /* 0x000000011d1d0836 */ /* 0x000fca0000000000 */
[----:B------:R-:W-:-:S05]  /*0ef0*/  MOV R31, R29 ;  /* 0x0000001d001f7202 */ /* 0x000fca0000000f00 */
[----:B------:R-:W-:Y:S01]  /*0f00*/  @!P1 IMAD.MOV R31, RZ, RZ, -R31 ;  /* 0x000000ffff1f9224 */ /* 0x000fe200078e0a1f */
        /* <DEDUP_REMOVED lines=16> */
[----:B------:R-:W0:Y:S04]  /*1010*/  LDS R2, [R47] ;  /* 0x000000002f027984 */ /* 0x000e280000000800 */
[----:B------:R-:W1:Y:S04]  /*1020*/  LDS R51, [R41+UR8] ;  /* 0x0000000829337984 */ /* 0x000e680008000800 */
[----:B------:R-:W2:Y:S04]  /*1030*/  LDS R48, [R47+0x4] ;  /* 0x000004002f307984 */ /* 0x000ea80000000800 */
[----:B------:R-:W3:Y:S04]  /*1040*/  LDS R52, [R41+UR8+0x4] ;  /* 0x0000040829347984 */ /* 0x000ee80008000800 */
[----:B------:R-:W4:Y:S04]  /*1050*/  LDS R50, [R41+UR8+0x20] ;  /* 0x0000200829327984 */ /* 0x000f280008000800 */
[----:B------:R-:W4:Y:S04]  /*1060*/  LDS R30, [R47+0x8] ;  /* 0x000008002f1e7984 */ /* 0x000f280000000800 */
[----:B------:R-:W4:Y:S04]  /*1070*/  LDS R49, [R41+UR8+0x24] ;  /* 0x0000240829317984 */ /* 0x000f280008000800 */
[----:B------:R-:W4:Y:S04]  /*1080*/  LDS R27, [R41+UR8+0x8] ;  /* 0x00000808291b7984 */ /* 0x000f280008000800 */
[----:B------:R-:W-:Y:S01]  /*1090*/  LDS R28, [R41+UR8+0xc] ;  /* 0x00000c08291c7984 */ /* 0x000fe20008000800 */
[----:B0-----:R-:W-:-:S02]  /*10a0*/  LOP3.LUT R26, R2, 0xf0f0f0f, RZ, 0xc0, !PT ;  /* 0x0f0f0f0f021a7812 */ /* 0x001fc400078ec0ff */
[----:B------:R-:W-:-:S03]  /*10b0*/  SHF.R.U32.HI R2, RZ, 0x4, R2 ;  /* 0x00000004ff027819 */ /* 0x000fc60000011602 */
[----:B-1----:R-:W-:Y:S01]  /*10c0*/  IDP.4A.S8.S8 R26, R26, R51, RZ ;  /* 0x000000331a1a7226 */ /* 0x002fe200000006ff */
[----:B--2---:R-:W-:-:S05]  /*10d0*/  LOP3.LUT R29, R48, 0xf0f0f0f, RZ, 0xc0, !PT ;  /* 0x0f0f0f0f301d7812 */ /* 0x004fca00078ec0ff */
[----:B---3--:R-:W-:Y:S01]  /*10e0*/  IDP.4A.S8.S8 R52, R29, R52, R26 ;  /* 0x000000341d347226 */ /* 0x008fe2000000061a */
[----:B------:R-:W-:Y:S01]  /*10f0*/  LOP3.LUT R29, R2, 0xf0f0f0f, RZ, 0xc0, !PT ;  /* 0x0f0f0f0f021d7812 */ /* 0x000fe200078ec0ff */
[----:B------:R-:W0:Y:S04]  /*1100*/  LDS R26, [R41+UR8+0x28] ;  /* 0x00002808291a7984 */ /* 0x000e280008000800 */
[----:B------:R-:W1:Y:S01]  /*1110*/  LDS R2, [R47+0xc] ;  /* 0x00000c002f027984 */ /* 0x000e620000000800 */
[----:B------:R-:W-:Y:S01]  /*1120*/  SHF.R.U32.HI R48, RZ, 0x4, R48 ;  /* 0x00000004ff307819 */ /* 0x000fe20000011630 */
[----:B----4-:R-:W-:Y:S01]  /*1130*/  IDP.4A.S8.S8 R50, R29, R50, RZ ;  /* 0x000000321d327226 */ /* 0x010fe200000006ff */
[----:B------:R-:W-:Y:S01]  /*1140*/  LOP3.LUT R51, R30, 0xf0f0f0f, RZ, 0xc0, !PT ;  /* 0x0f0f0f0f1e337812 */ /* 0x000fe200078ec0ff */
[----:B------:R-:W2:Y:S01]  /*1150*/  LDS R29, [R41+UR8+0x2c] ;  /* 0x00002c08291d7984 */ /* 0x000ea20008000800 */
[----:B------:R-:W-:-:S05]  /*1160*/  LOP3.LUT R48, R48, 0xf0f0f0f, RZ, 0xc0, !PT ;  /* 0x0f0f0f0f30307812 */ /* 0x000fca00078ec0ff */
[----:B------:R-:W-:Y:S01]  /*1170*/  IDP.4A.S8.S8 R49, R48, R49, R50 ;  /* 0x0000003130317226 */ /* 0x000fe20000000632 */
[----:B------:R-:W-:Y:S01]  /*1180*/  SHF.R.U32.HI R48, RZ, 0x4, R30 ;  /* 0x00000004ff307819 */ /* 0x000fe2000001161e */
[----:B------:R-:W-:Y:S01]  /*1190*/  IDP.4A.S8.S8 R51, R51, R27, R52 ;  /* 0x0000001b33337226 */ /* 0x000fe20000000634 */
[----:B------:R-:W-:Y:S02]  /*11a0*/  LDS R30, [R41+UR8+0x10] ;  /* 0x00001008291e7984 */ /* 0x000fe40008000800 */
[----:B------:R-:W-:Y:S02]  /*11b0*/  LOP3.LUT R48, R48, 0xf0f0f0f, RZ, 0xc0, !PT ;  /* 0x0f0f0f0f30307812 */ /* 0x000fe400078ec0ff */
[----:B------:R-:W3:Y:S03]  /*11c0*/  LDS R27, [R47+0x10] ;  /* 0x000010002f1b7984 */ /* 0x000ee60000000800 */
[----:B0-----:R-:W-:Y:S01]  /*11d0*/  IDP.4A.S8.S8 R48, R48, R26, R49 ;  /* 0x0000001a30307226 */ /* 0x001fe20000000631 */
[----:B-1----:R-:W-:-:S05]  /*11e0*/  LOP3.LUT R26, R2, 0xf0f0f0f, RZ, 0xc0, !PT ;  /* 0x0f0f0f0f021a7812 */ /* 0x002fca00078ec0ff */
[----:B------:R-:W-:Y:S02]  /*11f0*/  IDP.4A.S8.S8 R51, R26, R28, R51 ;  /* 0x0000001c1a337226 */ /* 0x000fe40000000633 */
[----:B------:R-:W0:Y:S04]  /*1200*/  LDS R28, [R41+UR8+0x30] ;  /* 0x00003008291c7984 */ /* 0x000e280008000800 */
[----:B------:R-:W1:Y:S01]  /*1210*/  LDS R26, [R47+0x14] ;  /* 0x000014002f1a7984 */ /* 0x000e620000000800 */
[----:B------:R-:W-:-:S03]  /*1220*/  SHF.R.U32.HI R49, RZ, 0x4, R2 ;  /* 0x00000004ff317819 */ /* 0x000fc60000011602 */
[----:B------:R-:W4:Y:S01]  /*1230*/  LDS R2, [R41+UR8+0x14] ;  /* 0x0000140829027984 */ /* 0x000f220008000800 */
[----:B------:R-:W-:-:S05]  /*1240*/  LOP3.LUT R49, R49, 0xf0f0f0f, RZ, 0xc0, !PT ;  /* 0x0f0f0f0f31317812 */ /* 0x000fca00078ec0ff */
[----:B--2---:R-:W-:Y:S01]  /*1250*/  IDP.4A.S8.S8 R49, R49, R29, R48 ;  /* 0x0000001d31317226 */ /* 0x004fe20000000630 */
[----:B---3--:R-:W-:Y:S02]  /*1260*/  LOP3.LUT R29, R27, 0xf0f0f0f, RZ, 0xc0, !PT ;  /* 0x0f0f0f0f1b1d7812 */ /* 0x008fe400078ec0ff */
[----:B------:R-:W-:Y:S02]  /*1270*/  SHF.R.U32.HI R48, RZ, 0x4, R27 ;  /* 0x00000004ff307819 */ /* 0x000fe4000001161b */
[----:B------:R-:W-:Y:S01]  /*1280*/  LDS R27, [R41+UR8+0x18] ;  /* 0x00001808291b7984 */ /* 0x000fe20008000800 */
[----:B------:R-:W-:Y:S01]  /*1290*/  IDP.4A.S8.S8 R51, R29, R30, R51 ;  /* 0x0000001e1d337226 */ /* 0x000fe20000000633 */
[----:B------:R-:W-:Y:S02]  /*12a0*/  LOP3.LUT R48, R48, 0xf0f0f0f, RZ, 0xc0, !PT ;  /* 0x0f0f0f0f30307812 */ /* 0x000fe400078ec0ff */
[----:B------:R-:W2:Y:S04]  /*12b0*/  LDS R30, [R41+UR8+0x34] ;  /* 0x00003408291e7984 */ /* 0x000ea80008000800 */
[----:B------:R-:W3:Y:S01]  /*12c0*/  LDS R29, [R47+0x18] ;  /* 0x000018002f1d7984 */ /* 0x000ee20000000800 */
[----:B0-----:R-:W-:-:S03]  /*12d0*/  IDP.4A.S8.S8 R49, R48, R28, R49 ;  /* 0x0000001c30317226 */ /* 0x001fc60000000631 */
[----:B------:R-:W0:Y:S01]  /*12e0*/  LDS R28, [R41+UR8+0x38] ;  /* 0x00003808291c7984 */ /* 0x000e220008000800 */
[----:B-1----:R-:W-:-:S05]  /*12f0*/  LOP3.LUT R48, R26, 0xf0f0f0f, RZ, 0xc0, !PT ;  /* 0x0f0f0f0f1a307812 */ /* 0x002fca00078ec0ff */
[----:B----4-:R-:W-:Y:S02]  /*1300*/  IDP.4A.S8.S8 R48, R48, R2, R51 ;  /* 0x0000000230307226 */ /* 0x010fe40000000633 */
[----:B------:R-:W1:Y:S01]  /*1310*/  LDS R2, [R47+0x1c] ;  /* 0x00001c002f027984 */ /* 0x000e620000000800 */
[----:B------:R-:W-:-:S03]  /*1320*/  SHF.R.U32.HI R50, RZ, 0x4, R26 ;  /* 0x00000004ff327819 */ /* 0x000fc6000001161a */
[----:B------:R-:W4:Y:S01]  /*1330*/  LDS R26, [R41+UR8+0x1c] ;  /* 0x00001c08291a7984 */ /* 0x000f220008000800 */
[----:B------:R-:W-:-:S05]  /*1340*/  LOP3.LUT R50, R50, 0xf0f0f0f, RZ, 0xc0, !PT ;  /* 0x0f0f0f0f32327812 */ /* 0x000fca00078ec0ff */
[----:B--2---:R-:W-:Y:S01]  /*1350*/  IDP.4A.S8.S8 R49, R50, R30, R49 ;  /* 0x0000001e32317226 */ /* 0x004fe20000000631 */
[----:B---3--:R-:W-:Y:S02]  /*1360*/  LOP3.LUT R30, R29, 0xf0f0f0f, RZ, 0xc0, !PT ;  /* 0x0f0f0f0f1d1e7812 */ /* 0x008fe400078ec0ff */
[----:B------:R-:W-:-:S03]  /*1370*/  SHF.R.U32.HI R29, RZ, 0x4, R29 ;  /* 0x00000004ff1d7819 */ /* 0x000fc6000001161d */
[----:B------:R-:W-:Y:S01]  /*1380*/  IDP.4A.S8.S8 R27, R30, R27, R48 ;  /* 0x0000001b1e1b7226 */ /* 0x000fe20000000630 */
[----:B------:R-:W-:Y:S02]  /*1390*/  LOP3.LUT R30, R29, 0xf0f0f0f, RZ, 0xc0, !PT ;  /* 0x0f0f0f0f1d1e7812 */ /* 0x000fe400078ec0ff */
[----:B------:R-:W2:Y:S03]  /*13a0*/  LDS.U8 R29, [R46] ;  /* 0x000000002e1d7984 */ /* 0x000ea60000000000 */
[----:B0-----:R-:W-:Y:S02]  /*13b0*/  IDP.4A.S8.S8 R30, R30, R28, R49 ;  /* 0x0000001c1e1e7226 */ /* 0x001fe40000000631 */
[----:B------:R-:W0:Y:S04]  /*13c0*/  LDS R49, [R41+UR8+0x3c] ;  /* 0x00003c0829317984 */ /* 0x000e280008000800 */
[----:B------:R-:W3:Y:S01]  /*13d0*/  LDS R28, [R42+UR9] ;  /* 0x000000092a1c7984 */ /* 0x000ee20008000800 */
[----:B-1----:R-:W-:-:S05]  /*13e0*/  LOP3.LUT R48, R2, 0xf0f0f0f, RZ, 0xc0, !PT ;  /* 0x0f0f0f0f02307812 */ /* 0x002fca00078ec0ff */
[----:B----4-:R-:W-:Y:S02]  /*13f0*/  IDP.4A.S8.S8 R48, R48, R26, R27 ;  /* 0x0000001a30307226 */ /* 0x010fe4000000061b */
[----:B------:R-:W1:Y:S04]  /*1400*/  LDS.U8 R26, [R46+0x1] ;  /* 0x000001002e1a7984 */ /* 0x000e680000000000 */
[----:B------:R-:W4:Y:S01]  /*1410*/  LDS R27, [R42+UR9+0x4] ;  /* 0x000004092a1b7984 */ /* 0x000f220008000800 */
[----:B------:R-:W-:-:S04]  /*1420*/  SHF.R.U32.HI R2, RZ, 0x4, R2 ;  /* 0x00000004ff027819 */ /* 0x000fc80000011602 */
[----:B------:R-:W-:Y:S01]  /*1430*/  LOP3.LUT R2, R2, 0xf0f0f0f, RZ, 0xc0, !PT ;  /* 0x0f0f0f0f02027812 */ /* 0x000fe200078ec0ff */
[----:B--2---:R-:W-:Y:S02]  /*1440*/  IMAD R29, R48, R29, RZ ;  /* 0x0000001d301d7224 */ /* 0x004fe400078e02ff */
[----:B------:R-:W-:Y:S02]  /*1450*/  LDS R48, [R41+UR8+0x44] ;  /* 0x0000440829307984 */ /* 0x000fe40008000800 */
[----:B0-----:R-:W-:Y:S01]  /*1460*/  IDP.4A.S8.S8 R51, R2, R49, R30 ;  /* 0x0000003102337226 */ /* 0x001fe2000000061e */
[----:B------:R-:W-:Y:S01]  /*1470*/  I2FP.F32.S32 R49, R29 ;  /* 0x0000001d00317245 */ /* 0x000fe20000201400 */
[----:B------:R-:W-:Y:S01]  /*1480*/  LDS R30, [R41+UR8+0x40] ;  /* 0x00004008291e7984 */ /* 0x000fe20008000800 */
[----:B---3--:R-:W-:-:S03]  /*1490*/  HADD2.F32 R2, -RZ, R28.H0_H0 ;  /* 0x2000001cff027230 */ /* 0x008fc60000004100 */
[----:B------:R-:W0:Y:S02]  /*14a0*/  LDS R29, [R47+0x20] ;  /* 0x000020002f1d7984 */ /* 0x000e240000000800 */
[----:B------:R-:W-:Y:S02]  /*14b0*/  FFMA.FTZ R49, R2, R49, RZ ;  /* 0x0000003102317223 */ /* 0x000fe400000100ff */
[----:B------:R-:W2:Y:S01]  /*14c0*/  LDS R2, [R47+0x24] ;  /* 0x000024002f027984 */ /* 0x000ea20000000800 */
[----:B-1----:R-:W-:-:S05]  /*14d0*/  IMAD R26, R51, R26, RZ ;  /* 0x0000001a331a7224 */ /* 0x002fca00078e02ff */
[----:B------:R-:W-:Y:S01]  /*14e0*/  I2FP.F32.S32 R50, R26 ;  /* 0x0000001a00327245 */ /* 0x000fe20000201400 */
[----:B----4-:R-:W-:-:S05]  /*14f0*/  HADD2.F32 R26, -RZ, R27.H0_H0 ;  /* 0x2000001bff1a7230 */ /* 0x010fca0000004100 */
[----:B------:R-:W-:Y:S02]  /*1500*/  FFMA.FTZ R26, R26, R50, R49 ;  /* 0x000000321a1a7223 */ /* 0x000fe40000010031 */
[----:B------:R-:W1:Y:S01]  /*1510*/  LDS R49, [R41+UR8+0x60] ;  /* 0x0000600829317984 */ /* 0x000e620008000800 */
[----:B0-----:R-:W-:Y:S02]  /*1520*/  LOP3.LUT R51, R29, 0xf0f0f0f, RZ, 0xc0, !PT ;  /* 0x0f0f0f0f1d337812 */ /* 0x001fe400078ec0ff */
[----:B------:R-:W-:-:S03]  /*1530*/  SHF.R.U32.HI R29, RZ, 0x4, R29 ;  /* 0x00000004ff1d7819 */ /* 0x000fc6000001161d */
[----:B------:R-:W-:Y:S01]  /*1540*/  IDP.4A.S8.S8 R51, R51, R30, RZ ;  /* 0x0000001e33337226 */ /* 0x000fe200000006ff */
[----:B--2---:R-:W-:Y:S02]  /*1550*/  LOP3.LUT R30, R2, 0xf0f0f0f, RZ, 0xc0, !PT ;  /* 0x0f0f0f0f021e7812 */ /* 0x004fe400078ec0ff */
[----:B------:R-:W-:Y:S02]  /*1560*/  LOP3.LUT R50, R29, 0xf0f0f0f, RZ, 0xc0, !PT ;  /* 0x0f0f0f0f1d327812 */ /* 0x000fe400078ec0ff */
[----:B------:R-:W-:Y:S01]  /*1570*/  LDS R29, [R47+0x28] ;  /* 0x000028002f1d7984 */ /* 0x000fe20000000800 */
[----:B------:R-:W-:-:S03]  /*1580*/  IDP.4A.S8.S8 R48, R30, R48, R51 ;  /* 0x000000301e307226 */ /* 0x000fc60000000633 */
[----:B------:R-:W0:Y:S01]  /*1590*/  LDS R30, [R41+UR8+0x64] ;  /* 0x00006408291e7984 */ /* 0x000e220008000800 */
[----:B-1----:R-:W-:-:S03]  /*15a0*/  IDP.4A.S8.S8 R51, R50, R49, RZ ;  /* 0x0000003132337226 */ /* 0x002fc600000006ff */
[----:B------:R-:W1:Y:S01]  /*15b0*/  LDS R49, [R41+UR8+0x48] ;  /* 0x0000480829317984 */ /* 0x000e620008000800 */
[----:B------:R-:W-:-:S03]  /*15c0*/  SHF.R.U32.HI R2, RZ, 0x4, R2 ;  /* 0x00000004ff027819 */ /* 0x000fc60000011602 */
[----:B------:R-:W2:Y:S01]  /*15d0*/  LDS R50, [R41+UR8+0x68] ;  /* 0x0000680829327984 */ /* 0x000ea20008000800 */
[----:B------:R-:W-:-:S05]  /*15e0*/  LOP3.LUT R2, R2, 0xf0f0f0f, RZ, 0xc0, !PT ;  /* 0x0f0f0f0f02027812 */ /* 0x000fca00078ec0ff */
[----:B0-----:R-:W-:Y:S01]  /*15f0*/  IDP.4A.S8.S8 R30, R2, R30, R51 ;  /* 0x0000001e021e7226 */ /* 0x001fe20000000633 */
[----:B------:R-:W-:-:S05]  /*1600*/  LOP3.LUT R2, R29, 0xf0f0f0f, RZ, 0xc0, !PT ;  /* 0x0f0f0f0f1d027812 */ /* 0x000fca00078ec0ff */
[----:B-1----:R-:W-:Y:S02]  /*1610*/  IDP.4A.S8.S8 R48, R2, R49, R48 ;  /* 0x0000003102307226 */ /* 0x002fe40000000630 */
[----:B------:R-:W0:Y:S04]  /*1620*/  LDS R2, [R47+0x2c] ;  /* 0x00002c002f027984 */ /* 0x000e280000000800 */
[----:B------:R-:W1:Y:S01]  /*1630*/  LDS R49, [R41+UR8+0x4c] ;  /* 0x00004c0829317984 */ /* 0x000e620008000800 */
[----:B------:R-:W-:-:S04]  /*1640*/  SHF.R.U32.HI R29, RZ, 0x4, R29 ;  /* 0x00000004ff1d7819 */ /* 0x000fc8000001161d */
[----:B------:R-:W-:-:S05]  /*1650*/  LOP3.LUT R29, R29, 0xf0f0f0f, RZ, 0xc0, !PT ;  /* 0x0f0f0f0f1d1d7812 */ /* 0x000fca00078ec0ff */
[----:B--2---:R-:W-:Y:S02]  /*1660*/  IDP.4A.S8.S8 R30, R29, R50, R30 ;  /* 0x000000321d1e7226 */ /* 0x004fe4000000061e */
[----:B------:R-:W2:Y:S01]  /*1670*/  LDS R50, [R41+UR8+0x6c] ;  /* 0x00006c0829327984 */ /* 0x000ea20008000800 */
[----:B0-----:R-:W-:-:S05]  /*1680*/  LOP3.LUT R29, R2, 0xf0f0f0f, RZ, 0xc0, !PT ;  /* 0x0f0f0f0f021d7812 */ /* 0x001fca00078ec0ff */
        /* <DEDUP_REMOVED lines=30> */
[----:B------:R-:W-:Y:S01]  /*1870*/  LDS.U8 R30, [R46+0x2] ;  /* 0x000002002e1e7984 */ /* 0x000fe20000000000 */
[----:B0-----:R-:W-:-:S05]  /*1880*/  LOP3.LUT R29, R2, 0xf0f0f0f, RZ, 0xc0, !PT ;  /* 0x0f0f0f0f021d7812 */ /* 0x001fca00078ec0ff */
[----:B-1----:R-:W-:Y:S02]  /*1890*/  IDP.4A.S8.S8 R29, R29, R49, R48 ;  /* 0x000000311d1d7226 */ /* 0x002fe40000000630 */
[----:B------:R-:W0:Y:S04]  /*18a0*/  LDS R48, [R41+UR8+0x7c] ;  /* 0x00007c0829307984 */ /* 0x000e280008000800 */
[----:B------:R-:W1:Y:S01]  /*18b0*/  LDS.U8 R49, [R46+0x8] ;  /* 0x000008002e317984 */ /* 0x000e620000000000 */
[----:B------:R-:W-:-:S04]  /*18c0*/  SHF.R.U32.HI R2, RZ, 0x4, R2 ;  /* 0x00000004ff027819 */ /* 0x000fc80000011602 */
[----:B------:R-:W-:Y:S01]  /*18d0*/  LOP3.LUT R51, R2, 0xf0f0f0f, RZ, 0xc0, !PT ;  /* 0x0f0f0f0f02337812 */ /* 0x000fe200078ec0ff */
[----:B------:R-:W-:Y:S02]  /*18e0*/  HADD2.F32 R2, -RZ, R28.H1_H1 ;  /* 0x3000001cff027230 */ /* 0x000fe40000004100 */
[----:B------:R-:W-:Y:S02]  /*18f0*/  LDS R28, [R42+UR9+0x8] ;  /* 0x000008092a1c7984 */ /* 0x000fe40008000800 */
[----:B0-----:R-:W-:Y:S02]  /*1900*/  IDP.4A.S8.S8 R48, R51, R48, R50 ;  /* 0x0000003033307226 */ /* 0x001fe40000000632 */
[----:B------:R-:W0:Y:S01]  /*1910*/  LDS.U8 R50, [R46+0x9] ;  /* 0x000009002e327984 */ /* 0x000e220000000000 */
[----:B-1----:R-:W-:-:S05]  /*1920*/  I2FP.F32.U32 R49, R49 ;  /* 0x0000003100317245 */ /* 0x002fca0000201000 */
[----:B------:R-:W-:Y:S02]  /*1930*/  FFMA.FTZ R2, R2, R49, RZ ;  /* 0x0000003102027223 */ /* 0x000fe400000100ff */
[----:B------:R-:W1:Y:S01]  /*1940*/  LDS.U8 R49, [R46+0x3] ;  /* 0x000003002e317984 */ /* 0x000e620000000000 */
[----:B------:R-:W-:Y:S02]  /*1950*/  HADD2.F32 R27, -RZ, R27.H1_H1 ;  /* 0x3000001bff1b7230 */ /* 0x000fe40000004100 */
[----:B------:R-:W-:Y:S02]  /*1960*/  IMAD R30, R29, R30, RZ ;  /* 0x0000001e1d1e7224 */ /* 0x000fe400078e02ff */
[----:B------:R-:W2:Y:S01]  /*1970*/  LDS R29, [R42+UR9+0xc] ;  /* 0x00000c092a1d7984 */ /* 0x000ea20008000800 */
[----:B0-----:R-:W-:-:S05]  /*1980*/  I2FP.F32.U32 R50, R50 ;  /* 0x0000003200327245 */ /* 0x001fca0000201000 */
[----:B------:R-:W-:Y:S01]  /*1990*/  FFMA.FTZ R27, R27, R50, R2 ;  /* 0x000000321b1b7223 */ /* 0x000fe20000010002 */
[----:B------:R-:W-:Y:S01]  /*19a0*/  HADD2.F32 R2, -RZ, R28.H0_H0 ;  /* 0x2000001cff027230 */ /* 0x000fe20000004100 */
[----:B------:R-:W0:Y:S01]  /*19b0*/  LDS.U8 R50, [R46+0xb] ;  /* 0x00000b002e327984 */ /* 0x000e220000000000 */
[----:B-1----:R-:W-:Y:S01]  /*19c0*/  IMAD R48, R48, R49, RZ ;  /* 0x0000003130307224 */ /* 0x002fe200078e02ff */
[----:B------:R-:W-:-:S05]  /*19d0*/  I2FP.F32.S32 R49, R30 ;  /* 0x0000001e00317245 */ /* 0x000fca0000201400 */
[----:B------:R-:W-:Y:S02]  /*19e0*/  FFMA.FTZ R2, R2, R49, RZ ;  /* 0x0000003102027223 */ /* 0x000fe400000100ff */
[----:B------:R-:W1:Y:S01]  /*19f0*/  LDS.U8 R49, [R46+0xa] ;  /* 0x00000a002e317984 */ /* 0x000e620000000000 */
[----:B------:R-:W-:-:S03]  /*1a00*/  I2FP.F32.S32 R30, R48 ;  /* 0x00000030001e7245 */ /* 0x000fc60000201400 */
[----:B------:R-:W3:Y:S01]  /*1a10*/  LDS R48, [R45] ;  /* 0x000000002d307984 */ /* 0x000ee20000000800 */
[----:B--2---:R-:W-:-:S05]  /*1a20*/  HADD2.F32 R51, -RZ, R29.H0_H0 ;  /* 0x2000001dff337230 */ /* 0x004fca0000004100 */
[----:B------:R-:W-:Y:S01]  /*1a30*/  FFMA.FTZ R30, R51, R30, R2 ;  /* 0x0000001e331e7223 */ /* 0x000fe20000010002 */
[----:B------:R-:W-:Y:S02]  /*1a40*/  HADD2.F32 R2, -RZ, R28.H1_H1 ;  /* 0x3000001cff027230 */ /* 0x000fe40000004100 */
[----:B------:R-:W-:Y:S01]  /*1a50*/  HADD2.F32 R29, -RZ, R29.H1_H1 ;  /* 0x3000001dff1d7230 */ /* 0x000fe20000004100 */
[----:B------:R-:W-:Y:S01]  /*1a60*/  UISETP.GT.AND UP1, UPT, UR15, 0x80, UPT ;  /* 0x000000800f00788c */ /* 0x000fe2000bf24270 */
[----:B0-----:R-:W-:Y:S02]  /*1a70*/  I2FP.F32.U32 R50, R50 ;  /* 0x0000003200327245 */ /* 0x001fe40000201000 */
[----:B-1----:R-:W-:-:S05]  /*1a80*/  I2FP.F32.U32 R49, R49 ;  /* 0x0000003100317245 */ /* 0x002fca0000201000 */
[----:B------:R-:W-:-:S04]  /*1a90*/  FFMA.FTZ R2, R2, R49, RZ ;  /* 0x0000003102027223 */ /* 0x000fc800000100ff */
[----:B------:R-:W-:Y:S01]  /*1aa0*/  FFMA.FTZ R49, R29, R50, R2 ;  /* 0x000000321d317223 */ /* 0x000fe20000010002 */
[--C-:B---3--:R-:W-:Y:S02]  /*1ab0*/  HADD2.F32 R2, -RZ, R48.reuse.H1_H1 ;  /* 0x30000030ff027230 */ /* 0x108fe40000004100 */
        /* <DEDUP_REMOVED lines=8> */
[----:B------:R-:W-:Y:S05]  /*1b40*/  BRA.U !UP1, `(.L_x_291) ;  /* 0x0000000d09187547 */ /* 0x000fea000b800000 */
[C---:B------:R-:W-:Y:S01]  /*1b50*/  LOP3.LUT R30, R3.reuse, 0x3, RZ, 0xc0, !PT ;  /* 0x00000003031e7812 */ /* 0x040fe200078ec0ff */
[----:B------:R-:W-:-:S04]  /*1b60*/  VIADD R28, R3, 0x20 ;  /* 0x00000020031c7836 */ /* 0x000fc80000000000 */
[----:B------:R-:W-:Y:S01]  /*1b70*/  VIADD R26, R30, 0x4 ;  /* 0x000000041e1a7836 */ /* 0x000fe20000000000 */
[----:B------:R-:W-:-:S04]  /*1b80*/  SHF.R.U32.HI R28, RZ, 0x3, R28 ;  /* 0x00000003ff1c7819 */ /* 0x000fc8000001161c */
[----:B------:R-:W-:Y:S02]  /*1b90*/  ISETP.GE.OR P1, PT, R26, UR11, P0 ;  /* 0x0000000b1a007c0c */ /* 0x000fe40008726670 */
[----:B------:R-:W-:Y:S02]  /*1ba0*/  ISETP.GE.OR P0, PT, R28, UR11, P0 ;  /* 0x0000000b1c007c0c */ /* 0x000fe40008706670 */
[----:B------:R-:W-:-:S11]  /*1bb0*/  ISETP.GT.U32.OR P1, PT, R3, 0x3, P1 ;  /* 0x000000030300780c */ /* 0x000fd60000f24470 */
[----:B------:R-:W-:Y:S02]  /*1bc0*/  @!P0 IADD3 R29, PT, PT, R31, R28, RZ ;  /* 0x0000001c1f1d8210 */ /* 0x000fe40007ffe0ff */
[----:B------:R-:W0:Y:S01]  /*1bd0*/  @!P1 LDC.64 R26, c[0x0][0x388] ;  /* 0x0000e200ff1a9b82 */ /* 0x000e220000000a00 */
[----:B------:R-:W-:Y:S02]  /*1be0*/  @!P1 IADD3 R49, P2, PT, R30, R31, RZ ;  /* 0x0000001f1e319210 */ /* 0x000fe40007f5e0ff */
[----:B------:R-:W-:Y:S02]  /*1bf0*/  @!P0 IMAD.WIDE R28, R29, 0x24, R24 ;  /* 0x000000241d1c8825 */ /* 0x000fe400078e0218 */
[----:B------:R-:W-:-:S03]  /*1c00*/  @!P1 LEA.HI.X.SX32 R30, R31, RZ, 0x1, P2 ;  /* 0x000000ff1f1e9211 */ /* 0x000fc600010f0eff */
[----:B------:R-:W2:Y:S02]  /*1c10*/  @!P0 LDG.E.CONSTANT R50, desc[UR16][R28.64+0x4] ;  /* 0x000004101c328981 */ /* 0x000ea4000c1e9900 */
[----:B------:R-:W-:Y:S02]  /*1c20*/  @!P1 IMAD R31, R30, 0x24, RZ ;  /* 0x000000241e1f9824 */ /* 0x000fe400078e02ff */
[----:B0-----:R-:W-:-:S04]  /*1c30*/  @!P1 IMAD.WIDE.U32 R26, R49, 0x24, R26 ;  /* 0x00000024311a9825 */ /* 0x001fc800078e001a */
[----:B------:R-:W-:-:S06]  /*1c40*/  @!P1 IMAD.IADD R27, R27, 0x1, R31 ;  /* 0x000000011b1b9824 */ /* 0x000fcc00078e021f */
[----:B------:R-:W3:Y:S04]  /*1c50*/  @!P1 LDG.E.CONSTANT R27, desc[UR16][R26.64+0x90] ;  /* 0x000090101a1b9981 */ /* 0x000ee8000c1e9900 */
[----:B--2---:R-:W-:Y:S04]  /*1c60*/  @!P0 STS [R43+UR8], R50 ;  /* 0x000000322b008988 */ /* 0x004fe80008000808 */
[----:B---3--:R-:W-:Y:S01]  /*1c70*/  @!P1 STS [R44+UR9], R27 ;  /* 0x0000001b2c009988 */ /* 0x008fe20008000809 */
[----:B------:R-:W-:Y:S06]  /*1c80*/  BAR.SYNC.DEFER_BLOCKING 0x0 ;  /* 0x0000000000007b1d */ /* 0x000fec0000010000 */
[----:B------:R-:W0:Y:S04]  /*1c90*/  LDS R51, [R47+0x40] ;  /* 0x000040002f337984 */ /* 0x000e280000000800 */
[----:B------:R-:W1:Y:S04]  /*1ca0*/  LDS R49, [R41+UR8] ;  /* 0x0000000829317984 */ /* 0x000e680008000800 */
[----:B------:R-:W2:Y:S04]  /*1cb0*/  LDS R31, [R47+0x44] ;  /* 0x000044002f1f7984 */ /* 0x000ea80000000800 */
[----:B------:R-:W3:Y:S04]  /*1cc0*/  LDS R52, [R41+UR8+0x4] ;  /* 0x0000040829347984 */ /* 0x000ee80008000800 */
[----:B------:R-:W4:Y:S04]  /*1cd0*/  LDS R30, [R41+UR8+0x20] ;  /* 0x00002008291e7984 */ /* 0x000f280008000800 */
[----:B------:R-:W5:Y:S04]  /*1ce0*/  LDS R48, [R41+UR8+0x24] ;  /* 0x0000240829307984 */ /* 0x000f680008000800 */
[----:B------:R-:W5:Y:S04]  /*1cf0*/  LDS R29, [R47+0x48] ;  /* 0x000048002f1d7984 */ /* 0x000f680000000800 */
[----:B------:R-:W5:Y:S04]  /*1d00*/  LDS R28, [R41+UR8+0x8] ;  /* 0x00000808291c7984 */ /* 0x000f680008000800 */
[----:B------:R-:W5:Y:S01]  /*1d10*/  LDS R27, [R41+UR8+0x28] ;  /* 0x00002808291b7984 */ /* 0x000f620008000800 */
[----:B0-----:R-:W-:-:S02]  /*1d20*/  LOP3.LUT R26, R51, 0xf0f0f0f, RZ, 0xc0, !PT ;  /* 0x0f0f0f0f331a7812 */ /* 0x001fc400078ec0ff */
[----:B------:R-:W-:-:S03]  /*1d30*/  SHF.R.U32.HI R51, RZ, 0x4, R51 ;  /* 0x00000004ff337819 */ /* 0x000fc60000011633 */
[----:B-1----:R-:W-:Y:S01]  /*1d40*/  IDP.4A.S8.S8 R49, R26, R49, RZ ;  /* 0x000000311a317226 */ /* 0x002fe200000006ff */
[----:B--2---:R-:W-:Y:S02]  /*1d50*/  LOP3.LUT R26, R31, 0xf0f0f0f, RZ, 0xc0, !PT ;  /* 0x0f0f0f0f1f1a7812 */ /* 0x004fe400078ec0ff */
[----:B------:R-:W-:-:S03]  /*1d60*/  LOP3.LUT R51, R51, 0xf0f0f0f, RZ, 0xc0, !PT ;  /* 0x0f0f0f0f33337812 */ /* 0x000fc600078ec0ff */
[----:B---3--:R-:W-:Y:S02]  /*1d70*/  IDP.4A.S8.S8 R49, R26, R52, R49 ;  /* 0x000000341a317226 */ /* 0x008fe40000000631 */
[----:B------:R-:W0:Y:S01]  /*1d80*/  LDS R26, [R47+0x4c] ;  /* 0x00004c002f1a7984 */ /* 0x000e220000000800 */
[----:B----4-:R-:W-:-:S03]  /*1d90*/  IDP.4A.S8.S8 R51, R51, R30, RZ ;  /* 0x0000001e33337226 */ /* 0x010fc600000006ff */
[----:B------:R-:W1:Y:S01]  /*1da0*/  LDS R30, [R41+UR8+0xc] ;  /* 0x00000c08291e7984 */ /* 0x000e620008000800 */
[----:B------:R-:W-:-:S04]  /*1db0*/  SHF.R.U32.HI R31, RZ, 0x4, R31 ;  /* 0x00000004ff1f7819 */ /* 0x000fc8000001161f */
[----:B------:R-:W-:-:S05]  /*1dc0*/  LOP3.LUT R31, R31, 0xf0f0f0f, RZ, 0xc0, !PT ;  /* 0x0f0f0f0f1f1f7812 */ /* 0x000fca00078ec0ff */
[----:B-----5:R-:W-:Y:S01]  /*1dd0*/  IDP.4A.S8.S8 R48, R31, R48, R51 ;  /* 0x000000301f307226 */ /* 0x020fe20000000633 */
[----:B------:R-:W-:Y:S02]  /*1de0*/  LOP3.LUT R31, R29, 0xf0f0f0f, RZ, 0xc0, !PT ;  /* 0x0f0f0f0f1d1f7812 */ /* 0x000fe400078ec0ff */
[----:B------:R-:W-:Y:S02]  /*1df0*/  SHF.R.U32.HI R50, RZ, 0x4, R29 ;  /* 0x00000004ff327819 */ /* 0x000fe4000001161d */
[----:B------:R-:W-:Y:S01]  /*1e00*/  LDS R29, [R41+UR8+0x10] ;  /* 0x00001008291d7984 */ /* 0x000fe20008000800 */
[----:B------:R-:W-:-:S03]  /*1e10*/  IDP.4A.S8.S8 R49, R31, R28, R49 ;  /* 0x0000001c1f317226 */ /* 0x000fc60000000631 */
[----:B------:R-:W2:Y:S01]  /*1e20*/  LDS R31, [R41+UR8+0x2c] ;  /* 0x00002c08291f7984 */ /* 0x000ea20008000800 */
[----:B------:R-:W-:-:S03]  /*1e30*/  LOP3.LUT R50, R50, 0xf0f0f0f, RZ, 0xc0, !PT ;  /* 0x0f0f0f0f32327812 */ /* 0x000fc600078ec0ff */
[----:B------:R-:W3:Y:S02]  /*1e40*/  LDS R28, [R47+0x50] ;  /* 0x000050002f1c7984 */ /* 0x000ee40000000800 */
[----:B------:R-:W-:Y:S02]  /*1e50*/  IDP.4A.S8.S8 R48, R50, R27, R48 ;  /* 0x0000001b32307226 */ /* 0x000fe40000000630 */
[----:B------:R-:W4:Y:S01]  /*1e60*/  LDS R27, [R47+0x54] ;  /* 0x000054002f1b7984 */ /* 0x000f220000000800 */
[----:B0-----:R-:W-:-:S05]  /*1e70*/  LOP3.LUT R50, R26, 0xf0f0f0f, RZ, 0xc0, !PT ;  /* 0x0f0f0f0f1a327812 */ /* 0x001fca00078ec0ff */
[----:B-1----:R-:W-:Y:S02]  /*1e80*/  IDP.4A.S8.S8 R50, R50, R30, R49 ;  /* 0x0000001e32327226 */ /* 0x002fe40000000631 */
[----:B------:R-:W0:Y:S01]  /*1e90*/  LDS R30, [R41+UR8+0x30] ;  /* 0x00003008291e7984 */ /* 0x000e220008000800 */
[----:B------:R-:W-:-:S03]  /*1ea0*/  SHF.R.U32.HI R49, RZ, 0x4, R26 ;  /* 0x00000004ff317819 */ /* 0x000fc6000001161a */
[----:B------:R-:W1:Y:S01]  /*1eb0*/  LDS R26, [R41+UR8+0x14] ;  /* 0x00001408291a7984 */ /* 0x000e620008000800 */
[----:B------:R-:W-:-:S05]  /*1ec0*/  LOP3.LUT R49, R49, 0xf0f0f0f, RZ, 0xc0, !PT ;  /* 0x0f0f0f0f31317812 */ /* 0x000fca00078ec0ff */
[----:B--2---:R-:W-:Y:S02]  /*1ed0*/  IDP.4A.S8.S8 R51, R49, R31, R48 ;  /* 0x0000001f31337226 */ /* 0x004fe40000000630 */
[----:B------:R-:W2:Y:S01]  /*1ee0*/  LDS R31, [R41+UR8+0x34] ;  /* 0x00003408291f7984 */ /* 0x000ea20008000800 */
[----:B---3--:R-:W-:Y:S02]  /*1ef0*/  LOP3.LUT R49, R28, 0xf0f0f0f, RZ, 0xc0, !PT ;  /* 0x0f0f0f0f1c317812 */ /* 0x008fe400078ec0ff */
[----:B------:R-:W-:Y:S02]  /*1f00*/  SHF.R.U32.HI R48, RZ, 0x4, R28 ;  /* 0x00000004ff307819 */ /* 0x000fe4000001161c */
[----:B------:R-:W-:Y:S01]  /*1f10*/  LDS R28, [R41+UR8+0x18] ;  /* 0x00001808291c7984 */ /* 0x000fe20008000800 */
[----:B------:R-:W-:-:S03]  /*1f20*/  IDP.4A.S8.S8 R49, R49, R29, R50 ;  /* 0x0000001d31317226 */ /* 0x000fc60000000632 */
[----:B------:R-:W3:Y:S01]  /*1f30*/  LDS R29, [R47+0x58] ;  /* 0x000058002f1d7984 */ /* 0x000ee20000000800 */
[----:B------:R-:W-:Y:S02]  /*1f40*/  LOP3.LUT R48, R48, 0xf0f0f0f, RZ, 0xc0, !PT ;  /* 0x0f0f0f0f30307812 */ /* 0x000fe400078ec0ff */
[----:B----4-:R-:W-:-:S03]  /*1f50*/  LOP3.LUT R50, R27, 0xf0f0f0f, RZ, 0xc0, !PT ;  /* 0x0f0f0f0f1b327812 */ /* 0x010fc600078ec0ff */
[----:B0-----:R-:W-:Y:S02]  /*1f60*/  IDP.4A.S8.S8 R48, R48, R30, R51 ;  /* 0x0000001e30307226 */ /* 0x001fe40000000633 */
[----:B------:R-:W0:Y:S01]  /*1f70*/  LDS R30, [R41+UR8+0x38] ;  /* 0x00003808291e7984 */ /* 0x000e220008000800 */
[----:B-1----:R-:W-:-:S03]  /*1f80*/  IDP.4A.S8.S8 R49, R50, R26, R49 ;  /* 0x0000001a32317226 */ /* 0x002fc60000000631 */
        /* <DEDUP_REMOVED lines=8> */
[----:B------:R-:W-:Y:S01]  /*2010*/  LOP3.LUT R29, R29, 0xf0f0f0f, RZ, 0xc0, !PT ;  /* 0x0f0f0f0f1d1d7812 */ /* 0x000fe200078ec0ff */
[----:B------:R-:W2:Y:S04]  /*2020*/  LDS.U8 R31, [R46+0x4] ;  /* 0x000004002e1f7984 */ /* 0x000ea80000000000 */
[----:B------:R-:W3:Y:S01]  /*2030*/  LDS R49, [R41+UR8+0x3c] ;  /* 0x00003c0829317984 */ /* 0x000ee20008000800 */
[----:B0-----:R-:W-:-:S03]  /*2040*/  IDP.4A.S8.S8 R30, R29, R30, R51 ;  /* 0x0000001e1d1e7226 */ /* 0x001fc60000000633 */
[----:B------:R-:W0:Y:S01]  /*2050*/  LDS R29, [R42+UR9] ;  /* 0x000000092a1d7984 */ /* 0x000e220008000800 */
[----:B-1----:R-:W-:-:S03]  /*2060*/  LOP3.LUT R48, R26, 0xf0f0f0f, RZ, 0xc0, !PT ;  /* 0x0f0f0f0f1a307812 */ /* 0x002fc600078ec0ff */
[----:B------:R-:W-:Y:S02]  /*2070*/  LDS R51, [R41+UR8+0x68] ;  /* 0x0000680829337984 */ /* 0x000fe40008000800 */
[----:B----4-:R-:W-:Y:S02]  /*2080*/  IDP.4A.S8.S8 R48, R48, R27, R28 ;  /* 0x0000001b30307226 */ /* 0x010fe4000000061c */
[----:B------:R-:W1:Y:S01]  /*2090*/  LDS.U8 R27, [R46+0x5] ;  /* 0x000005002e1b7984 */ /* 0x000e620000000000 */
[----:B------:R-:W-:-:S03]  /*20a0*/  SHF.R.U32.HI R26, RZ, 0x4, R26 ;  /* 0x00000004ff1a7819 */ /* 0x000fc6000001161a */
[----:B------:R-:W4:Y:S01]  /*20b0*/  LDS R28, [R42+UR9+0x4] ;  /* 0x000004092a1c7984 */ /* 0x000f220008000800 */
[----:B------:R-:W-:Y:S01]  /*20c0*/  LOP3.LUT R26, R26, 0xf0f0f0f, RZ, 0xc0, !PT ;  /* 0x0f0f0f0f1a1a7812 */ /* 0x000fe200078ec0ff */
[----:B--2---:R-:W-:-:S04]  /*20d0*/  IMAD R31, R48, R31, RZ ;  /* 0x0000001f301f7224 */ /* 0x004fc800078e02ff */
[----:B---3--:R-:W-:Y:S01]  /*20e0*/  IDP.4A.S8.S8 R48, R26, R49, R30 ;  /* 0x000000311a307226 */ /* 0x008fe2000000061e */
[----:B------:R-:W-:Y:S01]  /*20f0*/  I2FP.F32.S32 R31, R31 ;  /* 0x0000001f001f7245 */ /* 0x000fe20000201400 */
[----:B------:R-:W2:Y:S01]  /*2100*/  LDS R30, [R47+0x60] ;  /* 0x000060002f1e7984 */ /* 0x000ea20000000800 */
[----:B0-----:R-:W-:-:S05]  /*2110*/  HADD2.F32 R26, -RZ, R29.H0_H0 ;  /* 0x2000001dff1a7230 */ /* 0x001fca0000004100 */
[----:B------:R-:W-:Y:S02]  /*2120*/  FFMA.FTZ R49, R26, R31, RZ ;  /* 0x0000001f1a317223 */ /* 0x000fe400000100ff */
[----:B------:R-:W0:Y:S04]  /*2130*/  LDS R31, [R41+UR8+0x40] ;  /* 0x00004008291f7984 */ /* 0x000e280008000800 */
[----:B------:R-:W3:Y:S01]  /*2140*/  LDS R26, [R47+0x64] ;  /* 0x000064002f1a7984 */ /* 0x000ee20000000800 */
[----:B-1----:R-:W-:-:S03]  /*2150*/  IMAD R27, R48, R27, RZ ;  /* 0x0000001b301b7224 */ /* 0x002fc600078e02ff */
[----:B------:R-:W1:Y:S01]  /*2160*/  LDS R48, [R41+UR8+0x44] ;  /* 0x0000440829307984 */ /* 0x000e620008000800 */
[----:B----4-:R-:W-:Y:S01]  /*2170*/  HADD2.F32 R50, -RZ, R28.H0_H0 ;  /* 0x2000001cff327230 */ /* 0x010fe20000004100 */
[----:B------:R-:W-:-:S05]  /*2180*/  I2FP.F32.S32 R27, R27 ;  /* 0x0000001b001b7245 */ /* 0x000fca0000201400 */
[----:B------:R-:W-:Y:S02]  /*2190*/  FFMA.FTZ R27, R50, R27, R49 ;  /* 0x0000001b321b7223 */ /* 0x000fe40000010031 */
[----:B------:R-:W4:Y:S01]  /*21a0*/  LDS R49, [R41+UR8+0x60] ;  /* 0x0000600829317984 */ /* 0x000f220008000800 */
[----:B--2---:R-:W-:Y:S02]  /*21b0*/  LOP3.LUT R50, R30, 0xf0f0f0f, RZ, 0xc0, !PT ;  /* 0x0f0f0f0f1e327812 */ /* 0x004fe400078ec0ff */
[----:B------:R-:W-:-:S03]  /*21c0*/  SHF.R.U32.HI R30, RZ, 0x4, R30 ;  /* 0x00000004ff1e7819 */ /* 0x000fc6000001161e */
[----:B0-----:R-:W-:Y:S01]  /*21d0*/  IDP.4A.S8.S8 R31, R50, R31, RZ ;  /* 0x0000001f321f7226 */ /* 0x001fe200000006ff */
[----:B---3--:R-:W-:Y:S02]  /*21e0*/  LOP3.LUT R50, R26, 0xf0f0f0f, RZ, 0xc0, !PT ;  /* 0x0f0f0f0f1a327812 */ /* 0x008fe400078ec0ff */
[----:B------:R-:W-:Y:S02]  /*21f0*/  LOP3.LUT R52, R30, 0xf0f0f0f, RZ, 0xc0, !PT ;  /* 0x0f0f0f0f1e347812 */ /* 0x000fe400078ec0ff */
[----:B------:R-:W-:Y:S01]  /*2200*/  LDS R30, [R47+0x68] ;  /* 0x000068002f1e7984 */ /* 0x000fe20000000800 */
[----:B-1----:R-:W-:-:S03]  /*2210*/  IDP.4A.S8.S8 R48, R50, R48, R31 ;  /* 0x0000003032307226 */ /* 0x002fc6000000061f */
[----:B------:R-:W0:Y:S04]  /*2220*/  LDS R50, [R41+UR8+0x64] ;  /* 0x0000640829327984 */ /* 0x000e280008000800 */
[----:B------:R-:W1:Y:S01]  /*2230*/  LDS R31, [R41+UR8+0x48] ;  /* 0x00004808291f7984 */ /* 0x000e620008000800 */
[----:B------:R-:W-:Y:S01]  /*2240*/  SHF.R.U32.HI R26, RZ, 0x4, R26 ;  /* 0x00000004ff1a7819 */ /* 0x000fe2000001161a */
[----:B----4-:R-:W-:-:S03]  /*2250*/  IDP.4A.S8.S8 R49, R52, R49, RZ ;  /* 0x0000003134317226 */ /* 0x010fc600000006ff */
[----:B------:R-:W-:-:S05]  /*2260*/  LOP3.LUT R26, R26, 0xf0f0f0f, RZ, 0xc0, !PT ;  /* 0x0f0f0f0f1a1a7812 */ /* 0x000fca00078ec0ff */
[----:B0-----:R-:W-:Y:S01]  /*2270*/  IDP.4A.S8.S8 R50, R26, R50, R49 ;  /* 0x000000321a327226 */ /* 0x001fe20000000631 */
[----:B------:R-:W-:-:S05]  /*2280*/  LOP3.LUT R26, R30, 0xf0f0f0f, RZ, 0xc0, !PT ;  /* 0x0f0f0f0f1e1a7812 */ /* 0x000fca00078ec0ff */
[----:B-1----:R-:W-:Y:S02]  /*2290*/  IDP.4A.S8.S8 R31, R26, R31, R48 ;  /* 0x0000001f1a1f7226 */ /* 0x002fe40000000630 */
[----:B------:R-:W0:Y:S04]  /*22a0*/  LDS R26, [R47+0x6c] ;  /* 0x00006c002f1a7984 */ /* 0x000e280000000800 */
[----:B------:R-:W1:Y:S01]  /*22b0*/  LDS R48, [R41+UR8+0x4c] ;  /* 0x00004c0829307984 */ /* 0x000e620008000800 */
[----:B------:R-:W-:-:S04]  /*22c0*/  SHF.R.U32.HI R30, RZ, 0x4, R30 ;  /* 0x00000004ff1e7819 */ /* 0x000fc8000001161e */
[----:B------:R-:W-:Y:S02]  /*22d0*/  LOP3.LUT R49, R30, 0xf0f0f0f, RZ, 0xc0, !PT ;  /* 0x0f0f0f0f1e317812 */ /* 0x000fe400078ec0ff */
[----:B0-----:R-:W-:-:S05]  /*22e0*/  LOP3.LUT R30, R26, 0xf0f0f0f, RZ, 0xc0, !PT ;  /* 0x0f0f0f0f1a1e7812 */ /* 0x001fca00078ec0ff */
[----:B-1----:R-:W-:Y:S02]  /*22f0*/  IDP.4A.S8.S8 R31, R30, R48, R31 ;  /* 0x000000301e1f7226 */ /* 0x002fe4000000061f */
[----:B------:R-:W0:Y:S04]  /*2300*/  LDS R30, [R47+0x70] ;  /* 0x000070002f1e7984 */ /* 0x000e280000000800 */
[----:B------:R-:W1:Y:S01]  /*2310*/  LDS R48, [R41+UR8+0x50] ;  /* 0x0000500829307984 */ /* 0x000e620008000800 */
[----:B------:R-:W-:-:S03]  /*2320*/  IDP.4A.S8.S8 R50, R49, R51, R50 ;  /* 0x0000003331327226 */ /* 0x000fc60000000632 */
[----:B------:R-:W2:Y:S01]  /*2330*/  LDS R51, [R41+UR8+0x6c] ;  /* 0x00006c0829337984 */ /* 0x000ea20008000800 */
[----:B------:R-:W-:-:S04]  /*2340*/  SHF.R.U32.HI R26, RZ, 0x4, R26 ;  /* 0x00000004ff1a7819 */ /* 0x000fc8000001161a */
[----:B------:R-:W-:Y:S02]  /*2350*/  LOP3.LUT R49, R26, 0xf0f0f0f, RZ, 0xc0, !PT ;  /* 0x0f0f0f0f1a317812 */ /* 0x000fe400078ec0ff */
[----:B0-----:R-:W-:-:S05]  /*2360*/  LOP3.LUT R26, R30, 0xf0f0f0f, RZ, 0xc0, !PT ;  /* 0x0f0f0f0f1e1a7812 */ /* 0x001fca00078ec0ff */
[----:B-1----:R-:W-:Y:S02]  /*2370*/  IDP.4A.S8.S8 R31, R26, R48, R31 ;  /* 0x000000301a1f7226 */ /* 0x002fe4000000061f */
[----:B------:R-:W0:Y:S04]  /*2380*/  LDS R26, [R47+0x74] ;  /* 0x000074002f1a7984 */ /* 0x000e280000000800 */
[----:B------:R-:W1:Y:S01]  /*2390*/  LDS R48, [R41+UR8+0x54] ;  /* 0x0000540829307984 */ /* 0x000e620008000800 */
[----:B--2---:R-:W-:-:S03]  /*23a0*/  IDP.4A.S8.S8 R50, R49, R51, R50 ;  /* 0x0000003331327226 */ /* 0x004fc60000000632 */
        /* <DEDUP_REMOVED lines=13> */
[----:B------:R-:W0:Y:S01]  /*2480*/  LDS R26, [R47+0x7c] ;  /* 0x00007c002f1a7984 */ /* 0x000e220000000800 */
[----:B--2---:R-:W-:-:S03]  /*2490*/  IDP.4A.S8.S8 R50, R49, R51, R50 ;  /* 0x0000003331327226 */ /* 0x004fc60000000632 */
[----:B------:R-:W1:Y:S04]  /*24a0*/  LDS R48, [R41+UR8+0x5c] ;  /* 0x00005c0829307984 */ /* 0x000e680008000800 */
[----:B------:R-:W2:Y:S01]  /*24b0*/  LDS R51, [R41+UR8+0x78] ;  /* 0x0000780829337984 */ /* 0x000ea20008000800 */
[----:B------:R-:W-:-:S04]  /*24c0*/  SHF.R.U32.HI R30, RZ, 0x4, R30 ;  /* 0x00000004ff1e7819 */ /* 0x000fc8000001161e */
[----:B------:R-:W-:Y:S02]  /*24d0*/  LOP3.LUT R49, R30, 0xf0f0f0f, RZ, 0xc0, !PT ;  /* 0x0f0f0f0f1e317812 */ /* 0x000fe400078ec0ff */
[----:B0-----:R-:W-:-:S05]  /*24e0*/  LOP3.LUT R30, R26, 0xf0f0f0f, RZ, 0xc0, !PT ;  /* 0x0f0f0f0f1a1e7812 */ /* 0x001fca00078ec0ff */
[----:B-1----:R-:W-:Y:S02]  /*24f0*/  IDP.4A.S8.S8 R30, R30, R48, R31 ;  /* 0x000000301e1e7226 */ /* 0x002fe4000000061f */
[----:B------:R-:W0:Y:S01]  /*2500*/  LDS R48, [R41+UR8+0x7c] ;  /* 0x00007c0829307984 */ /* 0x000e220008000800 */
[----:B--2---:R-:W-:-:S03]  /*2510*/  IDP.4A.S8.S8 R50, R49, R51, R50 ;  /* 0x0000003331327226 */ /* 0x004fc60000000632 */
[----:B------:R-:W1:Y:S04]  /*2520*/  LDS.U8 R49, [R46+0xc] ;  /* 0x00000c002e317984 */ /* 0x000e680000000000 */
[----:B------:R-:W2:Y:S01]  /*2530*/  LDS.U8 R31, [R46+0x6] ;  /* 0x000006002e1f7984 */ /* 0x000ea20000000000 */
        /* <DEDUP_REMOVED lines=9> */
[----:B--2---:R-:W-:-:S03]  /*25d0*/  IMAD R31, R30, R31, RZ ;  /* 0x0000001f1e1f7224 */ /* 0x004fc600078e02ff */
[----:B------:R-:W2:Y:S01]  /*25e0*/  LDS R30, [R42+UR9+0xc] ;  /* 0x00000c092a1e7984 */ /* 0x000ea20008000800 */
[----:B------:R-:W-:Y:S01]  /*25f0*/  HADD2.F32 R51, -RZ, R28.H1_H1 ;  /* 0x3000001cff337230 */ /* 0x000fe20000004100 */
[----:B------:R-:W-:Y:S02]  /*2600*/  I2FP.F32.S32 R31, R31 ;  /* 0x0000001f001f7245 */ /* 0x000fe40000201400 */
[----:B0-----:R-:W-:Y:S02]  /*2610*/  I2FP.F32.U32 R28, R50 ;  /* 0x00000032001c7245 */ /* 0x001fe40000201000 */
[----:B------:R-:W0:Y:S03]  /*2620*/  LDS.U8 R50, [R46+0xf] ;  /* 0x00000f002e327984 */ /* 0x000e260000000000 */
[----:B------:R-:W-:Y:S01]  /*2630*/  FFMA.FTZ R28, R51, R28, R26 ;  /* 0x0000001c331c7223 */ /* 0x000fe2000001001a */
[----:B------:R-:W-:-:S02]  /*2640*/  HADD2.F32 R26, -RZ, R29.H0_H0 ;  /* 0x2000001dff1a7230 */ /* 0x000fc40000004100 */
[----:B-1----:R-:W-:Y:S02]  /*2650*/  IMAD R48, R48, R49, RZ ;  /* 0x0000003130307224 */ /* 0x002fe400078e02ff */
[----:B------:R-:W1:Y:S01]  /*2660*/  LDS.U8 R49, [R46+0xe] ;  /* 0x00000e002e317984 */ /* 0x000e620000000000 */
[----:B------:R-:W-:Y:S01]  /*2670*/  FFMA.FTZ R31, R26, R31, RZ ;  /* 0x0000001f1a1f7223 */ /* 0x000fe200000100ff */
[----:B--2---:R-:W-:Y:S01]  /*2680*/  HADD2.F32 R26, -RZ, R30.H0_H0 ;  /* 0x2000001eff1a7230 */ /* 0x004fe20000004100 */
[----:B------:R-:W-:-:S05]  /*2690*/  I2FP.F32.S32 R48, R48 ;  /* 0x0000003000307245 */ /* 0x000fca0000201400 */
[----:B------:R-:W-:Y:S02]  /*26a0*/  FFMA.FTZ R31, R26, R48, R31 ;  /* 0x000000301a1f7223 */ /* 0x000fe4000001001f */
[----:B------:R-:W2:Y:S01]  /*26b0*/  LDS R48, [R45] ;  /* 0x000000002d307984 */ /* 0x000ea20000000800 */
[----:B------:R-:W-:Y:S02]  /*26c0*/  HADD2.F32 R26, -RZ, R29.H1_H1 ;  /* 0x3000001dff1a7230 */ /* 0x000fe40000004100 */
[----:B------:R-:W-:Y:S01]  /*26d0*/  HADD2.F32 R29, -RZ, R30.H1_H1 ;  /* 0x3000001eff1d7230 */ /* 0x000fe20000004100 */
[----:B0-----:R-:W-:Y:S02]  /*26e0*/  I2FP.F32.U32 R50, R50 ;  /* 0x0000003200327245 */ /* 0x001fe40000201000 */
[----:B-1----:R-:W-:-:S05]  /*26f0*/  I2FP.F32.U32 R49, R49 ;  /* 0x0000003100317245 */ /* 0x002fca0000201000 */
[----:B------:R-:W-:-:S04]  /*2700*/  FFMA.FTZ R26, R26, R49, RZ ;  /* 0x000000311a1a7223 */ /* 0x000fc800000100ff */
[----:B------:R-:W-:Y:S01]  /*2710*/  FFMA.FTZ R26, R29, R50, R26 ;  /* 0x000000321d1a7223 */ /* 0x000fe2000001001a */
[--C-:B--2---:R-:W-:Y:S02]  /*2720*/  HADD2.F32 R29, -RZ, R48.reuse.H1_H1 ;  /* 0x30000030ff1d7230 */ /* 0x104fe40000004100 */
[----:B------:R-:W-:-:S03]  /*2730*/  HADD2.F32 R48, -RZ, R48.H0_H0 ;  /* 0x20000030ff307230 */ /* 0x000fc60000004100 */
[----:B------:R-:W-:Y:S01]  /*2740*/  FMUL.FTZ R28, R28, R29 ;  /* 0x0000001d1c1c7220 */ /* 0x000fe20000410000 */
[----:B------:R-:W-:-:S03]  /*2750*/  FMUL.FTZ R29, R29, R26 ;  /* 0x0000001a1d1d7220 */ /* 0x000fc60000410000 */
[----:B------:R-:W-:Y:S01]  /*2760*/  FFMA.FTZ R27, R27, R48, -R28 ;  /* 0x000000301b1b7223 */ /* 0x000fe2000001081c */
[----:B------:R-:W-:-:S03]  /*2770*/  FFMA.FTZ R29, R48, R31, -R29 ;  /* 0x0000001f301d7223 */ /* 0x000fc6000001081d */
[----:B------:R-:W-:-:S04]  /*2780*/  FADD.FTZ R2, R2, R27 ;  /* 0x0000001b02027221 */ /* 0x000fc80000010000 */
[----:B------:R-:W-:Y:S01]  /*2790*/  FADD.FTZ R2, R2, R29 ;  /* 0x0000001d02027221 */ /* 0x000fe20000010000 */
[----:B------:R-:W-:Y:S06]  /*27a0*/  BAR.SYNC.DEFER_BLOCKING 0x0 ;  /* 0x0000000000007b1d */ /* 0x000fec0000010000 */
.L_x_291:
[----:B------:R-:W-:Y:S05]  /*27b0*/  BRA.U !UP0, `(.L_x_290) ;  /* 0x0000001d08fc7547 */ /* 0x000fea000b800000 */
[----:B------:R-:W0:Y:S01]  /*27c0*/  LDCU UR19, c[0x0][0x3bc] ;  /* 0x00007780ff1377ac */ /* 0x000e220008000800 */
[----:B------:R-:W1:Y:S01]  /*27d0*/  LDCU UR18, c[0x0][0x3b4] ;  /* 0x00007680ff1277ac */ /* 0x000e620008000800 */
[----:B------:R-:W-:-:S05]  /*27e0*/  UMOV UR15, 0x1 ;  /* 0x00000001000f7882 */ /* 0x000fca0000000000 */
.L_x_293:
[----:B------:R-:W-:Y:S01]  /*27f0*/  UIMAD UR7, UR6, UR10, URZ ;  /* 0x0000000a060772a4 */ /* 0x000fe2000f8e02ff */
[----:B------:R-:W-:Y:S01]  /*2800*/  IMAD.SHL.U32 R26, R3, 0x4, RZ ;  /* 0x00000004031a7824 */ /* 0x000fe200078e00ff */
[----:B------:R-:W-:Y:S01]  /*2810*/  UMOV UR4, UR13 ;  /* 0x0000000d00047c82 */ /* 0x000fe20008000000 */
[----:B------:R-:W-:Y:S01]  /*2820*/  UMOV UR5, UR14 ;  /* 0x0000000e00057c82 */ /* 0x000fe20008000000 */
[----:B------:R-:W-:Y:S01]  /*2830*/  USHF.R.S32.HI UR12, URZ, 0x1f, UR7 ;  /* 0x0000001fff0c7899 */ /* 0x000fe20008011407 */
[----:B------:R-:W-:Y:S01]  /*2840*/  IMAD R31, R5, 0x90, RZ ;  /* 0x00000090051f7824 */ /* 0x000fe200078e02ff */
[----:B------:R-:W-:Y:S01]  /*2850*/  UIADD3 UR7, UP0, UPT, UR7, UR15, URZ ;  /* 0x0000000f07077290 */ /* 0x000fe2000ff1e0ff */
[----:B------:R-:W-:-:S03]  /*2860*/  LOP3.LUT R26, R26, 0x7c, RZ, 0xc0, !PT ;  /* 0x0000007c1a1a7812 */ /* 0x000fc600078ec0ff */
[----:B------:R-:W-:Y:S02]  /*2870*/  UIADD3.X UR12, UPT, UPT, URZ, UR12, URZ, UP0, !UPT ;  /* 0x0000000cff0c7290 */ /* 0x000fe400087fe4ff */
[----:B------:R-:W-:Y:S02]  /*2880*/  UIMAD.WIDE.U32 UR4, UR7, 0x90, UR4 ;  /* 0x00000090070478a5 */ /* 0x000fe4000f8e0004 */
[----:B------:R-:W-:-:S04]  /*2890*/  UIMAD UR7, UR12, 0x90, URZ ;  /* 0x000000900c0778a4 */ /* 0x000fc8000f8e02ff */
[----:B------:R-:W-:Y:S01]  /*28a0*/  UIADD3 UR7, UPT, UPT, UR5, UR7, URZ ;  /* 0x0000000705077290 */ /* 0x000fe2000fffe0ff */
[----:B------:R-:W-:-:S05]  /*28b0*/  IADD3 R26, P0, PT, R26, UR4, RZ ;  /* 0x000000041a1a7c10 */ /* 0x000fca000ff1e0ff */
[----:B0-----:R-:W-:-:S03]  /*28c0*/  IADD3.X R27, PT, PT, RZ, UR7, RZ, P0, !PT ;  /* 0x00000007ff1b7c10 */ /* 0x001fc600087fe4ff */
[----:B------:R-:W-:-:S04]  /*28d0*/  IMAD.WIDE.U32 R28, R4, 0x90, R26 ;  /* 0x00000090041c7825 */ /* 0x000fc800078e001a */
[----:B------:R-:W-:Y:S02]  /*28e0*/  IMAD.IADD R29, R31, 0x1, R29 ;  /* 0x000000011f1d7824 */ /* 0x000fe400078e021d */
[----:B------:R-:W-:Y:S02]  /*28f0*/  IMAD R31, R7, 0x90, RZ ;  /* 0x00000090071f7824 */ /* 0x000fe400078e02ff */
[----:B------:R-:W-:Y:S02]  /*2900*/  IMAD.WIDE.U32 R48, R6, 0x90, R26 ;  /* 0x0000009006307825 */ /* 0x000fe400078e001a */
[----:B------:R-:W2:Y:S02]  /*2910*/  LDG.E.CONSTANT R29, desc[UR16][R28.64+0x10] ;  /* 0x000010101c1d7981 */ /* 0x000ea4000c1e9900 */
[----:B------:R-:W-:Y:S02]  /*2920*/  IMAD.IADD R49, R31, 0x1, R49 ;  /* 0x000000011f317824 */ /* 0x000fe400078e0231 */
[----:B------:R-:W-:-:S02]  /*2930*/  IMAD R51, R11, 0x90, RZ ;  /* 0x000000900b337824 */ /* 0x000fc400078e02ff */
[----:B------:R-:W-:Y:S01]  /*2940*/  IMAD.WIDE.U32 R30, R9, 0x90, R26 ;  /* 0x00000090091e7825 */ /* 0x000fe200078e001a */
[----:B------:R3:W4:Y:S04]  /*2950*/  LDG.E.CONSTANT R28, desc[UR16][R48.64+0x10] ;  /* 0x00001010301c7981 */ /* 0x000728000c1e9900 */
[----:B------:R-:W-:Y:S01]  /*2960*/  IADD3 R31, PT, PT, R51, R31, RZ ;  /* 0x0000001f331f7210 */ /* 0x000fe20007ffe0ff */
[----:B------:R-:W-:-:S04]  /*2970*/  IMAD R51, R12, 0x90, RZ ;  /* 0x000000900c337824 */ /* 0x000fc800078e02ff */
[----:B------:R-:W4:Y:S01]  /*2980*/  LDG.E.CONSTANT R30, desc[UR16][R30.64+0x10] ;  /* 0x000010101e1e7981 */ /* 0x000f22000c1e9900 */
[----:B---3--:R-:W-:-:S04]  /*2990*/  IMAD.WIDE.U32 R48, R10, 0x90, R26 ;  /* 0x000000900a307825 */ /* 0x008fc800078e001a */
[----:B------:R-:W-:-:S05]  /*29a0*/  IMAD.IADD R49, R51, 0x1, R49 ;  /* 0x0000000133317824 */ /* 0x000fca00078e0231 */
[----:B------:R3:W4:Y:S01]  /*29b0*/  LDG.E.CONSTANT R31, desc[UR16][R48.64+0x10] ;  /* 0x00001010301f7981 */ /* 0x000722000c1e9900 */
[----:B------:R-:W-:Y:S02]  /*29c0*/  IMAD R51, R15, 0x90, RZ ;  /* 0x000000900f337824 */ /* 0x000fe400078e02ff */
[----:B---3--:R-:W-:-:S04]  /*29d0*/  IMAD.WIDE.U32 R48, R13, 0x90, R26 ;  /* 0x000000900d307825 */ /* 0x008fc800078e001a */
[----:B------:R-:W-:-:S06]  /*29e0*/  IMAD.IADD R49, R51, 0x1, R49 ;  /* 0x0000000133317824 */ /* 0x000fcc00078e0231 */
[----:B------:R-:W3:Y:S01]  /*29f0*/  LDG.E.CONSTANT R49, desc[UR16][R48.64+0x10] ;  /* 0x0000101030317981 */ /* 0x000ee2000c1e9900 */
[----:B------:R-:W-:Y:S02]  /*2a00*/  IMAD R53, R16, 0x90, RZ ;  /* 0x0000009010357824 */ /* 0x000fe400078e02ff */
[----:B------:R-:W-:-:S05]  /*2a10*/  IMAD.WIDE.U32 R50, R14, 0x90, R26 ;  /* 0x000000900e327825 */ /* 0x000fca00078e001a */
[----:B------:R-:W-:Y:S01]  /*2a20*/  IADD3 R51, PT, PT, R53, R51, RZ ;  /* 0x0000003335337210 */ /* 0x000fe20007ffe0ff */
[----:B------:R-:W-:-:S04]  /*2a30*/  IMAD R53, R19, 0x90, RZ ;  /* 0x0000009013357824 */ /* 0x000fc800078e02ff */
[----:B------:R0:W3:Y:S02]  /*2a40*/  LDG.E.CONSTANT R50, desc[UR16][R50.64+0x10] ;  /* 0x0000101032327981 */ /* 0x0000e4000c1e9900 */
[----:B0-----:R-:W-:Y:S02]  /*2a50*/  LOP3.LUT R51, R3, 0x3, RZ, 0xc0, !PT ;  /* 0x0000000303337812 */ /* 0x001fe400078ec0ff */
[----:B--2---:R-:W-:Y:S04]  /*2a60*/  STS [R23], R29 ;  /* 0x0000001d17007388 */ /* 0x004fe80000000800 */
[----:B----4-:R0:W-:Y:S04]  /*2a70*/  STS [R32], R28 ;  /* 0x0000001c20007388 */ /* 0x0101e80000000800 */
[----:B------:R2:W-:Y:S01]  /*2a80*/  STS [R33], R30 ;  /* 0x0000001e21007388 */ /* 0x0005e20000000800 */
[----:B0-----:R-:W-:-:S04]  /*2a90*/  IMAD.WIDE.U32 R28, R18, 0x90, R26 ;  /* 0x00000090121c7825 */ /* 0x001fc800078e001a */
[----:B------:R-:W-:Y:S01]  /*2aa0*/  IMAD.IADD R29, R53, 0x1, R29 ;  /* 0x00000001351d7824 */ /* 0x000fe200078e021d */
[----:B--2---:R-:W-:-:S04]  /*2ab0*/  MOV R30, UR4 ;  /* 0x00000004001e7c02 */ /* 0x004fc80008000f00 */
[----:B------:R0:W2:Y:S04]  /*2ac0*/  LDG.E.CONSTANT R48, desc[UR16][R28.64+0x10] ;  /* 0x000010101c307981 */ /* 0x0000a8000c1e9900 */
[----:B------:R4:W-:Y:S01]  /*2ad0*/  STS [R34], R31 ;  /* 0x0000001f22007388 */ /* 0x0009e20000000800 */
[----:B0-----:R-:W-:Y:S02]  /*2ae0*/  IMAD.U32 R29, RZ, RZ, UR7 ;  /* 0x00000007ff1d7e24 */ /* 0x001fe4000f8e00ff */
[----:B------:R-:W-:Y:S02]  /*2af0*/  IMAD.MOV.U32 R28, RZ, RZ, R30 ;  /* 0x000000ffff1c7224 */ /* 0x000fe400078e001e */
[----:B----4-:R-:W-:Y:S02]  /*2b00*/  IMAD.U32 R31, RZ, RZ, UR5 ;  /* 0x00000005ff1f7e24 */ /* 0x010fe4000f8e00ff */
[----:B------:R-:W-:-:S04]  /*2b10*/  IMAD.WIDE R30, R22, 0x90, R28 ;  /* 0x00000090161e7825 */ /* 0x000fc800078e021c */
[----:B------:R-:W-:Y:S02]  /*2b20*/  IMAD.WIDE R28, R17, 0x90, R28 ;  /* 0x00000090111c7825 */ /* 0x000fe400078e021c */
[----:B------:R0:W4:Y:S01]  /*2b30*/  LDG.E.CONSTANT R30, desc[UR16][R30.64] ;  /* 0x000000101e1e7981 */ /* 0x000122000c1e9900 */
[----:B------:R-:W-:-:S04]  /*2b40*/  IADD3 R28, P0, PT, R28, 0x4, RZ ;  /* 0x000000041c1c7810 */ /* 0x000fc80007f1e0ff */
[----:B------:R-:W-:Y:S02]  /*2b50*/  IADD3.X R29, PT, PT, RZ, R29, RZ, P0, !PT ;  /* 0x0000001dff1d7210 */ /* 0x000fe400007fe4ff */
[----:B0-----:R-:W-:Y:S01]  /*2b60*/  SHF.R.U32.HI R31, RZ, 0x1, R51 ;  /* 0x00000001ff1f7819 */ /* 0x001fe20000011633 */
[----:B------:R-:W-:-:S04]  /*2b70*/  IMAD.WIDE.U32 R52, R8, 0x4, R28 ;  /* 0x0000000408347825 */ /* 0x000fc800078e001c */
[----:B------:R-:W-:Y:S01]  /*2b80*/  IMAD.WIDE.U32 R28, R31, 0x4, R28 ;  /* 0x000000041f1c7825 */ /* 0x000fe200078e001c */
[----:B---3--:R0:W-:Y:S05]  /*2b90*/  STS [R35], R49 ;  /* 0x0000003123007388 */ /* 0x0081ea0000000800 */
[----:B------:R-:W3:Y:S01]  /*2ba0*/  LDG.E.CONSTANT R28, desc[UR16][R28.64] ;  /* 0x000000101c1c7981 */ /* 0x000ee2000c1e9900 */
[----:B------:R-:W-:-:S04]  /*2bb0*/  IMAD.WIDE.U32 R26, R20, 0x90, R26 ;  /* 0x00000090141a7825 */ /* 0x000fc800078e001a */
[----:B------:R-:W-:Y:S01]  /*2bc0*/  IMAD R51, R21, 0x90, RZ ;  /* 0x0000009015337824 */ /* 0x000fe200078e02ff */
[----:B0-----:R0:W4:Y:S03]  /*2bd0*/  LDG.E.CONSTANT R49, desc[UR16][R52.64] ;  /* 0x0000001034317981 */ /* 0x001126000c1e9900 */
[----:B------:R-:W-:-:S06]  /*2be0*/  IMAD.IADD R27, R51, 0x1, R27 ;  /* 0x00000001331b7824 */ /* 0x000fcc00078e021b */
[----:B------:R-:W4:Y:S01]  /*2bf0*/  LDG.E.CONSTANT R27, desc[UR16][R26.64+0x10] ;  /* 0x000010101a1b7981 */ /* 0x000f22000c1e9900 */
[----:B------:R-:W-:-:S04]  /*2c00*/  SHF.L.U32 R51, R3, 0x1, RZ ;  /* 0x0000000103337819 */ /* 0x000fc800000006ff */
[----:B0-----:R-:W-:Y:S02]  /*2c10*/  LOP3.LUT R53, R51, 0x2, RZ, 0xc0, !PT ;  /* 0x0000000233357812 */ /* 0x001fe400078ec0ff */
[----:B------:R-:W-:Y:S01]  /*2c20*/  LOP3.LUT R51, R31, R3, RZ, 0xc0, !PT ;  /* 0x000000031f337212 */ /* 0x000fe200078ec0ff */
[----:B------:R0:W-:Y:S01]  /*2c30*/  STS [R36], R50 ;  /* 0x0000003224007388 */ /* 0x0001e20000000800 */
[----:B------:R-:W-:-:S04]  /*2c40*/  USHF.L.U32 UR4, UR15, 0x8, URZ ;  /* 0x000000080f047899 */ /* 0x000fc800080006ff */
[----:B-1----:R-:W-:Y:S01]  /*2c50*/  UISETP.GE.AND UP0, UPT, UR4, UR18, UPT ;  /* 0x000000120400728c */ /* 0x002fe2000bf06270 */
[----:B--2---:R0:W-:Y:S01]  /*2c60*/  STS [R37], R48 ;  /* 0x0000003025007388 */ /* 0x0041e20000000800 */
[----:B---3--:R-:W-:Y:S01]  /*2c70*/  SHF.R.S32.HI R31, RZ, R53, R28 ;  /* 0x00000035ff1f7219 */ /* 0x008fe2000001141c */
[----:B------:R-:W-:-:S05]  /*2c80*/  IMAD.SHL.U32 R28, R51, 0x4, RZ ;  /* 0x00000004331c7824 */ /* 0x000fca00078e00ff */
[----:B----4-:R-:W-:Y:S02]  /*2c90*/  SHF.R.S32.HI R49, RZ, R28, R49 ;  /* 0x0000001cff317219 */ /* 0x010fe40000011431 */
[----:B------:R-:W-:-:S04]  /*2ca0*/  LOP3.LUT R28, R31, 0x30303030, RZ, 0xc0, !PT ;  /* 0x303030301f1c7812 */ /* 0x000fc800078ec0ff */
[----:B------:R-:W-:Y:S01]  /*2cb0*/  LOP3.LUT R49, R28, 0xf0f0f0f, R49, 0xf8, !PT ;  /* 0x0f0f0f0f1c317812 */ /* 0x000fe200078ef831 */
[----:B------:R0:W-:Y:S04]  /*2cc0*/  STS [R38], R27 ;  /* 0x0000001b26007388 */ /* 0x0001e80000000800 */
[----:B------:R0:W-:Y:S04]  /*2cd0*/  STS [R39], R30 ;  /* 0x0000001e27007388 */ /* 0x0001e80000000800 */
[----:B------:R0:W-:Y:S01]  /*2ce0*/  STS [R40], R49 ;  /* 0x0000003128007388 */ /* 0x0001e20000000800 */
[----:B------:R-:W-:Y:S05]  /*2cf0*/  BRA.U UP0, `(.L_x_292) ;  /* 0x0000001900a07547 */ /* 0x000fea000b800000 */
[----:B------:R-:W1:Y:S01]  /*2d00*/  LDC R29, c[0x0][0x3c8] ;  /* 0x0000f200ff1d7b82 */ /* 0x000e620000000800 */
[----:B------:R-:W-:Y:S01]  /*2d10*/  USHF.L.U32 UR4, UR15, 0x3, URZ ;  /* 0x000000030f047899 */ /* 0x000fe200080006ff */
[----:B0-----:R-:W-:-:S05]  /*2d20*/  SHF.R.U32.HI R49, RZ, 0x3, R3 ;  /* 0x00000003ff317819 */ /* 0x001fca0000011603 */
[----:B------:R-:W-:Y:S01]  /*2d30*/  VIADD R49, R49, UR4 ;  /* 0x0000000431317c36 */ /* 0x000fe20008000000 */
[----:B-1----:R-:W-:-:S04]  /*2d40*/  IABS R28, R29 ;  /* 0x0000001d001c7213 */ /* 0x002fc80000000000 */
[----:B------:R-:W0:Y:S08]  /*2d50*/  I2F.RP R30, R28 ;  /* 0x0000001c001e7306 */ /* 0x000e300000209400 */
[----:B0-----:R-:W0:Y:S02]  /*2d60*/  MUFU.RCP R30, R30 ;  /* 0x0000001e001e7308 */ /* 0x001e240000001000 */
[----:B0-----:R-:W-:-:S06]  /*2d70*/  IADD3 R26, PT, PT, R30, 0xffffffe, RZ ;  /* 0x0ffffffe1e1a7810 */ /* 0x001fcc0007ffe0ff */
[----:B------:R0:W1:Y:S02]  /*2d80*/  F2I.FTZ.U32.TRUNC.NTZ R27, R26 ;  /* 0x0000001a001b7305 */ /* 0x000064000021f000 */
[----:B0-----:R-:W-:Y:S02]  /*2d90*/  HFMA2 R26, -RZ, RZ, 0, 0 ;  /* 0x00000000ff1a7431 */ /* 0x001fe400000001ff */
[----:B-1----:R-:W-:-:S04]  /*2da0*/  IMAD.MOV R31, RZ, RZ, -R27 ;  /* 0x000000ffff1f7224 */ /* 0x002fc800078e0a1b */
[----:B------:R-:W-:-:S04]  /*2db0*/  IMAD R31, R31, R28, RZ ;  /* 0x0000001c1f1f7224 */ /* 0x000fc800078e02ff */
[----:B------:R-:W-:Y:S01]  /*2dc0*/  IMAD.HI.U32 R31, R27, R31, R26 ;  /* 0x0000001f1b1f7227 */ /* 0x000fe200078e001a */
[----:B-----5:R-:W-:Y:S02]  /*2dd0*/  IABS R27, R0 ;  /* 0x00000000001b7213 */ /* 0x020fe40000000000 */
[----:B------:R-:W-:-:S03]  /*2de0*/  LOP3.LUT R26, R0, R29, RZ, 0x3c, !PT ;  /* 0x0000001d001a7212 */ /* 0x000fc600078e3cff */
[----:B------:R-:W-:Y:S01]  /*2df0*/  IMAD.HI.U32 R30, R31, R27, RZ ;  /* 0x0000001b1f1e7227 */ /* 0x000fe200078e00ff */
[----:B------:R-:W-:Y:S02]  /*2e00*/  ISETP.GE.AND P0, PT, R26, RZ, PT ;  /* 0x000000ff1a00720c */ /* 0x000fe40003f06270 */
[----:B------:R-:W-:Y:S01]  /*2e10*/  MOV R26, UR4 ;  /* 0x00000004001a7c02 */ /* 0x000fe20008000f00 */
[----:B------:R-:W-:-:S04]  /*2e20*/  IMAD.MOV R31, RZ, RZ, -R30 ;  /* 0x000000ffff1f7224 */ /* 0x000fc800078e0a1e */
[----:B------:R-:W-:Y:S01]  /*2e30*/  IMAD R27, R28, R31, R27 ;  /* 0x0000001f1c1b7224 */ /* 0x000fe200078e021b */
[----:B------:R-:W-:-:S04]  /*2e40*/  LOP3.LUT R31, R26, 0x3, R3, 0xf8, !PT ;  /* 0x000000031a1f7812 */ /* 0x000fc800078ef803 */
[----:B------:R-:W-:-:S13]  /*2e50*/  ISETP.GT.U32.AND P2, PT, R28, R27, PT ;  /* 0x0000001b1c00720c */ /* 0x000fda0003f44070 */
[-C--:B------:R-:W-:Y:S01]  /*2e60*/  @!P2 IADD3 R27, PT, PT, R27, -R28.reuse, RZ ;  /* 0x8000001c1b1ba210 */ /* 0x080fe20007ffe0ff */
[----:B------:R-:W-:Y:S01]  /*2e70*/  @!P2 VIADD R30, R30, 0x1 ;  /* 0x000000011e1ea836 */ /* 0x000fe20000000000 */
[----:B------:R-:W-:Y:S02]  /*2e80*/  ISETP.NE.AND P2, PT, R29, RZ, PT ;  /* 0x000000ff1d00720c */ /* 0x000fe40003f45270 */
[----:B------:R-:W-:-:S13]  /*2e90*/  ISETP.GE.U32.AND P1, PT, R27, R28, PT ;  /* 0x0000001c1b00720c */ /* 0x000fda0003f26070 */
[----:B------:R-:W-:-:S05]  /*2ea0*/  @P1 IADD3 R30, PT, PT, R30, 0x1, RZ ;  /* 0x000000011e1e1810 */ /* 0x000fca0007ffe0ff */
        /* <DEDUP_REMOVED lines=9> */
[----:B------:R-:W-:-:S05]  /*2f40*/  @!P1 IADD3 R27, PT, PT, R30, R31, RZ ;  /* 0x0000001f1e1b9210 */ /* 0x000fca0007ffe0ff */
[----:B0-----:R-:W-:-:S04]  /*2f50*/  @!P1 IMAD.WIDE R28, R27, 0x24, R28 ;  /* 0x000000241b1c9825 */ /* 0x001fc800078e021c */
[----:B------:R-:W-:Y:S01]  /*2f60*/  @!P2 IMAD.WIDE R26, R49, 0x24, R24 ;  /* 0x00000024311aa825 */ /* 0x000fe200078e0218 */
[----:B------:R-:W2:Y:S05]  /*2f70*/  @!P1 LDG.E.CONSTANT R53, desc[UR16][R28.64] ;  /* 0x000000101c359981 */ /* 0x000eaa000c1e9900 */
[----:B------:R-:W3:Y:S04]  /*2f80*/  @!P2 LDG.E.CONSTANT R26, desc[UR16][R26.64+0x4] ;  /* 0x000004101a1aa981 */ /* 0x000ee8000c1e9900 */
[----:B---3--:R-:W-:Y:S04]  /*2f90*/  @!P2 STS [R43+UR8], R26 ;  /* 0x0000001a2b00a988 */ /* 0x008fe80008000808 */
[----:B--2---:R-:W-:Y:S01]  /*2fa0*/  @!P1 STS [R44+UR9], R53 ;  /* 0x000000352c009988 */ /* 0x004fe20008000809 */
[----:B------:R-:W-:Y:S06]  /*2fb0*/  BAR.SYNC.DEFER_BLOCKING 0x0 ;  /* 0x0000000000007b1d */ /* 0x000fec0000010000 */
[----:B------:R-:W0:Y:S04]  /*2fc0*/  LDS R49, [R47] ;  /* 0x000000002f317984 */ /* 0x000e280000000800 */
[----:B------:R-:W1:Y:S04]  /*2fd0*/  LDS R51, [R41+UR8] ;  /* 0x0000000829337984 */ /* 0x000e680008000800 */
[----:B------:R-:W2:Y:S04]  /*2fe0*/  LDS R48, [R47+0x4] ;  /* 0x000004002f307984 */ /* 0x000ea80000000800 */
[----:B------:R-:W3:Y:S04]  /*2ff0*/  LDS R52, [R41+UR8+0x4] ;  /* 0x0000040829347984 */ /* 0x000ee80008000800 */
[----:B------:R-:W4:Y:S04]  /*3000*/  LDS R27, [R41+UR8+0x20] ;  /* 0x00002008291b7984 */ /* 0x000f280008000800 */
[----:B------:R-:W-:Y:S04]  /*3010*/  LDS R26, [R47+0x8] ;  /* 0x000008002f1a7984 */ /* 0x000fe80000000800 */
[----:B------:R-:W-:Y:S01]  /*3020*/  LDS R28, [R41+UR8+0x8] ;  /* 0x00000808291c7984 */ /* 0x000fe20008000800 */
[----:B0-----:R-:W-:-:S05]  /*3030*/  LOP3.LUT R50, R49, 0xf0f0f0f, RZ, 0xc0, !PT ;  /* 0x0f0f0f0f31327812 */ /* 0x001fca00078ec0ff */
[----:B-1----:R-:W-:Y:S01]  /*3040*/  IDP.4A.S8.S8 R50, R50, R51, RZ ;  /* 0x0000003332327226 */ /* 0x002fe200000006ff */
[----:B--2---:R-:W-:-:S05]  /*3050*/  LOP3.LUT R29, R48, 0xf0f0f0f, RZ, 0xc0, !PT ;  /* 0x0f0f0f0f301d7812 */ /* 0x004fca00078ec0ff */
[----:B---3--:R-:W-:Y:S02]  /*3060*/  IDP.4A.S8.S8 R29, R29, R52, R50 ;  /* 0x000000341d1d7226 */ /* 0x008fe40000000632 */
[----:B------:R-:W0:Y:S01]  /*3070*/  LDS R50, [R41+UR8+0x24] ;  /* 0x0000240829327984 */ /* 0x000e220008000800 */
[----:B------:R-:W-:Y:S02]  /*3080*/  SHF.R.U32.HI R49, RZ, 0x4, R49 ;  /* 0x00000004ff317819 */ /* 0x000fe40000011631 */
[----:B------:R-:W-:Y:S02]  /*3090*/  SHF.R.U32.HI R48, RZ, 0x4, R48 ;  /* 0x00000004ff307819 */ /* 0x000fe40000011630 */
[----:B------:R-:W-:Y:S02]  /*30a0*/  LOP3.LUT R52, R49, 0xf0f0f0f, RZ, 0xc0, !PT ;  /* 0x0f0f0f0f31347812 */ /* 0x000fe400078ec0ff */
[----:B------:R-:W-:Y:S01]  /*30b0*/  LOP3.LUT R48, R48, 0xf0f0f0f, RZ, 0xc0, !PT ;  /* 0x0f0f0f0f30307812 */ /* 0x000fe200078ec0ff */
[----:B------:R-:W1:Y:S02]  /*30c0*/  LDS R49, [R41+UR8+0x28] ;  /* 0x0000280829317984 */ /* 0x000e640008000800 */
[----:B----4-:R-:W-:-:S04]  /*30d0*/  IDP.4A.S8.S8 R27, R52, R27, RZ ;  /* 0x0000001b341b7226 */ /* 0x010fc800000006ff */
[----:B0-----:R-:W-:Y:S01]  /*30e0*/  IDP.4A.S8.S8 R50, R48, R50, R27 ;  /* 0x0000003230327226 */ /* 0x001fe2000000061b */
[----:B------:R-:W-:Y:S01]  /*30f0*/  LOP3.LUT R27, R26, 0xf0f0f0f, RZ, 0xc0, !PT ;  /* 0x0f0f0f0f1a1b7812 */ /* 0x000fe200078ec0ff */
[----:B------:R-:W-:Y:S04]  /*3100*/  LDS R48, [R41+UR8+0xc] ;  /* 0x00000c0829307984 */ /* 0x000fe80008000800 */
[----:B------:R-:W-:Y:S02]  /*3110*/  IDP.4A.S8.S8 R28, R27, R28, R29 ;  /* 0x0000001c1b1c7226 */ /* 0x000fe4000000061d */
[----:B------:R-:W0:Y:S01]  /*3120*/  LDS R27, [R47+0xc] ;  /* 0x00000c002f1b7984 */ /* 0x000e220000000800 */
[----:B------:R-:W-:-:S04]  /*3130*/  SHF.R.U32.HI R26, RZ, 0x4, R26 ;  /* 0x00000004ff1a7819 */ /* 0x000fc8000001161a */
[----:B------:R-:W-:Y:S02]  /*3140*/  LOP3.LUT R29, R26, 0xf0f0f0f, RZ, 0xc0, !PT ;  /* 0x0f0f0f0f1a1d7812 */ /* 0x000fe400078ec0ff */
[----:B------:R-:W-:Y:S03]  /*3150*/  LDS R26, [R47+0x10] ;  /* 0x000010002f1a7984 */ /* 0x000fe60000000800 */
[----:B-1----:R-:W-:Y:S01]  /*3160*/  IDP.4A.S8.S8 R50, R29, R49, R50 ;  /* 0x000000311d327226 */ /* 0x002fe20000000632 */
[----:B0-----:R-:W-:-:S05]  /*3170*/  LOP3.LUT R29, R27, 0xf0f0f0f, RZ, 0xc0, !PT ;  /* 0x0f0f0f0f1b1d7812 */ /* 0x001fca00078ec0ff */
[----:B------:R-:W-:Y:S02]  /*3180*/  IDP.4A.S8.S8 R28, R29, R48, R28 ;  /* 0x000000301d1c7226 */ /* 0x000fe4000000061c */
[----:B------:R-:W0:Y:S04]  /*3190*/  LDS R48, [R41+UR8+0x2c] ;  /* 0x00002c0829307984 */ /* 0x000e280008000800 */
[----:B------:R-:W1:Y:S01]  /*31a0*/  LDS R29, [R41+UR8+0x10] ;  /* 0x00001008291d7984 */ /* 0x000e620008000800 */
[----:B------:R-:W-:-:S04]  /*31b0*/  SHF.R.U32.HI R27, RZ, 0x4, R27 ;  /* 0x00000004ff1b7819 */ /* 0x000fc8000001161b */
[----:B------:R-:W-:-:S05]  /*31c0*/  LOP3.LUT R27, R27, 0xf0f0f0f, RZ, 0xc0, !PT ;  /* 0x0f0f0f0f1b1b7812 */ /* 0x000fca00078ec0ff */
[----:B0-----:R-:W-:Y:S01]  /*31d0*/  IDP.4A.S8.S8 R50, R27, R48, R50 ;  /* 0x000000301b327226 */ /* 0x001fe20000000632 */
[----:B------:R-:W-:Y:S01]  /*31e0*/  LOP3.LUT R27, R26, 0xf0f0f0f, RZ, 0xc0, !PT ;  /* 0x0f0f0f0f1a1b7812 */ /* 0x000fe200078ec0ff */
[----:B------:R-:W0:Y:S04]  /*31f0*/  LDS R48, [R41+UR8+0x30] ;  /* 0x0000300829307984 */ /* 0x000e280008000800 */
[----:B-1----:R-:W-:Y:S02]  /*3200*/  IDP.4A.S8.S8 R29, R27, R29, R28 ;  /* 0x0000001d1b1d7226 */ /* 0x002fe4000000061c */
[----:B------:R-:W1:Y:S04]  /*3210*/  LDS R27, [R47+0x14] ;  /* 0x000014002f1b7984 */ /* 0x000e680000000800 */
[----:B------:R-:W2:Y:S01]  /*3220*/  LDS R28, [R41+UR8+0x14] ;  /* 0x00001408291c7984 */ /* 0x000ea20008000800 */
[----:B------:R-:W-:-:S04]  /*3230*/  SHF.R.U32.HI R26, RZ, 0x4, R26 ;  /* 0x00000004ff1a7819 */ /* 0x000fc8000001161a */
[----:B------:R-:W-:-:S05]  /*3240*/  LOP3.LUT R49, R26, 0xf0f0f0f, RZ, 0xc0, !PT ;  /* 0x0f0f0f0f1a317812 */ /* 0x000fca00078ec0ff */
[----:B0-----:R-:W-:Y:S02]  /*3250*/  IDP.4A.S8.S8 R50, R49, R48, R50 ;  /* 0x0000003031327226 */ /* 0x001fe40000000632 */
[----:B------:R-:W0:Y:S01]  /*3260*/  LDS R49, [R41+UR8+0x34] ;  /* 0x0000340829317984 */ /* 0x000e220008000800 */
[----:B-1----:R-:W-:-:S03]  /*3270*/  LOP3.LUT R26, R27, 0xf0f0f0f, RZ, 0xc0, !PT ;  /* 0x0f0f0f0f1b1a7812 */ /* 0x002fc600078ec0ff */
[----:B------:R-:W-:Y:S02]  /*3280*/  LDS R48, [R41+UR8+0x18] ;  /* 0x0000180829307984 */ /* 0x000fe40008000800 */
[----:B--2---:R-:W-:Y:S02]  /*3290*/  IDP.4A.S8.S8 R29, R26, R28, R29 ;  /* 0x0000001c1a1d7226 */ /* 0x004fe4000000061d */
[----:B------:R-:W1:Y:S01]  /*32a0*/  LDS R28, [R47+0x18] ;  /* 0x000018002f1c7984 */ /* 0x000e620000000800 */
[----:B------:R-:W-:-:S03]  /*32b0*/  SHF.R.U32.HI R27, RZ, 0x4, R27 ;  /* 0x00000004ff1b7819 */ /* 0x000fc6000001161b */
[----:B------:R-:W2:Y:S01]  /*32c0*/  LDS R26, [R41+UR8+0x38] ;  /* 0x00003808291a7984 */ /* 0x000ea20008000800 */
[----:B------:R-:W-:-:S05]  /*32d0*/  LOP3.LUT R27, R27, 0xf0f0f0f, RZ, 0xc0, !PT ;  /* 0x0f0f0f0f1b1b7812 */ /* 0x000fca00078ec0ff */
[----:B0-----:R-:W-:Y:S01]  /*32e0*/  IDP.4A.S8.S8 R49, R27, R49, R50 ;  /* 0x000000311b317226 */ /* 0x001fe20000000632 */
[----:B-1----:R-:W-:-:S05]  /*32f0*/  LOP3.LUT R27, R28, 0xf0f0f0f, RZ, 0xc0, !PT ;  /* 0x0f0f0f0f1c1b7812 */ /* 0x002fca00078ec0ff */
[----:B------:R-:W-:Y:S02]  /*3300*/  IDP.4A.S8.S8 R48, R27, R48, R29 ;  /* 0x000000301b307226 */ /* 0x000fe4000000061d */
[----:B------:R-:W0:Y:S01]  /*3310*/  LDS R27, [R47+0x1c] ;  /* 0x00001c002f1b7984 */ /* 0x000e220000000800 */
[----:B------:R-:W-:-:S03]  /*3320*/  SHF.R.U32.HI R50, RZ, 0x4, R28 ;  /* 0x00000004ff327819 */ /* 0x000fc6000001161c */
[----:B------:R-:W1:Y:S04]  /*3330*/  LDS R29, [R41+UR8+0x1c] ;  /* 0x00001c08291d7984 */ /* 0x000e680008000800 */
[----:B------:R-:W3:Y:S01]  /*3340*/  LDS R28, [R41+UR8+0x3c] ;  /* 0x00003c08291c7984 */ /* 0x000ee20008000800 */
[----:B------:R-:W-:-:S05]  /*3350*/  LOP3.LUT R50, R50, 0xf0f0f0f, RZ, 0xc0, !PT ;  /* 0x0f0f0f0f32327812 */ /* 0x000fca00078ec0ff */
[----:B--2---:R-:W-:Y:S02]  /*3360*/  IDP.4A.S8.S8 R51, R50, R26, R49 ;  /* 0x0000001a32337226 */ /* 0x004fe40000000631 */
[----:B------:R-:W2:Y:S04]  /*3370*/  LDS.U8 R49, [R46] ;  /* 0x000000002e317984 */ /* 0x000ea80000000000 */
[----:B------:R-:W4:Y:S01]  /*3380*/  LDS.U8 R50, [R46+0x1] ;  /* 0x000001002e327984 */ /* 0x000f220000000000 */
[----:B0-----:R-:W-:Y:S02]  /*3390*/  LOP3.LUT R26, R27, 0xf0f0f0f, RZ, 0xc0, !PT ;  /* 0x0f0f0f0f1b1a7812 */ /* 0x001fe400078ec0ff */
[----:B------:R-:W-:-:S04]  /*33a0*/  SHF.R.U32.HI R27, RZ, 0x4, R27 ;  /* 0x00000004ff1b7819 */ /* 0x000fc8000001161b */
[----:B------:R-:W-:Y:S01]  /*33b0*/  LOP3.LUT R27, R27, 0xf0f0f0f, RZ, 0xc0, !PT ;  /* 0x0f0f0f0f1b1b7812 */ /* 0x000fe200078ec0ff */
[----:B-1----:R-:W-:Y:S02]  /*33c0*/  IDP.4A.S8.S8 R48, R26, R29, R48 ;  /* 0x0000001d1a307226 */ /* 0x002fe40000000630 */
[----:B------:R-:W0:Y:S02]  /*33d0*/  LDS.U8 R26, [R46+0x8] ;  /* 0x000008002e1a7984 */ /* 0x000e240000000000 */
[----:B---3--:R-:W-:Y:S02]  /*33e0*/  IDP.4A.S8.S8 R51, R27, R28, R51 ;  /* 0x0000001c1b337226 */ /* 0x008fe40000000633 */
[----:B------:R-:W1:Y:S04]  /*33f0*/  LDS R28, [R42+UR9] ;  /* 0x000000092a1c7984 */ /* 0x000e680008000800 */
[----:B------:R-:W3:Y:S04]  /*3400*/  LDS.U8 R27, [R46+0x9] ;  /* 0x000009002e1b7984 */ /* 0x000ee80000000000 */
[----:B------:R-:W3:Y:S01]  /*3410*/  LDS R29, [R42+UR9+0x4] ;  /* 0x000004092a1d7984 */ /* 0x000ee20008000800 */
[----:B--2---:R-:W-:-:S02]  /*3420*/  IMAD R49, R48, R49, RZ ;  /* 0x0000003130317224 */ /* 0x004fc400078e02ff */
[----:B----4-:R-:W-:-:S03]  /*3430*/  IMAD R48, R51, R50, RZ ;  /* 0x0000003233307224 */ /* 0x010fc600078e02ff */
[----:B------:R-:W-:Y:S02]  /*3440*/  I2FP.F32.S32 R49, R49 ;  /* 0x0000003100317245 */ /* 0x000fe40000201400 */
[----:B0-----:R-:W-:Y:S01]  /*3450*/  I2FP.F32.U32 R51, R26 ;  /* 0x0000001a00337245 */ /* 0x001fe20000201000 */
[----:B-1----:R-:W-:Y:S01]  /*3460*/  HADD2.F32 R26, -RZ, R28.H1_H1 ;  /* 0x3000001cff1a7230 */ /* 0x002fe20000004100 */
[----:B---3--:R-:W-:-:S04]  /*3470*/  I2FP.F32.U32 R50, R27 ;  /* 0x0000001b00327245 */ /* 0x008fc80000201000 */
[----:B------:R-:W-:Y:S02]  /*3480*/  FFMA.FTZ R26, R26, R51, RZ ;  /* 0x000000331a1a7223 */ /* 0x000fe400000100ff */
[----:B------:R-:W-:Y:S01]  /*3490*/  LDS R51, [R41+UR8+0x60] ;  /* 0x0000600829337984 */ /* 0x000fe20008000800 */
[----:B------:R-:W-:-:S05]  /*34a0*/  HADD2.F32 R27, -RZ, R29.H1_H1 ;  /* 0x3000001dff1b7230 */ /* 0x000fca0000004100 */
[----:B------:R-:W-:Y:S01]  /*34b0*/  FFMA.FTZ R27, R27, R50, R26 ;  /* 0x000000321b1b7223 */ /* 0x000fe2000001001a */
[----:B------:R-:W-:Y:S01]  /*34c0*/  HADD2.F32 R26, -RZ, R28.H0_H0 ;  /* 0x2000001cff1a7230 */ /* 0x000fe20000004100 */
[----:B------:R-:W-:Y:S01]  /*34d0*/  LDS R50, [R41+UR8+0x44] ;  /* 0x0000440829327984 */ /* 0x000fe20008000800 */
[----:B------:R-:W-:Y:S01]  /*34e0*/  HADD2.F32 R28, -RZ, R29.H0_H0 ;  /* 0x2000001dff1c7230 */ /* 0x000fe20000004100 */
[----:B------:R-:W-:Y:S02]  /*34f0*/  I2FP.F32.S32 R29, R48 ;  /* 0x00000030001d7245 */ /* 0x000fe40000201400 */
[----:B------:R-:W-:Y:S02]  /*3500*/  FFMA.FTZ R49, R26, R49, RZ ;  /* 0x000000311a317223 */ /* 0x000fe400000100ff */
[----:B------:R-:W0:Y:S02]  /*3510*/  LDS R26, [R47+0x20] ;  /* 0x000020002f1a7984 */ /* 0x000e240000000800 */
[----:B------:R-:W-:-:S02]  /*3520*/  FFMA.FTZ R29, R28, R29, R49 ;  /* 0x0000001d1c1d7223 */ /* 0x000fc40000010031 */
[----:B------:R-:W1:Y:S04]  /*3530*/  LDS R49, [R41+UR8+0x40] ;  /* 0x0000400829317984 */ /* 0x000e680008000800 */
[----:B------:R-:W2:Y:S01]  /*3540*/  LDS R28, [R47+0x24] ;  /* 0x000024002f1c7984 */ /* 0x000ea20000000800 */
[----:B0-----:R-:W-:-:S05]  /*3550*/  LOP3.LUT R48, R26, 0xf0f0f0f, RZ, 0xc0, !PT ;  /* 0x0f0f0f0f1a307812 */ /* 0x001fca00078ec0ff */
[----:B-1----:R-:W-:Y:S01]  /*3560*/  IDP.4A.S8.S8 R48, R48, R49, RZ ;  /* 0x0000003130307226 */ /* 0x002fe200000006ff */
[----:B--2---:R-:W-:-:S05]  /*3570*/  LOP3.LUT R49, R28, 0xf0f0f0f, RZ, 0xc0, !PT ;  /* 0x0f0f0f0f1c317812 */ /* 0x004fca00078ec0ff */
[----:B------:R-:W-:Y:S02]  /*3580*/  IDP.4A.S8.S8 R48, R49, R50, R48 ;  /* 0x0000003231307226 */ /* 0x000fe40000000630 */
[----:B------:R-:W0:Y:S01]  /*3590*/  LDS R49, [R41+UR8+0x64] ;  /* 0x0000640829317984 */ /* 0x000e220008000800 */
[----:B------:R-:W-:Y:S02]  /*35a0*/  SHF.R.U32.HI R26, RZ, 0x4, R26 ;  /* 0x00000004ff1a7819 */ /* 0x000fe4000001161a */
[----:B------:R-:W-:Y:S01]  /*35b0*/  SHF.R.U32.HI R28, RZ, 0x4, R28 ;  /* 0x00000004ff1c7819 */ /* 0x000fe2000001161c */
[----:B------:R-:W-:Y:S01]  /*35c0*/  LDS R50, [R47+0x3c] ;  /* 0x00003c002f327984 */ /* 0x000fe20000000800 */
[----:B------:R-:W-:Y:S02]  /*35d0*/  LOP3.LUT R26, R26, 0xf0f0f0f, RZ, 0xc0, !PT ;  /* 0x0f0f0f0f1a1a7812 */ /* 0x000fe400078ec0ff */
[----:B------:R-:W-:-:S03]  /*35e0*/  LOP3.LUT R28, R28, 0xf0f0f0f, RZ, 0xc0, !PT ;  /* 0x0f0f0f0f1c1c7812 */ /* 0x000fc600078ec0ff */
[----:B------:R-:W-:-:S04]  /*35f0*/  IDP.4A.S8.S8 R26, R26, R51, RZ ;  /* 0x000000331a1a7226 */ /* 0x000fc800000006ff */
[----:B0-----:R-:W-:Y:S02]  /*3600*/  IDP.4A.S8.S8 R49, R28, R49, R26 ;  /* 0x000000311c317226 */ /* 0x001fe4000000061a */
[----:B------:R-:W0:Y:S04]  /*3610*/  LDS R26, [R47+0x28] ;  /* 0x000028002f1a7984 */ /* 0x000e280000000800 */
[----:B------:R-:W1:Y:S01]  /*3620*/  LDS R28, [R41+UR8+0x48] ;  /* 0x00004808291c7984 */ /* 0x000e620008000800 */
[----:B0-----:R-:W-:-:S05]  /*3630*/  LOP3.LUT R51, R26, 0xf0f0f0f, RZ, 0xc0, !PT ;  /* 0x0f0f0f0f1a337812 */ /* 0x001fca00078ec0ff */
[----:B-1----:R-:W-:Y:S02]  /*3640*/  IDP.4A.S8.S8 R48, R51, R28, R48 ;  /* 0x0000001c33307226 */ /* 0x002fe40000000630 */
[----:B------:R-:W0:Y:S01]  /*3650*/  LDS R28, [R41+UR8+0x68] ;  /* 0x00006808291c7984 */ /* 0x000e220008000800 */
[----:B------:R-:W-:-:S04]  /*3660*/  SHF.R.U32.HI R26, RZ, 0x4, R26 ;  /* 0x00000004ff1a7819 */ /* 0x000fc8000001161a */
[----:B------:R-:W-:-:S05]  /*3670*/  LOP3.LUT R26, R26, 0xf0f0f0f, RZ, 0xc0, !PT ;  /* 0x0f0f0f0f1a1a7812 */ /* 0x000fca00078ec0ff */
        /* <DEDUP_REMOVED lines=33> */
[----:B------:R-:W0:Y:S01]  /*3890*/  LDS R26, [R41+UR8+0x5c] ;  /* 0x00005c08291a7984 */ /* 0x000e220008000800 */
[----:B------:R-:W-:Y:S02]  /*38a0*/  LOP3.LUT R49, R50, 0xf0f0f0f, RZ, 0xc0, !PT ;  /* 0x0f0f0f0f32317812 */ /* 0x000fe400078ec0ff */
[----:B------:R-:W-:-:S04]  /*38b0*/  SHF.R.U32.HI R50, RZ, 0x4, R50 ;  /* 0x00000004ff327819 */ /* 0x000fc80000011632 */
[----:B------:R-:W-:Y:S02]  /*38c0*/  LOP3.LUT R51, R50, 0xf0f0f0f, RZ, 0xc0, !PT ;  /* 0x0f0f0f0f32337812 */ /* 0x000fe400078ec0ff */
[----:B------:R-:W1:Y:S01]  /*38d0*/  LDS.U8 R50, [R46+0x2] ;  /* 0x000002002e327984 */ /* 0x000e620000000000 */
[----:B0-----:R-:W-:-:S03]  /*38e0*/  IDP.4A.S8.S8 R49, R49, R26, R48 ;  /* 0x0000001a31317226 */ /* 0x001fc60000000630 */
[----:B------:R-:W0:Y:S04]  /*38f0*/  LDS R48, [R41+UR8+0x7c] ;  /* 0x00007c0829307984 */ /* 0x000e280008000800 */
[----:B------:R-:W2:Y:S01]  /*3900*/  LDS R26, [R45] ;  /* 0x000000002d1a7984 */ /* 0x000ea20000000800 */
[----:B-1----:R-:W-:-:S03]  /*3910*/  IMAD R50, R49, R50, RZ ;  /* 0x0000003231327224 */ /* 0x002fc600078e02ff */
[----:B------:R-:W-:Y:S01]  /*3920*/  LDS R49, [R42+UR9+0xc] ;  /* 0x00000c092a317984 */ /* 0x000fe20008000800 */
[----:B0-----:R-:W-:-:S03]  /*3930*/  IDP.4A.S8.S8 R48, R51, R48, R28 ;  /* 0x0000003033307226 */ /* 0x001fc6000000061c */
[----:B------:R-:W0:Y:S01]  /*3940*/  LDS.U8 R51, [R46+0x3] ;  /* 0x000003002e337984 */ /* 0x000e220000000000 */
[--C-:B--2---:R-:W-:Y:S02]  /*3950*/  HADD2.F32 R28, -RZ, R26.reuse.H1_H1 ;  /* 0x3000001aff1c7230 */ /* 0x104fe40000004100 */
[----:B------:R-:W-:-:S03]  /*3960*/  HADD2.F32 R26, -RZ, R26.H0_H0 ;  /* 0x2000001aff1a7230 */ /* 0x000fc60000004100 */
[----:B------:R-:W-:-:S04]  /*3970*/  FMUL.FTZ R52, R27, R28 ;  /* 0x0000001c1b347220 */ /* 0x000fc80000410000 */
[----:B------:R-:W-:Y:S02]  /*3980*/  FFMA.FTZ R27, R29, R26, -R52 ;  /* 0x0000001a1d1b7223 */ /* 0x000fe40000010834 */
[----:B------:R-:W1:Y:S02]  /*3990*/  LDS R29, [R42+UR9+0x8] ;  /* 0x000008092a1d7984 */ /* 0x000e640008000800 */
[----:B------:R-:W-:Y:S01]  /*39a0*/  FADD.FTZ R27, R2, R27 ;  /* 0x0000001b021b7221 */ /* 0x000fe20000010000 */
[----:B0-----:R-:W-:Y:S01]  /*39b0*/  IMAD R48, R48, R51, RZ ;  /* 0x0000003330307224 */ /* 0x001fe200078e02ff */
[----:B------:R-:W-:Y:S02]  /*39c0*/  I2FP.F32.S32 R51, R50 ;  /* 0x0000003200337245 */ /* 0x000fe40000201400 */
[----:B------:R-:W0:Y:S02]  /*39d0*/  LDS.U8 R50, [R46+0xa] ;  /* 0x00000a002e327984 */ /* 0x000e240000000000 */
[----:B------:R-:W-:Y:S01]  /*39e0*/  I2FP.F32.S32 R48, R48 ;  /* 0x0000003000307245 */ /* 0x000fe20000201400 */
[----:B-1----:R-:W-:-:S05]  /*39f0*/  HADD2.F32 R2, -RZ, R29.H0_H0 ;  /* 0x2000001dff027230 */ /* 0x002fca0000004100 */
[----:B------:R-:W-:Y:S01]  /*3a00*/  FFMA.FTZ R51, R2, R51, RZ ;  /* 0x0000003302337223 */ /* 0x000fe200000100ff */
[----:B------:R-:W-:-:S05]  /*3a10*/  HADD2.F32 R2, -RZ, R49.H0_H0 ;  /* 0x20000031ff027230 */ /* 0x000fca0000004100 */
[----:B------:R-:W-:Y:S02]  /*3a20*/  FFMA.FTZ R51, R2, R48, R51 ;  /* 0x0000003002337223 */ /* 0x000fe40000010033 */
[----:B------:R-:W1:Y:S01]  /*3a30*/  LDS.U8 R48, [R46+0xb] ;  /* 0x00000b002e307984 */ /* 0x000e620000000000 */
[----:B------:R-:W-:Y:S01]  /*3a40*/  HADD2.F32 R2, -RZ, R29.H1_H1 ;  /* 0x3000001dff027230 */ /* 0x000fe20000004100 */
[----:B------:R-:W-:Y:S01]  /*3a50*/  USHF.L.U32 UR4, UR15, 0x8, URZ ;  /* 0x000000080f047899 */ /* 0x000fe200080006ff */
[----:B------:R-:W-:-:S03]  /*3a60*/  HADD2.F32 R49, -RZ, R49.H1_H1 ;  /* 0x30000031ff317230 */ /* 0x000fc60000004100 */
[----:B------:R-:W-:Y:S01]  /*3a70*/  UIADD3 UR4, UPT, UPT, UR4, 0x80, URZ ;  /* 0x0000008004047890 */ /* 0x000fe2000fffe0ff */
[----:B0-----:R-:W-:-:S05]  /*3a80*/  I2FP.F32.U32 R29, R50 ;  /* 0x00000032001d7245 */ /* 0x001fca0000201000 */
[----:B------:R-:W-:Y:S01]  /*3a90*/  FFMA.FTZ R2, R2, R29, RZ ;  /* 0x0000001d02027223 */ /* 0x000fe200000100ff */
[----:B------:R-:W-:Y:S01]  /*3aa0*/  UISETP.GE.AND UP0, UPT, UR4, UR18, UPT ;  /* 0x000000120400728c */ /* 0x000fe2000bf06270 */
[----:B-1----:R-:W-:-:S05]  /*3ab0*/  I2FP.F32.U32 R48, R48 ;  /* 0x0000003000307245 */ /* 0x002fca0000201000 */
[----:B------:R-:W-:-:S04]  /*3ac0*/  FFMA.FTZ R49, R49, R48, R2 ;  /* 0x0000003031317223 */ /* 0x000fc80000010002 */
[----:B------:R-:W-:-:S04]  /*3ad0*/  FMUL.FTZ R49, R28, R49 ;  /* 0x000000311c317220 */ /* 0x000fc80000410000 */
[----:B------:R-:W-:-:S04]  /*3ae0*/  FFMA.FTZ R2, R26, R51, -R49 ;  /* 0x000000331a027223 */ /* 0x000fc80000010831 */
[----:B------:R-:W-:Y:S01]  /*3af0*/  FADD.FTZ R2, R27, R2 ;  /* 0x000000021b027221 */ /* 0x000fe20000010000 */
[----:B------:R-:W-:Y:S06]  /*3b00*/  BAR.SYNC.DEFER_BLOCKING 0x0 ;  /* 0x0000000000007b1d */ /* 0x000fec0000010000 */
[----:B------:R-:W-:Y:S05]  /*3b10*/  BRA.U UP0, `(.L_x_292) ;  /* 0x0000000d00187547 */ /* 0x000fea000b800000 */
[----:B------:R-:W-:Y:S01]  /*3b20*/  IADD3 R26, PT, PT, R31, 0x4, RZ ;  /* 0x000000041f1a7810 */ /* 0x000fe20007ffe0ff */
[----:B------:R-:W-:Y:S01]  /*3b30*/  USHF.L.U32 UR4, UR15, 0x3, URZ ;  /* 0x000000030f047899 */ /* 0x000fe200080006ff */
[----:B------:R-:W-:Y:S02]  /*3b40*/  VIADD R29, R3, 0x20 ;  /* 0x00000020031d7836 */ /* 0x000fe40000000000 */
[----:B------:R-:W-:-:S03]  /*3b50*/  ISETP.GE.OR P1, PT, R26, UR11, P0 ;  /* 0x0000000b1a007c0c */ /* 0x000fc60008726670 */
[----:B------:R-:W-:Y:S02]  /*3b60*/  LEA.HI R29, R29, UR4, RZ, 0x1d ;  /* 0x000000041d1d7c11 */ /* 0x000fe4000f8fe8ff */
[----:B------:R-:W-:Y:S02]  /*3b70*/  ISETP.GT.U32.OR P1, PT, R3, 0x3, P1 ;  /* 0x000000030300780c */ /* 0x000fe40000f24470 */
[----:B------:R-:W-:-:S11]  /*3b80*/  ISETP.GE.OR P0, PT, R29, UR11, P0 ;  /* 0x0000000b1d007c0c */ /* 0x000fd60008706670 */
[----:B------:R-:W0:Y:S01]  /*3b90*/  @!P1 LDC.64 R26, c[0x0][0x388] ;  /* 0x0000e200ff1a9b82 */ /* 0x000e220000000a00 */
[C---:B------:R-:W-:Y:S02]  /*3ba0*/  @!P1 IADD3 R31, P2, PT, R30.reuse, R31, RZ ;  /* 0x0000001f1e1f9210 */ /* 0x040fe40007f5e0ff */
[----:B------:R-:W-:Y:S02]  /*3bb0*/  @!P0 IADD3 R29, PT, PT, R29, R30, RZ ;  /* 0x0000001e1d1d8210 */ /* 0x000fe40007ffe0ff */
[----:B------:R-:W-:Y:S01]  /*3bc0*/  @!P1 LEA.HI.X.SX32 R28, R30, RZ, 0x1, P2 ;  /* 0x000000ff1e1c9211 */ /* 0x000fe200010f0eff */
[----:B0-----:R-:W-:-:S04]  /*3bd0*/  @!P1 IMAD.WIDE.U32 R26, R31, 0x24, R26 ;  /* 0x000000241f1a9825 */ /* 0x001fc800078e001a */
[----:B------:R-:W-:Y:S02]  /*3be0*/  @!P1 IMAD R31, R28, 0x24, RZ ;  /* 0x000000241c1f9824 */ /* 0x000fe400078e02ff */
[----:B------:R-:W-:-:S04]  /*3bf0*/  @!P0 IMAD.WIDE R28, R29, 0x24, R24 ;  /* 0x000000241d1c8825 */ /* 0x000fc800078e0218 */
[----:B------:R-:W-:Y:S01]  /*3c00*/  @!P1 IMAD.IADD R27, R27, 0x1, R31 ;  /* 0x000000011b1b9824 */ /* 0x000fe200078e021f */
[----:B------:R-:W2:Y:S05]  /*3c10*/  @!P0 LDG.E.CONSTANT R52, desc[UR16][R28.64+0x4] ;  /* 0x000004101c348981 */ /* 0x000eaa000c1e9900 */
        /* <DEDUP_REMOVED lines=17> */
[----:B------:R-:W-:-:S03]  /*3d30*/  SHF.R.U32.HI R31, RZ, 0x4, R31 ;  /* 0x00000004ff1f7819 */ /* 0x000fc6000001161f */
[----:B---3--:R-:W-:Y:S01]  /*3d40*/  IDP.4A.S8.S8 R49, R26, R51, R49 ;  /* 0x000000331a317226 */ /* 0x008fe20000000631 */
[----:B------:R-:W-:Y:S01]  /*3d50*/  LOP3.LUT R51, R50, 0xf0f0f0f, RZ, 0xc0, !PT ;  /* 0x0f0f0f0f32337812 */ /* 0x000fe200078ec0ff */
[----:B------:R-:W0:Y:S01]  /*3d60*/  LDS R26, [R47+0x4c] ;  /* 0x00004c002f1a7984 */ /* 0x000e220000000800 */
[----:B------:R-:W-:-:S03]  /*3d70*/  LOP3.LUT R31, R31, 0xf0f0f0f, RZ, 0xc0, !PT ;  /* 0x0f0f0f0f1f1f7812 */ /* 0x000fc600078ec0ff */
[----:B----4-:R-:W-:Y:S02]  /*3d80*/  IDP.4A.S8.S8 R51, R51, R30, RZ ;  /* 0x0000001e33337226 */ /* 0x010fe400000006ff */
[----:B------:R-:W1:Y:S02]  /*3d90*/  LDS R30, [R41+UR8+0xc] ;  /* 0x00000c08291e7984 */ /* 0x000e640008000800 */
[----:B-----5:R-:W-:Y:S01]  /*3da0*/  IDP.4A.S8.S8 R48, R31, R48, R51 ;  /* 0x000000301f307226 */ /* 0x020fe20000000633 */
[----:B------:R-:W-:Y:S02]  /*3db0*/  LOP3.LUT R31, R29, 0xf0f0f0f, RZ, 0xc0, !PT ;  /* 0x0f0f0f0f1d1f7812 */ /* 0x000fe400078ec0ff */
[----:B------:R-:W-:Y:S02]  /*3dc0*/  SHF.R.U32.HI R50, RZ, 0x4, R29 ;  /* 0x00000004ff327819 */ /* 0x000fe4000001161d */
[----:B------:R-:W-:Y:S01]  /*3dd0*/  LDS R29, [R41+UR8+0x10] ;  /* 0x00001008291d7984 */ /* 0x000fe20008000800 */
[----:B------:R-:W-:Y:S01]  /*3de0*/  IDP.4A.S8.S8 R49, R31, R28, R49 ;  /* 0x0000001c1f317226 */ /* 0x000fe20000000631 */
[----:B------:R-:W-:-:S02]  /*3df0*/  LOP3.LUT R50, R50, 0xf0f0f0f, RZ, 0xc0, !PT ;  /* 0x0f0f0f0f32327812 */ /* 0x000fc400078ec0ff */
[----:B------:R-:W2:Y:S03]  /*3e00*/  LDS R31, [R41+UR8+0x2c] ;  /* 0x00002c08291f7984 */ /* 0x000ea60008000800 */
[----:B------:R-:W-:Y:S01]  /*3e10*/  IDP.4A.S8.S8 R48, R50, R27, R48 ;  /* 0x0000001b32307226 */ /* 0x000fe20000000630 */
[----:B------:R-:W3:Y:S04]  /*3e20*/  LDS R28, [R47+0x50] ;  /* 0x000050002f1c7984 */ /* 0x000ee80000000800 */
[----:B------:R-:W4:Y:S01]  /*3e30*/  LDS R27, [R47+0x54] ;  /* 0x000054002f1b7984 */ /* 0x000f220000000800 */
[----:B0-----:R-:W-:-:S05]  /*3e40*/  LOP3.LUT R50, R26, 0xf0f0f0f, RZ, 0xc0, !PT ;  /* 0x0f0f0f0f1a327812 */ /* 0x001fca00078ec0ff */
[----:B-1----:R-:W-:Y:S01]  /*3e50*/  IDP.4A.S8.S8 R50, R50, R30, R49 ;  /* 0x0000001e32327226 */ /* 0x002fe20000000631 */
[----:B------:R-:W-:Y:S01]  /*3e60*/  SHF.R.U32.HI R49, RZ, 0x4, R26 ;  /* 0x00000004ff317819 */ /* 0x000fe2000001161a */
[----:B------:R-:W0:Y:S03]  /*3e70*/  LDS R30, [R41+UR8+0x30] ;  /* 0x00003008291e7984 */ /* 0x000e260008000800 */
[----:B------:R-:W-:Y:S01]  /*3e80*/  LOP3.LUT R49, R49, 0xf0f0f0f, RZ, 0xc0, !PT ;  /* 0x0f0f0f0f31317812 */ /* 0x000fe200078ec0ff */
[----:B------:R-:W1:Y:S04]  /*3e90*/  LDS R26, [R41+UR8+0x14] ;  /* 0x00001408291a7984 */ /* 0x000e680008000800 */
[----:B--2---:R-:W-:-:S02]  /*3ea0*/  IDP.4A.S8.S8 R51, R49, R31, R48 ;  /* 0x0000001f31337226 */ /* 0x004fc40000000630 */
[----:B------:R-:W2:Y:S01]  /*3eb0*/  LDS R31, [R41+UR8+0x34] ;  /* 0x00003408291f7984 */ /* 0x000ea20008000800 */
[----:B---3--:R-:W-:Y:S02]  /*3ec0*/  LOP3.LUT R49, R28, 0xf0f0f0f, RZ, 0xc0, !PT ;  /* 0x0f0f0f0f1c317812 */ /* 0x008fe400078ec0ff */
[----:B------:R-:W-:Y:S02]  /*3ed0*/  SHF.R.U32.HI R48, RZ, 0x4, R28 ;  /* 0x00000004ff307819 */ /* 0x000fe4000001161c */
[----:B------:R-:W-:Y:S01]  /*3ee0*/  LDS R28, [R41+UR8+0x18] ;  /* 0x00001808291c7984 */ /* 0x000fe20008000800 */
[----:B------:R-:W-:Y:S01]  /*3ef0*/  IDP.4A.S8.S8 R49, R49, R29, R50 ;  /* 0x0000001d31317226 */ /* 0x000fe20000000632 */
[----:B------:R-:W-:Y:S02]  /*3f00*/  LOP3.LUT R48, R48, 0xf0f0f0f, RZ, 0xc0, !PT ;  /* 0x0f0f0f0f30307812 */ /* 0x000fe400078ec0ff */
[----:B------:R-:W3:Y:S01]  /*3f10*/  LDS R29, [R47+0x58] ;  /* 0x000058002f1d7984 */ /* 0x000ee20000000800 */
[----:B----4-:R-:W-:-:S02]  /*3f20*/  LOP3.LUT R50, R27, 0xf0f0f0f, RZ, 0xc0, !PT ;  /* 0x0f0f0f0f1b327812 */ /* 0x010fc400078ec0ff */
[----:B0-----:R-:W-:Y:S02]  /*3f30*/  IDP.4A.S8.S8 R48, R48, R30, R51 ;  /* 0x0000001e30307226 */ /* 0x001fe40000000633 */
[----:B------:R-:W0:Y:S01]  /*3f40*/  LDS R30, [R41+UR8+0x38] ;  /* 0x00003808291e7984 */ /* 0x000e220008000800 */
[----:B-1----:R-:W-:Y:S01]  /*3f50*/  IDP.4A.S8.S8 R49, R50, R26, R49 ;  /* 0x0000001a32317226 */ /* 0x002fe20000000631 */
[----:B------:R-:W-:Y:S02]  /*3f60*/  SHF.R.U32.HI R50, RZ, 0x4, R27 ;  /* 0x00000004ff327819 */ /* 0x000fe4000001161b */
[----:B------:R-:W1:Y:S02]  /*3f70*/  LDS R26, [R47+0x5c] ;  /* 0x00005c002f1a7984 */ /* 0x000e640000000800 */
[----:B------:R-:W-:Y:S02]  /*3f80*/  LOP3.LUT R50, R50, 0xf0f0f0f, RZ, 0xc0, !PT ;  /* 0x0f0f0f0f32327812 */ /* 0x000fe400078ec0ff */
[----:B------:R-:W4:Y:S03]  /*3f90*/  LDS R27, [R41+UR8+0x1c] ;  /* 0x00001c08291b7984 */ /* 0x000f260008000800 */
[----:B--2---:R-:W-:Y:S01]  /*3fa0*/  IDP.4A.S8.S8 R51, R50, R31, R48 ;  /* 0x0000001f32337226 */ /* 0x004fe20000000630 */
[----:B---3--:R-:W-:-:S02]  /*3fb0*/  LOP3.LUT R31, R29, 0xf0f0f0f, RZ, 0xc0, !PT ;  /* 0x0f0f0f0f1d1f7812 */ /* 0x008fc400078ec0ff */
[----:B------:R-:W-:-:S03]  /*3fc0*/  SHF.R.U32.HI R29, RZ, 0x4, R29 ;  /* 0x00000004ff1d7819 */ /* 0x000fc6000001161d */
[----:B------:R-:W-:Y:S01]  /*3fd0*/  IDP.4A.S8.S8 R28, R31, R28, R49 ;  /* 0x0000001c1f1c7226 */ /* 0x000fe20000000631 */
[----:B------:R-:W-:Y:S01]  /*3fe0*/  LOP3.LUT R29, R29, 0xf0f0f0f, RZ, 0xc0, !PT ;  /* 0x0f0f0f0f1d1d7812 */ /* 0x000fe200078ec0ff */
[----:B------:R-:W2:Y:S04]  /*3ff0*/  LDS.U8 R31, [R46+0x4] ;  /* 0x000004002e1f7984 */ /* 0x000ea80000000000 */
[----:B------:R-:W3:Y:S01]  /*4000*/  LDS R49, [R41+UR8+0x3c] ;  /* 0x00003c0829317984 */ /* 0x000ee20008000800 */
[----:B0-----:R-:W-:-:S03]  /*4010*/  IDP.4A.S8.S8 R30, R29, R30, R51 ;  /* 0x0000001e1d1e7226 */ /* 0x001fc60000000633 */
[----:B------:R-:W0:Y:S01]  /*4020*/  LDS R29, [R42+UR9] ;  /* 0x000000092a1d7984 */ /* 0x000e220008000800 */
[----:B-1----:R-:W-:Y:S02]  /*4030*/  LOP3.LUT R48, R26, 0xf0f0f0f, RZ, 0xc0, !PT ;  /* 0x0f0f0f0f1a307812 */ /* 0x002fe400078ec0ff */
[----:B------:R-:W-:Y:S01]  /*4040*/  SHF.R.U32.HI R26, RZ, 0x4, R26 ;  /* 0x00000004ff1a7819 */ /* 0x000fe2000001161a */
[----:B------:R-:W-:Y:S02]  /*4050*/  LDS R51, [R41+UR8+0x68] ;  /* 0x0000680829337984 */ /* 0x000fe40008000800 */
[----:B----4-:R-:W-:Y:S01]  /*4060*/  IDP.4A.S8.S8 R48, R48, R27, R28 ;  /* 0x0000001b30307226 */ /* 0x010fe2000000061c */
[----:B------:R-:W-:Y:S01]  /*4070*/  LOP3.LUT R26, R26, 0xf0f0f0f, RZ, 0xc0, !PT ;  /* 0x0f0f0f0f1a1a7812 */ /* 0x000fe200078ec0ff */
[----:B------:R-:W1:Y:S04]  /*4080*/  LDS.U8 R27, [R46+0x5] ;  /* 0x000005002e1b7984 */ /* 0x000e680000000000 */
[----:B------:R-:W4:Y:S01]  /*4090*/  LDS R28, [R42+UR9+0x4] ;  /* 0x000004092a1c7984 */ /* 0x000f220008000800 */
[----:B--2---:R-:W-:-:S02]  /*40a0*/  IMAD R31, R48, R31, RZ ;  /* 0x0000001f301f7224 */ /* 0x004fc400078e02ff */
[----:B---3--:R-:W-:-:S03]  /*40b0*/  IDP.4A.S8.S8 R48, R26, R49, R30 ;  /* 0x000000311a307226 */ /* 0x008fc6000000061e */
[----:B------:R-:W-:Y:S01]  /*40c0*/  I2FP.F32.S32 R31, R31 ;  /* 0x0000001f001f7245 */ /* 0x000fe20000201400 */
[----:B------:R-:W2:Y:S01]  /*40d0*/  LDS R30, [R47+0x60] ;  /* 0x000060002f1e7984 */ /* 0x000ea20000000800 */
[----:B0-----:R-:W-:-:S05]  /*40e0*/  HADD2.F32 R26, -RZ, R29.H0_H0 ;  /* 0x2000001dff1a7230 */ /* 0x001fca0000004100 */
[----:B------:R-:W-:Y:S02]  /*40f0*/  FFMA.FTZ R49, R26, R31, RZ ;  /* 0x0000001f1a317223 */ /* 0x000fe400000100ff */
[----:B------:R-:W0:Y:S01]  /*4100*/  LDS R31, [R41+UR8+0x40] ;  /* 0x00004008291f7984 */ /* 0x000e220008000800 */
[----:B-1----:R-:W-:-:S03]  /*4110*/  IMAD R27, R48, R27, RZ ;  /* 0x0000001b301b7224 */ /* 0x002fc600078e02ff */
[----:B------:R-:W1:Y:S01]  /*4120*/  LDS R26, [R47+0x64] ;  /* 0x000064002f1a7984 */ /* 0x000e620000000800 */
[----:B----4-:R-:W-:Y:S01]  /*4130*/  HADD2.F32 R50, -RZ, R28.H0_H0 ;  /* 0x2000001cff327230 */ /* 0x010fe20000004100 */
[----:B------:R-:W-:Y:S02]  /*4140*/  I2FP.F32.S32 R27, R27 ;  /* 0x0000001b001b7245 */ /* 0x000fe40000201400 */
[----:B------:R-:W3:Y:S03]  /*4150*/  LDS R48, [R41+UR8+0x44] ;  /* 0x0000440829307984 */ /* 0x000ee60008000800 */
[----:B------:R-:W-:Y:S02]  /*4160*/  FFMA.FTZ R27, R50, R27, R49 ;  /* 0x0000001b321b7223 */ /* 0x000fe40000010031 */
[----:B------:R-:W4:Y:S01]  /*4170*/  LDS R49, [R41+UR8+0x60] ;  /* 0x0000600829317984 */ /* 0x000f220008000800 */
[----:B--2---:R-:W-:-:S02]  /*4180*/  LOP3.LUT R50, R30, 0xf0f0f0f, RZ, 0xc0, !PT ;  /* 0x0f0f0f0f1e327812 */ /* 0x004fc400078ec0ff */
[----:B------:R-:W-:-:S04]  /*4190*/  SHF.R.U32.HI R30, RZ, 0x4, R30 ;  /* 0x00000004ff1e7819 */ /* 0x000fc8000001161e */
[----:B------:R-:W-:Y:S02]  /*41a0*/  LOP3.LUT R52, R30, 0xf0f0f0f, RZ, 0xc0, !PT ;  /* 0x0f0f0f0f1e347812 */ /* 0x000fe400078ec0ff */
[----:B------:R-:W-:Y:S01]  /*41b0*/  LDS R30, [R47+0x68] ;  /* 0x000068002f1e7984 */ /* 0x000fe20000000800 */
[----:B0-----:R-:W-:Y:S01]  /*41c0*/  IDP.4A.S8.S8 R31, R50, R31, RZ ;  /* 0x0000001f321f7226 */ /* 0x001fe200000006ff */
[----:B-1----:R-:W-:Y:S02]  /*41d0*/  LOP3.LUT R50, R26, 0xf0f0f0f, RZ, 0xc0, !PT ;  /* 0x0f0f0f0f1a327812 */ /* 0x002fe400078ec0ff */
[----:B------:R-:W-:-:S03]  /*41e0*/  SHF.R.U32.HI R26, RZ, 0x4, R26 ;  /* 0x00000004ff1a7819 */ /* 0x000fc6000001161a */
[----:B---3--:R-:W-:Y:S01]  /*41f0*/  IDP.4A.S8.S8 R48, R50, R48, R31 ;  /* 0x0000003032307226 */ /* 0x008fe2000000061f */
[----:B------:R-:W-:Y:S01]  /*4200*/  LOP3.LUT R26, R26, 0xf0f0f0f, RZ, 0xc0, !PT ;  /* 0x0f0f0f0f1a1a7812 */ /* 0x000fe200078ec0ff */
[----:B------:R-:W0:Y:S01]  /*4210*/  LDS R50, [R41+UR8+0x64] ;  /* 0x0000640829327984 */ /* 0x000e220008000800 */
[----:B----4-:R-:W-:-:S03]  /*4220*/  IDP.4A.S8.S8 R49, R52, R49, RZ ;  /* 0x0000003134317226 */ /* 0x010fc600000006ff */
[----:B------:R-:W1:Y:S01]  /*4230*/  LDS R31, [R41+UR8+0x48] ;  /* 0x00004808291f7984 */ /* 0x000e620008000800 */
[----:B0-----:R-:W-:Y:S01]  /*4240*/  IDP.4A.S8.S8 R50, R26, R50, R49 ;  /* 0x000000321a327226 */ /* 0x001fe20000000631 */
[----:B------:R-:W-:Y:S02]  /*4250*/  LOP3.LUT R26, R30, 0xf0f0f0f, RZ, 0xc0, !PT ;  /* 0x0f0f0f0f1e1a7812 */ /* 0x000fe400078ec0ff */
[----:B------:R-:W-:-:S03]  /*4260*/  SHF.R.U32.HI R30, RZ, 0x4, R30 ;  /* 0x00000004ff1e7819 */ /* 0x000fc6000001161e */
[----:B-1----:R-:W-:Y:S01]  /*4270*/  IDP.4A.S8.S8 R31, R26, R31, R48 ;  /* 0x0000001f1a1f7226 */ /* 0x002fe20000000630 */
[----:B------:R-:W-:Y:S01]  /*4280*/  LOP3.LUT R49, R30, 0xf0f0f0f, RZ, 0xc0, !PT ;  /* 0x0f0f0f0f1e317812 */ /* 0x000fe200078ec0ff */
[----:B------:R-:W0:Y:S04]  /*4290*/  LDS R26, [R47+0x6c] ;  /* 0x00006c002f1a7984 */ /* 0x000e280000000800 */
[----:B------:R-:W1:Y:S01]  /*42a0*/  LDS R48, [R41+UR8+0x4c] ;  /* 0x00004c0829307984 */ /* 0x000e620008000800 */
[----:B------:R-:W-:-:S03]  /*42b0*/  IDP.4A.S8.S8 R50, R49, R51, R50 ;  /* 0x0000003331327226 */ /* 0x000fc60000000632 */
[----:B------:R-:W2:Y:S01]  /*42c0*/  LDS R51, [R41+UR8+0x6c] ;  /* 0x00006c0829337984 */ /* 0x000ea20008000800 */
[----:B0-----:R-:W-:Y:S02]  /*42d0*/  LOP3.LUT R30, R26, 0xf0f0f0f, RZ, 0xc0, !PT ;  /* 0x0f0f0f0f1a1e7812 */ /* 0x001fe400078ec0ff */
[----:B------:R-:W-:-:S03]  /*42e0*/  SHF.R.U32.HI R26, RZ, 0x4, R26 ;  /* 0x00000004ff1a7819 */ /* 0x000fc6000001161a */
[----:B-1----:R-:W-:Y:S01]  /*42f0*/  IDP.4A.S8.S8 R31, R30, R48, R31 ;  /* 0x000000301e1f7226 */ /* 0x002fe2000000061f */
[----:B------:R-:W-:Y:S01]  /*4300*/  LOP3.LUT R49, R26, 0xf0f0f0f, RZ, 0xc0, !PT ;  /* 0x0f0f0f0f1a317812 */ /* 0x000fe200078ec0ff */
[----:B------:R-:W0:Y:S04]  /*4310*/  LDS R30, [R47+0x70] ;  /* 0x000070002f1e7984 */ /* 0x000e280000000800 */
[----:B------:R-:W1:Y:S01]  /*4320*/  LDS R48, [R41+UR8+0x50] ;  /* 0x0000500829307984 */ /* 0x000e620008000800 */
[----:B--2---:R-:W-:-:S03]  /*4330*/  IDP.4A.S8.S8 R50, R49, R51, R50 ;  /* 0x0000003331327226 */ /* 0x004fc60000000632 */
        /* <DEDUP_REMOVED lines=24> */
[----:B------:R-:W2:Y:S01]  /*44c0*/  LDS.U8 R49, [R46+0xc] ;  /* 0x00000c002e317984 */ /* 0x000ea20000000000 */
[----:B0-----:R-:W-:Y:S02]  /*44d0*/  LOP3.LUT R30, R26, 0xf0f0f0f, RZ, 0xc0, !PT ;  /* 0x0f0f0f0f1a1e7812 */ /* 0x001fe400078ec0ff */
[----:B------:R-:W-:-:S03]  /*44e0*/  SHF.R.U32.HI R26, RZ, 0x4, R26 ;  /* 0x00000004ff1a7819 */ /* 0x000fc6000001161a */
[----:B-1----:R-:W-:Y:S01]  /*44f0*/  IDP.4A.S8.S8 R30, R30, R48, R31 ;  /* 0x000000301e1e7226 */ /* 0x002fe2000000061f */
[----:B------:R-:W-:Y:S01]  /*4500*/  LOP3.LUT R51, R26, 0xf0f0f0f, RZ, 0xc0, !PT ;  /* 0x0f0f0f0f1a337812 */ /* 0x000fe200078ec0ff */
[----:B------:R-:W0:Y:S01]  /*4510*/  LDS R48, [R41+UR8+0x7c] ;  /* 0x00007c0829307984 */ /* 0x000e220008000800 */
[----:B------:R-:W-:Y:S01]  /*4520*/  HADD2.F32 R26, -RZ, R29.H1_H1 ;  /* 0x3000001dff1a7230 */ /* 0x000fe20000004100 */
[----:B--2---:R-:W-:Y:S02]  /*4530*/  I2FP.F32.U32 R49, R49 ;  /* 0x0000003100317245 */ /* 0x004fe40000201000 */
[----:B------:R-:W1:Y:S03]  /*4540*/  LDS.U8 R31, [R46+0x6] ;  /* 0x000006002e1f7984 */ /* 0x000e660000000000 */
[----:B------:R-:W-:Y:S01]  /*4550*/  FFMA.FTZ R26, R26, R49, RZ ;  /* 0x000000311a1a7223 */ /* 0x000fe200000100ff */
[----:B------:R-:W-:Y:S04]  /*4560*/  LDS R29, [R42+UR9+0x8] ;  /* 0x000008092a1d7984 */ /* 0x000fe80008000800 */
[----:B------:R-:W2:Y:S01]  /*4570*/  LDS.U8 R49, [R46+0x7] ;  /* 0x000007002e317984 */ /* 0x000ea20000000000 */
[----:B0-----:R-:W-:-:S03]  /*4580*/  IDP.4A.S8.S8 R48, R51, R48, R50 ;  /* 0x0000003033307226 */ /* 0x001fc60000000632 */
[----:B------:R-:W0:Y:S01]  /*4590*/  LDS.U8 R50, [R46+0xd] ;  /* 0x00000d002e327984 */ /* 0x000e220000000000 */
[----:B------:R-:W-:Y:S02]  /*45a0*/  HADD2.F32 R51, -RZ, R28.H1_H1 ;  /* 0x3000001cff337230 */ /* 0x000fe40000004100 */
[----:B-1----:R-:W-:Y:S02]  /*45b0*/  IMAD R31, R30, R31, RZ ;  /* 0x0000001f1e1f7224 */ /* 0x002fe400078e02ff */
[----:B------:R-:W1:Y:S03]  /*45c0*/  LDS R30, [R42+UR9+0xc] ;  /* 0x00000c092a1e7984 */ /* 0x000e660008000800 */
[----:B------:R-:W-:Y:S01]  /*45d0*/  I2FP.F32.S32 R31, R31 ;  /* 0x0000001f001f7245 */ /* 0x000fe20000201400 */
[----:B--2---:R-:W-:Y:S02]  /*45e0*/  IMAD R48, R48, R49, RZ ;  /* 0x0000003130307224 */ /* 0x004fe400078e02ff */
[----:B------:R-:W2:Y:S03]  /*45f0*/  LDS.U8 R49, [R46+0xe] ;  /* 0x00000e002e317984 */ /* 0x000ea60000000000 */
[----:B------:R-:W-:-:S02]  /*4600*/  I2FP.F32.S32 R48, R48 ;  /* 0x0000003000307245 */ /* 0x000fc40000201400 */
[----:B0-----:R-:W-:Y:S02]  /*4610*/  I2FP.F32.U32 R28, R50 ;  /* 0x00000032001c7245 */ /* 0x001fe40000201000 */
[----:B------:R-:W0:Y:S03]  /*4620*/  LDS.U8 R50, [R46+0xf] ;  /* 0x00000f002e327984 */ /* 0x000e260000000000 */
[----:B------:R-:W-:Y:S01]  /*4630*/  FFMA.FTZ R28, R51, R28, R26 ;  /* 0x0000001c331c7223 */ /* 0x000fe2000001001a */
[----:B------:R-:W-:-:S05]  /*4640*/  HADD2.F32 R26, -RZ, R29.H0_H0 ;  /* 0x2000001dff1a7230 */ /* 0x000fca0000004100 */
[----:B------:R-:W-:Y:S01]  /*4650*/  FFMA.FTZ R31, R26, R31, RZ ;  /* 0x0000001f1a1f7223 */ /* 0x000fe200000100ff */
[----:B-1----:R-:W-:Y:S01]  /*4660*/  HADD2.F32 R26, -RZ, R30.H0_H0 ;  /* 0x2000001eff1a7230 */ /* 0x002fe20000004100 */
[----:B--2---:R-:W-:-:S04]  /*4670*/  I2FP.F32.U32 R49, R49 ;  /* 0x0000003100317245 */ /* 0x004fc80000201000 */
[----:B------:R-:W-:Y:S01]  /*4680*/  FFMA.FTZ R31, R26, R48, R31 ;  /* 0x000000301a1f7223 */ /* 0x000fe2000001001f */
[----:B------:R-:W-:Y:S01]  /*4690*/  HADD2.F32 R26, -RZ, R29.H1_H1 ;  /* 0x3000001dff1a7230 */ /* 0x000fe20000004100 */
[----:B------:R-:W1:Y:S01]  /*46a0*/  LDS R48, [R45] ;  /* 0x000000002d307984 */ /* 0x000e620000000800 */
[----:B------:R-:W-:-:S03]  /*46b0*/  HADD2.F32 R29, -RZ, R30.H1_H1 ;  /* 0x3000001eff1d7230 */ /* 0x000fc60000004100 */
[----:B------:R-:W-:Y:S01]  /*46c0*/  FFMA.FTZ R26, R26, R49, RZ ;  /* 0x000000311a1a7223 */ /* 0x000fe200000100ff */
[----:B0-----:R-:W-:-:S05]  /*46d0*/  I2FP.F32.U32 R50, R50 ;  /* 0x0000003200327245 */ /* 0x001fca0000201000 */
[----:B------:R-:W-:Y:S01]  /*46e0*/  FFMA.FTZ R26, R29, R50, R26 ;  /* 0x000000321d1a7223 */ /* 0x000fe2000001001a */
[--C-:B-1----:R-:W-:Y:S02]  /*46f0*/  HADD2.F32 R29, -RZ, R48.reuse.H1_H1 ;  /* 0x30000030ff1d7230 */ /* 0x102fe40000004100 */
        /* <DEDUP_REMOVED lines=8> */
.L_x_292:
[----:B------:R-:W-:-:S04]  /*4780*/  UIADD3 UR15, UPT, UPT, UR15, 0x1, URZ ;  /* 0x000000010f0f7890 */ /* 0x000fc8000fffe0ff */
[----:B------:R-:W-:-:S09]  /*4790*/  UISETP.NE.AND UP0, UPT, UR15, UR10, UPT ;  /* 0x0000000a0f00728c */ /* 0x000fd2000bf05270 */
[----:B------:R-:W-:Y:S05]  /*47a0*/  BRA.U UP0, `(.L_x_293) ;  /* 0xffffffe100107547 */ /* 0x000fea000b83ffff */
.L_x_290:
        /* <DEDUP_REMOVED lines=16> */
.L_x_294:
        /* <DEDUP_REMOVED lines=13> */
.L_x_1197:


//--------------------- .text._Z8moe_q4_KIN3c108BFloat16ELb0EEvPKvS3_PT_PKiS7_S7_iiiiiii --------------------------
	.section	.text._Z8moe_q4_KIN3c108BFloat16ELb0EEvPKvS3_PT_PKiS7_S7_iiiiiii,"ax",@progbits
	.align	128
.text._Z8moe_q4_KIN3c108BFloat16ELb0EEvPKvS3_PT_PKiS7_S7_iiiiiii:
        .type           _Z8moe_q4_KIN3c108BFloat16ELb0EEvPKvS3_PT_PKiS7_S7_iiiiiii,@function
        .size           _Z8moe_q4_KIN3c108BFloat16ELb0EEvPKvS3_PT_PKiS7_S7_iiiiiii,(.L_x_1198 - _Z8moe_q4_KIN3c108BFloat16ELb0EEvPKvS3_PT_PKiS7_S7_iiiiiii)
        .other          _Z8moe_q4_KIN3c108BFloat16ELb0EEvPKvS3_PT_PKiS7_S7_iiiiiii,@"STO_CUDA_ENTRY STV_DEFAULT"
_Z8moe_q4_KIN3c108BFloat16ELb0EEvPKvS3_PT_PKiS7_S7_iiiiiii:
        /* <DEDUP_REMOVED lines=19> */
[----:B------:R-:W-:-:S06]  /*0130*/  HFMA2 R2, -RZ, RZ, 0, 0 ;  /* 0x00000000ff027431 */ /* 0x000fcc00000001ff */
        /* <DEDUP_REMOVED lines=13> */
[----:B------:R-:W2:Y:S03]  /*0210*/  LDCU.64 UR16, c[0x0][0x388] ;  /* 0x00007100ff1077ac */ /* 0x000ea60008000a00 */
[----:B------:R-:W-:Y:S01]  /*0220*/  IMAD R23, R4, UR4, RZ ;  /* 0x0000000404177c24 */ /* 0x000fe2000f8e02ff */
[----:B------:R-:W-:Y:S01]  /*0230*/  UMOV UR5, 0x400 ;  /* 0x0000040000057882 */ /* 0x000fe20000000000 */
[----:B------:R-:W3:Y:S03]  /*0240*/  LDCU UR11, c[0x0][0x3c0] ;  /* 0x00007800ff0b77ac */ /* 0x000ee60008000800 */
[----:B------:R-:W-:Y:S01]  /*0250*/  SHF.R.S32.HI R5, RZ, 0x1f, R23 ;  /* 0x0000001fff057819 */ /* 0x000fe20000011417 */
[----:B------:R-:W-:-:S04]  /*0260*/  IMAD.WIDE.U32 R22, R23, 0x90, R16 ;  /* 0x0000009017167825 */ /* 0x000fc800078e0010 */
[----:B------:R-:W-:-:S05]  /*0270*/  IMAD R11, R5, 0x90, RZ ;  /* 0x00000090050b7824 */ /* 0x000fca00078e02ff */
[----:B------:R-:W-:Y:S02]  /*0280*/  IADD3 R23, PT, PT, R23, R11, RZ ;  /* 0x0000000b17177210 */ /* 0x000fe40007ffe0ff */
[--C-:B0-----:R-:W-:Y:S01]  /*0290*/  SHF.R.U32.HI R2, RZ, 0x2, R3.reuse ;  /* 0x00000002ff027819 */ /* 0x101fe20000011603 */
[C---:B------:R-:W-:Y:S01]  /*02a0*/  IMAD.SHL.U32 R25, R3.reuse, 0x4, RZ ;  /* 0x0000000403197824 */ /* 0x040fe200078e00ff */
[----:B------:R-:W-:Y:S02]  /*02b0*/  SHF.R.U32.HI R20, RZ, 0x5, R3 ;  /* 0x00000005ff147819 */ /* 0x000fe40000011603 */
[----:B------:R-:W-:Y:S01]  /*02c0*/  LOP3.LUT P0, RZ, R3, 0x3, RZ, 0xc0, !PT ;  /* 0x0000000303ff7812 */ /* 0x000fe2000780c0ff */
[----:B------:R-:W-:Y:S01]  /*02d0*/  IMAD R9, R13, 0x8, R2 ;  /* 0x000000080d097824 */ /* 0x000fe200078e0202 */
[----:B------:R-:W-:Y:S01]  /*02e0*/  LOP3.LUT R5, R25, 0x7c, RZ, 0xc0, !PT ;  /* 0x0000007c19057812 */ /* 0x000fe200078ec0ff */
[----:B------:R-:W-:Y:S01]  /*02f0*/  IMAD R7, R13, R4, R20 ;  /* 0x000000040d077224 */ /* 0x000fe200078e0214 */
[----:B------:R-:W-:-:S02]  /*0300*/  LOP3.LUT R2, R3, 0x1, RZ, 0xc0, !PT ;  /* 0x0000000103027812 */ /* 0x000fc400078ec0ff */
[----:B------:R-:W-:Y:S01]  /*0310*/  LOP3.LUT R21, R9, 0x1f, RZ, 0xc0, !PT ;  /* 0x0000001f09157812 */ /* 0x000fe200078ec0ff */
[C-C-:B------:R-:W-:Y:S01]  /*0320*/  IMAD R31, R4.reuse, 0x8, R7.reuse ;  /* 0x00000008041f7824 */ /* 0x140fe200078e0207 */
[----:B------:R-:W-:Y:S01]  /*0330*/  IADD3 R10, P1, PT, R5, R22, RZ ;  /* 0x00000016050a7210 */ /* 0x000fe20007f3e0ff */
[----:B------:R-:W-:Y:S01]  /*0340*/  IMAD R29, R4, 0x10, R7 ;  /* 0x00000010041d7824 */ /* 0x000fe200078e0207 */
[----:B------:R-:W-:Y:S01]  /*0350*/  IADD3 R35, PT, PT, R2, 0x1, RZ ;  /* 0x0000000102237810 */ /* 0x000fe20007ffe0ff */
[----:B------:R-:W-:Y:S02]  /*0360*/  IMAD R6, R21, R4, RZ ;  /* 0x0000000415067224 */ /* 0x000fe400078e02ff */
[--C-:B------:R-:W-:Y:S01]  /*0370*/  IMAD.X R11, RZ, RZ, R23.reuse, P1 ;  /* 0x000000ffff0b7224 */ /* 0x100fe200008e0617 */
[----:B------:R-:W-:Y:S01]  /*0380*/  LEA R37, R4, R29, 0x2 ;  /* 0x0000001d04257211 */ /* 0x000fe200078e10ff */
[----:B------:R-:W-:-:S04]  /*0390*/  IMAD.WIDE.U32 R14, R6, 0x90, R22 ;  /* 0x00000090060e7825 */ /* 0x000fc800078e0016 */
[----:B------:R-:W-:Y:S02]  /*03a0*/  IMAD R27, R4, 0x4, R31 ;  /* 0x00000004041b7824 */ /* 0x000fe400078e021f */
[----:B------:R-:W-:-:S04]  /*03b0*/  IMAD.WIDE.U32 R30, R31, 0x90, R10 ;  /* 0x000000901f1e7825 */ /* 0x000fc800078e000a */
[----:B------:R-:W-:Y:S01]  /*03c0*/  @!P0 IMAD.MOV R35, RZ, RZ, R2 ;  /* 0x000000ffff238224 */ /* 0x000fe200078e0202 */
[----:B------:R-:W-:Y:S01]  /*03d0*/  IADD3 R28, P0, PT, R14, 0x4, RZ ;  /* 0x000000040e1c7810 */ /* 0x000fe20007f1e0ff */
[----:B------:R0:W4:Y:S01]  /*03e0*/  LDG.E.CONSTANT R12, desc[UR14][R30.64+0x10] ;  /* 0x0000100e1e0c7981 */ /* 0x000122000c1e9900 */
[----:B------:R-:W-:Y:S01]  /*03f0*/  LOP3.LUT R18, R3, 0x3, RZ, 0xc0, !PT ;  /* 0x0000000303127812 */ /* 0x000fe200078ec0ff */
[----:B------:R-:W-:-:S03]  /*0400*/  IMAD.WIDE.U32 R32, R29, 0x90, R10 ;  /* 0x000000901d207825 */ /* 0x000fc600078e000a */
[----:B------:R-:W-:Y:S01]  /*0410*/  SHF.R.U32.HI R8, RZ, 0x1, R18 ;  /* 0x00000001ff087819 */ /* 0x000fe20000011612 */
[----:B------:R-:W-:Y:S01]  /*0420*/  IMAD.WIDE.U32 R36, R37, 0x90, R10 ;  /* 0x0000009025247825 */ /* 0x000fe200078e000a */
[----:B------:R-:W2:Y:S03]  /*0430*/  LDG.E.CONSTANT R2, desc[UR14][R32.64+0x10] ;  /* 0x0000100e20027981 */ /* 0x000ea6000c1e9900 */
[----:B0-----:R-:W-:Y:S01]  /*0440*/  IMAD R31, R4, 0x8, R29 ;  /* 0x00000008041f7824 */ /* 0x001fe200078e021d */
[----:B------:R-:W-:Y:S01]  /*0450*/  IADD3.X R29, PT, PT, RZ, R15, RZ, P0, !PT ;  /* 0x0000000fff1d7210 */ /* 0x000fe200007fe4ff */
[----:B------:R-:W-:Y:S01]  /*0460*/  IMAD.WIDE.U32 R26, R27, 0x90, R10 ;  /* 0x000000901b1a7825 */ /* 0x000fe200078e000a */
[----:B------:R0:W4:Y:S03]  /*0470*/  LDG.E.CONSTANT R24, desc[UR14][R36.64+0x10] ;  /* 0x0000100e24187981 */ /* 0x000126000c1e9900 */
[--C-:B------:R-:W-:Y:S01]  /*0480*/  IMAD.WIDE.U32 R14, R35, 0x4, R28.reuse ;  /* 0x00000004230e7825 */ /* 0x100fe200078e001c */
[----:B------:R-:W4:Y:S03]  /*0490*/  LDG.E.CONSTANT R34, desc[UR14][R26.64+0x10] ;  /* 0x0000100e1a227981 */ /* 0x000f26000c1e9900 */
[----:B------:R-:W-:-:S02]  /*04a0*/  IMAD.WIDE.U32 R28, R8, 0x4, R28 ;  /* 0x00000004081c7825 */ /* 0x000fc400078e001c */
[----:B------:R1:W4:Y:S02]  /*04b0*/  LDG.E.CONSTANT R14, desc[UR14][R14.64] ;  /* 0x0000000e0e0e7981 */ /* 0x000324000c1e9900 */
[C---:B------:R-:W-:Y:S02]  /*04c0*/  IMAD R35, R4.reuse, 0x4, R31 ;  /* 0x0000000404237824 */ /* 0x040fe400078e021f */
[----:B------:R3:W4:Y:S01]  /*04d0*/  LDG.E.CONSTANT R29, desc[UR14][R28.64] ;  /* 0x0000000e1c1d7981 */ /* 0x000722000c1e9900 */
[----:B0-----:R-:W-:Y:S01]  /*04e0*/  IMAD R37, R4, 0x4, R7 ;  /* 0x0000000404257824 */ /* 0x001fe200078e0207 */
[----:B-1----:R-:W-:Y:S01]  /*04f0*/  LOP3.LUT R15, R3, 0x1f, RZ, 0xc0, !PT ;  /* 0x0000001f030f7812 */ /* 0x002fe200078ec0ff */
[----:B------:R-:W-:-:S04]  /*0500*/  IMAD.WIDE.U32 R26, R31, 0x90, R10 ;  /* 0x000000901f1a7825 */ /* 0x000fc800078e000a */
[----:B------:R-:W-:Y:S02]  /*0510*/  IMAD R36, R15, R4, RZ ;  /* 0x000000040f247224 */ /* 0x000fe400078e02ff */
[--C-:B------:R-:W-:Y:S01]  /*0520*/  IMAD.WIDE.U32 R30, R7, 0x90, R10.reuse ;  /* 0x00000090071e7825 */ /* 0x100fe200078e000a */
[----:B------:R-:W4:Y:S03]  /*0530*/  LDG.E.CONSTANT R26, desc[UR14][R26.64+0x10] ;  /* 0x0000100e1a1a7981 */ /* 0x000f26000c1e9900 */
[--C-:B------:R-:W-:Y:S02]  /*0540*/  IMAD.WIDE.U32 R32, R35, 0x90, R10.reuse ;  /* 0x0000009023207825 */ /* 0x100fe400078e000a */
[----:B------:R-:W4:Y:S02]  /*0550*/  LDG.E.CONSTANT R30, desc[UR14][R30.64+0x10] ;  /* 0x0000100e1e1e7981 */ /* 0x000f24000c1e9900 */
[----:B------:R-:W-:-:S02]  /*0560*/  IMAD.WIDE.U32 R10, R37, 0x90, R10 ;  /* 0x00000090250a7825 */ /* 0x000fc400078e000a */
[----:B------:R-:W4:Y:S02]  /*0570*/  LDG.E.CONSTANT R32, desc[UR14][R32.64+0x10] ;  /* 0x0000100e20207981 */ /* 0x000f24000c1e9900 */
[----:B------:R-:W-:Y:S02]  /*0580*/  IMAD.WIDE.U32 R22, R36, 0x90, R22 ;  /* 0x0000009024167825 */ /* 0x000fe400078e0016 */
[----:B------:R0:W4:Y:S04]  /*0590*/  LDG.E.CONSTANT R36, desc[UR14][R10.64+0x10] ;  /* 0x0000100e0a247981 */ /* 0x000128000c1e9900 */
[----:B------:R-:W4:Y:S01]  /*05a0*/  LDG.E.CONSTANT R22, desc[UR14][R22.64] ;  /* 0x0000000e16167981 */ /* 0x000f22000c1e9900 */
[----:B------:R-:W-:Y:S02]  /*05b0*/  SHF.L.U32 R15, R9, 0x2, RZ ;  /* 0x00000002090f7819 */ /* 0x000fe400000006ff */
[----:B---3--:R-:W-:-:S02]  /*05c0*/  LEA.HI R28, R21, R18, RZ, 0x1d ;  /* 0x00000012151c7211 */ /* 0x008fc400078fe8ff */
[----:B------:R-:W-:Y:S01]  /*05d0*/  LOP3.LUT R15, R15, 0x7c, RZ, 0xc0, !PT ;  /* 0x0000007c0f0f7812 */ /* 0x000fe200078ec0ff */
[----:B0-----:R-:W-:Y:S01]  /*05e0*/  IMAD.SHL.U32 R10, R3, 0x2, RZ ;  /* 0x00000002030a7824 */ /* 0x001fe200078e00ff */
[----:B------:R-:W-:-:S03]  /*05f0*/  ULEA UR12, UR9, UR5, 0x18 ;  /* 0x00000005090c7291 */ /* 0x000fc6000f8ec0ff */
[----:B------:R-:W-:Y:S01]  /*0600*/  IMAD.IADD R11, R15, 0x1, R28 ;  /* 0x000000010f0b7824 */ /* 0x000fe200078e021c */
[----:B------:R-:W-:Y:S01]  /*0610*/  LOP3.LUT R15, R8, R3, RZ, 0xc0, !PT ;  /* 0x00000003080f7212 */ /* 0x000fe200078ec0ff */
[----:B------:R-:W-:Y:S01]  /*0620*/  IMAD R27, R13, 0x21, R3 ;  /* 0x000000210d1b7824 */ /* 0x000fe200078e0203 */
[----:B------:R-:W-:Y:S02]  /*0630*/  LOP3.LUT R10, R10, 0x2, RZ, 0xc0, !PT ;  /* 0x000000020a0a7812 */ /* 0x000fe400078ec0ff */
[----:B------:R-:W-:Y:S02]  /*0640*/  SHF.L.U32 R15, R15, 0x2, RZ ;  /* 0x000000020f0f7819 */ /* 0x000fe400000006ff */
[----:B------:R-:W-:Y:S01]  /*0650*/  LEA R9, R27, UR12, 0x2 ;  /* 0x0000000c1b097c11 */ /* 0x000fe2000f8e10ff */
[----:B------:R-:W-:-:S04]  /*0660*/  UIADD3 UR7, UPT, UPT, UR5, 0x1080, URZ ;  /* 0x0000108005077890 */ /* 0x000fc8000fffe0ff */
[----:B------:R-:W-:Y:S02]  /*0670*/  ULEA UR8, UR9, UR7, 0x18 ;  /* 0x0000000709087291 */ /* 0x000fe4000f8ec0ff */
[----:B------:R-:W-:Y:S02]  /*0680*/  UIADD3 UR6, UPT, UPT, UR5, 0x1104, URZ ;  /* 0x0000110405067890 */ /* 0x000fe4000fffe0ff */
[----:B------:R-:W-:Y:S02]  /*0690*/  USHF.R.S32.HI UR10, URZ, 0x1f, UR11 ;  /* 0x0000001fff0a7899 */ /* 0x000fe4000801140b */
[----:B------:R-:W-:Y:S01]  /*06a0*/  ULEA UR6, UR9, UR6, 0x18 ;  /* 0x0000000609067291 */ /* 0x000fe2000f8ec0ff */
[----:B------:R-:W-:Y:S01]  /*06b0*/  IMAD.IADD R28, R20, 0x1, R3 ;  /* 0x00000001141c7824 */ /* 0x000fe200078e0203 */
[----:B------:R-:W-:Y:S02]  /*06c0*/  UIADD3 UR7, UPT, UPT, UR5, 0x1314, URZ ;  /* 0x0000131405077890 */ /* 0x000fe4000fffe0ff */
[----:B------:R-:W-:-:S02]  /*06d0*/  UIADD3 UR5, UPT, UPT, UR5, 0x1514, URZ ;  /* 0x0000151405057890 */ /* 0x000fc4000fffe0ff */
[----:B------:R-:W-:Y:S01]  /*06e0*/  LEA R11, R11, UR6, 0x2 ;  /* 0x000000060b0b7c11 */ /* 0x000fe2000f8e10ff */
[----:B------:R-:W-:Y:S01]  /*06f0*/  ULEA.HI UR10, UR10, UR11, URZ, 0x5 ;  /* 0x0000000b0a0a7291 */ /* 0x000fe2000f8f28ff */
[----:B------:R-:W-:Y:S01]  /*0700*/  LEA R28, R28, UR8, 0x2 ;  /* 0x000000081c1c7c11 */ /* 0x000fe2000f8e10ff */
[----:B------:R-:W-:Y:S02]  /*0710*/  ULEA UR7, UR9, UR7, 0x18 ;  /* 0x0000000709077291 */ /* 0x000fe4000f8ec0ff */
[----:B------:R-:W-:Y:S02]  /*0720*/  ULEA UR5, UR9, UR5, 0x18 ;  /* 0x0000000509057291 */ /* 0x000fe4000f8ec0ff */
[----:B------:R-:W-:Y:S01]  /*0730*/  USHF.R.S32.HI UR10, URZ, 0x5, UR10 ;  /* 0x00000005ff0a7899 */ /* 0x000fe2000801140a */
[----:B------:R-:W-:Y:S01]  /*0740*/  ISETP.NE.AND P2, PT, R4, 0x1, PT ;  /* 0x000000010400780c */ /* 0x000fe20003f45270 */
[----:B--2---:R0:W-:Y:S04]  /*0750*/  STS [R9+0x840], R2 ;  /* 0x0008400209007388 */ /* 0x0041e80000000800 */
[----:B----4-:R1:W-:Y:S01]  /*0760*/  STS [R9+0xa50], R24 ;  /* 0x000a501809007388 */ /* 0x0103e20000000800 */
[----:B------:R-:W-:-:S02]  /*0770*/  SHF.R.S32.HI R15, RZ, R15, R14 ;  /* 0x0000000fff0f7219 */ /* 0x000fc4000001140e */
[----:B------:R-:W-:Y:S02]  /*0780*/  LOP3.LUT R14, R25, 0x1c, RZ, 0xc0, !PT ;  /* 0x0000001c190e7812 */ /* 0x000fe400078ec0ff */
[----:B------:R-:W-:Y:S02]  /*0790*/  SHF.R.S32.HI R29, RZ, R10, R29 ;  /* 0x0000000aff1d7219 */ /* 0x000fe4000001141d */
[----:B------:R-:W-:Y:S02]  /*07a0*/  IADD3 R14, P0, PT, R14, UR16, RZ ;  /* 0x000000100e0e7c10 */ /* 0x000fe4000ff1e0ff */
[----:B0-----:R-:W-:-:S04]  /*07b0*/  LOP3.LUT R2, R29, 0x30303030, RZ, 0xc0, !PT ;  /* 0x303030301d027812 */ /* 0x001fc800078ec0ff */
[----:B-1----:R-:W-:Y:S01]  /*07c0*/  LOP3.LUT R24, R2, 0xf0f0f0f, R15, 0xf8, !PT ;  /* 0x0f0f0f0f02187812 */ /* 0x002fe200078ef80f */
[----:B------:R-:W-:Y:S01]  /*07d0*/  IMAD.X R15, RZ, RZ, UR17, P0 ;  /* 0x00000011ff0f7e24 */ /* 0x000fe200080e06ff */
[----:B------:R-:W-:Y:S01]  /*07e0*/  ISETP.GT.AND P0, PT, R19, RZ, PT ;  /* 0x000000ff1300720c */ /* 0x000fe20003f04270 */
[----:B------:R0:W-:Y:S04]  /*07f0*/  STS [R9+0x420], R12 ;  /* 0x0004200c09007388 */ /* 0x0001e80000000800 */
[----:B------:R-:W-:Y:S04]  /*0800*/  STS [R9+0x630], R34 ;  /* 0x0006302209007388 */ /* 0x000fe80000000800 */
[----:B------:R-:W-:Y:S04]  /*0810*/  STS [R9+0xc60], R26 ;  /* 0x000c601a09007388 */ /* 0x000fe80000000800 */
[----:B------:R1:W-:Y:S04]  /*0820*/  STS [R9], R30 ;  /* 0x0000001e09007388 */ /* 0x0003e80000000800 */
[----:B------:R-:W-:Y:S04]  /*0830*/  STS [R9+0x210], R36 ;  /* 0x0002102409007388 */ /* 0x000fe80000000800 */
[----:B------:R-:W-:Y:S04]  /*0840*/  STS [R9+0xe70], R32 ;  /* 0x000e702009007388 */ /* 0x000fe80000000800 */
[----:B------:R2:W-:Y:S01]  /*0850*/  STS [R5+UR8], R22 ;  /* 0x0000001605007988 */ /* 0x0005e20008000808 */
[C---:B0-----:R-:W-:Y:S01]  /*0860*/  IMAD.SHL.U32 R12, R13.reuse, 0x80, RZ ;  /* 0x000000800d0c7824 */ /* 0x041fe200078e00ff */
[----:B------:R-:W-:Y:S01]  /*0870*/  SHF.L.U32 R13, R13, 0x4, RZ ;  /* 0x000000040d0d7819 */ /* 0x000fe200000006ff */
[----:B-1----:R-:W-:Y:S01]  /*0880*/  IMAD.U32 R30, RZ, RZ, UR12 ;  /* 0x0000000cff1e7e24 */ /* 0x002fe2000f8e00ff */
[----:B--2---:R-:W-:-:S04]  /*0890*/  SHF.R.U32.HI R22, RZ, 0x3, R3 ;  /* 0x00000003ff167819 */ /* 0x004fc80000011603 */
[----:B------:R-:W-:Y:S01]  /*08a0*/  IADD3 R29, PT, PT, R25, R22, RZ ;  /* 0x00000016191d7210 */ /* 0x000fe20007ffe0ff */
[----:B------:R0:W-:Y:S03]  /*08b0*/  STS [R11], R24 ;  /* 0x000000180b007388 */ /* 0x0001e60000000800 */
[----:B------:R-:W-:Y:S01]  /*08c0*/  LEA R29, R29, UR6, 0x2 ;  /* 0x000000061d1d7c11 */ /* 0x000fe2000f8e10ff */
[----:B------:R-:W-:Y:S02]  /*08d0*/  IMAD.MOV.U32 R2, RZ, RZ, RZ ;  /* 0x000000ffff027224 */ /* 0x000fe400078e00ff */
[----:B------:R-:W-:Y:S01]  /*08e0*/  IMAD R30, R3, 0x84, R30 ;  /* 0x00000084031e7824 */ /* 0x000fe200078e021e */
[--C-:B0-----:R-:W-:Y:S02]  /*08f0*/  LOP3.LUT R24, R12, 0x7c, R25.reuse, 0xf8, !PT ;  /* 0x0000007c0c187812 */ /* 0x101fe400078ef819 */
[----:B------:R-:W-:Y:S01]  /*0900*/  LOP3.LUT R25, R13, 0xc, R25, 0xf8, !PT ;  /* 0x0000000c0d197812 */ /* 0x000fe200078ef819 */
[----:B------:R-:W-:Y:S06]  /*0910*/  @!P0 BRA `(.L_x_296) ;  /* 0x0000001800908947 */ /* 0x000fec0003800000 */
        /* <DEDUP_REMOVED lines=11> */
[----:B------:R-:W-:-:S04]  /*09d0*/  IMAD.HI.U32 R21, R21, R27, R20 ;  /* 0x0000001b15157227 */ /* 0x000fc800078e0014 */
[----:B------:R-:W-:-:S04]  /*09e0*/  IMAD.MOV.U32 R27, RZ, RZ, R31 ;  /* 0x000000ffff1b7224 */ /* 0x000fc800078e001f */
[----:B------:R-:W-:-:S05]  /*09f0*/  IMAD.HI.U32 R21, R21, R27, RZ ;  /* 0x0000001b15157227 */ /* 0x000fca00078e00ff */
[----:B------:R-:W-:-:S05]  /*0a00*/  IADD3 R26, PT, PT, -R21, RZ, RZ ;  /* 0x000000ff151a7210 */ /* 0x000fca0007ffe1ff */
        /* <DEDUP_REMOVED lines=8> */
[----:B------:R-:W-:-:S05]  /*0a90*/  @P0 IADD3 R21, PT, PT, R21, 0x1, RZ ;  /* 0x0000000115150810 */ /* 0x000fca0007ffe0ff */
        /* <DEDUP_REMOVED lines=8> */
[----:B------:R-:W-:Y:S02]  /*0b20*/  @!P3 IADD3 R23, PT, PT, R22, R27, RZ ;  /* 0x0000001b1617b210 */ /* 0x000fe40007ffe0ff */
[----:B------:R-:W0:Y:S01]  /*0b30*/  @!P1 LDC.64 R20, c[0x0][0x388] ;  /* 0x0000e200ff149b82 */ /* 0x000e220000000a00 */
[----:B------:R-:W-:Y:S02]  /*0b40*/  @!P1 IMAD.IADD R31, R18, 0x1, R27 ;  /* 0x00000001121f9824 */ /* 0x000fe400078e021b */
        /* <DEDUP_REMOVED lines=8> */
[----:B------:R-:W1:Y:S04]  /*0bd0*/  LDS R18, [R30+0x4] ;  /* 0x000004001e127984 */ /* 0x000e680000000800 */
[----:B------:R-:W2:Y:S04]  /*0be0*/  LDS R35, [R12+UR7] ;  /* 0x000000070c237984 */ /* 0x000ea80008000800 */
[----:B------:R-:W3:Y:S04]  /*0bf0*/  LDS R32, [R12+UR7+0x4] ;  /* 0x000004070c207984 */ /* 0x000ee80008000800 */
[----:B------:R-:W4:Y:S04]  /*0c00*/  LDS R26, [R12+UR7+0x20] ;  /* 0x000020070c1a7984 */ /* 0x000f280008000800 */
[----:B------:R-:W-:Y:S04]  /*0c10*/  LDS R31, [R12+UR7+0x24] ;  /* 0x000024070c1f7984 */ /* 0x000fe80008000800 */
[----:B------:R-:W4:Y:S04]  /*0c20*/  LDS R22, [R30+0x8] ;  /* 0x000008001e167984 */ /* 0x000f280000000800 */
[----:B------:R-:W4:Y:S04]  /*0c30*/  LDS R21, [R12+UR7+0x8] ;  /* 0x000008070c157984 */ /* 0x000f280008000800 */
[----:B------:R-:W-:Y:S01]  /*0c40*/  LDS R20, [R12+UR7+0xc] ;  /* 0x00000c070c147984 */ /* 0x000fe20008000800 */
[----:B0-----:R-:W-:-:S02]  /*0c50*/  LOP3.LUT R2, R33, 0xf0f0f0f, RZ, 0xc0, !PT ;  /* 0x0f0f0f0f21027812 */ /* 0x001fc400078ec0ff */
[----:B-1----:R-:W-:-:S03]  /*0c60*/  LOP3.LUT R23, R18, 0xf0f0f0f, RZ, 0xc0, !PT ;  /* 0x0f0f0f0f12177812 */ /* 0x002fc600078ec0ff */
[----:B--2---:R-:W-:-:S04]  /*0c70*/  IDP.4A.S8.S8 R2, R2, R35, RZ ;  /* 0x0000002302027226 */ /* 0x004fc800000006ff */
[----:B---3--:R-:W-:Y:S02]  /*0c80*/  IDP.4A.S8.S8 R32, R23, R32, R2 ;  /* 0x0000002017207226 */ /* 0x008fe40000000602 */
[----:B------:R-:W0:Y:S04]  /*0c90*/  LDS R23, [R12+UR7+0x28] ;  /* 0x000028070c177984 */ /* 0x000e280008000800 */
[----:B------:R-:W1:Y:S01]  /*0ca0*/  LDS R2, [R30+0xc] ;  /* 0x00000c001e027984 */ /* 0x000e620000000800 */
[----:B------:R-:W-:Y:S02]  /*0cb0*/  SHF.R.U32.HI R33, RZ, 0x4, R33 ;  /* 0x00000004ff217819 */ /* 0x000fe40000011621 */
[----:B------:R-:W-:Y:S02]  /*0cc0*/  SHF.R.U32.HI R18, RZ, 0x4, R18 ;  /* 0x00000004ff127819 */ /* 0x000fe40000011612 */
[----:B------:R-:W-:-:S02]  /*0cd0*/  LOP3.LUT R33, R33, 0xf0f0f0f, RZ, 0xc0, !PT ;  /* 0x0f0f0f0f21217812 */ /* 0x000fc400078ec0ff */
[----:B------:R-:W-:-:S03]  /*0ce0*/  LOP3.LUT R18, R18, 0xf0f0f0f, RZ, 0xc0, !PT ;  /* 0x0f0f0f0f12127812 */ /* 0x000fc600078ec0ff */
[----:B----4-:R-:W-:Y:S01]  /*0cf0*/  IDP.4A.S8.S8 R26, R33, R26, RZ ;  /* 0x0000001a211a7226 */ /* 0x010fe200000006ff */
[----:B------:R-:W-:-:S03]  /*0d00*/  LOP3.LUT R33, R22, 0xf0f0f0f, RZ, 0xc0, !PT ;  /* 0x0f0f0f0f16217812 */ /* 0x000fc600078ec0ff */
[----:B------:R-:W-:Y:S02]  /*0d10*/  IDP.4A.S8.S8 R34, R18, R31, R26 ;  /* 0x0000001f12227226 */ /* 0x000fe4000000061a */
[----:B------:R-:W2:Y:S01]  /*0d20*/  LDS R26, [R12+UR7+0x2c] ;  /* 0x00002c070c1a7984 */ /* 0x000ea20008000800 */
[----:B------:R-:W-:-:S03]  /*0d30*/  SHF.R.U32.HI R22, RZ, 0x4, R22 ;  /* 0x00000004ff167819 */ /* 0x000fc60000011616 */
[----:B------:R-:W3:Y:S01]  /*0d40*/  LDS R18, [R30+0x10] ;  /* 0x000010001e127984 */ /* 0x000ee20000000800 */
[----:B------:R-:W-:Y:S01]  /*0d50*/  LOP3.LUT R22, R22, 0xf0f0f0f, RZ, 0xc0, !PT ;  /* 0x0f0f0f0f16167812 */ /* 0x000fe200078ec0ff */
[----:B------:R-:W-:Y:S02]  /*0d60*/  IDP.4A.S8.S8 R33, R33, R21, R32 ;  /* 0x0000001521217226 */ /* 0x000fe40000000620 */
[----:B------:R-:W4:Y:S04]  /*0d70*/  LDS R31, [R12+UR7+0x10] ;  /* 0x000010070c1f7984 */ /* 0x000f280008000800 */
[----:B------:R-:W4:Y:S04]  /*0d80*/  LDS R21, [R30+0x14] ;  /* 0x000014001e157984 */ /* 0x000f280000000800 */
[----:B------:R-:W-:Y:S01]  /*0d90*/  LDS R32, [R12+UR7+0x34] ;  /* 0x000034070c207984 */ /* 0x000fe20008000800 */
[----:B0-----:R-:W-:-:S03]  /*0da0*/  IDP.4A.S8.S8 R35, R22, R23, R34 ;  /* 0x0000001716237226 */ /* 0x001fc60000000622 */
[----:B------:R-:W0:Y:S01]  /*0db0*/  LDS R22, [R12+UR7+0x30] ;  /* 0x000030070c167984 */ /* 0x000e220008000800 */
[----:B-1----:R-:W-:-:S05]  /*0dc0*/  LOP3.LUT R23, R2, 0xf0f0f0f, RZ, 0xc0, !PT ;  /* 0x0f0f0f0f02177812 */ /* 0x002fca00078ec0ff */
[----:B------:R-:W-:Y:S02]  /*0dd0*/  IDP.4A.S8.S8 R20, R23, R20, R33 ;  /* 0x0000001417147226 */ /* 0x000fe40000000621 */
[----:B------:R-:W1:Y:S01]  /*0de0*/  LDS R23, [R12+UR7+0x14] ;  /* 0x000014070c177984 */ /* 0x000e620008000800 */
[----:B------:R-:W-:-:S04]  /*0df0*/  SHF.R.U32.HI R2, RZ, 0x4, R2 ;  /* 0x00000004ff027819 */ /* 0x000fc80000011602 */
[----:B------:R-:W-:-:S05]  /*0e00*/  LOP3.LUT R2, R2, 0xf0f0f0f, RZ, 0xc0, !PT ;  /* 0x0f0f0f0f02027812 */ /* 0x000fca00078ec0ff */
[----:B--2---:R-:W-:Y:S02]  /*0e10*/  IDP.4A.S8.S8 R35, R2, R26, R35 ;  /* 0x0000001a02237226 */ /* 0x004fe40000000623 */
[----:B------:R-:W2:Y:S01]  /*0e20*/  LDS R2, [R30+0x18] ;  /* 0x000018001e027984 */ /* 0x000ea20000000800 */
[----:B---3--:R-:W-:Y:S02]  /*0e30*/  LOP3.LUT R34, R18, 0xf0f0f0f, RZ, 0xc0, !PT ;  /* 0x0f0f0f0f12227812 */ /* 0x008fe400078ec0ff */
[----:B------:R-:W-:Y:S01]  /*0e40*/  SHF.R.U32.HI R18, RZ, 0x4, R18 ;  /* 0x00000004ff127819 */ /* 0x000fe20000011612 */
[----:B------:R-:W3:Y:S03]  /*0e50*/  LDS R26, [R12+UR7+0x18] ;  /* 0x000018070c1a7984 */ /* 0x000ee60008000800 */
[----:B------:R-:W-:Y:S01]  /*0e60*/  LOP3.LUT R18, R18, 0xf0f0f0f, RZ, 0xc0, !PT ;  /* 0x0f0f0f0f12127812 */ /* 0x000fe200078ec0ff */
[----:B----4-:R-:W-:Y:S01]  /*0e70*/  IDP.4A.S8.S8 R34, R34, R31, R20 ;  /* 0x0000001f22227226 */ /* 0x010fe20000000614 */
[----:B------:R-:W-:Y:S01]  /*0e80*/  LOP3.LUT R33, R21, 0xf0f0f0f, RZ, 0xc0, !PT ;  /* 0x0f0f0f0f15217812 */ /* 0x000fe200078ec0ff */
[----:B------:R-:W4:Y:S02]  /*0e90*/  LDS R20, [R12+UR7+0x38] ;  /* 0x000038070c147984 */ /* 0x000f240008000800 */
[----:B0-----:R-:W-:-:S02]  /*0ea0*/  IDP.4A.S8.S8 R35, R18, R22, R35 ;  /* 0x0000001612237226 */ /* 0x001fc40000000623 */
[----:B------:R-:W-:Y:S04]  /*0eb0*/  LDS R31, [R12+UR7+0x3c] ;  /* 0x00003c070c1f7984 */ /* 0x000fe80008000800 */
[----:B------:R-:W0:Y:S01]  /*0ec0*/  LDS R22, [R30+0x1c] ;  /* 0x00001c001e167984 */ /* 0x000e220000000800 */
[----:B-1----:R-:W-:-:S03]  /*0ed0*/  IDP.4A.S8.S8 R33, R33, R23, R34 ;  /* 0x0000001721217226 */ /* 0x002fc60000000622 */
[----:B------:R-:W1:Y:S01]  /*0ee0*/  LDS R23, [R12+UR7+0x1c] ;  /* 0x00001c070c177984 */ /* 0x000e620008000800 */
[----:B------:R-:W-:-:S04]  /*0ef0*/  SHF.R.U32.HI R21, RZ, 0x4, R21 ;  /* 0x00000004ff157819 */ /* 0x000fc80000011615 */
[----:B------:R-:W-:Y:S02]  /*0f00*/  LOP3.LUT R21, R21, 0xf0f0f0f, RZ, 0xc0, !PT ;  /* 0x0f0f0f0f15157812 */ /* 0x000fe400078ec0ff */
[----:B--2---:R-:W-:-:S03]  /*0f10*/  LOP3.LUT R18, R2, 0xf0f0f0f, RZ, 0xc0, !PT ;  /* 0x0f0f0f0f02127812 */ /* 0x004fc600078ec0ff */
[----:B------:R-:W-:Y:S01]  /*0f20*/  IDP.4A.S8.S8 R35, R21, R32, R35 ;  /* 0x0000002015237226 */ /* 0x000fe20000000623 */
[----:B------:R-:W-:Y:S01]  /*0f30*/  SHF.R.U32.HI R2, RZ, 0x4, R2 ;  /* 0x00000004ff027819 */ /* 0x000fe20000011602 */
[----:B------:R-:W2:Y:S01]  /*0f40*/  LDS.U8 R21, [R29] ;  /* 0x000000001d157984 */ /* 0x000ea20000000000 */
[----:B---3--:R-:W-:Y:S02]  /*0f50*/  IDP.4A.S8.S8 R26, R18, R26, R33 ;  /* 0x0000001a121a7226 */ /* 0x008fe40000000621 */
[----:B------:R-:W-:Y:S01]  /*0f60*/  LOP3.LUT R2, R2, 0xf0f0f0f, RZ, 0xc0, !PT ;  /* 0x0f0f0f0f02027812 */ /* 0x000fe200078ec0ff */
[----:B------:R-:W3:Y:S04]  /*0f70*/  LDS.U8 R33, [R29+0x1] ;  /* 0x000001001d217984 */ /* 0x000ee80000000000 */
[----:B------:R-:W3:Y:S01]  /*0f80*/  LDS R18, [R13+UR5] ;  /* 0x000000050d127984 */ /* 0x000ee20008000800 */
[----:B----4-:R-:W-:-:S03]  /*0f90*/  IDP.4A.S8.S8 R2, R2, R20, R35 ;  /* 0x0000001402027226 */ /* 0x010fc60000000623 */
[----:B------:R-:W4:Y:S01]  /*0fa0*/  LDS R20, [R13+UR5+0x4] ;  /* 0x000004050d147984 */ /* 0x000f220008000800 */
[----:B0-----:R-:W-:Y:S02]  /*0fb0*/  LOP3.LUT R32, R22, 0xf0f0f0f, RZ, 0xc0, !PT ;  /* 0x0f0f0f0f16207812 */ /* 0x001fe400078ec0ff */
[----:B------:R-:W-:-:S03]  /*0fc0*/  SHF.R.U32.HI R22, RZ, 0x4, R22 ;  /* 0x00000004ff167819 */ /* 0x000fc60000011616 */
[----:B-1----:R-:W-:Y:S02]  /*0fd0*/  IDP.4A.S8.S8 R34, R32, R23, R26 ;  /* 0x0000001720227226 */ /* 0x002fe4000000061a */
[----:B------:R-:W0:Y:S01]  /*0fe0*/  LDS.U8 R26, [R29+0x8] ;  /* 0x000008001d1a7984 */ /* 0x000e220000000000 */
[----:B------:R-:W-:-:S03]  /*0ff0*/  LOP3.LUT R22, R22, 0xf0f0f0f, RZ, 0xc0, !PT ;  /* 0x0f0f0f0f16167812 */ /* 0x000fc600078ec0ff */
[----:B------:R-:W1:Y:S02]  /*1000*/  LDS.U8 R32, [R29+0x9] ;  /* 0x000009001d207984 */ /* 0x000e640000000000 */
[----:B------:R-:W-:Y:S02]  /*1010*/  IDP.4A.S8.S8 R2, R22, R31, R2 ;  /* 0x0000001f16027226 */ /* 0x000fe40000000602 */
[----:B------:R-:W1:Y:S04]  /*1020*/  LDS R22, [R30+0x20] ;  /* 0x000020001e167984 */ /* 0x000e680000000800 */
[----:B------:R-:W1:Y:S01]  /*1030*/  LDS R31, [R12+UR7+0x40] ;  /* 0x000040070c1f7984 */ /* 0x000e620008000800 */
[----:B--2---:R-:W-:Y:S02]  /*1040*/  IMAD R21, R34, R21, RZ ;  /* 0x0000001522157224 */ /* 0x004fe400078e02ff */
[----:B---3--:R-:W-:Y:S01]  /*1050*/  IMAD R34, R2, R33, RZ ;  /* 0x0000002102227224 */ /* 0x008fe200078e02ff */
[----:B------:R-:W2:Y:S02]  /*1060*/  LDS R23, [R30+0x24] ;  /* 0x000024001e177984 */ /* 0x000ea40000000800 */
[----:B------:R-:W-:Y:S01]  /*1070*/  I2FP.F32.S32 R21, R21 ;  /* 0x0000001500157245 */ /* 0x000fe20000201400 */
[----:B------:R-:W-:Y:S01]  /*1080*/  HADD2.F32 R2, -RZ, R18.H0_H0 ;  /* 0x20000012ff027230 */ /* 0x000fe20000004100 */
[----:B------:R-:W-:Y:S01]  /*1090*/  I2FP.F32.S32 R34, R34 ;  /* 0x0000002200227245 */ /* 0x000fe20000201400 */
[----:B------:R-:W3:Y:S03]  /*10a0*/  LDS R33, [R12+UR7+0x44] ;  /* 0x000044070c217984 */ /* 0x000ee60008000800 */
[----:B------:R-:W-:Y:S01]  /*10b0*/  FFMA.FTZ R21, R2, R21, RZ ;  /* 0x0000001502157223 */ /* 0x000fe200000100ff */
[----:B----4-:R-:W-:-:S05]  /*10c0*/  HADD2.F32 R2, -RZ, R20.H0_H0 ;  /* 0x20000014ff027230 */ /* 0x010fca0000004100 */
[----:B------:R-:W-:Y:S01]  /*10d0*/  FFMA.FTZ R21, R2, R34, R21 ;  /* 0x0000002202157223 */ /* 0x000fe20000010015 */
[----:B------:R-:W-:Y:S01]  /*10e0*/  HADD2.F32 R2, -RZ, R18.H1_H1 ;  /* 0x30000012ff027230 */ /* 0x000fe20000004100 */
[----:B0-----:R-:W-:Y:S02]  /*10f0*/  I2FP.F32.U32 R35, R26 ;  /* 0x0000001a00237245 */ /* 0x001fe40000201000 */
[----:B------:R-:W0:Y:S01]  /*1100*/  LDS R26, [R12+UR7+0x60] ;  /* 0x000060070c1a7984 */ /* 0x000e220008000800 */
[----:B-1----:R-:W-:Y:S02]  /*1110*/  I2FP.F32.U32 R18, R32 ;  /* 0x0000002000127245 */ /* 0x002fe40000201000 */
[----:B------:R-:W-:Y:S01]  /*1120*/  FFMA.FTZ R2, R2, R35, RZ ;  /* 0x0000002302027223 */ /* 0x000fe200000100ff */
[----:B------:R-:W-:Y:S01]  /*1130*/  HADD2.F32 R35, -RZ, R20.H1_H1 ;  /* 0x30000014ff237230 */ /* 0x000fe20000004100 */
[----:B------:R-:W1:Y:S04]  /*1140*/  LDS R32, [R12+UR7+0x64] ;  /* 0x000064070c207984 */ /* 0x000e680008000800 */
[----:B------:R-:W-:Y:S01]  /*1150*/  FFMA.FTZ R18, R35, R18, R2 ;  /* 0x0000001223127223 */ /* 0x000fe20000010002 */
[----:B------:R-:W-:Y:S01]  /*1160*/  LOP3.LUT R2, R22, 0xf0f0f0f, RZ, 0xc0, !PT ;  /* 0x0f0f0f0f16027812 */ /* 0x000fe200078ec0ff */
[----:B------:R-:W4:Y:S04]  /*1170*/  LDS R20, [R30+0x28] ;  /* 0x000028001e147984 */ /* 0x000f280000000800 */
[----:B------:R-:W-:-:S02]  /*1180*/  IDP.4A.S8.S8 R2, R2, R31, RZ ;  /* 0x0000001f02027226 */ /* 0x000fc400000006ff */
[----:B------:R-:W4:Y:S01]  /*1190*/  LDS R31, [R12+UR7+0x48] ;  /* 0x000048070c1f7984 */ /* 0x000f220008000800 */
[----:B--2---:R-:W-:Y:S02]  /*11a0*/  LOP3.LUT R34, R23, 0xf0f0f0f, RZ, 0xc0, !PT ;  /* 0x0f0f0f0f17227812 */ /* 0x004fe400078ec0ff */
[----:B------:R-:W-:-:S03]  /*11b0*/  SHF.R.U32.HI R22, RZ, 0x4, R22 ;  /* 0x00000004ff167819 */ /* 0x000fc60000011616 */
[----:B---3--:R-:W-:Y:S01]  /*11c0*/  IDP.4A.S8.S8 R34, R34, R33, R2 ;  /* 0x0000002122227226 */ /* 0x008fe20000000602 */
[----:B------:R-:W-:Y:S01]  /*11d0*/  LOP3.LUT R33, R22, 0xf0f0f0f, RZ, 0xc0, !PT ;  /* 0x0f0f0f0f16217812 */ /* 0x000fe200078ec0ff */
[----:B------:R-:W-:Y:S01]  /*11e0*/  LDS R2, [R30+0x2c] ;  /* 0x00002c001e027984 */ /* 0x000fe20000000800 */
[----:B------:R-:W-:-:S03]  /*11f0*/  SHF.R.U32.HI R23, RZ, 0x4, R23 ;  /* 0x00000004ff177819 */ /* 0x000fc60000011617 */
[----:B------:R-:W2:Y:S01]  /*1200*/  LDS R22, [R12+UR7+0x68] ;  /* 0x000068070c167984 */ /* 0x000ea20008000800 */
[----:B------:R-:W-:Y:S01]  /*1210*/  LOP3.LUT R23, R23, 0xf0f0f0f, RZ, 0xc0, !PT ;  /* 0x0f0f0f0f17177812 */ /* 0x000fe200078ec0ff */
[----:B0-----:R-:W-:Y:S02]  /*1220*/  IDP.4A.S8.S8 R33, R33, R26, RZ ;  /* 0x0000001a21217226 */ /* 0x001fe400000006ff */
[----:B------:R-:W0:Y:S02]  /*1230*/  LDS R26, [R12+UR7+0x4c] ;  /* 0x00004c070c1a7984 */ /* 0x000e240008000800 */
[----:B-1----:R-:W-:Y:S02]  /*1240*/  IDP.4A.S8.S8 R33, R23, R32, R33 ;  /* 0x0000002017217226 */ /* 0x002fe40000000621 */
[----:B------:R-:W1:Y:S01]  /*1250*/  LDS R23, [R12+UR7+0x6c] ;  /* 0x00006c070c177984 */ /* 0x000e620008000800 */
[----:B----4-:R-:W-:-:S03]  /*1260*/  LOP3.LUT R35, R20, 0xf0f0f0f, RZ, 0xc0, !PT ;  /* 0x0f0f0f0f14237812 */ /* 0x010fc600078ec0ff */
[----:B------:R-:W-:Y:S02]  /*1270*/  LDS R32, [R12+UR7+0x50] ;  /* 0x000050070c207984 */ /* 0x000fe40008000800 */
[----:B------:R-:W-:Y:S02]  /*1280*/  IDP.4A.S8.S8 R35, R35, R31, R34 ;  /* 0x0000001f23237226 */ /* 0x000fe40000000622 */
[----:B------:R-:W3:Y:S01]  /*1290*/  LDS R31, [R30+0x30] ;  /* 0x000030001e1f7984 */ /* 0x000ee20000000800 */
[----:B------:R-:W-:-:S04]  /*12a0*/  SHF.R.U32.HI R20, RZ, 0x4, R20 ;  /* 0x00000004ff147819 */ /* 0x000fc80000011614 */
[----:B------:R-:W-:-:S05]  /*12b0*/  LOP3.LUT R20, R20, 0xf0f0f0f, RZ, 0xc0, !PT ;  /* 0x0f0f0f0f14147812 */ /* 0x000fca00078ec0ff */
[----:B--2---:R-:W-:Y:S01]  /*12c0*/  IDP.4A.S8.S8 R34, R20, R22, R33 ;  /* 0x0000001614227226 */ /* 0x004fe20000000621 */
[----:B------:R-:W-:Y:S01]  /*12d0*/  LOP3.LUT R20, R2, 0xf0f0f0f, RZ, 0xc0, !PT ;  /* 0x0f0f0f0f02147812 */ /* 0x000fe200078ec0ff */
[----:B------:R-:W2:Y:S01]  /*12e0*/  LDS R33, [R12+UR7+0x70] ;  /* 0x000070070c217984 */ /* 0x000ea20008000800 */
[----:B------:R-:W-:-:S03]  /*12f0*/  SHF.R.U32.HI R2, RZ, 0x4, R2 ;  /* 0x00000004ff027819 */ /* 0x000fc60000011602 */
[----:B------:R-:W-:Y:S01]  /*1300*/  LDS R22, [R12+UR7+0x54] ;  /* 0x000054070c167984 */ /* 0x000fe20008000800 */
[----:B------:R-:W-:Y:S01]  /*1310*/  LOP3.LUT R2, R2, 0xf0f0f0f, RZ, 0xc0, !PT ;  /* 0x0f0f0f0f02027812 */ /* 0x000fe200078ec0ff */
[----:B0-----:R-:W-:Y:S02]  /*1320*/  IDP.4A.S8.S8 R35, R20, R26, R35 ;  /* 0x0000001a14237226 */ /* 0x001fe40000000623 */
[----:B------:R-:W0:Y:S02]  /*1330*/  LDS R20, [R30+0x34] ;  /* 0x000034001e147984 */ /* 0x000e240000000800 */
[----:B-1----:R-:W-:Y:S02]  /*1340*/  IDP.4A.S8.S8 R34, R2, R23, R34 ;  /* 0x0000001702227226 */ /* 0x002fe40000000622 */
[----:B------:R-:W-:Y:S04]  /*1350*/  LDS R26, [R30+0x38] ;  /* 0x000038001e1a7984 */ /* 0x000fe80000000800 */
[----:B------:R-:W-:Y:S01]  /*1360*/  LDS R23, [R12+UR7+0x58] ;  /* 0x000058070c177984 */ /* 0x000fe20008000800 */
[----:B---3--:R-:W-:-:S02]  /*1370*/  LOP3.LUT R2, R31, 0xf0f0f0f, RZ, 0xc0, !PT ;  /* 0x0f0f0f0f1f027812 */ /* 0x008fc400078ec0ff */
[----:B------:R-:W-:-:S04]  /*1380*/  SHF.R.U32.HI R31, RZ, 0x4, R31 ;  /* 0x00000004ff1f7819 */ /* 0x000fc8000001161f */
[----:B------:R-:W-:Y:S02]  /*1390*/  LOP3.LUT R36, R31, 0xf0f0f0f, RZ, 0xc0, !PT ;  /* 0x0f0f0f0f1f247812 */ /* 0x000fe400078ec0ff */
[----:B------:R-:W1:Y:S01]  /*13a0*/  LDS R31, [R12+UR7+0x74] ;  /* 0x000074070c1f7984 */ /* 0x000e620008000800 */
[----:B------:R-:W-:Y:S02]  /*13b0*/  IDP.4A.S8.S8 R35, R2, R32, R35 ;  /* 0x0000002002237226 */ /* 0x000fe40000000623 */
[----:B--2---:R-:W-:Y:S01]  /*13c0*/  IDP.4A.S8.S8 R36, R36, R33, R34 ;  /* 0x0000002124247226 */ /* 0x004fe20000000622 */
[----:B------:R-:W2:Y:S04]  /*13d0*/  LDS R2, [R30+0x3c] ;  /* 0x00003c001e027984 */ /* 0x000ea80000000800 */
[----:B------:R-:W3:Y:S01]  /*13e0*/  LDS R32, [R12+UR7+0x78] ;  /* 0x000078070c207984 */ /* 0x000ee20008000800 */
[----:B0-----:R-:W-:-:S02]  /*13f0*/  LOP3.LUT R34, R20, 0xf0f0f0f, RZ, 0xc0, !PT ;  /* 0x0f0f0f0f14227812 */ /* 0x001fc400078ec0ff */
[----:B------:R-:W-:-:S03]  /*1400*/  SHF.R.U32.HI R20, RZ, 0x4, R20 ;  /* 0x00000004ff147819 */ /* 0x000fc60000011614 */
[----:B------:R-:W-:Y:S02]  /*1410*/  IDP.4A.S8.S8 R34, R34, R22, R35 ;  /* 0x0000001622227226 */ /* 0x000fe40000000623 */
[----:B------:R-:W0:Y:S01]  /*1420*/  LDS R22, [R12+UR7+0x5c] ;  /* 0x00005c070c167984 */ /* 0x000e220008000800 */
[----:B------:R-:W-:-:S05]  /*1430*/  LOP3.LUT R20, R20, 0xf0f0f0f, RZ, 0xc0, !PT ;  /* 0x0f0f0f0f14147812 */ /* 0x000fca00078ec0ff */
[----:B-1----:R-:W-:Y:S02]  /*1440*/  IDP.4A.S8.S8 R31, R20, R31, R36 ;  /* 0x0000001f141f7226 */ /* 0x002fe40000000624 */
[----:B------:R-:W1:Y:S01]  /*1450*/  LDS R20, [R12+UR7+0x7c] ;  /* 0x00007c070c147984 */ /* 0x000e620008000800 */
[----:B------:R-:W-:Y:S02]  /*1460*/  LOP3.LUT R33, R26, 0xf0f0f0f, RZ, 0xc0, !PT ;  /* 0x0f0f0f0f1a217812 */ /* 0x000fe400078ec0ff */
[----:B------:R-:W-:Y:S02]  /*1470*/  SHF.R.U32.HI R26, RZ, 0x4, R26 ;  /* 0x00000004ff1a7819 */ /* 0x000fe4000001161a */
[----:B--2---:R-:W-:Y:S01]  /*1480*/  LOP3.LUT R35, R2, 0xf0f0f0f, RZ, 0xc0, !PT ;  /* 0x0f0f0f0f02237812 */ /* 0x004fe200078ec0ff */
[----:B------:R-:W-:Y:S01]  /*1490*/  IDP.4A.S8.S8 R23, R33, R23, R34 ;  /* 0x0000001721177226 */ /* 0x000fe20000000622 */
[----:B------:R-:W-:Y:S01]  /*14a0*/  LOP3.LUT R26, R26, 0xf0f0f0f, RZ, 0xc0, !PT ;  /* 0x0f0f0f0f1a1a7812 */ /* 0x000fe200078ec0ff */
[----:B------:R-:W2:Y:S01]  /*14b0*/  LDS.U8 R34, [R29+0x2] ;  /* 0x000002001d227984 */ /* 0x000ea20000000000 */
[----:B------:R-:W-:-:S03]  /*14c0*/  SHF.R.U32.HI R2, RZ, 0x4, R2 ;  /* 0x00000004ff027819 */ /* 0x000fc60000011602 */
[----:B---3--:R-:W-:Y:S01]  /*14d0*/  IDP.4A.S8.S8 R31, R26, R32, R31 ;  /* 0x000000201a1f7226 */ /* 0x008fe2000000061f */
[----:B------:R-:W-:Y:S01]  /*14e0*/  LDS.U8 R33, [R29+0xb] ;  /* 0x00000b001d217984 */ /* 0x000fe20000000000 */
[----:B------:R-:W-:-:S03]  /*14f0*/  LOP3.LUT R2, R2, 0xf0f0f0f, RZ, 0xc0, !PT ;  /* 0x0f0f0f0f02027812 */ /* 0x000fc600078ec0ff */
[----:B------:R-:W3:Y:S04]  /*1500*/  LDS.U8 R32, [R29+0xa] ;  /* 0x00000a001d207984 */ /* 0x000ee80000000000 */
[----:B------:R-:W-:Y:S01]  /*1510*/  LDS R26, [R28] ;  /* 0x000000001c1a7984 */ /* 0x000fe20000000800 */
[----:B0-----:R-:W-:-:S03]  /*1520*/  IDP.4A.S8.S8 R35, R35, R22, R23 ;  /* 0x0000001623237226 */ /* 0x001fc60000000617 */
[----:B------:R-:W0:Y:S04]  /*1530*/  LDS R22, [R13+UR5+0x8] ;  /* 0x000008050d167984 */ /* 0x000e280008000800 */
[----:B------:R-:W4:Y:S01]  /*1540*/  LDS R23, [R13+UR5+0xc] ;  /* 0x00000c050d177984 */ /* 0x000f220008000800 */
[----:B-1----:R-:W-:-:S03]  /*1550*/  IDP.4A.S8.S8 R20, R2, R20, R31 ;  /* 0x0000001402147226 */ /* 0x002fc6000000061f */
[----:B------:R-:W1:Y:S01]  /*1560*/  LDS.U8 R31, [R29+0x3] ;  /* 0x000003001d1f7984 */ /* 0x000e620000000000 */
[----:B--2---:R-:W-:Y:S01]  /*1570*/  IMAD R34, R35, R34, RZ ;  /* 0x0000002223227224 */ /* 0x004fe200078e02ff */
[----:B---3--:R-:W-:Y:S02]  /*1580*/  I2FP.F32.U32 R35, R32 ;  /* 0x0000002000237245 */ /* 0x008fe40000201000 */
[----:B------:R-:W-:Y:S01]  /*1590*/  I2FP.F32.U32 R32, R33 ;  /* 0x0000002100207245 */ /* 0x000fe20000201000 */
[----:B0-----:R-:W-:Y:S02]  /*15a0*/  HADD2.F32 R2, -RZ, R22.H1_H1 ;  /* 0x30000016ff027230 */ /* 0x001fe40000004100 */
[----:B----4-:R-:W-:-:S03]  /*15b0*/  HADD2.F32 R33, -RZ, R23.H1_H1 ;  /* 0x30000017ff217230 */ /* 0x010fc60000004100 */
[----:B------:R-:W-:Y:S01]  /*15c0*/  FFMA.FTZ R2, R2, R35, RZ ;  /* 0x0000002302027223 */ /* 0x000fe200000100ff */
[----:B------:R-:W-:Y:S03]  /*15d0*/  BAR.SYNC.DEFER_BLOCKING 0x0 ;  /* 0x0000000000007b1d */ /* 0x000fe60000010000 */
[----:B------:R-:W-:Y:S01]  /*15e0*/  FFMA.FTZ R32, R33, R32, R2 ;  /* 0x0000002021207223 */ /* 0x000fe20000010002 */
[----:B------:R-:W-:Y:S01]  /*15f0*/  HADD2.F32 R2, -RZ, R22.H0_H0 ;  /* 0x20000016ff027230 */ /* 0x000fe20000004100 */
[----:B------:R-:W-:Y:S02]  /*1600*/  I2FP.F32.S32 R33, R34 ;  /* 0x0000002200217245 */ /* 0x000fe40000201400 */
[----:B------:R-:W-:Y:S01]  /*1610*/  ISETP.GT.AND P1, PT, R19, 0x80, PT ;  /* 0x000000801300780c */ /* 0x000fe20003f24270 */
[----:B-1----:R-:W-:Y:S02]  /*1620*/  IMAD R20, R20, R31, RZ ;  /* 0x0000001f14147224 */ /* 0x002fe400078e02ff */
[----:B------:R-:W-:-:S02]  /*1630*/  HADD2.F32 R31, -RZ, R26.H1_H1 ;  /* 0x3000001aff1f7230 */ /* 0x000fc40000004100 */
[----:B------:R-:W-:Y:S01]  /*1640*/  FFMA.FTZ R2, R2, R33, RZ ;  /* 0x0000002102027223 */ /* 0x000fe200000100ff */
[----:B------:R-:W-:Y:S01]  /*1650*/  HADD2.F32 R23, -RZ, R23.H0_H0 ;  /* 0x20000017ff177230 */ /* 0x000fe20000004100 */
[----:B------:R-:W-:Y:S01]  /*1660*/  I2FP.F32.S32 R20, R20 ;  /* 0x0000001400147245 */ /* 0x000fe20000201400 */
[----:B------:R-:W-:Y:S02]  /*1670*/  HADD2.F32 R26, -RZ, R26.H0_H0 ;  /* 0x2000001aff1a7230 */ /* 0x000fe40000004100 */
[----:B------:R-:W-:Y:S01]  /*1680*/  FMUL.FTZ R18, R18, R31 ;  /* 0x0000001f12127220 */ /* 0x000fe20000410000 */
[----:B------:R-:W-:Y:S01]  /*1690*/  FMUL.FTZ R31, R31, R32 ;  /* 0x000000201f1f7220 */ /* 0x000fe20000410000 */
[----:B------:R-:W-:Y:S02]  /*16a0*/  FFMA.FTZ R23, R23, R20, R2 ;  /* 0x0000001417177223 */ /* 0x000fe40000010002 */
[----:B------:R-:W-:Y:S02]  /*16b0*/  FFMA.FTZ R18, R21, R26, -R18 ;  /* 0x0000001a15127223 */ /* 0x000fe40000010812 */
[----:B------:R-:W-:-:S02]  /*16c0*/  FFMA.FTZ R23, R26, R23, -R31 ;  /* 0x000000171a177223 */ /* 0x000fc4000001081f */
[----:B------:R-:W-:-:S04]  /*16d0*/  FADD.FTZ R18, RZ, R18 ;  /* 0x00000012ff127221 */ /* 0x000fc80000010000 */
[----:B------:R-:W-:Y:S01]  /*16e0*/  FADD.FTZ R2, R18, R23 ;  /* 0x0000001712027221 */ /* 0x000fe20000010000 */
[----:B------:R-:W-:Y:S06]  /*16f0*/  @!P1 BRA `(.L_x_296) ;  /* 0x0000000c00189947 */ /* 0x000fec0003800000 */
[C---:B------:R-:W-:Y:S02]  /*1700*/  LOP3.LUT R22, R3.reuse, 0x3, RZ, 0xc0, !PT ;  /* 0x0000000303167812 */ /* 0x040fe400078ec0ff */
[----:B------:R-:W-:-:S03]  /*1710*/  IADD3 R20, PT, PT, R3, 0x20, RZ ;  /* 0x0000002003147810 */ /* 0x000fc60007ffe0ff */
[----:B------:R-:W-:Y:S01]  /*1720*/  VIADD R18, R22, 0x4 ;  /* 0x0000000416127836 */ /* 0x000fe20000000000 */
[----:B------:R-:W-:-:S04]  /*1730*/  SHF.R.U32.HI R20, RZ, 0x3, R20 ;  /* 0x00000003ff147819 */ /* 0x000fc80000011614 */
[----:B------:R-:W-:Y:S02]  /*1740*/  ISETP.GE.OR P1, PT, R18, UR10, P0 ;  /* 0x0000000a12007c0c */ /* 0x000fe40008726670 */
[----:B------:R-:W-:Y:S02]  /*1750*/  ISETP.GE.OR P0, PT, R20, UR10, P0 ;  /* 0x0000000a14007c0c */ /* 0x000fe40008706670 */
[----:B------:R-:W-:-:S11]  /*1760*/  ISETP.GT.U32.OR P1, PT, R3, 0x3, P1 ;  /* 0x000000030300780c */ /* 0x000fd60000f24470 */
[----:B------:R-:W-:Y:S02]  /*1770*/  @!P0 IMAD.IADD R21, R27, 0x1, R20 ;  /* 0x000000011b158824 */ /* 0x000fe400078e0214 */
[----:B------:R-:W0:Y:S01]  /*1780*/  @!P1 LDC.64 R18, c[0x0][0x388] ;  /* 0x0000e200ff129b82 */ /* 0x000e220000000a00 */
[----:B------:R-:W-:Y:S01]  /*1790*/  @!P1 IADD3 R23, P3, PT, R22, R27, RZ ;  /* 0x0000001b16179210 */ /* 0x000fe20007f7e0ff */
[----:B------:R-:W-:-:S03]  /*17a0*/  @!P0 IMAD.WIDE R20, R21, 0x24, R14 ;  /* 0x0000002415148825 */ /* 0x000fc600078e020e */
[----:B------:R-:W-:Y:S01]  /*17b0*/  @!P1 LEA.HI.X.SX32 R22, R27, RZ, 0x1, P3 ;  /* 0x000000ff1b169211 */ /* 0x000fe200018f0eff */
[----:B0-----:R-:W-:-:S04]  /*17c0*/  @!P1 IMAD.WIDE.U32 R18, R23, 0x24, R18 ;  /* 0x0000002417129825 */ /* 0x001fc800078e0012 */
[----:B------:R-:W-:-:S04]  /*17d0*/  @!P1 IMAD R23, R22, 0x24, RZ ;  /* 0x0000002416179824 */ /* 0x000fc800078e02ff */
[----:B------:R-:W-:Y:S02]  /*17e0*/  @!P1 IMAD.IADD R19, R19, 0x1, R23 ;  /* 0x0000000113139824 */ /* 0x000fe400078e0217 */
[----:B------:R-:W2:Y:S04]  /*17f0*/  @!P0 LDG.E.CONSTANT R23, desc[UR14][R20.64+0x4] ;  /* 0x0000040e14178981 */ /* 0x000ea8000c1e9900 */
        /* <DEDUP_REMOVED lines=12> */
[----:B------:R-:W5:Y:S04]  /*18c0*/  LDS R23, [R12+UR7+0x28] ;  /* 0x000028070c177984 */ /* 0x000f680008000800 */
[----:B------:R-:W5:Y:S01]  /*18d0*/  LDS R18, [R30+0x4c] ;  /* 0x00004c001e127984 */ /* 0x000f620000000800 */
[----:B0-----:R-:W-:-:S02]  /*18e0*/  LOP3.LUT R19, R33, 0xf0f0f0f, RZ, 0xc0, !PT ;  /* 0x0f0f0f0f21137812 */ /* 0x001fc400078ec0ff */
[----:B------:R-:W-:-:S03]  /*18f0*/  SHF.R.U32.HI R33, RZ, 0x4, R33 ;  /* 0x00000004ff217819 */ /* 0x000fc60000011621 */
[----:B-1----:R-:W-:Y:S01]  /*1900*/  IDP.4A.S8.S8 R32, R19, R32, RZ ;  /* 0x0000002013207226 */ /* 0x002fe200000006ff */
[----:B------:R-:W-:Y:S02]  /*1910*/  LOP3.LUT R33, R33, 0xf0f0f0f, RZ, 0xc0, !PT ;  /* 0x0f0f0f0f21217812 */ /* 0x000fe400078ec0ff */
[----:B--2---:R-:W-:Y:S02]  /*1920*/  LOP3.LUT R19, R31, 0xf0f0f0f, RZ, 0xc0, !PT ;  /* 0x0f0f0f0f1f137812 */ /* 0x004fe400078ec0ff */
[----:B------:R-:W-:-:S03]  /*1930*/  SHF.R.U32.HI R31, RZ, 0x4, R31 ;  /* 0x00000004ff1f7819 */ /* 0x000fc6000001161f */
[----:B---3--:R-:W-:Y:S01]  /*1940*/  IDP.4A.S8.S8 R32, R19, R27, R32 ;  /* 0x0000001b13207226 */ /* 0x008fe20000000620 */
[----:B------:R-:W-:Y:S01]  /*1950*/  LOP3.LUT R31, R31, 0xf0f0f0f, RZ, 0xc0, !PT ;  /* 0x0f0f0f0f1f1f7812 */ /* 0x000fe200078ec0ff */
[----:B------:R-:W0:Y:S01]  /*1960*/  LDS R27, [R12+UR7+0xc] ;  /* 0x00000c070c1b7984 */ /* 0x000e220008000800 */
[----:B----4-:R-:W-:-:S03]  /*1970*/  IDP.4A.S8.S8 R33, R33, R26, RZ ;  /* 0x0000001a21217226 */ /* 0x010fc600000006ff */
[----:B------:R-:W1:Y:S01]  /*1980*/  LDS R26, [R12+UR7+0x2c] ;  /* 0x00002c070c1a7984 */ /* 0x000e620008000800 */
[----:B-----5:R-:W-:-:S03]  /*1990*/  IDP.4A.S8.S8 R34, R31, R20, R33 ;  /* 0x000000141f227226 */ /* 0x020fc60000000621 */
[----:B------:R-:W2:Y:S01]  /*19a0*/  LDS R19, [R30+0x50] ;  /* 0x000050001e137984 */ /* 0x000ea20000000800 */
[----:B------:R-:W-:Y:S02]  /*19b0*/  LOP3.LUT R31, R22, 0xf0f0f0f, RZ, 0xc0, !PT ;  /* 0x0f0f0f0f161f7812 */ /* 0x000fe400078ec0ff */
[----:B------:R-:W-:Y:S01]  /*19c0*/  SHF.R.U32.HI R22, RZ, 0x4, R22 ;  /* 0x00000004ff167819 */ /* 0x000fe20000011616 */
[----:B------:R-:W3:Y:S02]  /*19d0*/  LDS R20, [R12+UR7+0x10] ;  /* 0x000010070c147984 */ /* 0x000ee40008000800 */
[----:B------:R-:W-:Y:S01]  /*19e0*/  IDP.4A.S8.S8 R32, R31, R21, R32 ;  /* 0x000000151f207226 */ /* 0x000fe20000000620 */
[----:B------:R-:W-:Y:S01]  /*19f0*/  LOP3.LUT R22, R22, 0xf0f0f0f, RZ, 0xc0, !PT ;  /* 0x0f0f0f0f16167812 */ /* 0x000fe200078ec0ff */
[----:B------:R-:W4:Y:S04]  /*1a00*/  LDS R31, [R12+UR7+0x30] ;  /* 0x000030070c1f7984 */ /* 0x000f280008000800 */
[----:B------:R-:W-:Y:S01]  /*1a10*/  IDP.4A.S8.S8 R33, R22, R23, R34 ;  /* 0x0000001716217226 */ /* 0x000fe20000000622 */
[----:B------:R-:W-:Y:S01]  /*1a20*/  LOP3.LUT R23, R18, 0xf0f0f0f, RZ, 0xc0, !PT ;  /* 0x0f0f0f0f12177812 */ /* 0x000fe200078ec0ff */
[----:B------:R-:W5:Y:S01]  /*1a30*/  LDS R21, [R30+0x54] ;  /* 0x000054001e157984 */ /* 0x000f620000000800 */
[----:B------:R-:W-:-:S03]  /*1a40*/  SHF.R.U32.HI R18, RZ, 0x4, R18 ;  /* 0x00000004ff127819 */ /* 0x000fc60000011612 */
[----:B------:R-:W5:Y:S01]  /*1a50*/  LDS R22, [R12+UR7+0x14] ;  /* 0x000014070c167984 */ /* 0x000f620008000800 */
[----:B0-----:R-:W-:Y:S01]  /*1a60*/  IDP.4A.S8.S8 R23, R23, R27, R32 ;  /* 0x0000001b17177226 */ /* 0x001fe20000000620 */
[----:B------:R-:W-:Y:S02]  /*1a70*/  LOP3.LUT R27, R18, 0xf0f0f0f, RZ, 0xc0, !PT ;  /* 0x0f0f0f0f121b7812 */ /* 0x000fe400078ec0ff */
[----:B------:R-:W0:Y:S03]  /*1a80*/  LDS R18, [R30+0x58] ;  /* 0x000058001e127984 */ /* 0x000e260000000800 */
[----:B-1----:R-:W-:Y:S02]  /*1a90*/  IDP.4A.S8.S8 R32, R27, R26, R33 ;  /* 0x0000001a1b207226 */ /* 0x002fe40000000621 */
[----:B------:R-:W1:Y:S01]  /*1aa0*/  LDS R27, [R12+UR7+0x18] ;  /* 0x000018070c1b7984 */ /* 0x000e620008000800 */
[----:B--2---:R-:W-:-:S02]  /*1ab0*/  LOP3.LUT R33, R19, 0xf0f0f0f, RZ, 0xc0, !PT ;  /* 0x0f0f0f0f13217812 */ /* 0x004fc400078ec0ff */
[----:B------:R-:W-:Y:S01]  /*1ac0*/  SHF.R.U32.HI R19, RZ, 0x4, R19 ;  /* 0x00000004ff137819 */ /* 0x000fe20000011613 */
[----:B------:R-:W2:Y:S02]  /*1ad0*/  LDS R26, [R12+UR7+0x34] ;  /* 0x000034070c1a7984 */ /* 0x000ea40008000800 */
[----:B---3--:R-:W-:Y:S01]  /*1ae0*/  IDP.4A.S8.S8 R33, R33, R20, R23 ;  /* 0x0000001421217226 */ /* 0x008fe20000000617 */
[----:B------:R-:W-:Y:S01]  /*1af0*/  LOP3.LUT R20, R19, 0xf0f0f0f, RZ, 0xc0, !PT ;  /* 0x0f0f0f0f13147812 */ /* 0x000fe200078ec0ff */
[----:B------:R-:W-:Y:S04]  /*1b00*/  LDS R23, [R12+UR7+0x1c] ;  /* 0x00001c070c177984 */ /* 0x000fe80008000800 */
[----:B----4-:R-:W-:Y:S01]  /*1b10*/  IDP.4A.S8.S8 R31, R20, R31, R32 ;  /* 0x0000001f141f7226 */ /* 0x010fe20000000620 */
[----:B------:R-:W3:Y:S01]  /*1b20*/  LDS R19, [R12+UR7+0x38] ;  /* 0x000038070c137984 */ /* 0x000ee20008000800 */
[----:B-----5:R-:W-:-:S02]  /*1b30*/  LOP3.LUT R32, R21, 0xf0f0f0f, RZ, 0xc0, !PT ;  /* 0x0f0f0f0f15207812 */ /* 0x020fc400078ec0ff */
[----:B------:R-:W-:Y:S01]  /*1b40*/  SHF.R.U32.HI R21, RZ, 0x4, R21 ;  /* 0x00000004ff157819 */ /* 0x000fe20000011615 */
[----:B------:R-:W4:Y:S02]  /*1b50*/  LDS R20, [R30+0x5c] ;  /* 0x00005c001e147984 */ /* 0x000f240000000800 */
[----:B------:R-:W-:Y:S01]  /*1b60*/  IDP.4A.S8.S8 R32, R32, R22, R33 ;  /* 0x0000001620207226 */ /* 0x000fe20000000621 */
[----:B------:R-:W-:Y:S02]  /*1b70*/  LOP3.LUT R33, R21, 0xf0f0f0f, RZ, 0xc0, !PT ;  /* 0x0f0f0f0f15217812 */ /* 0x000fe400078ec0ff */
[----:B------:R-:W5:Y:S01]  /*1b80*/  LDS R21, [R12+UR7+0x3c] ;  /* 0x00003c070c157984 */ /* 0x000f620008000800 */
[----:B0-----:R-:W-:Y:S02]  /*1b90*/  LOP3.LUT R22, R18, 0xf0f0f0f, RZ, 0xc0, !PT ;  /* 0x0f0f0f0f12167812 */ /* 0x001fe400078ec0ff */
[----:B------:R-:W-:-:S03]  /*1ba0*/  SHF.R.U32.HI R18, RZ, 0x4, R18 ;  /* 0x00000004ff127819 */ /* 0x000fc60000011612 */
[----:B-1----:R-:W-:Y:S01]  /*1bb0*/  IDP.4A.S8.S8 R32, R22, R27, R32 ;  /* 0x0000001b16207226 */ /* 0x002fe20000000620 */
[----:B------:R-:W-:Y:S01]  /*1bc0*/  LOP3.LUT R18, R18, 0xf0f0f0f, RZ, 0xc0, !PT ;  /* 0x0f0f0f0f12127812 */ /* 0x000fe200078ec0ff */
[----:B------:R-:W0:Y:S01]  /*1bd0*/  LDS.U8 R27, [R29+0x4] ;  /* 0x000004001d1b7984 */ /* 0x000e220000000000 */
[----:B--2---:R-:W-:-:S03]  /*1be0*/  IDP.4A.S8.S8 R26, R33, R26, R31 ;  /* 0x0000001a211a7226 */ /* 0x004fc6000000061f */
[----:B------:R-:W1:Y:S04]  /*1bf0*/  LDS.U8 R31, [R29+0x5] ;  /* 0x000005001d1f7984 */ /* 0x000e680000000000 */
[----:B------:R-:W2:Y:S01]  /*1c00*/  LDS R22, [R13+UR5] ;  /* 0x000000050d167984 */ /* 0x000ea20008000800 */
[----:B---3--:R-:W-:-:S03]  /*1c10*/  IDP.4A.S8.S8 R18, R18, R19, R26 ;  /* 0x0000001312127226 */ /* 0x008fc6000000061a */
[----:B------:R-:W3:Y:S01]  /*1c20*/  LDS.U8 R26, [R29+0xc] ;  /* 0x00000c001d1a7984 */ /* 0x000ee20000000000 */
[----:B----4-:R-:W-:-:S03]  /*1c30*/  LOP3.LUT R34, R20, 0xf0f0f0f, RZ, 0xc0, !PT ;  /* 0x0f0f0f0f14227812 */ /* 0x010fc600078ec0ff */
[----:B------:R-:W4:Y:S01]  /*1c40*/  LDS R19, [R13+UR5+0x4] ;  /* 0x000004050d137984 */ /* 0x000f220008000800 */
[----:B------:R-:W-:Y:S01]  /*1c50*/  SHF.R.U32.HI R20, RZ, 0x4, R20 ;  /* 0x00000004ff147819 */ /* 0x000fe20000011614 */
[----:B------:R-:W-:Y:S02]  /*1c60*/  IDP.4A.S8.S8 R34, R34, R23, R32 ;  /* 0x0000001722227226 */ /* 0x000fe40000000620 */
[----:B------:R-:W4:Y:S01]  /*1c70*/  LDS.U8 R23, [R29+0xd] ;  /* 0x00000d001d177984 */ /* 0x000f220000000000 */
[----:B------:R-:W-:-:S03]  /*1c80*/  LOP3.LUT R32, R20, 0xf0f0f0f, RZ, 0xc0, !PT ;  /* 0x0f0f0f0f14207812 */ /* 0x000fc600078ec0ff */
[----:B------:R-:W4:Y:S02]  /*1c90*/  LDS R20, [R30+0x60] ;  /* 0x000060001e147984 */ /* 0x000f240000000800 */
[----:B-----5:R-:W-:Y:S02]  /*1ca0*/  IDP.4A.S8.S8 R18, R32, R21, R18 ;  /* 0x0000001520127226 */ /* 0x020fe40000000612 */
[----:B------:R-:W5:Y:S04]  /*1cb0*/  LDS R32, [R12+UR7+0x40] ;  /* 0x000040070c207984 */ /* 0x000f680008000800 */
[----:B------:R-:W5:Y:S01]  /*1cc0*/  LDS R21, [R30+0x64] ;  /* 0x000064001e157984 */ /* 0x000f620000000800 */
[----:B0-----:R-:W-:-:S03]  /*1cd0*/  IMAD R34, R34, R27, RZ ;  /* 0x0000001b22227224 */ /* 0x001fc600078e02ff */
[----:B------:R-:W0:Y:S01]  /*1ce0*/  LDS R27, [R12+UR7+0x44] ;  /* 0x000044070c1b7984 */ /* 0x000e220008000800 */
[----:B-1----:R-:W-:Y:S01]  /*1cf0*/  IMAD R35, R18, R31, RZ ;  /* 0x0000001f12237224 */ /* 0x002fe200078e02ff */
[----:B------:R-:W-:Y:S01]  /*1d00*/  I2FP.F32.S32 R31, R34 ;  /* 0x00000022001f7245 */ /* 0x000fe20000201400 */
[----:B--2---:R-:W-:-:S03]  /*1d10*/  HADD2.F32 R18, -RZ, R22.H0_H0 ;  /* 0x20000016ff127230 */ /* 0x004fc60000004100 */
[----:B------:R-:W-:Y:S02]  /*1d20*/  I2FP.F32.S32 R35, R35 ;  /* 0x0000002300237245 */ /* 0x000fe40000201400 */
[----:B------:R-:W-:Y:S01]  /*1d30*/  FFMA.FTZ R33, R18, R31, RZ ;  /* 0x0000001f12217223 */ /* 0x000fe200000100ff */
[----:B------:R-:W-:Y:S01]  /*1d40*/  HADD2.F32 R18, -RZ, R22.H1_H1 ;  /* 0x30000016ff127230 */ /* 0x000fe20000004100 */
[----:B---3--:R-:W-:Y:S01]  /*1d50*/  I2FP.F32.U32 R31, R26 ;  /* 0x0000001a001f7245 */ /* 0x008fe20000201000 */
[--C-:B----4-:R-:W-:Y:S01]  /*1d60*/  HADD2.F32 R22, -RZ, R19.reuse.H0_H0 ;  /* 0x20000013ff167230 */ /* 0x110fe20000004100 */
[----:B------:R-:W1:Y:S01]  /*1d70*/  LDS R26, [R12+UR7+0x60] ;  /* 0x000060070c1a7984 */ /* 0x000e620008000800 */
[----:B------:R-:W-:Y:S02]  /*1d80*/  HADD2.F32 R19, -RZ, R19.H1_H1 ;  /* 0x30000013ff137230 */ /* 0x000fe40000004100 */
[----:B------:R-:W-:Y:S01]  /*1d90*/  FFMA.FTZ R18, R18, R31, RZ ;  /* 0x0000001f12127223 */ /* 0x000fe200000100ff */
[----:B------:R-:W-:Y:S01]  /*1da0*/  I2FP.F32.U32 R23, R23 ;  /* 0x0000001700177245 */ /* 0x000fe20000201000 */
[----:B------:R-:W-:Y:S01]  /*1db0*/  FFMA.FTZ R22, R22, R35, R33 ;  /* 0x0000002316167223 */ /* 0x000fe20000010021 */
[----:B------:R-:W2:Y:S03]  /*1dc0*/  LDS R31, [R12+UR7+0x64] ;  /* 0x000064070c1f7984 */ /* 0x000ea60008000800 */
[----:B------:R-:W-:Y:S01]  /*1dd0*/  FFMA.FTZ R19, R19, R23, R18 ;  /* 0x0000001713137223 */ /* 0x000fe20000010012 */
[----:B------:R-:W-:Y:S01]  /*1de0*/  LOP3.LUT R23, R20, 0xf0f0f0f, RZ, 0xc0, !PT ;  /* 0x0f0f0f0f14177812 */ /* 0x000fe200078ec0ff */
[----:B------:R-:W3:Y:S01]  /*1df0*/  LDS R33, [R30+0x68] ;  /* 0x000068001e217984 */ /* 0x000ee20000000800 */
[----:B------:R-:W-:-:S03]  /*1e00*/  SHF.R.U32.HI R20, RZ, 0x4, R20 ;  /* 0x00000004ff147819 */ /* 0x000fc60000011614 */
[----:B-----5:R-:W-:Y:S01]  /*1e10*/  IDP.4A.S8.S8 R18, R23, R32, RZ ;  /* 0x0000002017127226 */ /* 0x020fe200000006ff */
[----:B------:R-:W-:Y:S01]  /*1e20*/  LOP3.LUT R35, R21, 0xf0f0f0f, RZ, 0xc0, !PT ;  /* 0x0f0f0f0f15237812 */ /* 0x000fe200078ec0ff */
[----:B------:R-:W4:Y:S01]  /*1e30*/  LDS R32, [R12+UR7+0x48] ;  /* 0x000048070c207984 */ /* 0x000f220008000800 */
[----:B------:R-:W-:Y:S02]  /*1e40*/  LOP3.LUT R37, R20, 0xf0f0f0f, RZ, 0xc0, !PT ;  /* 0x0f0f0f0f14257812 */ /* 0x000fe400078ec0ff */
[----:B------:R-:W-:Y:S01]  /*1e50*/  SHF.R.U32.HI R21, RZ, 0x4, R21 ;  /* 0x00000004ff157819 */ /* 0x000fe20000011615 */
[----:B------:R-:W-:Y:S01]  /*1e60*/  LDS R23, [R12+UR7+0x4c] ;  /* 0x00004c070c177984 */ /* 0x000fe20008000800 */
[----:B0-----:R-:W-:Y:S02]  /*1e70*/  IDP.4A.S8.S8 R35, R35, R27, R18 ;  /* 0x0000001b23237226 */ /* 0x001fe40000000612 */
[----:B------:R-:W-:Y:S01]  /*1e80*/  LOP3.LUT R21, R21, 0xf0f0f0f, RZ, 0xc0, !PT ;  /* 0x0f0f0f0f15157812 */ /* 0x000fe200078ec0ff */
[----:B------:R-:W0:Y:S04]  /*1e90*/  LDS R27, [R12+UR7+0x68] ;  /* 0x000068070c1b7984 */ /* 0x000e280008000800 */
[----:B------:R-:W5:Y:S01]  /*1ea0*/  LDS R18, [R30+0x6c] ;  /* 0x00006c001e127984 */ /* 0x000f620000000800 */
[----:B-1----:R-:W-:-:S04]  /*1eb0*/  IDP.4A.S8.S8 R26, R37, R26, RZ ;  /* 0x0000001a251a7226 */ /* 0x002fc800000006ff */
[----:B--2---:R-:W-:Y:S02]  /*1ec0*/  IDP.4A.S8.S8 R26, R21, R31, R26 ;  /* 0x0000001f151a7226 */ /* 0x004fe4000000061a */
[----:B------:R-:W1:Y:S01]  /*1ed0*/  LDS R31, [R12+UR7+0x6c] ;  /* 0x00006c070c1f7984 */ /* 0x000e620008000800 */
[----:B---3--:R-:W-:-:S03]  /*1ee0*/  LOP3.LUT R20, R33, 0xf0f0f0f, RZ, 0xc0, !PT ;  /* 0x0f0f0f0f21147812 */ /* 0x008fc600078ec0ff */
[----:B------:R-:W2:Y:S01]  /*1ef0*/  LDS R21, [R30+0x70] ;  /* 0x000070001e157984 */ /* 0x000ea20000000800 */
[----:B------:R-:W-:Y:S01]  /*1f00*/  SHF.R.U32.HI R33, RZ, 0x4, R33 ;  /* 0x00000004ff217819 */ /* 0x000fe20000011621 */
[----:B----4-:R-:W-:-:S03]  /*1f10*/  IDP.4A.S8.S8 R34, R20, R32, R35 ;  /* 0x0000002014227226 */ /* 0x010fc60000000623 */
[----:B------:R-:W-:Y:S01]  /*1f20*/  LOP3.LUT R32, R33, 0xf0f0f0f, RZ, 0xc0, !PT ;  /* 0x0f0f0f0f21207812 */ /* 0x000fe200078ec0ff */
[----:B------:R-:W-:Y:S04]  /*1f30*/  LDS R20, [R30+0x74] ;  /* 0x000074001e147984 */ /* 0x000fe80000000800 */
[----:B0-----:R-:W-:Y:S02]  /*1f40*/  IDP.4A.S8.S8 R32, R32, R27, R26 ;  /* 0x0000001b20207226 */ /* 0x001fe4000000061a */
[----:B------:R-:W0:Y:S01]  /*1f50*/  LDS R26, [R12+UR7+0x50] ;  /* 0x000050070c1a7984 */ /* 0x000e220008000800 */
[----:B-----5:R-:W-:Y:S02]  /*1f60*/  LOP3.LUT R27, R18, 0xf0f0f0f, RZ, 0xc0, !PT ;  /* 0x0f0f0f0f121b7812 */ /* 0x020fe400078ec0ff */
[----:B------:R-:W-:-:S03]  /*1f70*/  SHF.R.U32.HI R18, RZ, 0x4, R18 ;  /* 0x00000004ff127819 */ /* 0x000fc60000011612 */
[----:B------:R-:W-:Y:S01]  /*1f80*/  IDP.4A.S8.S8 R33, R27, R23, R34 ;  /* 0x000000171b217226 */ /* 0x000fe20000000622 */
[----:B------:R-:W-:Y:S01]  /*1f90*/  LOP3.LUT R18, R18, 0xf0f0f0f, RZ, 0xc0, !PT ;  /* 0x0f0f0f0f12127812 */ /* 0x000fe200078ec0ff */
[----:B------:R-:W3:Y:S04]  /*1fa0*/  LDS R27, [R12+UR7+0x70] ;  /* 0x000070070c1b7984 */ /* 0x000ee80008000800 */
[----:B------:R-:W4:Y:S04]  /*1fb0*/  LDS R23, [R12+UR7+0x54] ;  /* 0x000054070c177984 */ /* 0x000f280008000800 */
[----:B------:R-:W-:Y:S01]  /*1fc0*/  LDS R34, [R12+UR7+0x58] ;  /* 0x000058070c227984 */ /* 0x000fe20008000800 */
[----:B-1----:R-:W-:Y:S01]  /*1fd0*/  IDP.4A.S8.S8 R32, R18, R31, R32 ;  /* 0x0000001f12207226 */ /* 0x002fe20000000620 */
[----:B--2---:R-:W-:-:S02]  /*1fe0*/  LOP3.LUT R18, R21, 0xf0f0f0f, RZ, 0xc0, !PT ;  /* 0x0f0f0f0f15127812 */ /* 0x004fc400078ec0ff */
[----:B------:R-:W-:Y:S02]  /*1ff0*/  SHF.R.U32.HI R31, RZ, 0x4, R21 ;  /* 0x00000004ff1f7819 */ /* 0x000fe40000011615 */
[----:B------:R-:W1:Y:S02]  /*2000*/  LDS R21, [R12+UR7+0x74] ;  /* 0x000074070c157984 */ /* 0x000e640008000800 */
[----:B------:R-:W-:Y:S01]  /*2010*/  LOP3.LUT R31, R31, 0xf0f0f0f, RZ, 0xc0, !PT ;  /* 0x0f0f0f0f1f1f7812 */ /* 0x000fe200078ec0ff */
[----:B0-----:R-:W-:Y:S01]  /*2020*/  IDP.4A.S8.S8 R18, R18, R26, R33 ;  /* 0x0000001a12127226 */ /* 0x001fe20000000621 */
[----:B------:R-:W-:Y:S01]  /*2030*/  LOP3.LUT R33, R20, 0xf0f0f0f, RZ, 0xc0, !PT ;  /* 0x0f0f0f0f14217812 */ /* 0x000fe200078ec0ff */
[----:B------:R-:W0:Y:S01]  /*2040*/  LDS R26, [R30+0x78] ;  /* 0x000078001e1a7984 */ /* 0x000e220000000800 */
[----:B------:R-:W-:-:S04]  /*2050*/  SHF.R.U32.HI R20, RZ, 0x4, R20 ;  /* 0x00000004ff147819 */ /* 0x000fc80000011614 */
[----:B------:R-:W-:Y:S01]  /*2060*/  LOP3.LUT R20, R20, 0xf0f0f0f, RZ, 0xc0, !PT ;  /* 0x0f0f0f0f14147812 */ /* 0x000fe200078ec0ff */
[----:B---3--:R-:W-:Y:S02]  /*2070*/  IDP.4A.S8.S8 R32, R31, R27, R32 ;  /* 0x0000001b1f207226 */ /* 0x008fe40000000620 */
[----:B------:R-:W2:Y:S01]  /*2080*/  LDS R31, [R12+UR7+0x78] ;  /* 0x000078070c1f7984 */ /* 0x000ea20008000800 */
[----:B----4-:R-:W-:-:S03]  /*2090*/  IDP.4A.S8.S8 R33, R33, R23, R18 ;  /* 0x0000001721217226 */ /* 0x010fc60000000612 */
[----:B------:R-:W3:Y:S04]  /*20a0*/  LDS R27, [R30+0x7c] ;  /* 0x00007c001e1b7984 */ /* 0x000ee80000000800 */
[----:B------:R-:W4:Y:S04]  /*20b0*/  LDS R23, [R12+UR7+0x5c] ;  /* 0x00005c070c177984 */ /* 0x000f280008000800 */
[----:B------:R-:W5:Y:S01]  /*20c0*/  LDS R18, [R12+UR7+0x7c] ;  /* 0x00007c070c127984 */ /* 0x000f620008000800 */
[----:B-1----:R-:W-:Y:S01]  /*20d0*/  IDP.4A.S8.S8 R20, R20, R21, R32 ;  /* 0x0000001514147226 */ /* 0x002fe20000000620 */
[----:B0-----:R-:W-:-:S02]  /*20e0*/  SHF.R.U32.HI R21, RZ, 0x4, R26 ;  /* 0x00000004ff157819 */ /* 0x001fc4000001161a */
[----:B------:R-:W-:Y:S02]  /*20f0*/  LOP3.LUT R26, R26, 0xf0f0f0f, RZ, 0xc0, !PT ;  /* 0x0f0f0f0f1a1a7812 */ /* 0x000fe400078ec0ff */
[----:B------:R-:W-:-:S03]  /*2100*/  LOP3.LUT R21, R21, 0xf0f0f0f, RZ, 0xc0, !PT ;  /* 0x0f0f0f0f15157812 */ /* 0x000fc600078ec0ff */
[----:B------:R-:W-:Y:S02]  /*2110*/  IDP.4A.S8.S8 R34, R26, R34, R33 ;  /* 0x000000221a227226 */ /* 0x000fe40000000621 */
[----:B--2---:R-:W-:Y:S01]  /*2120*/  IDP.4A.S8.S8 R35, R21, R31, R20 ;  /* 0x0000001f15237226 */ /* 0x004fe20000000614 */
[----:B------:R-:W0:Y:S01]  /*2130*/  LDS.U8 R26, [R29+0xe] ;  /* 0x00000e001d1a7984 */ /* 0x000e220000000000 */
[----:B---3--:R-:W-:-:S03]  /*2140*/  LOP3.LUT R31, R27, 0xf0f0f0f, RZ, 0xc0, !PT ;  /* 0x0f0f0f0f1b1f7812 */ /* 0x008fc600078ec0ff */
[----:B------:R-:W1:Y:S01]  /*2150*/  LDS R20, [R13+UR5+0x8] ;  /* 0x000008050d147984 */ /* 0x000e620008000800 */
[----:B------:R-:W-:-:S03]  /*2160*/  SHF.R.U32.HI R27, RZ, 0x4, R27 ;  /* 0x00000004ff1b7819 */ /* 0x000fc6000001161b */
[----:B------:R-:W2:Y:S01]  /*2170*/  LDS.U8 R33, [R29+0xf] ;  /* 0x00000f001d217984 */ /* 0x000ea20000000000 */
[----:B------:R-:W-:Y:S01]  /*2180*/  LOP3.LUT R27, R27, 0xf0f0f0f, RZ, 0xc0, !PT ;  /* 0x0f0f0f0f1b1b7812 */ /* 0x000fe200078ec0ff */
[----:B----4-:R-:W-:Y:S02]  /*2190*/  IDP.4A.S8.S8 R31, R31, R23, R34 ;  /* 0x000000171f1f7226 */ /* 0x010fe40000000622 */
[----:B------:R-:W3:Y:S02]  /*21a0*/  LDS R21, [R13+UR5+0xc] ;  /* 0x00000c050d157984 */ /* 0x000ee40008000800 */
[----:B-----5:R-:W-:Y:S02]  /*21b0*/  IDP.4A.S8.S8 R32, R27, R18, R35 ;  /* 0x000000121b207226 */ /* 0x020fe40000000623 */
[----:B------:R-:W4:Y:S04]  /*21c0*/  LDS.U8 R34, [R29+0x6] ;  /* 0x000006001d227984 */ /* 0x000f280000000000 */
[----:B------:R-:W5:Y:S04]  /*21d0*/  LDS.U8 R27, [R29+0x7] ;  /* 0x000007001d1b7984 */ /* 0x000f680000000000 */
[----:B------:R-:W5:Y:S01]  /*21e0*/  LDS R23, [R28] ;  /* 0x000000001c177984 */ /* 0x000f620000000800 */
[----:B0-----:R-:W-:Y:S01]  /*21f0*/  I2FP.F32.U32 R35, R26 ;  /* 0x0000001a00237245 */ /* 0x001fe20000201000 */
[----:B-1----:R-:W-:Y:S01]  /*2200*/  HADD2.F32 R18, -RZ, R20.H1_H1 ;  /* 0x30000014ff127230 */ /* 0x002fe20000004100 */
[----:B--2---:R-:W-:-:S04]  /*2210*/  I2FP.F32.U32 R26, R33 ;  /* 0x00000021001a7245 */ /* 0x004fc80000201000 */
[----:B------:R-:W-:Y:S01]  /*2220*/  FFMA.FTZ R18, R18, R35, RZ ;  /* 0x0000002312127223 */ /* 0x000fe200000100ff */
[--C-:B---3--:R-:W-:Y:S02]  /*2230*/  HADD2.F32 R33, -RZ, R21.reuse.H1_H1 ;  /* 0x30000015ff217230 */ /* 0x108fe40000004100 */
[----:B------:R-:W-:Y:S02]  /*2240*/  HADD2.F32 R21, -RZ, R21.H0_H0 ;  /* 0x20000015ff157230 */ /* 0x000fe40000004100 */
[----:B----4-:R-:W-:Y:S02]  /*2250*/  IMAD R31, R31, R34, RZ ;  /* 0x000000221f1f7224 */ /* 0x010fe400078e02ff */
[----:B------:R-:W-:Y:S01]  /*2260*/  FFMA.FTZ R26, R33, R26, R18 ;  /* 0x0000001a211a7223 */ /* 0x000fe20000010012 */
[----:B------:R-:W-:Y:S02]  /*2270*/  HADD2.F32 R18, -RZ, R20.H0_H0 ;  /* 0x20000014ff127230 */ /* 0x000fe40000004100 */
[----:B-----5:R-:W-:Y:S01]  /*2280*/  IMAD R27, R32, R27, RZ ;  /* 0x0000001b201b7224 */ /* 0x020fe200078e02ff */
[----:B------:R-:W-:Y:S01]  /*2290*/  I2FP.F32.S32 R31, R31 ;  /* 0x0000001f001f7245 */ /* 0x000fe20000201400 */
[----:B------:R-:W-:-:S03]  /*22a0*/  HADD2.F32 R20, -RZ, R23.H1_H1 ;  /* 0x30000017ff147230 */ /* 0x000fc60000004100 */
[----:B------:R-:W-:Y:S01]  /*22b0*/  I2FP.F32.S32 R27, R27 ;  /* 0x0000001b001b7245 */ /* 0x000fe20000201400 */
[----:B------:R-:W-:Y:S02]  /*22c0*/  HADD2.F32 R23, -RZ, R23.H0_H0 ;  /* 0x20000017ff177230 */ /* 0x000fe40000004100 */
[----:B------:R-:W-:Y:S01]  /*22d0*/  FFMA.FTZ R18, R18, R31, RZ ;  /* 0x0000001f12127223 */ /* 0x000fe200000100ff */
[----:B------:R-:W-:Y:S01]  /*22e0*/  FMUL.FTZ R19, R19, R20 ;  /* 0x0000001413137220 */ /* 0x000fe20000410000 */
[----:B------:R-:W-:Y:S02]  /*22f0*/  FMUL.FTZ R26, R20, R26 ;  /* 0x0000001a141a7220 */ /* 0x000fe40000410000 */
[----:B------:R-:W-:Y:S01]  /*2300*/  FFMA.FTZ R18, R21, R27, R18 ;  /* 0x0000001b15127223 */ /* 0x000fe20000010012 */
[----:B------:R-:W-:-:S03]  /*2310*/  FFMA.FTZ R19, R22, R23, -R19 ;  /* 0x0000001716137223 */ /* 0x000fc60000010813 */
[----:B------:R-:W-:Y:S01]  /*2320*/  FFMA.FTZ R23, R23, R18, -R26 ;  /* 0x0000001217177223 */ /* 0x000fe2000001081a */
[----:B------:R-:W-:-:S04]  /*2330*/  FADD.FTZ R2, R2, R19 ;  /* 0x0000001302027221 */ /* 0x000fc80000010000 */
[----:B------:R-:W-:Y:S01]  /*2340*/  FADD.FTZ R2, R2, R23 ;  /* 0x0000001702027221 */ /* 0x000fe20000010000 */
[----:B------:R-:W-:Y:S06]  /*2350*/  BAR.SYNC.DEFER_BLOCKING 0x0 ;  /* 0x0000000000007b1d */ /* 0x000fec0000010000 */
.L_x_296:
[----:B------:R-:W-:Y:S05]  /*2360*/  @!P2 BRA `(.L_x_295) ;  /* 0x0000001c00d0a947 */ /* 0x000fea0003800000 */
[----:B------:R-:W-:Y:S01]  /*2370*/  LOP3.LUT R18, R3, 0x3, RZ, 0xc0, !PT ;  /* 0x0000000303127812 */ /* 0x000fe200078ec0ff */
[----:B------:R-:W0:Y:S01]  /*2380*/  LDCU UR11, c[0x0][0x3bc] ;  /* 0x00007780ff0b77ac */ /* 0x000e220008000800 */
[----:B------:R-:W-:Y:S02]  /*2390*/  MOV R31, 0x1 ;  /* 0x00000001001f7802 */ /* 0x000fe40000000f00 */
[----:B------:R-:W-:Y:S01]  /*23a0*/  ISETP.NE.AND P2, PT, R18, RZ, PT ;  /* 0x000000ff1200720c */ /* 0x000fe20003f45270 */
[----:B------:R-:W1:-:S12]  /*23b0*/  LDCU UR9, c[0x0][0x3b4] ;  /* 0x00007680ff0977ac */ /* 0x000e580008000800 */
.L_x_298:
[----:B-1----:R-:W-:Y:S01]  /*23c0*/  IMAD R18, R4, UR4, RZ ;  /* 0x0000000404127c24 */ /* 0x002fe2000f8e02ff */
[----:B------:R-:W-:-:S04]  /*23d0*/  MOV R21, R17 ;  /* 0x0000001100157202 */ /* 0x000fc80000000f00 */
[----:B------:R-:W-:Y:S02]  /*23e0*/  SHF.R.S32.HI R20, RZ, 0x1f, R18 ;  /* 0x0000001fff147819 */ /* 0x000fe40000011412 */
[----:B------:R-:W-:-:S05]  /*23f0*/  IADD3 R19, P0, PT, R18, R31, RZ ;  /* 0x0000001f12137210 */ /* 0x000fca0007f1e0ff */
[----:B------:R-:W-:Y:S02]  /*2400*/  IMAD.X R18, RZ, RZ, R20, P0 ;  /* 0x000000ffff127224 */ /* 0x000fe400000e0614 */
[----:B------:R-:W-:-:S04]  /*2410*/  IMAD.MOV.U32 R20, RZ, RZ, R16 ;  /* 0x000000ffff147224 */ /* 0x000fc800078e0010 */
[----:B------:R-:W-:-:S04]  /*2420*/  IMAD.WIDE.U32 R20, R19, 0x90, R20 ;  /* 0x0000009013147825 */ /* 0x000fc800078e0014 */
[----:B------:R-:W-:Y:S02]  /*2430*/  IMAD R19, R18, 0x90, RZ ;  /* 0x0000009012137824 */ /* 0x000fe400078e02ff */
[----:B------:R-:W-:Y:S02]  /*2440*/  IMAD.SHL.U32 R18, R3, 0x4, RZ ;  /* 0x0000000403127824 */ /* 0x000fe400078e00ff */
[----:B------:R-:W-:-:S03]  /*2450*/  IMAD.IADD R21, R21, 0x1, R19 ;  /* 0x0000000115157824 */ /* 0x000fc600078e0213 */
[----:B------:R-:W-:Y:S01]  /*2460*/  LOP3.LUT R19, R18, 0x7c, RZ, 0xc0, !PT ;  /* 0x0000007c12137812 */ /* 0x000fe200078ec0ff */
[----:B------:R-:W-:-:S03]  /*2470*/  IMAD.WIDE.U32 R22, R6, 0x90, R20 ;  /* 0x0000009006167825 */ /* 0x000fc600078e0014 */
[----:B------:R-:W-:Y:S02]  /*2480*/  IADD3 R18, P0, PT, R19, R20, RZ ;  /* 0x0000001413127210 */ /* 0x000fe40007f1e0ff */
[----:B------:R-:W-:Y:S02]  /*2490*/  IADD3 R26, P1, PT, R22, 0x4, RZ ;  /* 0x00000004161a7810 */ /* 0x000fe40007f3e0ff */
[----:B------:R-:W-:Y:S02]  /*24a0*/  LOP3.LUT R22, R3, 0x1, RZ, 0xc0, !PT ;  /* 0x0000000103167812 */ /* 0x000fe400078ec0ff */
[----:B------:R-:W-:-:S03]  /*24b0*/  IADD3.X R27, PT, PT, RZ, R23, RZ, P1, !PT ;  /* 0x00000017ff1b7210 */ /* 0x000fc60000ffe4ff */
[----:B------:R-:W-:Y:S02]  /*24c0*/  VIADD R19, R22, 0x1 ;  /* 0x0000000116137836 */ /* 0x000fe40000000000 */
[----:B------:R-:W-:Y:S02]  /*24d0*/  @!P2 IMAD.MOV R19, RZ, RZ, R22 ;  /* 0x000000ffff13a224 */ /* 0x000fe400078e0216 */
[----:B------:R-:W-:-:S04]  /*24e0*/  IMAD.WIDE.U32 R22, R8, 0x4, R26 ;  /* 0x0000000408167825 */ /* 0x000fc800078e001a */
[----:B------:R-:W-:Y:S02]  /*24f0*/  IMAD.WIDE.U32 R26, R19, 0x4, R26 ;  /* 0x00000004131a7825 */ /* 0x000fe400078e001a */
[----:B------:R2:W3:Y:S01]  /*2500*/  LDG.E.CONSTANT R23, desc[UR14][R22.64] ;  /* 0x0000000e16177981 */ /* 0x0004e2000c1e9900 */
[C---:B------:R-:W-:Y:S01]  /*2510*/  LEA R37, R4.reuse, R7, 0x3 ;  /* 0x0000000704257211 */ /* 0x040fe200078e18ff */
[----:B------:R-:W-:Y:S02]  /*2520*/  IMAD.X R19, RZ, RZ, R21, P0 ;  /* 0x000000ffff137224 */ /* 0x000fe400000e0615 */
[----:B------:R-:W4:Y:S02]  /*2530*/  LDG.E.CONSTANT R27, desc[UR14][R26.64] ;  /* 0x0000000e1a1b7981 */ /* 0x000f24000c1e9900 */
[----:B------:R-:W-:Y:S02]  /*2540*/  IMAD R33, R4, 0x4, R37 ;  /* 0x0000000404217824 */ /* 0x000fe400078e0225 */
[----:B------:R-:W-:-:S04]  /*2550*/  IMAD.WIDE.U32 R36, R37, 0x90, R18 ;  /* 0x0000009025247825 */ /* 0x000fc800078e0012 */
[----:B------:R-:W-:Y:S01]  /*2560*/  IMAD.WIDE.U32 R32, R33, 0x90, R18 ;  /* 0x0000009021207825 */ /* 0x000fe200078e0012 */
[----:B------:R-:W4:Y:S05]  /*2570*/  LDG.E.CONSTANT R26, desc[UR14][R36.64+0x10] ;  /* 0x0000100e241a7981 */ /* 0x000f2a000c1e9900 */
[----:B------:R-:W4:Y:S01]  /*2580*/  LDG.E.CONSTANT R33, desc[UR14][R32.64+0x10] ;  /* 0x0000100e20217981 */ /* 0x000f22000c1e9900 */
[----:B------:R-:W-:-:S05]  /*2590*/  LOP3.LUT R35, R3, 0x1f, RZ, 0xc0, !PT ;  /* 0x0000001f03237812 */ /* 0x000fca00078ec0ff */
[----:B------:R-:W-:-:S04]  /*25a0*/  IMAD R35, R35, R4, RZ ;  /* 0x0000000423237224 */ /* 0x000fc800078e02ff */
[----:B------:R-:W-:Y:S01]  /*25b0*/  IMAD.WIDE.U32 R34, R35, 0x90, R20 ;  /* 0x0000009023227825 */ /* 0x000fe200078e0014 */
[----:B------:R-:W-:-:S04]  /*25c0*/  LOP3.LUT R20, R8, R3, RZ, 0xc0, !PT ;  /* 0x0000000308147212 */ /* 0x000fc800078ec0ff */
[----:B--2---:R-:W-:Y:S01]  /*25d0*/  SHF.L.U32 R22, R20, 0x2, RZ ;  /* 0x0000000214167819 */ /* 0x004fe200000006ff */
[----:B------:R2:W4:Y:S02]  /*25e0*/  LDG.E.CONSTANT R34, desc[UR14][R34.64] ;  /* 0x0000000e22227981 */ /* 0x000524000c1e9900 */
[C---:B--2---:R-:W-:Y:S02]  /*25f0*/  LEA R35, R4.reuse, R7, 0x2 ;  /* 0x0000000704237211 */ /* 0x044fe400078e10ff */
[----:B---3--:R-:W-:Y:S01]  /*2600*/  SHF.R.S32.HI R20, RZ, R10, R23 ;  /* 0x0000000aff147219 */ /* 0x008fe20000011417 */
[----:B------:R-:W-:Y:S01]  /*2610*/  IMAD R23, R4, 0x10, R7 ;  /* 0x0000001004177824 */ /* 0x000fe200078e0207 */
[----:B----4-:R-:W-:-:S03]  /*2620*/  SHF.R.S32.HI R27, RZ, R22, R27 ;  /* 0x00000016ff1b7219 */ /* 0x010fc6000001141b */
[----:B------:R-:W-:Y:S01]  /*2630*/  IMAD R37, R4, 0x4, R23 ;  /* 0x0000000404257824 */ /* 0x000fe200078e0217 */
[----:B------:R-:W-:-:S03]  /*2640*/  LOP3.LUT R20, R20, 0x30303030, RZ, 0xc0, !PT ;  /* 0x3030303014147812 */ /* 0x000fc600078ec0ff */
[----:B------:R-:W-:Y:S01]  /*2650*/  IMAD.WIDE.U32 R36, R37, 0x90, R18 ;  /* 0x0000009025247825 */ /* 0x000fe200078e0012 */
[----:B------:R-:W-:-:S03]  /*2660*/  LOP3.LUT R32, R20, 0xf0f0f0f, R27, 0xf8, !PT ;  /* 0x0f0f0f0f14207812 */ /* 0x000fc600078ef81b */
[----:B------:R-:W-:Y:S01]  /*2670*/  IMAD.WIDE.U32 R20, R23, 0x90, R18 ;  /* 0x0000009017147825 */ /* 0x000fe200078e0012 */
[----:B------:R-:W-:Y:S03]  /*2680*/  STS [R9+0x420], R26 ;  /* 0x0004201a09007388 */ /* 0x000fe60000000800 */
[----:B------:R-:W-:Y:S01]  /*2690*/  IMAD R27, R4, 0x8, R23 ;  /* 0x00000008041b7824 */ /* 0x000fe200078e0217 */
[----:B------:R2:W-:Y:S01]  /*26a0*/  STS [R9+0x630], R33 ;  /* 0x0006302109007388 */ /* 0x0005e20000000800 */
[----:B------:R-:W-:-:S03]  /*26b0*/  IMAD.WIDE.U32 R22, R7, 0x90, R18 ;  /* 0x0000009007167825 */ /* 0x000fc600078e0012 */
[----:B------:R-:W3:Y:S04]  /*26c0*/  LDG.E.CONSTANT R36, desc[UR14][R36.64+0x10] ;  /* 0x0000100e24247981 */ /* 0x000ee8000c1e9900 */
[----:B------:R4:W3:Y:S04]  /*26d0*/  LDG.E.CONSTANT R22, desc[UR14][R22.64+0x10] ;  /* 0x0000100e16167981 */ /* 0x0008e8000c1e9900 */
[----:B--2---:R2:W3:Y:S01]  /*26e0*/  LDG.E.CONSTANT R33, desc[UR14][R20.64+0x10] ;  /* 0x0000100e14217981 */ /* 0x0044e2000c1e9900 */
[----:B----4-:R-:W-:Y:S01]  /*26f0*/  LEA R23, R4, R27, 0x2 ;  /* 0x0000001b04177211 */ /* 0x010fe200078e10ff */
[----:B------:R-:W-:-:S04]  /*2700*/  IMAD.WIDE.U32 R26, R27, 0x90, R18 ;  /* 0x000000901b1a7825 */ /* 0x000fc800078e0012 */
[--C-:B--2---:R-:W-:Y:S02]  /*2710*/  IMAD.WIDE.U32 R20, R35, 0x90, R18.reuse ;  /* 0x0000009023147825 */ /* 0x104fe400078e0012 */
[----:B------:R-:W2:Y:S02]  /*2720*/  LDG.E.CONSTANT R26, desc[UR14][R26.64+0x10] ;  /* 0x0000100e1a1a7981 */ /* 0x000ea4000c1e9900 */
[----:B------:R-:W-:Y:S02]  /*2730*/  IMAD.WIDE.U32 R18, R23, 0x90, R18 ;  /* 0x0000009017127825 */ /* 0x000fe400078e0012 */
[----:B------:R-:W4:Y:S04]  /*2740*/  LDG.E.CONSTANT R35, desc[UR14][R20.64+0x10] ;  /* 0x0000100e14237981 */ /* 0x000f28000c1e9900 */
[----:B------:R-:W4:Y:S01]  /*2750*/  LDG.E.CONSTANT R18, desc[UR14][R18.64+0x10] ;  /* 0x0000100e12127981 */ /* 0x000f22000c1e9900 */
[----:B------:R-:W-:-:S05]  /*2760*/  IMAD.SHL.U32 R37, R31, 0x100, RZ ;  /* 0x000001001f257824 */ /* 0x000fca00078e00ff */
[----:B-1----:R-:W-:Y:S01]  /*2770*/  ISETP.GE.AND P0, PT, R37, UR9, PT ;  /* 0x0000000925007c0c */ /* 0x002fe2000bf06270 */
[----:B---3--:R1:W-:Y:S04]  /*2780*/  STS [R9+0xa50], R36 ;  /* 0x000a502409007388 */ /* 0x0083e80000000800 */
[----:B------:R1:W-:Y:S04]  /*2790*/  STS [R9], R22 ;  /* 0x0000001609007388 */ /* 0x0003e80000000800 */
[----:B------:R1:W-:Y:S04]  /*27a0*/  STS [R9+0x840], R33 ;  /* 0x0008402109007388 */ /* 0x0003e80000000800 */
[----:B--2---:R1:W-:Y:S04]  /*27b0*/  STS [R9+0xc60], R26 ;  /* 0x000c601a09007388 */ /* 0x0043e80000000800 */
[----:B----4-:R1:W-:Y:S04]  /*27c0*/  STS [R9+0x210], R35 ;  /* 0x0002102309007388 */ /* 0x0103e80000000800 */
[----:B------:R1:W-:Y:S04]  /*27d0*/  STS [R9+0xe70], R18 ;  /* 0x000e701209007388 */ /* 0x0003e80000000800 */
[----:B------:R1:W-:Y:S04]  /*27e0*/  STS [R5+UR8], R34 ;  /* 0x0000002205007988 */ /* 0x0003e80008000808 */
[----:B------:R1:W-:Y:S01]  /*27f0*/  STS [R11], R32 ;  /* 0x000000200b007388 */ /* 0x0003e20000000800 */
[----:B------:R-:W-:Y:S05]  /*2800*/  @P0 BRA `(.L_x_297) ;  /* 0x00000018009c0947 */ /* 0x000fea0003800000 */
[----:B------:R-:W2:Y:S01]  /*2810*/  LDC R21, c[0x0][0x3c8] ;  /* 0x0000f200ff157b82 */ /* 0x000ea20000000800 */
[----:B-1---5:R-:W-:Y:S02]  /*2820*/  IABS R26, R0 ;  /* 0x00000000001a7213 */ /* 0x022fe40000000000 */
[----:B--2---:R-:W-:-:S04]  /*2830*/  IABS R20, R21 ;  /* 0x0000001500147213 */ /* 0x004fc80000000000 */
[----:B------:R-:W1:Y:S08]  /*2840*/  I2F.RP R22, R20 ;  /* 0x0000001400167306 */ /* 0x000e700000209400 */
[----:B-1----:R-:W1:Y:S02]  /*2850*/  MUFU.RCP R22, R22 ;  /* 0x0000001600167308 */ /* 0x002e640000001000 */
[----:B-1----:R-:W-:-:S06]  /*2860*/  IADD3 R18, PT, PT, R22, 0xffffffe, RZ ;  /* 0x0ffffffe16127810 */ /* 0x002fcc0007ffe0ff */
[----:B------:R1:W2:Y:S02]  /*2870*/  F2I.FTZ.U32.TRUNC.NTZ R19, R18 ;  /* 0x0000001200137305 */ /* 0x0002a4000021f000 */
[----:B-1----:R-:W-:Y:S02]  /*2880*/  HFMA2 R18, -RZ, RZ, 0, 0 ;  /* 0x00000000ff127431 */ /* 0x002fe400000001ff */
[----:B--2---:R-:W-:-:S04]  /*2890*/  IMAD.MOV R23, RZ, RZ, -R19 ;  /* 0x000000ffff177224 */ /* 0x004fc800078e0a13 */
[----:B------:R-:W-:-:S04]  /*28a0*/  IMAD R23, R23, R20, RZ ;  /* 0x0000001417177224 */ /* 0x000fc800078e02ff */
[----:B------:R-:W-:Y:S01]  /*28b0*/  IMAD.HI.U32 R23, R19, R23, R18 ;  /* 0x0000001713177227 */ /* 0x000fe200078e0012 */
[----:B------:R-:W-:-:S03]  /*28c0*/  LOP3.LUT R18, R0, R21, RZ, 0x3c, !PT ;  /* 0x0000001500127212 */ /* 0x000fc600078e3cff */
[----:B------:R-:W-:Y:S01]  /*28d0*/  IMAD.MOV.U32 R19, RZ, RZ, R26 ;  /* 0x000000ffff137224 */ /* 0x000fe200078e001a */
[----:B------:R-:W-:Y:S01]  /*28e0*/  ISETP.GE.AND P0, PT, R18, RZ, PT ;  /* 0x000000ff1200720c */ /* 0x000fe20003f06270 */
[----:B------:R-:W-:Y:S02]  /*28f0*/  IMAD.SHL.U32 R26, R31, 0x8, RZ ;  /* 0x000000081f1a7824 */ /* 0x000fe400078e00ff */
[----:B------:R-:W-:-:S05]  /*2900*/  IMAD.HI.U32 R22, R23, R19, RZ ;  /* 0x0000001317167227 */ /* 0x000fca00078e00ff */
[----:B------:R-:W-:-:S05]  /*2910*/  IADD3 R23, PT, PT, -R22, RZ, RZ ;  /* 0x000000ff16177210 */ /* 0x000fca0007ffe1ff */
[----:B------:R-:W-:Y:S01]  /*2920*/  IMAD R19, R20, R23, R19 ;  /* 0x0000001714137224 */ /* 0x000fe200078e0213 */
[----:B------:R-:W-:-:S04]  /*2930*/  LOP3.LUT R23, R26, 0x3, R3, 0xf8, !PT ;  /* 0x000000031a177812 */ /* 0x000fc800078ef803 */
[----:B------:R-:W-:-:S13]  /*2940*/  ISETP.GT.U32.AND P3, PT, R20, R19, PT ;  /* 0x000000131400720c */ /* 0x000fda0003f64070 */
[----:B------:R-:W-:Y:S01]  /*2950*/  @!P3 IMAD.IADD R19, R19, 0x1, -R20 ;  /* 0x000000011313b824 */ /* 0x000fe200078e0a14 */
[----:B------:R-:W-:Y:S02]  /*2960*/  @!P3 IADD3 R22, PT, PT, R22, 0x1, RZ ;  /* 0x000000011616b810 */ /* 0x000fe40007ffe0ff */
[----:B------:R-:W-:Y:S02]  /*2970*/  ISETP.NE.AND P3, PT, R21, RZ, PT ;  /* 0x000000ff1500720c */ /* 0x000fe40003f65270 */
[----:B------:R-:W-:-:S13]  /*2980*/  ISETP.GE.U32.AND P1, PT, R19, R20, PT ;  /* 0x000000141300720c */ /* 0x000fda0003f26070 */
[----:B------:R-:W-:-:S05]  /*2990*/  @P1 VIADD R22, R22, 0x1 ;  /* 0x0000000116161836 */ /* 0x000fca0000000000 */
[----:B------:R-:W-:Y:S02]  /*29a0*/  @!P0 IADD3 R22, PT, PT, -R22, RZ, RZ ;  /* 0x000000ff16168210 */ /* 0x000fe40007ffe1ff */
[----:B------:R-:W-:Y:S02]  /*29b0*/  @!P3 LOP3.LUT R22, RZ, R21, RZ, 0x33, !PT ;  /* 0x00000015ff16b212 */ /* 0x000fe400078e33ff */
[----:B------:R-:W-:Y:S02]  /*29c0*/  SHF.R.U32.HI R21, RZ, 0x3, R3 ;  /* 0x00000003ff157819 */ /* 0x000fe40000011603 */
[C---:B0-----:R-:W-:Y:S01]  /*29d0*/  ISETP.GE.AND P0, PT, R22.reuse, UR11, PT ;  /* 0x0000000b16007c0c */ /* 0x041fe2000bf06270 */
[----:B------:R-:W-:Y:S01]  /*29e0*/  IMAD R22, R22, UR10, RZ ;  /* 0x0000000a16167c24 */ /* 0x000fe2000f8e02ff */
[----:B------:R-:W-:Y:S02]  /*29f0*/  IADD3 R21, PT, PT, R21, R26, RZ ;  /* 0x0000001a15157210 */ /* 0x000fe40007ffe0ff */
[----:B------:R-:W-:-:S02]  /*2a00*/  ISETP.GE.OR P1, PT, R23, UR10, P0 ;  /* 0x0000000a17007c0c */ /* 0x000fc40008726670 */
[----:B------:R-:W-:Y:S02]  /*2a10*/  ISETP.GE.OR P3, PT, R21, UR10, P0 ;  /* 0x0000000a15007c0c */ /* 0x000fe40008766670 */
[----:B------:R-:W-:-:S11]  /*2a20*/  ISETP.GT.U32.OR P1, PT, R3, 0x3, P1 ;  /* 0x000000030300780c */ /* 0x000fd60000f24470 */
[C---:B------:R-:W-:Y:S02]  /*2a30*/  @!P3 IMAD.IADD R21, R22.reuse, 0x1, R21 ;  /* 0x000000011615b824 */ /* 0x040fe400078e0215 */
        /* <DEDUP_REMOVED lines=14> */
[----:B------:R-:W4:Y:S04]  /*2b20*/  LDS R20, [R12+UR7+0x24] ;  /* 0x000024070c147984 */ /* 0x000f280008000800 */
[----:B------:R-:W4:Y:S04]  /*2b30*/  LDS R19, [R30+0x8] ;  /* 0x000008001e137984 */ /* 0x000f280000000800 */
[----:B------:R-:W-:Y:S01]  /*2b40*/  LDS R21, [R12+UR7+0xc] ;  /* 0x00000c070c157984 */ /* 0x000fe20008000800 */
[----:B0-----:R-:W-:-:S05]  /*2b50*/  LOP3.LUT R34, R33, 0xf0f0f0f, RZ, 0xc0, !PT ;  /* 0x0f0f0f0f21227812 */ /* 0x001fca00078ec0ff */
[----:B-1----:R-:W-:Y:S02]  /*2b60*/  IDP.4A.S8.S8 R35, R34, R35, RZ ;  /* 0x0000002322237226 */ /* 0x002fe400000006ff */
[----:B------:R-:W0:Y:S01]  /*2b70*/  LDS R34, [R12+UR7+0x8] ;  /* 0x000008070c227984 */ /* 0x000e220008000800 */
[----:B--2---:R-:W-:Y:S02]  /*2b80*/  LOP3.LUT R18, R27, 0xf0f0f0f, RZ, 0xc0, !PT ;  /* 0x0f0f0f0f1b127812 */ /* 0x004fe400078ec0ff */
[----:B------:R-:W-:-:S03]  /*2b90*/  SHF.R.U32.HI R33, RZ, 0x4, R33 ;  /* 0x00000004ff217819 */ /* 0x000fc60000011621 */
[----:B---3--:R-:W-:Y:S02]  /*2ba0*/  IDP.4A.S8.S8 R35, R18, R36, R35 ;  /* 0x0000002412237226 */ /* 0x008fe40000000623 */
[----:B------:R-:W1:Y:S01]  /*2bb0*/  LDS R18, [R12+UR7+0x28] ;  /* 0x000028070c127984 */ /* 0x000e620008000800 */
[----:B------:R-:W-:Y:S02]  /*2bc0*/  LOP3.LUT R33, R33, 0xf0f0f0f, RZ, 0xc0, !PT ;  /* 0x0f0f0f0f21217812 */ /* 0x000fe400078ec0ff */
[----:B------:R-:W-:-:S03]  /*2bd0*/  SHF.R.U32.HI R27, RZ, 0x4, R27 ;  /* 0x00000004ff1b7819 */ /* 0x000fc6000001161b */
[----:B----4-:R-:W-:Y:S01]  /*2be0*/  IDP.4A.S8.S8 R33, R33, R32, RZ ;  /* 0x0000002021217226 */ /* 0x010fe200000006ff */
[----:B------:R-:W-:-:S05]  /*2bf0*/  LOP3.LUT R27, R27, 0xf0f0f0f, RZ, 0xc0, !PT ;  /* 0x0f0f0f0f1b1b7812 */ /* 0x000fca00078ec0ff */
[----:B------:R-:W-:Y:S02]  /*2c00*/  IDP.4A.S8.S8 R33, R27, R20, R33 ;  /* 0x000000141b217226 */ /* 0x000fe40000000621 */
[----:B------:R-:W2:Y:S01]  /*2c10*/  LDS R20, [R30+0xc] ;  /* 0x00000c001e147984 */ /* 0x000ea20000000800 */
[----:B------:R-:W-:Y:S02]  /*2c20*/  LOP3.LUT R27, R19, 0xf0f0f0f, RZ, 0xc0, !PT ;  /* 0x0f0f0f0f131b7812 */ /* 0x000fe400078ec0ff */
[----:B------:R-:W-:-:S04]  /*2c30*/  SHF.R.U32.HI R19, RZ, 0x4, R19 ;  /* 0x00000004ff137819 */ /* 0x000fc80000011613 */
[----:B------:R-:W-:Y:S01]  /*2c40*/  LOP3.LUT R19, R19, 0xf0f0f0f, RZ, 0xc0, !PT ;  /* 0x0f0f0f0f13137812 */ /* 0x000fe200078ec0ff */
[----:B0-----:R-:W-:Y:S02]  /*2c50*/  IDP.4A.S8.S8 R34, R27, R34, R35 ;  /* 0x000000221b227226 */ /* 0x001fe40000000623 */
[----:B------:R-:W0:Y:S02]  /*2c60*/  LDS R27, [R12+UR7+0x2c] ;  /* 0x00002c070c1b7984 */ /* 0x000e240008000800 */
[----:B-1----:R-:W-:Y:S02]  /*2c70*/  IDP.4A.S8.S8 R32, R19, R18, R33 ;  /* 0x0000001213207226 */ /* 0x002fe40000000621 */
[----:B------:R-:W1:Y:S04]  /*2c80*/  LDS R18, [R30+0x10] ;  /* 0x000010001e127984 */ /* 0x000e680000000800 */
[----:B------:R-:W3:Y:S01]  /*2c90*/  LDS R19, [R12+UR7+0x10] ;  /* 0x000010070c137984 */ /* 0x000ee20008000800 */
[----:B--2---:R-:W-:-:S05]  /*2ca0*/  LOP3.LUT R33, R20, 0xf0f0f0f, RZ, 0xc0, !PT ;  /* 0x0f0f0f0f14217812 */ /* 0x004fca00078ec0ff */
[----:B------:R-:W-:Y:S02]  /*2cb0*/  IDP.4A.S8.S8 R34, R33, R21, R34 ;  /* 0x0000001521227226 */ /* 0x000fe40000000622 */
[----:B------:R-:W2:Y:S01]  /*2cc0*/  LDS R21, [R12+UR7+0x30] ;  /* 0x000030070c157984 */ /* 0x000ea20008000800 */
[----:B------:R-:W-:-:S04]  /*2cd0*/  SHF.R.U32.HI R20, RZ, 0x4, R20 ;  /* 0x00000004ff147819 */ /* 0x000fc80000011614 */
[----:B------:R-:W-:-:S05]  /*2ce0*/  LOP3.LUT R20, R20, 0xf0f0f0f, RZ, 0xc0, !PT ;  /* 0x0f0f0f0f14147812 */ /* 0x000fca00078ec0ff */
[----:B0-----:R-:W-:Y:S02]  /*2cf0*/  IDP.4A.S8.S8 R32, R20, R27, R32 ;  /* 0x0000001b14207226 */ /* 0x001fe40000000620 */
[----:B------:R-:W0:Y:S04]  /*2d00*/  LDS R20, [R30+0x14] ;  /* 0x000014001e147984 */ /* 0x000e280000000800 */
[----:B------:R-:W4:Y:S01]  /*2d10*/  LDS R27, [R12+UR7+0x14] ;  /* 0x000014070c1b7984 */ /* 0x000f220008000800 */
[----:B-1----:R-:W-:-:S05]  /*2d20*/  LOP3.LUT R33, R18, 0xf0f0f0f, RZ, 0xc0, !PT ;  /* 0x0f0f0f0f12217812 */ /* 0x002fca00078ec0ff */
[----:B---3--:R-:W-:Y:S02]  /*2d30*/  IDP.4A.S8.S8 R34, R33, R19, R34 ;  /* 0x0000001321227226 */ /* 0x008fe40000000622 */
[----:B------:R-:W1:Y:S01]  /*2d40*/  LDS R19, [R12+UR7+0x34] ;  /* 0x000034070c137984 */ /* 0x000e620008000800 */
[----:B------:R-:W-:-:S04]  /*2d50*/  SHF.R.U32.HI R18, RZ, 0x4, R18 ;  /* 0x00000004ff127819 */ /* 0x000fc80000011612 */
[----:B------:R-:W-:-:S05]  /*2d60*/  LOP3.LUT R18, R18, 0xf0f0f0f, RZ, 0xc0, !PT ;  /* 0x0f0f0f0f12127812 */ /* 0x000fca00078ec0ff */
[----:B--2---:R-:W-:Y:S02]  /*2d70*/  IDP.4A.S8.S8 R36, R18, R21, R32 ;  /* 0x0000001512247226 */ /* 0x004fe40000000620 */
[----:B------:R-:W2:Y:S04]  /*2d80*/  LDS R18, [R30+0x18] ;  /* 0x000018001e127984 */ /* 0x000ea80000000800 */
[----:B------:R-:W3:Y:S01]  /*2d90*/  LDS R21, [R12+UR7+0x18] ;  /* 0x000018070c157984 */ /* 0x000ee20008000800 */
[----:B0-----:R-:W-:Y:S02]  /*2da0*/  LOP3.LUT R32, R20, 0xf0f0f0f, RZ, 0xc0, !PT ;  /* 0x0f0f0f0f14207812 */ /* 0x001fe400078ec0ff */
[----:B------:R-:W-:-:S04]  /*2db0*/  SHF.R.U32.HI R20, RZ, 0x4, R20 ;  /* 0x00000004ff147819 */ /* 0x000fc80000011614 */
[----:B------:R-:W-:Y:S01]  /*2dc0*/  LOP3.LUT R20, R20, 0xf0f0f0f, RZ, 0xc0, !PT ;  /* 0x0f0f0f0f14147812 */ /* 0x000fe200078ec0ff */
[----:B----4-:R-:W-:Y:S02]  /*2dd0*/  IDP.4A.S8.S8 R34, R32, R27, R34 ;  /* 0x0000001b20227226 */ /* 0x010fe40000000622 */
[----:B------:R-:W0:Y:S02]  /*2de0*/  LDS R32, [R12+UR7+0x38] ;  /* 0x000038070c207984 */ /* 0x000e240008000800 */
[----:B-1----:R-:W-:Y:S02]  /*2df0*/  IDP.4A.S8.S8 R33, R20, R19, R36 ;  /* 0x0000001314217226 */ /* 0x002fe40000000624 */
[----:B------:R-:W1:Y:S04]  /*2e00*/  LDS R19, [R30+0x1c] ;  /* 0x00001c001e137984 */ /* 0x000e680000000800 */
[----:B------:R-:W4:Y:S01]  /*2e10*/  LDS R20, [R12+UR7+0x1c] ;  /* 0x00001c070c147984 */ /* 0x000f220008000800 */
[----:B--2---:R-:W-:-:S05]  /*2e20*/  LOP3.LUT R27, R18, 0xf0f0f0f, RZ, 0xc0, !PT ;  /* 0x0f0f0f0f121b7812 */ /* 0x004fca00078ec0ff */
[----:B---3--:R-:W-:Y:S02]  /*2e30*/  IDP.4A.S8.S8 R27, R27, R21, R34 ;  /* 0x000000151b1b7226 */ /* 0x008fe40000000622 */
[----:B------:R-:W2:Y:S01]  /*2e40*/  LDS R21, [R12+UR7+0x3c] ;  /* 0x00003c070c157984 */ /* 0x000ea20008000800 */
[----:B------:R-:W-:-:S04]  /*2e50*/  SHF.R.U32.HI R18, RZ, 0x4, R18 ;  /* 0x00000004ff127819 */ /* 0x000fc80000011612 */
[----:B------:R-:W-:-:S05]  /*2e60*/  LOP3.LUT R18, R18, 0xf0f0f0f, RZ, 0xc0, !PT ;  /* 0x0f0f0f0f12127812 */ /* 0x000fca00078ec0ff */
[----:B0-----:R-:W-:Y:S02]  /*2e70*/  IDP.4A.S8.S8 R32, R18, R32, R33 ;  /* 0x0000002012207226 */ /* 0x001fe40000000621 */
[----:B------:R-:W0:Y:S01]  /*2e80*/  LDS.U8 R18, [R29] ;  /* 0x000000001d127984 */ /* 0x000e220000000000 */
[----:B-1----:R-:W-:-:S03]  /*2e90*/  LOP3.LUT R35, R19, 0xf0f0f0f, RZ, 0xc0, !PT ;  /* 0x0f0f0f0f13237812 */ /* 0x002fc600078ec0ff */
[----:B------:R-:W1:Y:S02]  /*2ea0*/  LDS.U8 R33, [R29+0x1] ;  /* 0x000001001d217984 */ /* 0x000e640000000000 */
[----:B----4-:R-:W-:Y:S02]  /*2eb0*/  IDP.4A.S8.S8 R35, R35, R20, R27 ;  /* 0x0000001423237226 */ /* 0x010fe4000000061b */
[----:B------:R-:W3:Y:S01]  /*2ec0*/  LDS R27, [R13+UR5] ;  /* 0x000000050d1b7984 */ /* 0x000ee20008000800 */
[----:B------:R-:W-:-:S03]  /*2ed0*/  SHF.R.U32.HI R19, RZ, 0x4, R19 ;  /* 0x00000004ff137819 */ /* 0x000fc60000011613 */
[----:B------:R-:W4:Y:S01]  /*2ee0*/  LDS R20, [R13+UR5+0x4] ;  /* 0x000004050d147984 */ /* 0x000f220008000800 */
[----:B------:R-:W-:-:S05]  /*2ef0*/  LOP3.LUT R19, R19, 0xf0f0f0f, RZ, 0xc0, !PT ;  /* 0x0f0f0f0f13137812 */ /* 0x000fca00078ec0ff */
[----:B--2---:R-:W-:Y:S02]  /*2f00*/  IDP.4A.S8.S8 R34, R19, R21, R32 ;  /* 0x0000001513227226 */ /* 0x004fe40000000620 */
[----:B------:R-:W2:Y:S04]  /*2f10*/  LDS.U8 R32, [R29+0x8] ;  /* 0x000008001d207984 */ /* 0x000ea80000000000 */
[----:B------:R-:W2:Y:S01]  /*2f20*/  LDS.U8 R21, [R29+0x9] ;  /* 0x000009001d157984 */ /* 0x000ea20000000000 */
[----:B0-----:R-:W-:-:S05]  /*2f30*/  IMAD R18, R35, R18, RZ ;  /* 0x0000001223127224 */ /* 0x001fca00078e02ff */
[----:B------:R-:W-:Y:S01]  /*2f40*/  I2FP.F32.S32 R19, R18 ;  /* 0x0000001200137245 */ /* 0x000fe20000201400 */
[----:B-1----:R-:W-:Y:S02]  /*2f50*/  IMAD R33, R34, R33, RZ ;  /* 0x0000002122217224 */ /* 0x002fe400078e02ff */
[----:B------:R-:W-:Y:S01]  /*2f60*/  LDS R34, [R12+UR7+0x44] ;  /* 0x000044070c227984 */ /* 0x000fe20008000800 */
[----:B---3--:R-:W-:Y:S02]  /*2f70*/  HADD2.F32 R18, -RZ, R27.H0_H0 ;  /* 0x2000001bff127230 */ /* 0x008fe40000004100 */
[----:B------:R-:W-:-:S03]  /*2f80*/  I2FP.F32.S32 R33, R33 ;  /* 0x0000002100217245 */ /* 0x000fc60000201400 */
[----:B------:R-:W-:Y:S01]  /*2f90*/  FFMA.FTZ R19, R18, R19, RZ ;  /* 0x0000001312137223 */ /* 0x000fe200000100ff */
[----:B----4-:R-:W-:-:S05]  /*2fa0*/  HADD2.F32 R18, -RZ, R20.H0_H0 ;  /* 0x20000014ff127230 */ /* 0x010fca0000004100 */
[----:B------:R-:W-:Y:S01]  /*2fb0*/  FFMA.FTZ R19, R18, R33, R19 ;  /* 0x0000002112137223 */ /* 0x000fe20000010013 */
[----:B------:R-:W-:Y:S01]  /*2fc0*/  HADD2.F32 R18, -RZ, R27.H1_H1 ;  /* 0x3000001bff127230 */ /* 0x000fe20000004100 */
[----:B------:R-:W-:Y:S01]  /*2fd0*/  LDS R33, [R12+UR7+0x40] ;  /* 0x000040070c217984 */ /* 0x000fe20008000800 */
[----:B--2---:R-:W-:-:S03]  /*2fe0*/  I2FP.F32.U32 R27, R32 ;  /* 0x00000020001b7245 */ /* 0x004fc60000201000 */
[----:B------:R-:W0:Y:S02]  /*2ff0*/  LDS R32, [R30+0x20] ;  /* 0x000020001e207984 */ /* 0x000e240000000800 */
[----:B------:R-:W-:Y:S02]  /*3000*/  FFMA.FTZ R18, R18, R27, RZ ;  /* 0x0000001b12127223 */ /* 0x000fe400000100ff */
[----:B------:R-:W1:Y:S01]  /*3010*/  LDS R27, [R30+0x24] ;  /* 0x000024001e1b7984 */ /* 0x000e620000000800 */
[----:B------:R-:W-:Y:S01]  /*3020*/  HADD2.F32 R35, -RZ, R20.H1_H1 ;  /* 0x30000014ff237230 */ /* 0x000fe20000004100 */
[----:B------:R-:W-:-:S05]  /*3030*/  I2FP.F32.U32 R21, R21 ;  /* 0x0000001500157245 */ /* 0x000fca0000201000 */
[----:B------:R-:W-:Y:S02]  /*3040*/  FFMA.FTZ R18, R35, R21, R18 ;  /* 0x0000001523127223 */ /* 0x000fe40000010012 */
[----:B------:R-:W2:Y:S04]  /*3050*/  LDS R21, [R12+UR7+0x60] ;  /* 0x000060070c157984 */ /* 0x000ea80008000800 */
[----:B------:R-:W-:Y:S01]  /*3060*/  LDS R35, [R12+UR7+0x68] ;  /* 0x000068070c237984 */ /* 0x000fe20008000800 */
[----:B0-----:R-:W-:Y:S02]  /*3070*/  LOP3.LUT R20, R32, 0xf0f0f0f, RZ, 0xc0, !PT ;  /* 0x0f0f0f0f20147812 */ /* 0x001fe400078ec0ff */
[----:B------:R-:W-:-:S03]  /*3080*/  SHF.R.U32.HI R32, RZ, 0x4, R32 ;  /* 0x00000004ff207819 */ /* 0x000fc60000011620 */
[----:B------:R-:W-:Y:S01]  /*3090*/  IDP.4A.S8.S8 R33, R20, R33, RZ ;  /* 0x0000002114217226 */ /* 0x000fe200000006ff */
[----:B-1----:R-:W-:Y:S02]  /*30a0*/  LOP3.LUT R20, R27, 0xf0f0f0f, RZ, 0xc0, !PT ;  /* 0x0f0f0f0f1b147812 */ /* 0x002fe400078ec0ff */
[----:B------:R-:W-:Y:S02]  /*30b0*/  LOP3.LUT R36, R32, 0xf0f0f0f, RZ, 0xc0, !PT ;  /* 0x0f0f0f0f20247812 */ /* 0x000fe400078ec0ff */
[----:B------:R-:W0:Y:S01]  /*30c0*/  LDS R32, [R12+UR7+0x64] ;  /* 0x000064070c207984 */ /* 0x000e220008000800 */
[----:B------:R-:W-:-:S03]  /*30d0*/  IDP.4A.S8.S8 R34, R20, R34, R33 ;  /* 0x0000002214227226 */ /* 0x000fc60000000621 */
[----:B------:R-:W1:Y:S01]  /*30e0*/  LDS R20, [R30+0x28] ;  /* 0x000028001e147984 */ /* 0x000e620000000800 */
[----:B--2---:R-:W-:-:S03]  /*30f0*/  IDP.4A.S8.S8 R33, R36, R21, RZ ;  /* 0x0000001524217226 */ /* 0x004fc600000006ff */
[----:B------:R-:W2:Y:S01]  /*3100*/  LDS R21, [R12+UR7+0x48] ;  /* 0x000048070c157984 */ /* 0x000ea20008000800 */
[----:B------:R-:W-:-:S04]  /*3110*/  SHF.R.U32.HI R27, RZ, 0x4, R27 ;  /* 0x00000004ff1b7819 */ /* 0x000fc8000001161b */
[----:B------:R-:W-:-:S05]  /*3120*/  LOP3.LUT R27, R27, 0xf0f0f0f, RZ, 0xc0, !PT ;  /* 0x0f0f0f0f1b1b7812 */ /* 0x000fca00078ec0ff */
[----:B0-----:R-:W-:Y:S01]  /*3130*/  IDP.4A.S8.S8 R32, R27, R32, R33 ;  /* 0x000000201b207226 */ /* 0x001fe20000000621 */
[----:B-1----:R-:W-:-:S05]  /*3140*/  LOP3.LUT R27, R20, 0xf0f0f0f, RZ, 0xc0, !PT ;  /* 0x0f0f0f0f141b7812 */ /* 0x002fca00078ec0ff */
[----:B--2---:R-:W-:Y:S02]  /*3150*/  IDP.4A.S8.S8 R34, R27, R21, R34 ;  /* 0x000000151b227226 */ /* 0x004fe40000000622 */
[----:B------:R-:W0:Y:S04]  /*3160*/  LDS R21, [R30+0x2c] ;  /* 0x00002c001e157984 */ /* 0x000e280000000800 */
[----:B------:R-:W1:Y:S01]  /*3170*/  LDS R27, [R12+UR7+0x4c] ;  /* 0x00004c070c1b7984 */ /* 0x000e620008000800 */
[----:B------:R-:W-:-:S04]  /*3180*/  SHF.R.U32.HI R20, RZ, 0x4, R20 ;  /* 0x00000004ff147819 */ /* 0x000fc80000011614 */
[----:B------:R-:W-:-:S05]  /*3190*/  LOP3.LUT R33, R20, 0xf0f0f0f, RZ, 0xc0, !PT ;  /* 0x0f0f0f0f14217812 */ /* 0x000fca00078ec0ff */
[----:B------:R-:W-:Y:S02]  /*31a0*/  IDP.4A.S8.S8 R32, R33, R35, R32 ;  /* 0x0000002321207226 */ /* 0x000fe40000000620 */
[----:B------:R-:W2:Y:S04]  /*31b0*/  LDS R33, [R12+UR7+0x6c] ;  /* 0x00006c070c217984 */ /* 0x000ea80008000800 */
[----:B------:R-:W-:Y:S01]  /*31c0*/  LDS R35, [R12+UR7+0x70] ;  /* 0x000070070c237984 */ /* 0x000fe20008000800 */
[----:B0-----:R-:W-:-:S05]  /*31d0*/  LOP3.LUT R20, R21, 0xf0f0f0f, RZ, 0xc0, !PT ;  /* 0x0f0f0f0f15147812 */ /* 0x001fca00078ec0ff */
[----:B-1----:R-:W-:Y:S02]  /*31e0*/  IDP.4A.S8.S8 R27, R20, R27, R34 ;  /* 0x0000001b141b7226 */ /* 0x002fe40000000622 */
[----:B------:R-:W0:Y:S04]  /*31f0*/  LDS R20, [R30+0x30] ;  /* 0x000030001e147984 */ /* 0x000e280000000800 */
[----:B------:R-:W1:Y:S01]  /*3200*/  LDS R34, [R12+UR7+0x50] ;  /* 0x000050070c227984 */ /* 0x000e620008000800 */
[----:B------:R-:W-:-:S04]  /*3210*/  SHF.R.U32.HI R21, RZ, 0x4, R21 ;  /* 0x00000004ff157819 */ /* 0x000fc80000011615 */
[----:B------:R-:W-:-:S05]  /*3220*/  LOP3.LUT R21, R21, 0xf0f0f0f, RZ, 0xc0, !PT ;  /* 0x0f0f0f0f15157812 */ /* 0x000fca00078ec0ff */
[----:B--2---:R-:W-:Y:S01]  /*3230*/  IDP.4A.S8.S8 R32, R21, R33, R32 ;  /* 0x0000002115207226 */ /* 0x004fe20000000620 */
[----:B0-----:R-:W-:-:S05]  /*3240*/  LOP3.LUT R21, R20, 0xf0f0f0f, RZ, 0xc0, !PT ;  /* 0x0f0f0f0f14157812 */ /* 0x001fca00078ec0ff */
[----:B-1----:R-:W-:Y:S02]  /*3250*/  IDP.4A.S8.S8 R27, R21, R34, R27 ;  /* 0x00000022151b7226 */ /* 0x002fe4000000061b */
        /* <DEDUP_REMOVED lines=22> */
[----:B------:R-:W3:Y:S01]  /*33c0*/  LDS.U8 R32, [R29+0x2] ;  /* 0x000002001d207984 */ /* 0x000ee20000000000 */
[----:B0-----:R-:W-:-:S05]  /*33d0*/  LOP3.LUT R20, R21, 0xf0f0f0f, RZ, 0xc0, !PT ;  /* 0x0f0f0f0f15147812 */ /* 0x001fca00078ec0ff */
[----:B-1----:R-:W-:Y:S02]  /*33e0*/  IDP.4A.S8.S8 R27, R20, R34, R27 ;  /* 0x00000022141b7226 */ /* 0x002fe4000000061b */
[----:B------:R-:W0:Y:S01]  /*33f0*/  LDS R20, [R28] ;  /* 0x000000001c147984 */ /* 0x000e220000000800 */
[----:B------:R-:W-:-:S04]  /*3400*/  SHF.R.U32.HI R21, RZ, 0x4, R21 ;  /* 0x00000004ff157819 */ /* 0x000fc80000011615 */
[----:B------:R-:W-:-:S05]  /*3410*/  LOP3.LUT R34, R21, 0xf0f0f0f, RZ, 0xc0, !PT ;  /* 0x0f0f0f0f15227812 */ /* 0x000fca00078ec0ff */
[----:B--2---:R-:W-:Y:S02]  /*3420*/  IDP.4A.S8.S8 R33, R34, R35, R33 ;  /* 0x0000002322217226 */ /* 0x004fe40000000621 */
[----:B------:R-:W-:Y:S01]  /*3430*/  LDS R34, [R13+UR5+0x8] ;  /* 0x000008050d227984 */ /* 0x000fe20008000800 */
[----:B---3--:R-:W-:-:S03]  /*3440*/  IMAD R32, R27, R32, RZ ;  /* 0x000000201b207224 */ /* 0x008fc600078e02ff */
[----:B------:R-:W-:Y:S01]  /*3450*/  LDS R27, [R13+UR5+0xc] ;  /* 0x00000c050d1b7984 */ /* 0x000fe20008000800 */
[--C-:B0-----:R-:W-:Y:S02]  /*3460*/  HADD2.F32 R21, -RZ, R20.reuse.H1_H1 ;  /* 0x30000014ff157230 */ /* 0x101fe40000004100 */
[----:B------:R-:W-:-:S03]  /*3470*/  HADD2.F32 R20, -RZ, R20.H0_H0 ;  /* 0x20000014ff147230 */ /* 0x000fc60000004100 */
[----:B------:R-:W-:-:S04]  /*3480*/  FMUL.FTZ R18, R18, R21 ;  /* 0x0000001512127220 */ /* 0x000fc80000410000 */
[----:B------:R-:W-:Y:S02]  /*3490*/  FFMA.FTZ R19, R19, R20, -R18 ;  /* 0x0000001413137223 */ /* 0x000fe40000010812 */
[----:B------:R-:W0:Y:S02]  /*34a0*/  LDS.U8 R18, [R29+0x3] ;  /* 0x000003001d127984 */ /* 0x000e240000000000 */
[----:B0-----:R-:W-:Y:S01]  /*34b0*/  IMAD R35, R33, R18, RZ ;  /* 0x0000001221237224 */ /* 0x001fe200078e02ff */
[----:B------:R-:W-:Y:S01]  /*34c0*/  I2FP.F32.S32 R33, R32 ;  /* 0x0000002000217245 */ /* 0x000fe20000201400 */
[----:B------:R-:W-:Y:S01]  /*34d0*/  HADD2.F32 R18, -RZ, R34.H0_H0 ;  /* 0x20000022ff127230 */ /* 0x000fe20000004100 */
[----:B------:R-:W0:Y:S02]  /*34e0*/  LDS.U8 R32, [R29+0xb] ;  /* 0x00000b001d207984 */ /* 0x000e240000000000 */
[----:B------:R-:W-:Y:S02]  /*34f0*/  I2FP.F32.S32 R35, R35 ;  /* 0x0000002300237245 */ /* 0x000fe40000201400 */
[----:B------:R-:W-:Y:S01]  /*3500*/  FFMA.FTZ R33, R18, R33, RZ ;  /* 0x0000002112217223 */ /* 0x000fe200000100ff */
[----:B------:R-:W-:-:S05]  /*3510*/  HADD2.F32 R18, -RZ, R27.H0_H0 ;  /* 0x2000001bff127230 */ /* 0x000fca0000004100 */
[----:B------:R-:W-:Y:S02]  /*3520*/  FFMA.FTZ R33, R18, R35, R33 ;  /* 0x0000002312217223 */ /* 0x000fe40000010021 */
[----:B------:R-:W1:Y:S01]  /*3530*/  LDS.U8 R35, [R29+0xa] ;  /* 0x00000a001d237984 */ /* 0x000e620000000000 */
[----:B------:R-:W-:Y:S02]  /*3540*/  HADD2.F32 R18, -RZ, R34.H1_H1 ;  /* 0x30000022ff127230 */ /* 0x000fe40000004100 */
[----:B------:R-:W-:Y:S01]  /*3550*/  HADD2.F32 R27, -RZ, R27.H1_H1 ;  /* 0x3000001bff1b7230 */ /* 0x000fe20000004100 */
[----:B0-----:R-:W-:Y:S02]  /*3560*/  I2FP.F32.U32 R32, R32 ;  /* 0x0000002000207245 */ /* 0x001fe40000201000 */
[----:B-1----:R-:W-:-:S05]  /*3570*/  I2FP.F32.U32 R35, R35 ;  /* 0x0000002300237245 */ /* 0x002fca0000201000 */
[----:B------:R-:W-:-:S04]  /*3580*/  FFMA.FTZ R18, R18, R35, RZ ;  /* 0x0000002312127223 */ /* 0x000fc800000100ff */
[----:B------:R-:W-:Y:S01]  /*3590*/  FFMA.FTZ R18, R27, R32, R18 ;  /* 0x000000201b127223 */ /* 0x000fe20000010012 */
[----:B------:R-:W-:-:S05]  /*35a0*/  IMAD.SHL.U32 R27, R31, 0x100, RZ ;  /* 0x000001001f1b7824 */ /* 0x000fca00078e00ff */
[----:B------:R-:W-:Y:S01]  /*35b0*/  IADD3 R27, PT, PT, R27, 0x80, RZ ;  /* 0x000000801b1b7810 */ /* 0x000fe20007ffe0ff */
[----:B------:R-:W-:Y:S03]  /*35c0*/  BAR.SYNC.DEFER_BLOCKING 0x0 ;  /* 0x0000000000007b1d */ /* 0x000fe60000010000 */
[----:B------:R-:W-:Y:S01]  /*35d0*/  ISETP.GE.AND P1, PT, R27, UR9, PT ;  /* 0x000000091b007c0c */ /* 0x000fe2000bf26270 */
[----:B------:R-:W-:Y:S01]  /*35e0*/  FMUL.FTZ R21, R21, R18 ;  /* 0x0000001215157220 */ /* 0x000fe20000410000 */
[----:B------:R-:W-:-:S03]  /*35f0*/  FADD.FTZ R2, R2, R19 ;  /* 0x0000001302027221 */ /* 0x000fc60000010000 */
[----:B------:R-:W-:-:S04]  /*3600*/  FFMA.FTZ R21, R20, R33, -R21 ;  /* 0x0000002114157223 */ /* 0x000fc80000010815 */
[----:B------:R-:W-:-:S04]  /*3610*/  FADD.FTZ R2, R2, R21 ;  /* 0x0000001502027221 */ /* 0x000fc80000010000 */
[----:B------:R-:W-:Y:S05]  /*3620*/  @P1 BRA `(.L_x_297) ;  /* 0x0000000c00141947 */ /* 0x000fea0003800000 */
[----:B------:R-:W-:Y:S01]  /*3630*/  VIADD R18, R23, 0x4 ;  /* 0x0000000417127836 */ /* 0x000fe20000000000 */
[----:B------:R-:W-:-:S04]  /*3640*/  IADD3 R21, PT, PT, R3, 0x20, RZ ;  /* 0x0000002003157810 */ /* 0x000fc80007ffe0ff */
[----:B------:R-:W-:Y:S02]  /*3650*/  ISETP.GE.OR P1, PT, R18, UR10, P0 ;  /* 0x0000000a12007c0c */ /* 0x000fe40008726670 */
[----:B------:R-:W-:Y:S02]  /*3660*/  LEA.HI R21, R21, R26, RZ, 0x1d ;  /* 0x0000001a15157211 */ /* 0x000fe400078fe8ff */
        /* <DEDUP_REMOVED lines=9> */
[----:B------:R-:W-:Y:S02]  /*3700*/  @!P1 IADD3 R19, PT, PT, R19, R23, RZ ;  /* 0x0000001713139210 */ /* 0x000fe40007ffe0ff */
        /* <DEDUP_REMOVED lines=13> */
[----:B------:R-:W-:Y:S01]  /*37e0*/  LDS R20, [R12+UR7+0xc] ;  /* 0x00000c070c147984 */ /* 0x000fe20008000800 */
        /* <DEDUP_REMOVED lines=10> */
[----:B------:R-:W1:Y:S01]  /*3890*/  LDS R18, [R30+0x4c] ;  /* 0x00004c001e127984 */ /* 0x000e620000000800 */
[----:B-----5:R-:W-:-:S03]  /*38a0*/  IDP.4A.S8.S8 R27, R23, R27, R26 ;  /* 0x0000001b171b7226 */ /* 0x020fc6000000061a */
[----:B------:R-:W-:Y:S01]  /*38b0*/  LDS R23, [R12+UR7+0x2c] ;  /* 0x00002c070c177984 */ /* 0x000fe20008000800 */
[----:B------:R-:W-:Y:S02]  /*38c0*/  LOP3.LUT R26, R21, 0xf0f0f0f, RZ, 0xc0, !PT ;  /* 0x0f0f0f0f151a7812 */ /* 0x000fe400078ec0ff */
[----:B------:R-:W-:Y:S01]  /*38d0*/  SHF.R.U32.HI R21, RZ, 0x4, R21 ;  /* 0x00000004ff157819 */ /* 0x000fe20000011615 */
[----:B------:R-:W2:Y:S02]  /*38e0*/  LDS R19, [R30+0x50] ;  /* 0x000050001e137984 */ /* 0x000ea40000000800 */
[----:B------:R-:W-:Y:S01]  /*38f0*/  IDP.4A.S8.S8 R33, R26, R22, R33 ;  /* 0x000000161a217226 */ /* 0x000fe20000000621 */
[----:B------:R-:W-:Y:S01]  /*3900*/  LOP3.LUT R21, R21, 0xf0f0f0f, RZ, 0xc0, !PT ;  /* 0x0f0f0f0f15157812 */ /* 0x000fe200078ec0ff */
[----:B------:R-:W3:Y:S04]  /*3910*/  LDS R26, [R12+UR7+0x10] ;  /* 0x000010070c1a7984 */ /* 0x000ee80008000800 */
[----:B------:R-:W4:Y:S01]  /*3920*/  LDS R22, [R12+UR7+0x30] ;  /* 0x000030070c167984 */ /* 0x000f220008000800 */
[----:B0-----:R-:W-:-:S03]  /*3930*/  IDP.4A.S8.S8 R32, R21, R32, R27 ;  /* 0x0000002015207226 */ /* 0x001fc6000000061b */
[----:B------:R-:W0:Y:S01]  /*3940*/  LDS R21, [R30+0x54] ;  /* 0x000054001e157984 */ /* 0x000e220000000800 */
[----:B-1----:R-:W-:Y:S02]  /*3950*/  LOP3.LUT R27, R18, 0xf0f0f0f, RZ, 0xc0, !PT ;  /* 0x0f0f0f0f121b7812 */ /* 0x002fe400078ec0ff */
[----:B------:R-:W-:-:S03]  /*3960*/  SHF.R.U32.HI R18, RZ, 0x4, R18 ;  /* 0x00000004ff127819 */ /* 0x000fc60000011612 */
[----:B------:R-:W-:Y:S01]  /*3970*/  IDP.4A.S8.S8 R33, R27, R20, R33 ;  /* 0x000000141b217226 */ /* 0x000fe20000000621 */
[----:B------:R-:W-:Y:S01]  /*3980*/  LOP3.LUT R18, R18, 0xf0f0f0f, RZ, 0xc0, !PT ;  /* 0x0f0f0f0f12127812 */ /* 0x000fe200078ec0ff */
[----:B------:R-:W1:Y:S01]  /*3990*/  LDS R27, [R12+UR7+0x14] ;  /* 0x000014070c1b7984 */ /* 0x000e620008000800 */
[----:B--2---:R-:W-:Y:S02]  /*39a0*/  LOP3.LUT R34, R19, 0xf0f0f0f, RZ, 0xc0, !PT ;  /* 0x0f0f0f0f13227812 */ /* 0x004fe400078ec0ff */
[----:B------:R-:W-:Y:S01]  /*39b0*/  SHF.R.U32.HI R19, RZ, 0x4, R19 ;  /* 0x00000004ff137819 */ /* 0x000fe20000011613 */
[----:B------:R-:W-:Y:S01]  /*39c0*/  IDP.4A.S8.S8 R23, R18, R23, R32 ;  /* 0x0000001712177226 */ /* 0x000fe20000000620 */
[----:B------:R-:W-:Y:S01]  /*39d0*/  LDS R20, [R12+UR7+0x38] ;  /* 0x000038070c147984 */ /* 0x000fe20008000800 */
[----:B---3--:R-:W-:Y:S01]  /*39e0*/  IDP.4A.S8.S8 R34, R34, R26, R33 ;  /* 0x0000001a22227226 */ /* 0x008fe20000000621 */
[----:B------:R-:W-:Y:S02]  /*39f0*/  LOP3.LUT R19, R19, 0xf0f0f0f, RZ, 0xc0, !PT ;  /* 0x0f0f0f0f13137812 */ /* 0x000fe400078ec0ff */
[----:B------:R-:W2:Y:S03]  /*3a00*/  LDS R32, [R12+UR7+0x34] ;  /* 0x000034070c207984 */ /* 0x000ea60008000800 */
[----:B----4-:R-:W-:Y:S01]  /*3a10*/  IDP.4A.S8.S8 R33, R19, R22, R23 ;  /* 0x0000001613217226 */ /* 0x010fe20000000617 */
[----:B------:R-:W3:Y:S04]  /*3a20*/  LDS R18, [R30+0x58] ;  /* 0x000058001e127984 */ /* 0x000ee80000000800 */
[----:B------:R-:W4:Y:S04]  /*3a30*/  LDS R26, [R12+UR7+0x18] ;  /* 0x000018070c1a7984 */ /* 0x000f280008000800 */
[----:B------:R-:W5:Y:S04]  /*3a40*/  LDS R22, [R30+0x5c] ;  /* 0x00005c001e167984 */ /* 0x000f680000000800 */
[----:B------:R-:W5:Y:S01]  /*3a50*/  LDS R23, [R12+UR7+0x1c] ;  /* 0x00001c070c177984 */ /* 0x000f620008000800 */
[----:B0-----:R-:W-:-:S02]  /*3a60*/  LOP3.LUT R19, R21, 0xf0f0f0f, RZ, 0xc0, !PT ;  /* 0x0f0f0f0f15137812 */ /* 0x001fc400078ec0ff */
[----:B------:R-:W-:-:S04]  /*3a70*/  SHF.R.U32.HI R21, RZ, 0x4, R21 ;  /* 0x00000004ff157819 */ /* 0x000fc80000011615 */
[----:B------:R-:W-:Y:S01]  /*3a80*/  LOP3.LUT R21, R21, 0xf0f0f0f, RZ, 0xc0, !PT ;  /* 0x0f0f0f0f15157812 */ /* 0x000fe200078ec0ff */
[----:B-1----:R-:W-:Y:S02]  /*3a90*/  IDP.4A.S8.S8 R19, R19, R27, R34 ;  /* 0x0000001b13137226 */ /* 0x002fe40000000622 */
[----:B------:R-:W0:Y:S02]  /*3aa0*/  LDS R27, [R12+UR7+0x3c] ;  /* 0x00003c070c1b7984 */ /* 0x000e240008000800 */
[----:B--2---:R-:W-:Y:S02]  /*3ab0*/  IDP.4A.S8.S8 R33, R21, R32, R33 ;  /* 0x0000002015217226 */ /* 0x004fe40000000621 */
[----:B------:R-:W1:Y:S01]  /*3ac0*/  LDS.U8 R21, [R29+0x4] ;  /* 0x000004001d157984 */ /* 0x000e620000000000 */
[----:B---3--:R-:W-:Y:S02]  /*3ad0*/  LOP3.LUT R32, R18, 0xf0f0f0f, RZ, 0xc0, !PT ;  /* 0x0f0f0f0f12207812 */ /* 0x008fe400078ec0ff */
[----:B------:R-:W-:-:S03]  /*3ae0*/  SHF.R.U32.HI R18, RZ, 0x4, R18 ;  /* 0x00000004ff127819 */ /* 0x000fc60000011612 */
[----:B----4-:R-:W-:Y:S01]  /*3af0*/  IDP.4A.S8.S8 R32, R32, R26, R19 ;  /* 0x0000001a20207226 */ /* 0x010fe20000000613 */
[----:B------:R-:W-:Y:S01]  /*3b00*/  LOP3.LUT R18, R18, 0xf0f0f0f, RZ, 0xc0, !PT ;  /* 0x0f0f0f0f12127812 */ /* 0x000fe200078ec0ff */
[----:B------:R-:W2:Y:S04]  /*3b10*/  LDS R19, [R13+UR5] ;  /* 0x000000050d137984 */ /* 0x000ea80008000800 */
[----:B------:R-:W3:Y:S01]  /*3b20*/  LDS.U8 R26, [R29+0x5] ;  /* 0x000005001d1a7984 */ /* 0x000ee20000000000 */
[----:B------:R-:W-:Y:S01]  /*3b30*/  IDP.4A.S8.S8 R18, R18, R20, R33 ;  /* 0x0000001412127226 */ /* 0x000fe20000000621 */
[----:B-----5:R-:W-:Y:S02]  /*3b40*/  LOP3.LUT R33, R22, 0xf0f0f0f, RZ, 0xc0, !PT ;  /* 0x0f0f0f0f16217812 */ /* 0x020fe400078ec0ff */
[----:B------:R-:W4:Y:S01]  /*3b50*/  LDS R20, [R13+UR5+0x4] ;  /* 0x000004050d147984 */ /* 0x000f220008000800 */
[----:B------:R-:W-:-:S02]  /*3b60*/  SHF.R.U32.HI R22, RZ, 0x4, R22 ;  /* 0x00000004ff167819 */ /* 0x000fc40000011616 */
[----:B------:R-:W-:Y:S02]  /*3b70*/  IDP.4A.S8.S8 R34, R33, R23, R32 ;  /* 0x0000001721227226 */ /* 0x000fe40000000620 */
[----:B------:R-:W5:Y:S01]  /*3b80*/  LDS.U8 R23, [R29+0xc] ;  /* 0x00000c001d177984 */ /* 0x000f620000000000 */
[----:B------:R-:W-:-:S03]  /*3b90*/  LOP3.LUT R22, R22, 0xf0f0f0f, RZ, 0xc0, !PT ;  /* 0x0f0f0f0f16167812 */ /* 0x000fc600078ec0ff */
[----:B------:R-:W5:Y:S02]  /*3ba0*/  LDS.U8 R32, [R29+0xd] ;  /* 0x00000d001d207984 */ /* 0x000f640000000000 */
[----:B0-----:R-:W-:Y:S02]  /*3bb0*/  IDP.4A.S8.S8 R33, R22, R27, R18 ;  /* 0x0000001b16217226 */ /* 0x001fe40000000612 */
[----:B------:R-:W0:Y:S04]  /*3bc0*/  LDS R22, [R30+0x60] ;  /* 0x000060001e167984 */ /* 0x000e280000000800 */
[----:B------:R-:W0:Y:S01]  /*3bd0*/  LDS R27, [R12+UR7+0x40] ;  /* 0x000040070c1b7984 */ /* 0x000e220008000800 */
[----:B-1----:R-:W-:-:S05]  /*3be0*/  IMAD R21, R34, R21, RZ ;  /* 0x0000001522157224 */ /* 0x002fca00078e02ff */
[----:B------:R-:W-:Y:S01]  /*3bf0*/  I2FP.F32.S32 R21, R21 ;  /* 0x0000001500157245 */ /* 0x000fe20000201400 */
[----:B--2---:R-:W-:Y:S02]  /*3c00*/  HADD2.F32 R18, -RZ, R19.H0_H0 ;  /* 0x20000013ff127230 */ /* 0x004fe40000004100 */
[----:B---3--:R-:W-:-:S03]  /*3c10*/  IMAD R34, R33, R26, RZ ;  /* 0x0000001a21227224 */ /* 0x008fc600078e02ff */
[----:B------:R-:W-:Y:S01]  /*3c20*/  FFMA.FTZ R21, R18, R21, RZ ;  /* 0x0000001512157223 */ /* 0x000fe200000100ff */
[----:B------:R-:W1:Y:S01]  /*3c30*/  LDS R26, [R30+0x64] ;  /* 0x000064001e1a7984 */ /* 0x000e620000000800 */
[--C-:B----4-:R-:W-:Y:S01]  /*3c40*/  HADD2.F32 R18, -RZ, R20.reuse.H0_H0 ;  /* 0x20000014ff127230 */ /* 0x110fe20000004100 */
[----:B------:R-:W-:Y:S02]  /*3c50*/  I2FP.F32.S32 R34, R34 ;  /* 0x0000002200227245 */ /* 0x000fe40000201400 */
[----:B------:R-:W2:Y:S01]  /*3c60*/  LDS R33, [R12+UR7+0x44] ;  /* 0x000044070c217984 */ /* 0x000ea20008000800 */
[----:B------:R-:W-:Y:S02]  /*3c70*/  HADD2.F32 R20, -RZ, R20.H1_H1 ;  /* 0x30000014ff147230 */ /* 0x000fe40000004100 */
[----:B------:R-:W-:Y:S01]  /*3c80*/  FFMA.FTZ R21, R18, R34, R21 ;  /* 0x0000002212157223 */ /* 0x000fe20000010015 */
[----:B------:R-:W-:Y:S01]  /*3c90*/  HADD2.F32 R18, -RZ, R19.H1_H1 ;  /* 0x30000013ff127230 */ /* 0x000fe20000004100 */
[----:B-----5:R-:W-:-:S02]  /*3ca0*/  I2FP.F32.U32 R19, R23 ;  /* 0x0000001700137245 */ /* 0x020fc40000201000 */
[----:B------:R-:W3:Y:S01]  /*3cb0*/  LDS R23, [R12+UR7+0x60] ;  /* 0x000060070c177984 */ /* 0x000ee20008000800 */
[----:B------:R-:W-:Y:S02]  /*3cc0*/  I2FP.F32.U32 R32, R32 ;  /* 0x0000002000207245 */ /* 0x000fe40000201000 */
[----:B------:R-:W-:Y:S01]  /*3cd0*/  FFMA.FTZ R19, R18, R19, RZ ;  /* 0x0000001312137223 */ /* 0x000fe200000100ff */
[----:B0-----:R-:W-:-:S03]  /*3ce0*/  LOP3.LUT R18, R22, 0xf0f0f0f, RZ, 0xc0, !PT ;  /* 0x0f0f0f0f16127812 */ /* 0x001fc600078ec0ff */
[----:B------:R-:W-:Y:S01]  /*3cf0*/  FFMA.FTZ R19, R20, R32, R19 ;  /* 0x0000002014137223 */ /* 0x000fe20000010013 */
[----:B------:R-:W-:Y:S01]  /*3d00*/  SHF.R.U32.HI R22, RZ, 0x4, R22 ;  /* 0x00000004ff167819 */ /* 0x000fe20000011616 */
[----:B------:R-:W0:Y:S01]  /*3d10*/  LDS R32, [R12+UR7+0x64] ;  /* 0x000064070c207984 */ /* 0x000e220008000800 */
[----:B------:R-:W-:Y:S02]  /*3d20*/  IDP.4A.S8.S8 R18, R18, R27, RZ ;  /* 0x0000001b12127226 */ /* 0x000fe400000006ff */
[----:B------:R-:W-:Y:S01]  /*3d30*/  LOP3.LUT R36, R22, 0xf0f0f0f, RZ, 0xc0, !PT ;  /* 0x0f0f0f0f16247812 */ /* 0x000fe200078ec0ff */
[----:B------:R-:W4:Y:S04]  /*3d40*/  LDS R20, [R30+0x68] ;  /* 0x000068001e147984 */ /* 0x000f280000000800 */
[----:B------:R-:W5:Y:S04]  /*3d50*/  LDS R27, [R12+UR7+0x48] ;  /* 0x000048070c1b7984 */ /* 0x000f680008000800 */
[----:B------:R-:W5:Y:S01]  /*3d60*/  LDS R22, [R12+UR7+0x68] ;  /* 0x000068070c167984 */ /* 0x000f620008000800 */
[----:B-1----:R-:W-:-:S02]  /*3d70*/  LOP3.LUT R34, R26, 0xf0f0f0f, RZ, 0xc0, !PT ;  /* 0x0f0f0f0f1a227812 */ /* 0x002fc400078ec0ff */
[----:B------:R-:W-:-:S03]  /*3d80*/  SHF.R.U32.HI R26, RZ, 0x4, R26 ;  /* 0x00000004ff1a7819 */ /* 0x000fc6000001161a */
[----:B--2---:R-:W-:Y:S01]  /*3d90*/  IDP.4A.S8.S8 R34, R34, R33, R18 ;  /* 0x0000002122227226 */ /* 0x004fe20000000612 */
[----:B------:R-:W-:Y:S01]  /*3da0*/  LOP3.LUT R26, R26, 0xf0f0f0f, RZ, 0xc0, !PT ;  /* 0x0f0f0f0f1a1a7812 */ /* 0x000fe200078ec0ff */
[----:B------:R-:W1:Y:S01]  /*3db0*/  LDS R18, [R30+0x6c] ;  /* 0x00006c001e127984 */ /* 0x000e620000000800 */
[----:B---3--:R-:W-:-:S03]  /*3dc0*/  IDP.4A.S8.S8 R33, R36, R23, RZ ;  /* 0x0000001724217226 */ /* 0x008fc600000006ff */
[----:B------:R-:W2:Y:S01]  /*3dd0*/  LDS R23, [R12+UR7+0x4c] ;  /* 0x00004c070c177984 */ /* 0x000ea20008000800 */
[----:B0-----:R-:W-:-:S03]  /*3de0*/  IDP.4A.S8.S8 R33, R26, R32, R33 ;  /* 0x000000201a217226 */ /* 0x001fc60000000621 */
[----:B------:R-:W-:Y:S01]  /*3df0*/  LDS R32, [R12+UR7+0x50] ;  /* 0x000050070c207984 */ /* 0x000fe20008000800 */
[----:B----4-:R-:W-:Y:S02]  /*3e00*/  LOP3.LUT R26, R20, 0xf0f0f0f, RZ, 0xc0, !PT ;  /* 0x0f0f0f0f141a7812 */ /* 0x010fe400078ec0ff */
[----:B------:R-:W-:-:S03]  /*3e10*/  SHF.R.U32.HI R20, RZ, 0x4, R20 ;  /* 0x00000004ff147819 */ /* 0x000fc60000011614 */
[----:B-----5:R-:W-:Y:S01]  /*3e20*/  IDP.4A.S8.S8 R34, R26, R27, R34 ;  /* 0x0000001b1a227226 */ /* 0x020fe20000000622 */
[----:B------:R-:W-:Y:S01]  /*3e30*/  LOP3.LUT R20, R20, 0xf0f0f0f, RZ, 0xc0, !PT ;  /* 0x0f0f0f0f14147812 */ /* 0x000fe200078ec0ff */
[----:B------:R-:W0:Y:S04]  /*3e40*/  LDS R26, [R12+UR7+0x6c] ;  /* 0x00006c070c1a7984 */ /* 0x000e280008000800 */
[----:B------:R-:W3:Y:S01]  /*3e50*/  LDS R27, [R30+0x70] ;  /* 0x000070001e1b7984 */ /* 0x000ee20000000800 */
[----:B------:R-:W-:-:S03]  /*3e60*/  IDP.4A.S8.S8 R35, R20, R22, R33 ;  /* 0x0000001614237226 */ /* 0x000fc60000000621 */
[----:B------:R-:W4:Y:S04]  /*3e70*/  LDS R33, [R12+UR7+0x70] ;  /* 0x000070070c217984 */ /* 0x000f280008000800 */
[----:B------:R-:W-:Y:S01]  /*3e80*/  LDS R22, [R12+UR7+0x54] ;  /* 0x000054070c167984 */ /* 0x000fe20008000800 */
[----:B-1----:R-:W-:Y:S02]  /*3e90*/  LOP3.LUT R20, R18, 0xf0f0f0f, RZ, 0xc0, !PT ;  /* 0x0f0f0f0f12147812 */ /* 0x002fe400078ec0ff */
[----:B------:R-:W-:-:S04]  /*3ea0*/  SHF.R.U32.HI R18, RZ, 0x4, R18 ;  /* 0x00000004ff127819 */ /* 0x000fc80000011612 */
[----:B------:R-:W-:Y:S01]  /*3eb0*/  LOP3.LUT R18, R18, 0xf0f0f0f, RZ, 0xc0, !PT ;  /* 0x0f0f0f0f12127812 */ /* 0x000fe200078ec0ff */
[----:B--2---:R-:W-:Y:S02]  /*3ec0*/  IDP.4A.S8.S8 R23, R20, R23, R34 ;  /* 0x0000001714177226 */ /* 0x004fe40000000622 */
[----:B------:R-:W1:Y:S02]  /*3ed0*/  LDS R20, [R30+0x74] ;  /* 0x000074001e147984 */ /* 0x000e640000000800 */
[----:B0-----:R-:W-:Y:S02]  /*3ee0*/  IDP.4A.S8.S8 R18, R18, R26, R35 ;  /* 0x0000001a12127226 */ /* 0x001fe40000000623 */
[----:B------:R-:W0:Y:S01]  /*3ef0*/  LDS R26, [R12+UR7+0x74] ;  /* 0x000074070c1a7984 */ /* 0x000e220008000800 */
[----:B---3--:R-:W-:Y:S02]  /*3f00*/  LOP3.LUT R35, R27, 0xf0f0f0f, RZ, 0xc0, !PT ;  /* 0x0f0f0f0f1b237812 */ /* 0x008fe400078ec0ff */
[----:B------:R-:W-:-:S03]  /*3f10*/  SHF.R.U32.HI R27, RZ, 0x4, R27 ;  /* 0x00000004ff1b7819 */ /* 0x000fc6000001161b */
[----:B------:R-:W-:Y:S01]  /*3f20*/  IDP.4A.S8.S8 R35, R35, R32, R23 ;  /* 0x0000002023237226 */ /* 0x000fe20000000617 */
[----:B------:R-:W-:Y:S01]  /*3f30*/  LOP3.LUT R27, R27, 0xf0f0f0f, RZ, 0xc0, !PT ;  /* 0x0f0f0f0f1b1b7812 */ /* 0x000fe200078ec0ff */
[----:B------:R-:W2:Y:S04]  /*3f40*/  LDS R23, [R30+0x78] ;  /* 0x000078001e177984 */ /* 0x000ea80000000800 */
[----:B----4-:R-:W-:Y:S01]  /*3f50*/  IDP.4A.S8.S8 R33, R27, R33, R18 ;  /* 0x000000211b217226 */ /* 0x010fe20000000612 */
[----:B------:R-:W-:Y:S04]  /*3f60*/  LDS R32, [R12+UR7+0x78] ;  /* 0x000078070c207984 */ /* 0x000fe80008000800 */
[----:B------:R-:W3:Y:S01]  /*3f70*/  LDS R18, [R12+UR7+0x58] ;  /* 0x000058070c127984 */ /* 0x000ee20008000800 */
[----:B-1----:R-:W-:-:S02]  /*3f80*/  LOP3.LUT R27, R20, 0xf0f0f0f, RZ, 0xc0, !PT ;  /* 0x0f0f0f0f141b7812 */ /* 0x002fc400078ec0ff */
[----:B------:R-:W-:-:S03]  /*3f90*/  SHF.R.U32.HI R20, RZ, 0x4, R20 ;  /* 0x00000004ff147819 */ /* 0x000fc60000011614 */
[----:B------:R-:W-:Y:S01]  /*3fa0*/  IDP.4A.S8.S8 R35, R27, R22, R35 ;  /* 0x000000161b237226 */ /* 0x000fe20000000623 */
[----:B------:R-:W-:Y:S01]  /*3fb0*/  LOP3.LUT R20, R20, 0xf0f0f0f, RZ, 0xc0, !PT ;  /* 0x0f0f0f0f14147812 */ /* 0x000fe200078ec0ff */
[----:B------:R-:W1:Y:S04]  /*3fc0*/  LDS R22, [R30+0x7c] ;  /* 0x00007c001e167984 */ /* 0x000e680000000800 */
[----:B------:R-:W4:Y:S01]  /*3fd0*/  LDS R27, [R12+UR7+0x5c] ;  /* 0x00005c070c1b7984 */ /* 0x000f220008000800 */
[----:B0-----:R-:W-:-:S03]  /*3fe0*/  IDP.4A.S8.S8 R33, R20, R26, R33 ;  /* 0x0000001a14217226 */ /* 0x001fc60000000621 */
[----:B------:R-:W0:Y:S01]  /*3ff0*/  LDS R20, [R12+UR7+0x7c] ;  /* 0x00007c070c147984 */ /* 0x000e220008000800 */
[----:B--2---:R-:W-:Y:S02]  /*4000*/  LOP3.LUT R26, R23, 0xf0f0f0f, RZ, 0xc0, !PT ;  /* 0x0f0f0f0f171a7812 */ /* 0x004fe400078ec0ff */
[----:B------:R-:W-:-:S04]  /*4010*/  SHF.R.U32.HI R23, RZ, 0x4, R23 ;  /* 0x00000004ff177819 */ /* 0x000fc80000011617 */
[----:B------:R-:W-:Y:S01]  /*4020*/  LOP3.LUT R23, R23, 0xf0f0f0f, RZ, 0xc0, !PT ;  /* 0x0f0f0f0f17177812 */ /* 0x000fe200078ec0ff */
[----:B---3--:R-:W-:-:S04]  /*4030*/  IDP.4A.S8.S8 R18, R26, R18, R35 ;  /* 0x000000121a127226 */ /* 0x008fc80000000623 */
[----:B------:R-:W-:Y:S02]  /*4040*/  IDP.4A.S8.S8 R35, R23, R32, R33 ;  /* 0x0000002017237226 */ /* 0x000fe40000000621 */
[----:B------:R-:W-:Y:S04]  /*4050*/  LDS R23, [R13+UR5+0x8] ;  /* 0x000008050d177984 */ /* 0x000fe80008000800 */
[----:B------:R-:W2:Y:S01]  /*4060*/  LDS.U8 R32, [R29+0xf] ;  /* 0x00000f001d207984 */ /* 0x000ea20000000000 */
[----:B-1----:R-:W-:-:S03]  /*4070*/  LOP3.LUT R34, R22, 0xf0f0f0f, RZ, 0xc0, !PT ;  /* 0x0f0f0f0f16227812 */ /* 0x002fc600078ec0ff */
[----:B------:R-:W1:Y:S01]  /*4080*/  LDS.U8 R33, [R29+0x6] ;  /* 0x000006001d217984 */ /* 0x000e620000000000 */
[----:B------:R-:W-:Y:S01]  /*4090*/  SHF.R.U32.HI R26, RZ, 0x4, R22 ;  /* 0x00000004ff1a7819 */ /* 0x000fe20000011616 */
[----:B----4-:R-:W-:Y:S02]  /*40a0*/  IDP.4A.S8.S8 R34, R34, R27, R18 ;  /* 0x0000001b22227226 */ /* 0x010fe40000000612 */
[----:B------:R-:W-:Y:S01]  /*40b0*/  LDS R22, [R13+UR5+0xc] ;  /* 0x00000c050d167984 */ /* 0x000fe20008000800 */
[----:B------:R-:W-:-:S03]  /*40c0*/  LOP3.LUT R26, R26, 0xf0f0f0f, RZ, 0xc0, !PT ;  /* 0x0f0f0f0f1a1a7812 */ /* 0x000fc600078ec0ff */
[----:B------:R-:W3:Y:S02]  /*40d0*/  LDS.U8 R18, [R29+0xe] ;  /* 0x00000e001d127984 */ /* 0x000ee40000000000 */
[----:B0-----:R-:W-:Y:S02]  /*40e0*/  IDP.4A.S8.S8 R20, R26, R20, R35 ;  /* 0x000000141a147226 */ /* 0x001fe40000000623 */
[----:B------:R-:W0:Y:S04]  /*40f0*/  LDS.U8 R27, [R29+0x7] ;  /* 0x000007001d1b7984 */ /* 0x000e280000000000 */
[----:B------:R-:W4:Y:S01]  /*4100*/  LDS R26, [R28] ;  /* 0x000000001c1a7984 */ /* 0x000f220000000800 */
[----:B--2---:R-:W-:Y:S01]  /*4110*/  I2FP.F32.U32 R32, R32 ;  /* 0x0000002000207245 */ /* 0x004fe20000201000 */
[----:B-1----:R-:W-:-:S05]  /*4120*/  IMAD R33, R34, R33, RZ ;  /* 0x0000002122217224 */ /* 0x002fca00078e02ff */
[----:B------:R-:W-:Y:S02]  /*4130*/  I2FP.F32.S32 R33, R33 ;  /* 0x0000002100217245 */ /* 0x000fe40000201400 */
[----:B---3--:R-:W-:Y:S01]  /*4140*/  I2FP.F32.U32 R35, R18 ;  /* 0x0000001200237245 */ /* 0x008fe20000201000 */
[----:B------:R-:W-:Y:S02]  /*4150*/  HADD2.F32 R18, -RZ, R23.H1_H1 ;  /* 0x30000017ff127230 */ /* 0x000fe40000004100 */
[----:B0-----:R-:W-:-:S03]  /*4160*/  IMAD R20, R20, R27, RZ ;  /* 0x0000001b14147224 */ /* 0x001fc600078e02ff */
[----:B------:R-:W-:Y:S01]  /*4170*/  FFMA.FTZ R18, R18, R35, RZ ;  /* 0x0000002312127223 */ /* 0x000fe200000100ff */
[--C-:B------:R-:W-:Y:S02]  /*4180*/  HADD2.F32 R35, -RZ, R22.reuse.H1_H1 ;  /* 0x30000016ff237230 */ /* 0x100fe40000004100 */
[----:B------:R-:W-:-:S03]  /*4190*/  HADD2.F32 R22, -RZ, R22.H0_H0 ;  /* 0x20000016ff167230 */ /* 0x000fc60000004100 */
[----:B------:R-:W-:Y:S01]  /*41a0*/  FFMA.FTZ R32, R35, R32, R18 ;  /* 0x0000002023207223 */ /* 0x000fe20000010012 */
[----:B------:R-:W-:Y:S01]  /*41b0*/  HADD2.F32 R18, -RZ, R23.H0_H0 ;  /* 0x20000017ff127230 */ /* 0x000fe20000004100 */
[----:B------:R-:W-:-:S04]  /*41c0*/  I2FP.F32.S32 R23, R20 ;  /* 0x0000001400177245 */ /* 0x000fc80000201400 */
[----:B------:R-:W-:Y:S01]  /*41d0*/  FFMA.FTZ R33, R18, R33, RZ ;  /* 0x0000002112217223 */ /* 0x000fe200000100ff */
[--C-:B----4-:R-:W-:Y:S02]  /*41e0*/  HADD2.F32 R18, -RZ, R26.reuse.H1_H1 ;  /* 0x3000001aff127230 */ /* 0x110fe40000004100 */
[----:B------:R-:W-:Y:S02]  /*41f0*/  HADD2.F32 R26, -RZ, R26.H0_H0 ;  /* 0x2000001aff1a7230 */ /* 0x000fe40000004100 */
[----:B------:R-:W-:Y:S01]  /*4200*/  FFMA.FTZ R23, R22, R23, R33 ;  /* 0x0000001716177223 */ /* 0x000fe20000010021 */
[----:B------:R-:W-:Y:S01]  /*4210*/  FMUL.FTZ R20, R19, R18 ;  /* 0x0000001213147220 */ /* 0x000fe20000410000 */
[----:B------:R-:W-:-:S03]  /*4220*/  FMUL.FTZ R19, R18, R32 ;  /* 0x0000002012137220 */ /* 0x000fc60000410000 */
[----:B------:R-:W-:Y:S01]  /*4230*/  FFMA.FTZ R21, R21, R26, -R20 ;  /* 0x0000001a15157223 */ /* 0x000fe20000010814 */
[----:B------:R-:W-:-:S03]  /*4240*/  FFMA.FTZ R19, R26, R23, -R19 ;  /* 0x000000171a137223 */ /* 0x000fc60000010813 */
[----:B------:R-:W-:-:S04]  /*4250*/  FADD.FTZ R2, R2, R21 ;  /* 0x0000001502027221 */ /* 0x000fc80000010000 */
[----:B------:R-:W-:Y:S01]  /*4260*/  FADD.FTZ R2, R2, R19 ;  /* 0x0000001302027221 */ /* 0x000fe20000010000 */
[----:B------:R-:W-:Y:S06]  /*4270*/  BAR.SYNC.DEFER_BLOCKING 0x0 ;  /* 0x0000000000007b1d */ /* 0x000fec0000010000 */
.L_x_297:
[----:B------:R-:W-:-:S05]  /*4280*/  VIADD R31, R31, 0x1 ;  /* 0x000000011f1f7836 */ /* 0x000fca0000000000 */
[----:B------:R-:W-:-:S13]  /*4290*/  ISETP.NE.AND P0, PT, R31, R4, PT ;  /* 0x000000041f00720c */ /* 0x000fda0003f05270 */
[----:B------:R-:W-:Y:S05]  /*42a0*/  @P0 BRA `(.L_x_298) ;  /* 0xffffffe000440947 */ /* 0x000fea000383ffff */
.L_x_295:
[----:B------:R-:W2:Y:S01]  /*42b0*/  LDCU UR5, c[0x0][0x3c8] ;  /* 0x00007900ff0577ac */ /* 0x000ea20008000800 */
[----:B------:R-:W2:Y:S02]  /*42c0*/  LDCU UR6, c[0x0][0x3bc] ;  /* 0x00007780ff0677ac */ /* 0x000ea40008000800 */
[----:B--2---:R-:W-:-:S06]  /*42d0*/  UIMAD UR5, UR5, UR6, URZ ;  /* 0x00000006050572a4 */ /* 0x004fcc000f8e02ff */
[----:B-----5:R-:W-:-:S13]  /*42e0*/  ISETP.GE.AND P0, PT, R0, UR5, PT ;  /* 0x0000000500007c0c */ /* 0x020fda000bf06270 */
[----:B0-----:R-:W-:Y:S05]  /*42f0*/  @P0 EXIT ;  /* 0x000000000000094d */ /* 0x001fea0003800000 */
[----:B------:R-:W0:Y:S01]  /*4300*/  S2R R3, SR_TID.X ;  /* 0x0000000000037919 */ /* 0x000e220000002100 */
[----:B------:R-:W2:Y:S01]  /*4310*/  LDCU UR5, c[0x0][0x3c4] ;  /* 0x00007880ff0577ac */ /* 0x000ea20008000800 */
[----:B0-----:R-:W-:-:S04]  /*4320*/  IADD3 R3, PT, PT, R3, UR4, RZ ;  /* 0x0000000403037c10 */ /* 0x001fc8000fffe0ff */
[----:B--2---:R-:W-:-:S13]  /*4330*/  ISETP.GE.U32.AND P0, PT, R3, UR5, PT ;  /* 0x0000000503007c0c */ /* 0x004fda000bf06070 */
[----:B------:R-:W-:Y:S05]  /*4340*/  @P0 EXIT ;  /* 0x000000000000094d */ /* 0x000fea0003800000 */
[----:B-1----:R-:W0:Y:S01]  /*4350*/  LDC.64 R4, c[0x0][0x390] ;  /* 0x0000e400ff047b82 */ /* 0x002e220000000a00 */
[----:B------:R-:W-:Y:S01]  /*4360*/  IMAD R3, R0, UR5, R3 ;  /* 0x0000000500037c24 */ /* 0x000fe2000f8e0203 */
[----:B------:R-:W-:-:S03]  /*4370*/  F2FP.BF16.F32.PACK_AB R0, RZ, R2 ;  /* 0x00000002ff00723e */ /* 0x000fc600000010ff */
[----:B0-----:R-:W-:-:S05]  /*4380*/  IMAD.WIDE.U32 R2, R3, 0x2, R4 ;  /* 0x0000000203027825 */ /* 0x001fca00078e0004 */
[----:B------:R-:W-:Y:S01]  /*4390*/  STG.E.U16 desc[UR14][R2.64], R0 ;  /* 0x0000000002007986 */ /* 0x000fe2000c10150e */
[----:B------:R-:W-:Y:S05]  /*43a0*/  EXIT ;  /* 0x000000000000794d */ /* 0x000fea0003800000 */
.L_x_299:
        /* <DEDUP_REMOVED lines=13> */
.L_x_1198:


//--------------------- .text._Z8moe_q3_KIN3c108BFloat16ELb1EEvPKvS3_PT_PKiS7_S7_iiiiiii --------------------------
	.section	.text._Z8moe_q3_KIN3c108BFloat16ELb1EEvPKvS3_PT_PKiS7_S7_iiiiiii,"ax",@progbits
	.align	128
.text._Z8moe_q3_KIN3c108BFloat16ELb1EEvPKvS3_PT_PKiS7_S7_iiiiiii:
        .type           _Z8moe_q3_KIN3c108BFloat16ELb1EEvPKvS3_PT_PKiS7_S7_iiiiiii,@function
        .size           _Z8moe_q3_KIN3c108BFloat16ELb1EEvPKvS3_PT_PKiS7_S7_iiiiiii,(.L_x_1199 - _Z8moe_q3_KIN3c108BFloat16ELb1EEvPKvS3_PT_PKiS7_S7_iiiiiii)
        .other          _Z8moe_q3_KIN3c108BFloat16ELb1EEvPKvS3_PT_PKiS7_S7_iiiiiii,@"STO_CUDA_ENTRY STV_DEFAULT"
_Z8moe_q3_KIN3c108BFloat16ELb1EEvPKvS3_PT_PKiS7_S7_iiiiiii:
        /* <DEDUP_REMOVED lines=20> */
[----:B------:R-:W1:Y:S01]  /*0140*/  LDCU UR18, c[0x0][0x3b4] ;  /* 0x00007680ff1277ac */ /* 0x000e620008000800 */
[----:B------:R-:W2:Y:S01]  /*0150*/  S2UR UR6, SR_CTAID.X ;  /* 0x00000000000679c3 */ /* 0x000ea20000002500 */
[----:B------:R-:W-:Y:S01]  /*0160*/  IMAD.MOV.U32 R34, RZ, RZ, RZ ;  /* 0x000000ffff227224 */ /* 0x000fe200078e00ff */
[----:B-1----:R-:W-:Y:S02]  /*0170*/  UISETP.GE.AND UP0, UPT, UR18, 0x100, UPT ;  /* 0x000001001200788c */ /* 0x002fe4000bf06270 */
[----:B--2---:R-:W-:-:S07]  /*0180*/  USHF.L.U32 UR6, UR6, 0x5, URZ ;  /* 0x0000000506067899 */ /* 0x004fce00080006ff */
[----:B0-----:R-:W-:Y:S05]  /*0190*/  BRA.U !UP0, `(.L_x_300) ;  /* 0x0000004508787547 */ /* 0x001fea000b800000 */
[----:B------:R-:W0:Y:S01]  /*01a0*/  S2R R0, SR_TID.X ;  /* 0x0000000000007919 */ /* 0x000e220000002100 */
[----:B------:R-:W1:Y:S01]  /*01b0*/  LDC R12, c[0x0][0x3b8] ;  /* 0x0000ee00ff0c7b82 */ /* 0x000e620000000800 */
[----:B------:R-:W2:Y:S01]  /*01c0*/  LDCU.128 UR20, c[0x0][0x380] ;  /* 0x00007000ff1477ac */ /* 0x000ea20008000c00 */
[----:B------:R-:W-:Y:S02]  /*01d0*/  IMAD.SHL.U32 R31, R25, 0x20, RZ ;  /* 0x00000020191f7824 */ /* 0x000fe400078e00ff */
[----:B------:R-:W-:Y:S01]  /*01e0*/  IMAD.MOV.U32 R34, RZ, RZ, RZ ;  /* 0x000000ffff227224 */ /* 0x000fe200078e00ff */
[----:B------:R-:W-:Y:S01]  /*01f0*/  ULOP3.LUT UR24, URZ, UR6, URZ, 0x33, !UPT ;  /* 0x00000006ff187292 */ /* 0x000fe2000f8e33ff */
[----:B------:R-:W3:Y:S02]  /*0200*/  LDCU UR8, c[0x0][0x3b0] ;  /* 0x00007600ff0877ac */ /* 0x000ee40008000800 */
[----:B------:R-:W4:Y:S01]  /*0210*/  S2UR UR16, SR_CgaCtaId ;  /* 0x00000000001079c3 */ /* 0x000f220000008800 */
[----:B------:R-:W4:Y:S01]  /*0220*/  LDCU UR19, c[0x0][0x3c0] ;  /* 0x00007800ff1377ac */ /* 0x000f220008000800 */
[----:B------:R-:W-:Y:S01]  /*0230*/  UMOV UR5, 0x400 ;  /* 0x0000040000057882 */ /* 0x000fe20000000000 */
[----:B------:R-:W-:-:S02]  /*0240*/  USHF.R.S32.HI UR17, URZ, 0x1f, UR18 ;  /* 0x0000001fff117899 */ /* 0x000fc40008011412 */
[----:B------:R-:W-:Y:S02]  /*0250*/  UIADD3 UR12, UPT, UPT, UR5, 0x1188, URZ ;  /* 0x00001188050c7890 */ /* 0x000fe4000fffe0ff */
[----:B------:R-:W-:Y:S02]  /*0260*/  UIADD3 UR10, UPT, UPT, UR5, 0x1de8, URZ ;  /* 0x00001de8050a7890 */ /* 0x000fe4000fffe0ff */
[----:B------:R-:W-:Y:S01]  /*0270*/  UIADD3 UR11, UPT, UPT, UR5, 0x1fe8, URZ ;  /* 0x00001fe8050b7890 */ /* 0x000fe2000fffe0ff */
[----:B-1----:R-:W-:Y:S01]  /*0280*/  VIADD R12, R12, UR24 ;  /* 0x000000180c0c7c36 */ /* 0x002fe20008000000 */
[----:B---3--:R-:W-:Y:S02]  /*0290*/  UIMAD UR4, UR4, UR8, URZ ;  /* 0x00000008040472a4 */ /* 0x008fe4000f8e02ff */
[----:B------:R-:W-:Y:S02]  /*02a0*/  UIADD3 UR13, UPT, UPT, UR5, 0x19c8, URZ ;  /* 0x000019c8050d7890 */ /* 0x000fe4000fffe0ff */
[C---:B------:R-:W-:Y:S01]  /*02b0*/  VIADDMNMX R13, R25.reuse, 0x8, R12, PT ;  /* 0x00000008190d7846 */ /* 0x040fe2000380010c */
[----:B--2---:R-:W-:Y:S01]  /*02c0*/  UIADD3 UR8, UP0, UPT, UR4, UR20, URZ ;  /* 0x0000001404087290 */ /* 0x004fe2000ff1e0ff */
[----:B0-----:R-:W-:Y:S01]  /*02d0*/  IMAD.SHL.U32 R2, R0, 0x4, RZ ;  /* 0x0000000400027824 */ /* 0x001fe200078e00ff */
[--C-:B------:R-:W-:Y:S01]  /*02e0*/  SHF.R.U32.HI R10, RZ, 0x4, R0.reuse ;  /* 0x00000004ff0a7819 */ /* 0x100fe20000011600 */
[----:B------:R-:W-:Y:S01]  /*02f0*/  UIADD3 UR7, UPT, UPT, UR5, 0x1080, URZ ;  /* 0x0000108005077890 */ /* 0x000fe2000fffe0ff */
[----:B------:R-:W-:Y:S01]  /*0300*/  SHF.R.U32.HI R8, RZ, 0x1, R0 ;  /* 0x00000001ff087819 */ /* 0x000fe20000011600 */
[----:B----4-:R-:W-:Y:S01]  /*0310*/  ULEA UR12, UR16, UR12, 0x18 ;  /* 0x0000000c100c7291 */ /* 0x010fe2000f8ec0ff */
[----:B------:R-:W-:Y:S01]  /*0320*/  LOP3.LUT R2, R2, 0x1c, RZ, 0xc0, !PT ;  /* 0x0000001c02027812 */ /* 0x000fe200078ec0ff */
[C---:B------:R-:W-:Y:S01]  /*0330*/  IMAD R5, R25.reuse, 0x2, R10 ;  /* 0x0000000219057824 */ /* 0x040fe200078e020a */
[----:B------:R-:W-:Y:S01]  /*0340*/  LOP3.LUT R18, R0, 0xf, RZ, 0xc0, !PT ;  /* 0x0000000f00127812 */ /* 0x000fe200078ec0ff */
[----:B------:R-:W-:Y:S01]  /*0350*/  IMAD R6, R25, 0x10, R8 ;  /* 0x0000001019067824 */ /* 0x000fe200078e0208 */
[----:B------:R-:W-:Y:S01]  /*0360*/  IADD3 R38, P0, PT, R2, UR22, RZ ;  /* 0x0000001602267c10 */ /* 0x000fe2000ff1e0ff */
[----:B------:R-:W-:Y:S01]  /*0370*/  ULEA.HI UR17, UR17, UR18, URZ, 0x8 ;  /* 0x0000001211117291 */ /* 0x000fe2000f8f40ff */
[----:B------:R-:W-:Y:S01]  /*0380*/  SHF.R.U32.HI R2, RZ, 0x3, R0 ;  /* 0x00000003ff027819 */ /* 0x000fe20000011600 */
[----:B------:R-:W-:Y:S01]  /*0390*/  ULEA UR5, UR16, UR10, 0x18 ;  /* 0x0000000a10057291 */ /* 0x000fe2000f8ec0ff */
[----:B------:R-:W-:Y:S01]  /*03a0*/  VIADDMNMX R3, R5, 0x8, R12, PT ;  /* 0x0000000805037846 */ /* 0x000fe2000380010c */
[----:B------:R-:W-:Y:S01]  /*03b0*/  ULEA UR11, UR16, UR11, 0x18 ;  /* 0x0000000b100b7291 */ /* 0x000fe2000f8ec0ff */
[----:B------:R-:W-:Y:S01]  /*03c0*/  LOP3.LUT R33, R6, 0x1f, RZ, 0xc0, !PT ;  /* 0x0000001f06217812 */ /* 0x000fe200078ec0ff */
[----:B------:R-:W-:Y:S01]  /*03d0*/  IMAD R7, R25, 0x4, R2 ;  /* 0x0000000419077824 */ /* 0x000fe200078e0202 */
[C---:B------:R-:W-:Y:S01]  /*03e0*/  VIMNMX R2, PT, PT, R12.reuse, R5, PT ;  /* 0x000000050c027248 */ /* 0x040fe20003fe0100 */
[----:B------:R-:W-:Y:S01]  /*03f0*/  ULEA UR13, UR16, UR13, 0x18 ;  /* 0x0000000d100d7291 */ /* 0x000fe2000f8ec0ff */
[C-C-:B------:R-:W-:Y:S01]  /*0400*/  VIADDMNMX R4, R5.reuse, 0x10, R12.reuse, PT ;  /* 0x0000001005047846 */ /* 0x140fe2000380010c */
[----:B------:R-:W-:Y:S01]  /*0410*/  ULEA.HI.X.SX32 UR9, UR4, UR21, 0x1, UP0 ;  /* 0x0000001504097291 */ /* 0x000fe200080f0eff */
[--C-:B------:R-:W-:Y:S01]  /*0420*/  VIADDMNMX R5, R5, 0x18, R12.reuse, PT ;  /* 0x0000001805057846 */ /* 0x100fe2000380010c */
[----:B------:R-:W-:Y:S01]  /*0430*/  USHF.R.S32.HI UR18, URZ, 0x1f, UR19 ;  /* 0x0000001fff127899 */ /* 0x000fe20008011413 */
[----:B------:R-:W-:Y:S01]  /*0440*/  LEA.HI R9, R3, R3, RZ, 0x1 ;  /* 0x0000000303097211 */ /* 0x000fe200078f08ff */
[----:B------:R-:W-:Y:S01]  /*0450*/  ULEA UR4, UR16, UR7, 0x18 ;  /* 0x0000000710047291 */ /* 0x000fe2000f8ec0ff */
[C---:B------:R-:W-:Y:S01]  /*0460*/  VIMNMX R6, PT, PT, R12.reuse, R7, PT ;  /* 0x000000070c067248 */ /* 0x040fe20003fe0100 */
[----:B------:R-:W-:Y:S01]  /*0470*/  ULEA.HI UR10, UR18, UR19, URZ, 0x5 ;  /* 0x00000013120a7291 */ /* 0x000fe2000f8f28ff */
[----:B------:R-:W-:Y:S01]  /*0480*/  VIADDMNMX R7, R7, 0x10, R12, PT ;  /* 0x0000001007077846 */ /* 0x000fe2000380010c */
[----:B------:R-:W-:Y:S01]  /*0490*/  IMAD.X R39, RZ, RZ, UR23, P0 ;  /* 0x00000017ff277e24 */ /* 0x000fe200080e06ff */
[----:B------:R-:W-:Y:S01]  /*04a0*/  VIMNMX R33, PT, PT, R12, R33, PT ;  /* 0x000000210c217248 */ /* 0x000fe20003fe0100 */
[----:B------:R-:W-:Y:S01]  /*04b0*/  IMAD R8, R0, 0x10, R8 ;  /* 0x0000001000087824 */ /* 0x000fe200078e0208 */
[----:B------:R-:W-:Y:S01]  /*04c0*/  LEA.HI R27, R2, R2, RZ, 0x1 ;  /* 0x00000002021b7211 */ /* 0x000fe200078f08ff */
[----:B------:R-:W-:Y:S01]  /*04d0*/  IMAD R10, R0, 0x2, R10 ;  /* 0x00000002000a7824 */ /* 0x000fe200078e020a */
[----:B------:R-:W-:Y:S01]  /*04e0*/  LEA.HI R29, R4, R4, RZ, 0x1 ;  /* 0x00000004041d7211 */ /* 0x000fe200078f08ff */
[----:B------:R-:W-:Y:S01]  /*04f0*/  USHF.R.S32.HI UR7, URZ, 0x8, UR17 ;  /* 0x00000008ff077899 */ /* 0x000fe20008011411 */
[----:B------:R-:W-:Y:S01]  /*0500*/  LEA.HI R11, R5, R5, RZ, 0x1 ;  /* 0x00000005050b7211 */ /* 0x000fe200078f08ff */
[----:B------:R-:W-:Y:S01]  /*0510*/  USHF.R.S32.HI UR10, URZ, 0x5, UR10 ;  /* 0x00000005ff0a7899 */ /* 0x000fe2000801140a */
[----:B------:R-:W-:-:S02]  /*0520*/  LEA.HI R16, R9, R18, RZ, 0x1f ;  /* 0x0000001209107211 */ /* 0x000fc400078ff8ff */
[----:B------:R-:W-:Y:S02]  /*0530*/  SHF.R.S32.HI R9, RZ, 0x1f, R6 ;  /* 0x0000001fff097819 */ /* 0x000fe40000011406 */
[----:B------:R-:W-:Y:S02]  /*0540*/  SHF.R.S32.HI R22, RZ, 0x1f, R7 ;  /* 0x0000001fff167819 */ /* 0x000fe40000011407 */
[----:B------:R-:W-:Y:S02]  /*0550*/  SHF.R.S32.HI R14, RZ, 0x1f, R33 ;  /* 0x0000001fff0e7819 */ /* 0x000fe40000011421 */
[-C--:B------:R-:W-:Y:S02]  /*0560*/  LEA.HI R27, R27, R18.reuse, RZ, 0x1f ;  /* 0x000000121b1b7211 */ /* 0x080fe400078ff8ff */
[-C--:B------:R-:W-:Y:S02]  /*0570*/  LEA.HI R29, R29, R18.reuse, RZ, 0x1f ;  /* 0x000000121d1d7211 */ /* 0x080fe400078ff8ff */
[----:B------:R-:W-:Y:S01]  /*0580*/  LEA.HI R18, R11, R18, RZ, 0x1f ;  /* 0x000000120b127211 */ /* 0x000fe200078ff8ff */
[----:B------:R-:W-:Y:S01]  /*0590*/  IMAD R27, R2, 0x10, R27 ;  /* 0x00000010021b7824 */ /* 0x000fe200078e021b */
[----:B------:R-:W-:Y:S01]  /*05a0*/  LOP3.LUT R11, R0, 0x7, RZ, 0xc0, !PT ;  /* 0x00000007000b7812 */ /* 0x000fe200078ec0ff */
[----:B------:R-:W-:Y:S01]  /*05b0*/  IMAD R29, R4, 0x10, R29 ;  /* 0x00000010041d7824 */ /* 0x000fe200078e021d */
[----:B------:R-:W-:Y:S01]  /*05c0*/  LEA.HI R20, R9, R6, RZ, 0x2 ;  /* 0x0000000609147211 */ /* 0x000fe200078f10ff */
[----:B------:R-:W-:Y:S01]  /*05d0*/  IMAD R24, R5, 0x10, R18 ;  /* 0x0000001005187824 */ /* 0x000fe200078e0212 */
[----:B------:R-:W-:-:S02]  /*05e0*/  LEA.HI R22, R22, R7, RZ, 0x2 ;  /* 0x0000000716167211 */ /* 0x000fc400078f10ff */
[----:B------:R-:W-:Y:S02]  /*05f0*/  LOP3.LUT R9, R0, 0x1, RZ, 0xc0, !PT ;  /* 0x0000000100097812 */ /* 0x000fe400078ec0ff */
[----:B------:R-:W-:Y:S02]  /*0600*/  LEA.HI R14, R14, R33, RZ, 0x4 ;  /* 0x000000210e0e7211 */ /* 0x000fe400078f20ff */
[-C--:B------:R-:W-:Y:S02]  /*0610*/  LEA.HI R26, R22, R11.reuse, RZ, 0x1e ;  /* 0x0000000b161a7211 */ /* 0x080fe400078ff0ff */
[----:B------:R-:W-:Y:S01]  /*0620*/  LEA.HI R37, R20, R11, RZ, 0x1e ;  /* 0x0000000b14257211 */ /* 0x000fe200078ff0ff */
[----:B------:R-:W-:Y:S01]  /*0630*/  IMAD R20, R3, 0x10, R16 ;  /* 0x0000001003147824 */ /* 0x000fe200078e0210 */
[----:B------:R-:W-:Y:S01]  /*0640*/  LEA.HI.SX32 R22, R14, R9, 0x1c ;  /* 0x000000090e167211 */ /* 0x000fe200078fe2ff */
[C---:B------:R-:W-:Y:S01]  /*0650*/  IMAD R14, R25.reuse, 0x4, R0 ;  /* 0x00000004190e7824 */ /* 0x040fe200078e0200 */
[----:B------:R-:W-:Y:S01]  /*0660*/  VIMNMX R9, PT, PT, R12, R25, PT ;  /* 0x000000190c097248 */ /* 0x000fe20003fe0100 */
[----:B------:R-:W-:Y:S01]  /*0670*/  IMAD R37, R6, 0x8, R37 ;  /* 0x0000000806257824 */ /* 0x000fe200078e0225 */
[----:B------:R-:W-:Y:S01]  /*0680*/  VIADDMNMX R11, R25, 0x4, R12, PT ;  /* 0x00000004190b7846 */ /* 0x000fe2000380010c */
[----:B------:R-:W-:Y:S01]  /*0690*/  IMAD R32, R33, 0x2, R22 ;  /* 0x0000000221207824 */ /* 0x000fe200078e0216 */
[----:B------:R-:W-:-:S02]  /*06a0*/  VIADDMNMX R15, R25, 0xc, R12, PT ;  /* 0x0000000c190f7846 */ /* 0x000fc4000380010c */
[C-C-:B------:R-:W-:Y:S02]  /*06b0*/  VIADDMNMX R17, R25.reuse, 0x10, R12.reuse, PT ;  /* 0x0000001019117846 */ /* 0x140fe4000380010c */
[C-C-:B------:R-:W-:Y:S02]  /*06c0*/  VIADDMNMX R19, R25.reuse, 0x14, R12.reuse, PT ;  /* 0x0000001419137846 */ /* 0x140fe4000380010c */
[C-C-:B------:R-:W-:Y:S02]  /*06d0*/  VIADDMNMX R21, R25.reuse, 0x18, R12.reuse, PT ;  /* 0x0000001819157846 */ /* 0x140fe4000380010c */
[----:B------:R-:W-:Y:S02]  /*06e0*/  VIADDMNMX R23, R25, 0x1c, R12, PT ;  /* 0x0000001c19177846 */ /* 0x000fe4000380010c */
[--C-:B------:R-:W-:Y:S02]  /*06f0*/  SHF.R.U32.HI R25, RZ, 0x2, R0.reuse ;  /* 0x00000002ff197819 */ /* 0x100fe40000011600 */
[----:B------:R-:W-:-:S02]  /*0700*/  LOP3.LUT R30, R31, 0x1f, R0, 0xf8, !PT ;  /* 0x0000001f1f1e7812 */ /* 0x000fc400078ef800 */
[----:B------:R-:W-:Y:S01]  /*0710*/  LEA R18, R20, UR12, 0x2 ;  /* 0x0000000c14127c11 */ /* 0x000fe2000f8e10ff */
[----:B------:R-:W-:Y:S01]  /*0720*/  IMAD R12, R0, 0x8, R25 ;  /* 0x00000008000c7824 */ /* 0x000fe200078e0219 */
[----:B------:R-:W-:Y:S01]  /*0730*/  LEA R22, R24, UR12, 0x2 ;  /* 0x0000000c18167c11 */ /* 0x000fe2000f8e10ff */
[----:B------:R-:W-:Y:S01]  /*0740*/  IMAD R25, R7, 0x8, R26 ;  /* 0x0000000807197824 */ /* 0x000fe200078e021a */
[----:B------:R-:W-:Y:S02]  /*0750*/  LEA R14, R14, UR11, 0x2 ;  /* 0x0000000b0e0e7c11 */ /* 0x000fe4000f8e10ff */
[----:B------:R-:W-:Y:S02]  /*0760*/  LEA R30, R30, UR5, 0x2 ;  /* 0x000000051e1e7c11 */ /* 0x000fe4000f8e10ff */
[----:B------:R-:W-:Y:S02]  /*0770*/  LEA R16, R27, UR12, 0x2 ;  /* 0x0000000c1b107c11 */ /* 0x000fe4000f8e10ff */
[----:B------:R-:W-:-:S02]  /*0780*/  LEA R20, R29, UR12, 0x2 ;  /* 0x0000000c1d147c11 */ /* 0x000fc4000f8e10ff */
[----:B------:R-:W-:Y:S02]  /*0790*/  LEA R24, R37, UR13, 0x2 ;  /* 0x0000000d25187c11 */ /* 0x000fe4000f8e10ff */
[----:B------:R-:W-:Y:S02]  /*07a0*/  LEA R25, R25, UR13, 0x2 ;  /* 0x0000000d19197c11 */ /* 0x000fe4000f8e10ff */
[----:B------:R-:W-:Y:S01]  /*07b0*/  LEA R32, R32, UR4, 0x2 ;  /* 0x0000000420207c11 */ /* 0x000fe2000f8e10ff */
[----:B------:R-:W-:-:S06]  /*07c0*/  UMOV UR4, URZ ;  /* 0x000000ff00047c82 */ /* 0x000fcc0008000000 */
.L_x_306:
[----:B------:R-:W-:Y:S01]  /*07d0*/  UIMAD UR5, UR6, UR7, URZ ;  /* 0x00000007060572a4 */ /* 0x000fe2000f8e02ff */
[----:B------:R-:W-:Y:S01]  /*07e0*/  IMAD.SHL.U32 R49, R0, 0x4, RZ ;  /* 0x0000000400317824 */ /* 0x000fe200078e00ff */
[----:B------:R-:W-:Y:S01]  /*07f0*/  SHF.R.U32.HI R50, RZ, 0x4, R0 ;  /* 0x00000004ff327819 */ /* 0x000fe20000011600 */
[----:B0-----:R-:W-:Y:S01]  /*0800*/  IMAD R27, R9, UR7, RZ ;  /* 0x00000007091b7c24 */ /* 0x001fe2000f8e02ff */
[----:B------:R-:W-:Y:S01]  /*0810*/  UIADD3 UR12, UP0, UPT, UR5, UR4, URZ ;  /* 0x00000004050c7290 */ /* 0x000fe2000ff1e0ff */
[----:B------:R-:W-:Y:S01]  /*0820*/  IMAD R29, R11, UR7, RZ ;  /* 0x000000070b1d7c24 */ /* 0x000fe2000f8e02ff */
[----:B------:R-:W-:Y:S01]  /*0830*/  LOP3.LUT R26, R49, 0x3c, RZ, 0xc0, !PT ;  /* 0x0000003c311a7812 */ /* 0x000fe200078ec0ff */
[----:B------:R-:W-:Y:S01]  /*0840*/  IMAD R45, R15, UR7, RZ ;  /* 0x000000070f2d7c24 */ /* 0x000fe2000f8e02ff */
[----:B------:R-:W-:Y:S01]  /*0850*/  ULEA.HI.X.SX32 UR5, UR5, URZ, 0x1, UP0 ;  /* 0x000000ff05057291 */ /* 0x000fe200080f0eff */
[----:B------:R-:W-:Y:S01]  /*0860*/  IADD3 R41, P1, PT, R50, R27, RZ ;  /* 0x0000001b32297210 */ /* 0x000fe20007f3e0ff */
[----:B------:R-:W-:-:S02]  /*0870*/  UIMAD.WIDE.U32 UR12, UR12, 0x6e, UR8 ;  /* 0x0000006e0c0c78a5 */ /* 0x000fc4000f8e0008 */
[----:B------:R-:W-:Y:S01]  /*0880*/  UIMAD UR5, UR5, 0x6e, URZ ;  /* 0x0000006e050578a4 */ /* 0x000fe2000f8e02ff */
[----:B------:R-:W-:Y:S01]  /*0890*/  LEA.HI.X.SX32 R28, R27, RZ, 0x1, P1 ;  /* 0x000000ff1b1c7211 */ /* 0x000fe200008f0eff */
[----:B------:R-:W0:Y:S01]  /*08a0*/  S2UR UR16, SR_CgaCtaId ;  /* 0x00000000001079c3 */ /* 0x000e220000008800 */
[----:B------:R-:W-:Y:S01]  /*08b0*/  UMOV UR11, 0x400 ;  /* 0x00000400000b7882 */ /* 0x000fe20000000000 */
[----:B------:R-:W-:Y:S01]  /*08c0*/  UIADD3 UR5, UPT, UPT, UR13, UR5, URZ ;  /* 0x000000050d057290 */ /* 0x000fe2000fffe0ff */
[----:B------:R-:W-:Y:S01]  /*08d0*/  IADD3 R26, P0, PT, R26, UR12, RZ ;  /* 0x0000000c1a1a7c10 */ /* 0x000fe2000ff1e0ff */
[----:B------:R-:W-:Y:S01]  /*08e0*/  IMAD R43, R28, 0x6e, RZ ;  /* 0x0000006e1c2b7824 */ /* 0x000fe200078e02ff */
[----:B------:R-:W1:Y:S03]  /*08f0*/  LDCU UR25, c[0x0][0x3b4] ;  /* 0x00007680ff1977ac */ /* 0x000e660008000800 */
[----:B------:R-:W-:Y:S01]  /*0900*/  IMAD.X R27, RZ, RZ, UR5, P0 ;  /* 0x00000005ff1b7e24 */ /* 0x000fe200080e06ff */
[----:B------:R-:W-:Y:S01]  /*0910*/  IADD3 R37, P0, PT, R50, R29, RZ ;  /* 0x0000001d32257210 */ /* 0x000fe20007f1e0ff */
[----:B------:R-:W-:-:S03]  /*0920*/  IMAD.WIDE.U32 R40, R41, 0x6e, R26 ;  /* 0x0000006e29287825 */ /* 0x000fc600078e001a */
[----:B------:R-:W-:Y:S01]  /*0930*/  LEA.HI.X.SX32 R29, R29, RZ, 0x1, P0 ;  /* 0x000000ff1d1d7211 */ /* 0x000fe200000f0eff */
[----:B------:R-:W-:-:S04]  /*0940*/  IMAD.IADD R41, R41, 0x1, R43 ;  /* 0x0000000129297824 */ /* 0x000fc800078e022b */
[----:B------:R-:W-:Y:S02]  /*0950*/  IMAD R43, R29, 0x6e, RZ ;  /* 0x0000006e1d2b7824 */ /* 0x000fe400078e02ff */
[----:B------:R-:W-:Y:S01]  /*0960*/  IMAD.WIDE.U32 R28, R37, 0x6e, R26 ;  /* 0x0000006e251c7825 */ /* 0x000fe200078e001a */
[----:B------:R-:W2:Y:S04]  /*0970*/  LDG.E.U16.CONSTANT R46, desc[UR14][R40.64+0x20] ;  /* 0x0000200e282e7981 */ /* 0x000ea8000c1e9500 */
[----:B------:R3:W2:Y:S01]  /*0980*/  LDG.E.U16.CONSTANT R37, desc[UR14][R40.64+0x22] ;  /* 0x0000220e28257981 */ /* 0x0006a2000c1e9500 */
[----:B------:R-:W-:Y:S02]  /*0990*/  IMAD.IADD R29, R29, 0x1, R43 ;  /* 0x000000011d1d7824 */ /* 0x000fe400078e022b */
[----:B------:R-:W-:-:S03]  /*09a0*/  IMAD R43, R13, UR7, RZ ;  /* 0x000000070d2b7c24 */ /* 0x000fc6000f8e02ff */
[----:B------:R-:W4:Y:S04]  /*09b0*/  LDG.E.U16.CONSTANT R44, desc[UR14][R28.64+0x20] ;  /* 0x0000200e1c2c7981 */ /* 0x000f28000c1e9500 */
[----:B------:R1:W4:Y:S01]  /*09c0*/  LDG.E.U16.CONSTANT R47, desc[UR14][R28.64+0x22] ;  /* 0x0000220e1c2f7981 */ /* 0x000322000c1e9500 */
[C---:B------:R-:W-:Y:S02]  /*09d0*/  IADD3 R53, P0, PT, R50.reuse, R43, RZ ;  /* 0x0000002b32357210 */ /* 0x040fe40007f1e0ff */
[----:B------:R-:W-:Y:S02]  /*09e0*/  IADD3 R51, P1, PT, R50, R45, RZ ;  /* 0x0000002d32337210 */ /* 0x000fe40007f3e0ff */
[----:B------:R-:W-:Y:S01]  /*09f0*/  LEA.HI.X.SX32 R43, R43, RZ, 0x1, P0 ;  /* 0x000000ff2b2b7211 */ /* 0x000fe200000f0eff */
[----:B------:R-:W-:Y:S01]  /*0a00*/  IMAD.WIDE.U32 R52, R53, 0x6e, R26 ;  /* 0x0000006e35347825 */ /* 0x000fe200078e001a */
[----:B------:R-:W-:-:S03]  /*0a10*/  LEA.HI.X.SX32 R45, R45, RZ, 0x1, P1 ;  /* 0x000000ff2d2d7211 */ /* 0x000fc600008f0eff */
[----:B---3--:R-:W-:Y:S02]  /*0a20*/  IMAD R41, R43, 0x6e, RZ ;  /* 0x0000006e2b297824 */ /* 0x008fe400078e02ff */
[----:B-1----:R-:W-:Y:S02]  /*0a30*/  IMAD R29, R17, UR7, RZ ;  /* 0x00000007111d7c24 */ /* 0x002fe4000f8e02ff */
[----:B------:R-:W-:Y:S02]  /*0a40*/  IMAD.IADD R53, R53, 0x1, R41 ;  /* 0x0000000135357824 */ /* 0x000fe400078e0229 */
[----:B------:R-:W-:Y:S02]  /*0a50*/  IMAD R45, R45, 0x6e, RZ ;  /* 0x0000006e2d2d7824 */ /* 0x000fe400078e02ff */
[----:B------:R-:W-:Y:S01]  /*0a60*/  IMAD.WIDE.U32 R42, R51, 0x6e, R26 ;  /* 0x0000006e332a7825 */ /* 0x000fe200078e001a */
[----:B------:R-:W3:Y:S01]  /*0a70*/  LDG.E.U16.CONSTANT R40, desc[UR14][R52.64+0x22] ;  /* 0x0000220e34287981 */ /* 0x000ee2000c1e9500 */
[----:B------:R-:W-:-:S02]  /*0a80*/  IADD3 R41, P0, PT, R50, R29, RZ ;  /* 0x0000001d32297210 */ /* 0x000fc40007f1e0ff */
[----:B------:R-:W-:Y:S01]  /*0a90*/  IMAD.IADD R43, R43, 0x1, R45 ;  /* 0x000000012b2b7824 */ /* 0x000fe200078e022d */
[----:B------:R1:W3:Y:S01]  /*0aa0*/  LDG.E.U16.CONSTANT R51, desc[UR14][R52.64+0x20] ;  /* 0x0000200e34337981 */ /* 0x0002e2000c1e9500 */
[----:B------:R-:W-:-:S03]  /*0ab0*/  LEA.HI.X.SX32 R29, R29, RZ, 0x1, P0 ;  /* 0x000000ff1d1d7211 */ /* 0x000fc600000f0eff */
[----:B------:R-:W3:Y:S04]  /*0ac0*/  LDG.E.U16.CONSTANT R45, desc[UR14][R42.64+0x20] ;  /* 0x0000200e2a2d7981 */ /* 0x000ee8000c1e9500 */
[----:B------:R-:W3:Y:S01]  /*0ad0*/  LDG.E.U16.CONSTANT R48, desc[UR14][R42.64+0x22] ;  /* 0x0000220e2a307981 */ /* 0x000ee2000c1e9500 */
[----:B------:R-:W-:Y:S02]  /*0ae0*/  IMAD R36, R29, 0x6e, RZ ;  /* 0x0000006e1d247824 */ /* 0x000fe400078e02ff */
[----:B------:R-:W-:-:S04]  /*0af0*/  IMAD.WIDE.U32 R28, R41, 0x6e, R26 ;  /* 0x0000006e291c7825 */ /* 0x000fc800078e001a */
[----:B------:R-:W-:-:S05]  /*0b00*/  IMAD.IADD R29, R29, 0x1, R36 ;  /* 0x000000011d1d7824 */ /* 0x000fca00078e0224 */
[----:B------:R-:W3:Y:S04]  /*0b10*/  LDG.E.U16.CONSTANT R36, desc[UR14][R28.64+0x20] ;  /* 0x0000200e1c247981 */ /* 0x000ee8000c1e9500 */
[----:B------:R1:W3:Y:S01]  /*0b20*/  LDG.E.U16.CONSTANT R41, desc[UR14][R28.64+0x22] ;  /* 0x0000220e1c297981 */ /* 0x0002e2000c1e9500 */
[----:B0-----:R-:W-:Y:S01]  /*0b30*/  ULEA UR20, UR16, UR11, 0x18 ;  /* 0x0000000b10147291 */ /* 0x001fe2000f8ec0ff */
[----:B-1----:R-:W-:Y:S02]  /*0b40*/  IMAD R52, R9, 0x21, R0 ;  /* 0x0000002109347824 */ /* 0x002fe400078e0200 */
[----:B------:R-:W-:-:S03]  /*0b50*/  IMAD R29, R19, UR7, RZ ;  /* 0x00000007131d7c24 */ /* 0x000fc6000f8e02ff */
[----:B------:R-:W-:Y:S01]  /*0b60*/  LEA R53, R52, UR20, 0x2 ;  /* 0x0000001434357c11 */ /* 0x000fe2000f8e10ff */
[----:B------:R-:W-:Y:S01]  /*0b70*/  IMAD R43, R21, UR7, RZ ;  /* 0x00000007152b7c24 */ /* 0x000fe2000f8e02ff */
[----:B------:R-:W-:Y:S01]  /*0b80*/  IADD3 R52, P0, PT, R50, R29, RZ ;  /* 0x0000001d32347210 */ /* 0x000fe20007f1e0ff */
[----:B--2---:R-:W-:Y:S02]  /*0b90*/  IMAD R46, R37, 0x10000, R46 ;  /* 0x00010000252e7824 */ /* 0x004fe400078e022e */
[----:B------:R-:W-:-:S05]  /*0ba0*/  IMAD R37, R11, 0x21, R0 ;  /* 0x000000210b257824 */ /* 0x000fca00078e0200 */
[----:B------:R-:W-:Y:S01]  /*0bb0*/  LEA R42, R37, UR20, 0x2 ;  /* 0x00000014252a7c11 */ /* 0x000fe2000f8e10ff */
[----:B------:R-:W-:Y:S02]  /*0bc0*/  IMAD R37, R23, UR7, RZ ;  /* 0x0000000717257c24 */ /* 0x000fe4000f8e02ff */
[----:B----4-:R-:W-:Y:S01]  /*0bd0*/  IMAD R44, R47, 0x10000, R44 ;  /* 0x000100002f2c7824 */ /* 0x010fe200078e022c */
[----:B------:R-:W-:Y:S01]  /*0be0*/  LEA.HI.X.SX32 R47, R29, RZ, 0x1, P0 ;  /* 0x000000ff1d2f7211 */ /* 0x000fe200000f0eff */
[----:B------:R0:W-:Y:S01]  /*0bf0*/  STS [R53], R46 ;  /* 0x0000002e35007388 */ /* 0x0001e20000000800 */
[C---:B------:R-:W-:Y:S02]  /*0c00*/  IADD3 R29, P0, PT, R50.reuse, R43, RZ ;  /* 0x0000002b321d7210 */ /* 0x040fe40007f1e0ff */
[----:B------:R-:W-:Y:S01]  /*0c10*/  IADD3 R50, P1, PT, R50, R37, RZ ;  /* 0x0000002532327210 */ /* 0x000fe20007f3e0ff */
[----:B------:R-:W-:-:S03]  /*0c20*/  IMAD R47, R47, 0x6e, RZ ;  /* 0x0000006e2f2f7824 */ /* 0x000fc600078e02ff */
[----:B------:R-:W-:Y:S01]  /*0c30*/  LEA.HI.X.SX32 R37, R37, RZ, 0x1, P1 ;  /* 0x000000ff25257211 */ /* 0x000fe200008f0eff */
[----:B0-----:R-:W-:Y:S01]  /*0c40*/  IMAD.WIDE.U32 R52, R52, 0x6e, R26 ;  /* 0x0000006e34347825 */ /* 0x001fe200078e001a */
[----:B------:R-:W-:-:S03]  /*0c50*/  LEA.HI.X.SX32 R43, R43, RZ, 0x1, P0 ;  /* 0x000000ff2b2b7211 */ /* 0x000fc600000f0eff */
[----:B------:R-:W-:Y:S01]  /*0c60*/  IMAD.IADD R53, R53, 0x1, R47 ;  /* 0x0000000135357824 */ /* 0x000fe200078e022f */
[----:B------:R0:W-:Y:S01]  /*0c70*/  STS [R42], R44 ;  /* 0x0000002c2a007388 */ /* 0x0001e20000000800 */
[----:B------:R-:W-:-:S03]  /*0c80*/  IMAD R47, R37, 0x6e, RZ ;  /* 0x0000006e252f7824 */ /* 0x000fc600078e02ff */
[----:B------:R-:W2:Y:S01]  /*0c90*/  LDG.E.U16.CONSTANT R37, desc[UR14][R52.64+0x22] ;  /* 0x0000220e34257981 */ /* 0x000ea2000c1e9500 */
[----:B------:R-:W-:-:S03]  /*0ca0*/  IMAD.WIDE.U32 R28, R29, 0x6e, R26 ;  /* 0x0000006e1d1c7825 */ /* 0x000fc600078e001a */
[----:B0-----:R-:W2:Y:S01]  /*0cb0*/  LDG.E.U16.CONSTANT R42, desc[UR14][R52.64+0x20] ;  /* 0x0000200e342a7981 */ /* 0x001ea2000c1e9500 */
[----:B------:R-:W-:-:S04]  /*0cc0*/  IMAD.WIDE.U32 R26, R50, 0x6e, R26 ;  /* 0x0000006e321a7825 */ /* 0x000fc800078e001a */
[----:B------:R-:W-:Y:S02]  /*0cd0*/  IMAD R43, R43, 0x6e, RZ ;  /* 0x0000006e2b2b7824 */ /* 0x000fe400078e02ff */
[--C-:B------:R-:W-:Y:S02]  /*0ce0*/  IMAD R50, R13, 0x21, R0.reuse ;  /* 0x000000210d327824 */ /* 0x100fe400078e0200 */
[----:B------:R-:W-:Y:S02]  /*0cf0*/  IMAD.IADD R29, R29, 0x1, R43 ;  /* 0x000000011d1d7824 */ /* 0x000fe400078e022b */
[----:B------:R-:W-:Y:S02]  /*0d00*/  IMAD.IADD R27, R27, 0x1, R47 ;  /* 0x000000011b1b7824 */ /* 0x000fe400078e022f */
[----:B---3--:R-:W-:Y:S01]  /*0d10*/  IMAD R40, R40, 0x10000, R51 ;  /* 0x0001000028287824 */ /* 0x008fe200078e0233 */
[----:B------:R-:W-:Y:S01]  /*0d20*/  LEA R51, R50, UR20, 0x2 ;  /* 0x0000001432337c11 */ /* 0x000fe2000f8e10ff */
[----:B------:R-:W-:Y:S01]  /*0d30*/  IMAD R50, R15, 0x21, R0 ;  /* 0x000000210f327824 */ /* 0x000fe200078e0200 */
[----:B------:R-:W3:Y:S01]  /*0d40*/  LDG.E.U16.CONSTANT R43, desc[UR14][R28.64+0x20] ;  /* 0x0000200e1c2b7981 */ /* 0x000ee2000c1e9500 */
[----:B------:R-:W-:-:S03]  /*0d50*/  IMAD R45, R48, 0x10000, R45 ;  /* 0x00010000302d7824 */ /* 0x000fc600078e022d */
[----:B------:R0:W3:Y:S01]  /*0d60*/  LDG.E.U16.CONSTANT R44, desc[UR14][R28.64+0x22] ;  /* 0x0000220e1c2c7981 */ /* 0x0000e2000c1e9500 */
[----:B------:R-:W-:-:S03]  /*0d70*/  LEA R48, R50, UR20, 0x2 ;  /* 0x0000001432307c11 */ /* 0x000fc6000f8e10ff */
[----:B------:R-:W4:Y:S01]  /*0d80*/  LDG.E.U16.CONSTANT R46, desc[UR14][R26.64+0x20] ;  /* 0x0000200e1a2e7981 */ /* 0x000f22000c1e9500 */
[----:B------:R-:W-:-:S03]  /*0d90*/  IMAD R50, R33, UR7, RZ ;  /* 0x0000000721327c24 */ /* 0x000fc6000f8e02ff */
[----:B------:R1:W4:Y:S01]  /*0da0*/  LDG.E.U16.CONSTANT R47, desc[UR14][R26.64+0x22] ;  /* 0x0000220e1a2f7981 */ /* 0x000322000c1e9500 */
[----:B0-----:R-:W-:Y:S01]  /*0db0*/  LOP3.LUT R29, R0, 0x1, RZ, 0xc0, !PT ;  /* 0x00000001001d7812 */ /* 0x001fe200078ec0ff */
[----:B------:R-:W-:-:S03]  /*0dc0*/  IMAD R28, R17, 0x21, R0 ;  /* 0x00000021111c7824 */ /* 0x000fc600078e0200 */
[----:B------:R-:W-:Y:S01]  /*0dd0*/  IADD3 R29, P0, PT, R29, R50, RZ ;  /* 0x000000321d1d7210 */ /* 0x000fe20007f1e0ff */
[----:B------:R0:W-:Y:S03]  /*0de0*/  STS [R51], R40 ;  /* 0x0000002833007388 */ /* 0x0001e60000000800 */
[----:B------:R-:W-:Y:S01]  /*0df0*/  LEA.HI.X.SX32 R50, R50, RZ, 0x1, P0 ;  /* 0x000000ff32327211 */ /* 0x000fe200000f0eff */
[----:B-1----:R-:W-:Y:S02]  /*0e00*/  IMAD.U32 R27, RZ, RZ, UR13 ;  /* 0x0000000dff1b7e24 */ /* 0x002fe4000f8e00ff */
[----:B------:R-:W-:Y:S02]  /*0e10*/  IMAD.U32 R26, RZ, RZ, UR12 ;  /* 0x0000000cff1a7e24 */ /* 0x000fe4000f8e00ff */
[----:B------:R-:W-:Y:S01]  /*0e20*/  IMAD.U32 R27, RZ, RZ, UR5 ;  /* 0x00000005ff1b7e24 */ /* 0x000fe2000f8e00ff */
[----:B0-----:R-:W-:Y:S01]  /*0e30*/  LEA R40, R28, UR20, 0x2 ;  /* 0x000000141c287c11 */ /* 0x001fe2000f8e10ff */
[----:B------:R-:W-:Y:S01]  /*0e40*/  IMAD R41, R41, 0x10000, R36 ;  /* 0x0001000029297824 */ /* 0x000fe200078e0224 */
[----:B------:R-:W-:Y:S01]  /*0e50*/  SHF.R.U32.HI R36, RZ, 0x3, R0 ;  /* 0x00000003ff247819 */ /* 0x000fe20000011600 */
[----:B------:R-:W-:-:S02]  /*0e60*/  IMAD.SHL.U32 R28, R0, 0x4, RZ ;  /* 0x00000004001c7824 */ /* 0x000fc400078e00ff */
[----:B------:R-:W-:Y:S02]  /*0e70*/  IMAD R53, R50, 0x6e, RZ ;  /* 0x0000006e32357824 */ /* 0x000fe400078e02ff */
[----:B------:R-:W-:Y:S01]  /*0e80*/  IMAD.WIDE.U32 R50, R29, 0x6e, R26 ;  /* 0x0000006e1d327825 */ /* 0x000fe200078e001a */
[----:B------:R-:W-:Y:S02]  /*0e90*/  LOP3.LUT R28, R28, 0x1c, RZ, 0xc0, !PT ;  /* 0x0000001c1c1c7812 */ /* 0x000fe400078ec0ff */
[----:B------:R-:W-:Y:S01]  /*0ea0*/  LOP3.LUT R52, R36, 0x1, RZ, 0xc0, !PT ;  /* 0x0000000124347812 */ /* 0x000fe200078ec0ff */
[----:B------:R-:W-:Y:S01]  /*0eb0*/  IMAD R29, R2, UR7, RZ ;  /* 0x00000007021d7c24 */ /* 0x000fe2000f8e02ff */
[----:B------:R-:W-:Y:S01]  /*0ec0*/  IADD3 R28, P0, PT, R28, UR12, RZ ;  /* 0x0000000c1c1c7c10 */ /* 0x000fe2000ff1e0ff */
[----:B------:R-:W-:-:S03]  /*0ed0*/  IMAD.IADD R51, R51, 0x1, R53 ;  /* 0x0000000133337824 */ /* 0x000fc600078e0235 */
[C---:B------:R-:W-:Y:S01]  /*0ee0*/  IADD3 R53, P1, PT, R29.reuse, R52, RZ ;  /* 0x000000341d357210 */ /* 0x040fe20007f3e0ff */
[----:B------:R0:W-:Y:S04]  /*0ef0*/  STS [R48], R45 ;  /* 0x0000002d30007388 */ /* 0x0001e80000000800 */
[----:B------:R1:W-:Y:S01]  /*0f00*/  STS [R40], R41 ;  /* 0x0000002928007388 */ /* 0x0003e20000000800 */
[----:B0-----:R-:W-:Y:S01]  /*0f10*/  LEA.HI.X.SX32 R48, R29, RZ, 0x1, P1 ;  /* 0x000000ff1d307211 */ /* 0x001fe200008f0eff */
[----:B------:R-:W-:Y:S02]  /*0f20*/  IMAD.X R29, RZ, RZ, UR5, P0 ;  /* 0x00000005ff1d7e24 */ /* 0x000fe400080e06ff */
[----:B------:R2:W4:Y:S02]  /*0f30*/  LDG.E.U16.CONSTANT R45, desc[UR14][R50.64+0x6c] ;  /* 0x00006c0e322d7981 */ /* 0x000524000c1e9500 */
[----:B------:R-:W-:-:S02]  /*0f40*/  IMAD R48, R48, 0x6e, RZ ;  /* 0x0000006e30307824 */ /* 0x000fc400078e02ff */
[----:B-1----:R-:W-:-:S04]  /*0f50*/  IMAD.WIDE.U32 R40, R53, 0x6e, R28 ;  /* 0x0000006e35287825 */ /* 0x002fc800078e001c */
[----:B------:R-:W-:-:S05]  /*0f60*/  IMAD.IADD R41, R41, 0x1, R48 ;  /* 0x0000000129297824 */ /* 0x000fca00078e0230 */
[----:B------:R-:W4:Y:S04]  /*0f70*/  LDG.E.U16.CONSTANT R48, desc[UR14][R40.64] ;  /* 0x0000000e28307981 */ /* 0x000f28000c1e9500 */
[----:B------:R0:W4:Y:S01]  /*0f80*/  LDG.E.U16.CONSTANT R51, desc[UR14][R40.64+0x2] ;  /* 0x0000020e28337981 */ /* 0x000122000c1e9500 */
[----:B------:R-:W-:Y:S01]  /*0f90*/  LOP3.LUT R49, R49, 0x4, RZ, 0xc0, !PT ;  /* 0x0000000431317812 */ /* 0x000fe200078ec0ff */
[----:B--2---:R-:W-:Y:S02]  /*0fa0*/  IMAD R50, R37, 0x10000, R42 ;  /* 0x0001000025327824 */ /* 0x004fe400078e022a */
[--C-:B------:R-:W-:Y:S02]  /*0fb0*/  IMAD R37, R19, 0x21, R0.reuse ;  /* 0x0000002113257824 */ /* 0x100fe400078e0200 */
[----:B------:R-:W-:-:S03]  /*0fc0*/  IMAD R42, R23, 0x21, R0 ;  /* 0x00000021172a7824 */ /* 0x000fc600078e0200 */
[----:B------:R-:W-:Y:S01]  /*0fd0*/  LEA R53, R37, UR20, 0x2 ;  /* 0x0000001425357c11 */ /* 0x000fe2000f8e10ff */
[----:B------:R-:W-:-:S05]  /*0fe0*/  IMAD R37, R21, 0x21, R0 ;  /* 0x0000002115257824 */ /* 0x000fca00078e0200 */
[----:B------:R-:W-:Y:S01]  /*0ff0*/  LEA R37, R37, UR20, 0x2 ;  /* 0x0000001425257c11 */ /* 0x000fe2000f8e10ff */
[----:B------:R-:W-:Y:S01]  /*1000*/  STS [R53], R50 ;  /* 0x0000003235007388 */ /* 0x000fe20000000800 */
[----:B---3--:R-:W-:Y:S01]  /*1010*/  IMAD R44, R44, 0x10000, R43 ;  /* 0x000100002c2c7824 */ /* 0x008fe200078e022b */
[----:B------:R-:W-:Y:S01]  /*1020*/  LEA R43, R42, UR20, 0x2 ;  /* 0x000000142a2b7c11 */ /* 0x000fe2000f8e10ff */
[----:B------:R-:W-:Y:S02]  /*1030*/  IMAD R42, R3, UR7, RZ ;  /* 0x00000007032a7c24 */ /* 0x000fe4000f8e02ff */
[----:B----4-:R-:W-:Y:S01]  /*1040*/  IMAD R46, R47, 0x10000, R46 ;  /* 0x000100002f2e7824 */ /* 0x010fe200078e022e */
[----:B------:R1:W-:Y:S02]  /*1050*/  STS [R37], R44 ;  /* 0x0000002c25007388 */ /* 0x0003e40000000800 */
[----:B0-----:R-:W-:Y:S02]  /*1060*/  IADD3 R41, P0, PT, R52, R42, RZ ;  /* 0x0000002a34297210 */ /* 0x001fe40007f1e0ff */
[----:B------:R0:W-:Y:S01]  /*1070*/  STS [R43], R46 ;  /* 0x0000002e2b007388 */ /* 0x0001e20000000800 */
[----:B-1----:R-:W-:-:S02]  /*1080*/  IMAD R37, R4, UR7, RZ ;  /* 0x0000000704257c24 */ /* 0x002fc4000f8e02ff */
[----:B0-----:R-:W-:-:S03]  /*1090*/  IMAD R43, R5, UR7, RZ ;  /* 0x00000007052b7c24 */ /* 0x001fc6000f8e02ff */
[----:B------:R-:W-:Y:S02]  /*10a0*/  IADD3 R53, P1, PT, R52, R37, RZ ;  /* 0x0000002534357210 */ /* 0x000fe40007f3e0ff */
[----:B------:R-:W-:Y:S02]  /*10b0*/  LEA.HI.X.SX32 R42, R42, RZ, 0x1, P0 ;  /* 0x000000ff2a2a7211 */ /* 0x000fe400000f0eff */
[----:B------:R-:W-:Y:S01]  /*10c0*/  IADD3 R47, P2, PT, R52, R43, RZ ;  /* 0x0000002b342f7210 */ /* 0x000fe20007f5e0ff */
[----:B------:R-:W-:-:S04]  /*10d0*/  IMAD.WIDE.U32 R40, R41, 0x6e, R28 ;  /* 0x0000006e29287825 */ /* 0x000fc800078e001c */
[----:B------:R-:W-:-:S04]  /*10e0*/  IMAD.WIDE.U32 R52, R53, 0x6e, R28 ;  /* 0x0000006e35347825 */ /* 0x000fc800078e001c */
[----:B------:R-:W-:-:S04]  /*10f0*/  IMAD.WIDE.U32 R46, R47, 0x6e, R28 ;  /* 0x0000006e2f2e7825 */ /* 0x000fc800078e001c */
[----:B------:R-:W-:Y:S02]  /*1100*/  IMAD R29, R42, 0x6e, RZ ;  /* 0x0000006e2a1d7824 */ /* 0x000fe400078e02ff */
[----:B------:R-:W-:Y:S02]  /*1110*/  IMAD.MOV.U32 R28, RZ, RZ, R40 ;  /* 0x000000ffff1c7224 */ /* 0x000fe400078e0028 */
[----:B------:R-:W-:Y:S01]  /*1120*/  IMAD.IADD R29, R41, 0x1, R29 ;  /* 0x00000001291d7824 */ /* 0x000fe200078e021d */
[----:B------:R-:W-:Y:S02]  /*1130*/  SHF.R.U32.HI R50, RZ, 0x2, R0 ;  /* 0x00000002ff327819 */ /* 0x000fe40000011600 */
[----:B------:R-:W-:Y:S02]  /*1140*/  LEA.HI.X.SX32 R37, R37, RZ, 0x1, P1 ;  /* 0x000000ff25257211 */ /* 0x000fe400008f0eff */
[----:B------:R-:W2:Y:S04]  /*1150*/  LDG.E.U16.CONSTANT R41, desc[UR14][R28.64] ;  /* 0x0000000e1c297981 */ /* 0x000ea8000c1e9500 */
[----:B------:R0:W2:Y:S01]  /*1160*/  LDG.E.U16.CONSTANT R44, desc[UR14][R28.64+0x2] ;  /* 0x0000020e1c2c7981 */ /* 0x0000a2000c1e9500 */
[----:B------:R-:W-:Y:S01]  /*1170*/  LEA.HI.X.SX32 R43, R43, RZ, 0x1, P2 ;  /* 0x000000ff2b2b7211 */ /* 0x000fe200010f0eff */
[----:B------:R-:W-:Y:S01]  /*1180*/  IMAD R37, R37, 0x6e, RZ ;  /* 0x0000006e25257824 */ /* 0x000fe200078e02ff */
[----:B0-----:R-:W-:Y:S01]  /*1190*/  LOP3.LUT R28, R50, 0x1, RZ, 0xc0, !PT ;  /* 0x00000001321c7812 */ /* 0x001fe200078ec0ff */
[----:B------:R-:W-:-:S02]  /*11a0*/  IMAD R50, R6, UR7, RZ ;  /* 0x0000000706327c24 */ /* 0x000fc4000f8e02ff */
[----:B------:R-:W-:-:S03]  /*11b0*/  IMAD R43, R43, 0x6e, RZ ;  /* 0x0000006e2b2b7824 */ /* 0x000fc600078e02ff */
[C---:B------:R-:W-:Y:S01]  /*11c0*/  IADD3 R29, P0, PT, R50.reuse, R28, RZ ;  /* 0x0000001c321d7210 */ /* 0x040fe20007f1e0ff */
[----:B------:R-:W-:Y:S02]  /*11d0*/  IMAD.IADD R53, R53, 0x1, R37 ;  /* 0x0000000135357824 */ /* 0x000fe400078e0225 */
[----:B------:R-:W-:Y:S01]  /*11e0*/  HADD2.F32 R45, -RZ, R45.H0_H0 ;  /* 0x2000002dff2d7230 */ /* 0x000fe20000004100 */
[----:B------:R-:W-:Y:S01]  /*11f0*/  LEA.HI.X.SX32 R50, R50, RZ, 0x1, P0 ;  /* 0x000000ff32327211 */ /* 0x000fe200000f0eff */
[----:B------:R-:W-:Y:S01]  /*1200*/  IMAD.IADD R47, R47, 0x1, R43 ;  /* 0x000000012f2f7824 */ /* 0x000fe200078e022b */
[----:B------:R-:W3:Y:S04]  /*1210*/  LDG.E.U16.CONSTANT R40, desc[UR14][R52.64] ;  /* 0x0000000e34287981 */ /* 0x000ee8000c1e9500 */
[----:B------:R0:W3:Y:S04]  /*1220*/  LDG.E.U16.CONSTANT R43, desc[UR14][R52.64+0x2] ;  /* 0x0000020e342b7981 */ /* 0x0000e8000c1e9500 */
[----:B------:R1:W-:Y:S04]  /*1230*/  STS [R32], R45 ;  /* 0x0000002d20007388 */ /* 0x0003e80000000800 */
[----:B------:R-:W4:Y:S01]  /*1240*/  LDG.E.U16.CONSTANT R42, desc[UR14][R46.64] ;  /* 0x0000000e2e2a7981 */ /* 0x000f22000c1e9500 */
[----:B0-----:R-:W-:-:S03]  /*1250*/  IMAD R53, R50, 0x6e, RZ ;  /* 0x0000006e32357824 */ /* 0x001fc600078e02ff */
[----:B------:R-:W4:Y:S01]  /*1260*/  LDG.E.U16.CONSTANT R37, desc[UR14][R46.64+0x2] ;  /* 0x0000020e2e257981 */ /* 0x000f22000c1e9500 */
[----:B-1----:R-:W-:Y:S02]  /*1270*/  IMAD R45, R51, 0x10000, R48 ;  /* 0x00010000332d7824 */ /* 0x002fe400078e0230 */
[----:B------:R-:W-:-:S04]  /*1280*/  IMAD.WIDE.U32 R50, R29, 0x6e, R26 ;  /* 0x0000006e1d327825 */ /* 0x000fc800078e001a */
[----:B------:R-:W-:Y:S01]  /*1290*/  IMAD.IADD R51, R51, 0x1, R53 ;  /* 0x0000000133337824 */ /* 0x000fe200078e0235 */
[----:B------:R-:W-:-:S04]  /*12a0*/  IADD3 R52, P0, PT, R49, R50, RZ ;  /* 0x0000003231347210 */ /* 0x000fc80007f1e0ff */
[----:B------:R-:W2:Y:S04]  /*12b0*/  LDG.E.U16.CONSTANT R47, desc[UR14][R50.64+0x68] ;  /* 0x0000680e322f7981 */ /* 0x000ea8000c1e9500 */
[----:B------:R0:W2:Y:S01]  /*12c0*/  LDG.E.U16.CONSTANT R48, desc[UR14][R50.64+0x6a] ;  /* 0x00006a0e32307981 */ /* 0x0000a2000c1e9500 */
[----:B------:R-:W-:-:S05]  /*12d0*/  IMAD.X R53, RZ, RZ, R51, P0 ;  /* 0x000000ffff357224 */ /* 0x000fca00000e0633 */
[----:B------:R-:W3:Y:S04]  /*12e0*/  LDG.E.U16.CONSTANT R29, desc[UR14][R52.64+0x60] ;  /* 0x0000600e341d7981 */ /* 0x000ee8000c1e9500 */
[----:B------:R-:W3:Y:S01]  /*12f0*/  LDG.E.U16.CONSTANT R46, desc[UR14][R52.64+0x62] ;  /* 0x0000620e342e7981 */ /* 0x000ee2000c1e9500 */
[----:B0-----:R-:W-:-:S05]  /*1300*/  IMAD R51, R7, UR7, RZ ;  /* 0x0000000707337c24 */ /* 0x001fca000f8e02ff */
[----:B------:R-:W-:-:S04]  /*1310*/  IADD3 R28, P0, PT, R28, R51, RZ ;  /* 0x000000331c1c7210 */ /* 0x000fc80007f1e0ff */
[----:B------:R-:W-:Y:S01]  /*1320*/  LEA.HI.X.SX32 R51, R51, RZ, 0x1, P0 ;  /* 0x000000ff33337211 */ /* 0x000fe200000f0eff */
[----:B------:R-:W-:-:S04]  /*1330*/  IMAD.WIDE.U32 R26, R28, 0x6e, R26 ;  /* 0x0000006e1c1a7825 */ /* 0x000fc800078e001a */
[----:B------:R-:W-:Y:S02]  /*1340*/  IMAD R28, R51, 0x6e, RZ ;  /* 0x0000006e331c7824 */ /* 0x000fe400078e02ff */
[----:B------:R-:W-:Y:S02]  /*1350*/  IMAD.SHL.U32 R51, R0, 0x2, RZ ;  /* 0x0000000200337824 */ /* 0x000fe400078e00ff */
[----:B------:R-:W-:Y:S01]  /*1360*/  IMAD.IADD R27, R27, 0x1, R28 ;  /* 0x000000011b1b7824 */ /* 0x000fe200078e021c */
[----:B------:R-:W-:-:S04]  /*1370*/  IADD3 R28, P0, PT, R49, R26, RZ ;  /* 0x0000001a311c7210 */ /* 0x000fc80007f1e0ff */
[----:B------:R-:W4:Y:S04]  /*1380*/  LDG.E.U16.CONSTANT R52, desc[UR14][R26.64+0x68] ;  /* 0x0000680e1a347981 */ /* 0x000f28000c1e9500 */
[----:B------:R0:W4:Y:S01]  /*1390*/  LDG.E.U16.CONSTANT R49, desc[UR14][R26.64+0x6a] ;  /* 0x00006a0e1a317981 */ /* 0x000122000c1e9500 */
[----:B--2---:R-:W-:Y:S01]  /*13a0*/  IMAD R48, R48, 0x10000, R47 ;  /* 0x0001000030307824 */ /* 0x004fe200078e022f */
[----:B------:R-:W-:-:S04]  /*13b0*/  LOP3.LUT R47, R51, 0x6, RZ, 0xc0, !PT ;  /* 0x00000006332f7812 */ /* 0x000fc800078ec0ff */
[----:B------:R-:W-:Y:S02]  /*13c0*/  SHF.R.S32.HI R48, RZ, R47, R48 ;  /* 0x0000002fff307219 */ /* 0x000fe40000011430 */
[----:B------:R-:W-:Y:S01]  /*13d0*/  LOP3.LUT R51, R51, 0x4, RZ, 0xc0, !PT ;  /* 0x0000000433337812 */ /* 0x000fe200078ec0ff */
[----:B---3--:R-:W-:Y:S02]  /*13e0*/  IMAD R46, R46, 0x10000, R29 ;  /* 0x000100002e2e7824 */ /* 0x008fe400078e021d */
[----:B------:R-:W-:Y:S02]  /*13f0*/  IMAD.SHL.U32 R48, R48, 0x10, RZ ;  /* 0x0000001030307824 */ /* 0x000fe400078e00ff */
[----:B------:R-:W-:Y:S01]  /*1400*/  IMAD.X R29, RZ, RZ, R27, P0 ;  /* 0x000000ffff1d7224 */ /* 0x000fe200000e061b */
[----:B------:R-:W-:Y:S02]  /*1410*/  SHF.R.S32.HI R46, RZ, R51, R46 ;  /* 0x00000033ff2e7219 */ /* 0x000fe4000001142e */
[----:B------:R-:W-:-:S02]  /*1420*/  LOP3.LUT R53, R48, 0x30303030, RZ, 0xc0, !PT ;  /* 0x3030303030357812 */ /* 0x000fc400078ec0ff */
[----:B------:R-:W2:Y:S02]  /*1430*/  LDG.E.U16.CONSTANT R27, desc[UR14][R28.64+0x60] ;  /* 0x0000600e1c1b7981 */ /* 0x000ea4000c1e9500 */
[----:B0-----:R-:W-:Y:S02]  /*1440*/  LOP3.LUT R26, R53, 0xf0f0f0f, R46, 0xf8, !PT ;  /* 0x0f0f0f0f351a7812 */ /* 0x001fe400078ef82e */
[----:B------:R0:W2:Y:S01]  /*1450*/  LDG.E.U16.CONSTANT R46, desc[UR14][R28.64+0x62] ;  /* 0x0000620e1c2e7981 */ /* 0x0000a2000c1e9500 */
[----:B----4-:R-:W-:-:S05]  /*1460*/  IMAD R52, R49, 0x10000, R52 ;  /* 0x0001000031347824 */ /* 0x010fca00078e0234 */
[----:B------:R-:W-:-:S05]  /*1470*/  SHF.R.S32.HI R52, RZ, R47, R52 ;  /* 0x0000002fff347219 */ /* 0x000fca0000011434 */
[----:B------:R-:W-:Y:S02]  /*1480*/  IMAD.SHL.U32 R52, R52, 0x10, RZ ;  /* 0x0000001034347824 */ /* 0x000fe400078e00ff */
[----:B------:R-:W-:-:S05]  /*1490*/  VIADD R47, R26, 0x60606060 ;  /* 0x606060601a2f7836 */ /* 0x000fca0000000000 */
[C---:B0-----:R-:W-:Y:S02]  /*14a0*/  LOP3.LUT R28, R26.reuse, 0x20202020, R47, 0x18, !PT ;  /* 0x202020201a1c7812 */ /* 0x041fe400078e182f */
[----:B------:R-:W-:Y:S02]  /*14b0*/  PRMT R29, R26, 0xba98, RZ ;  /* 0x0000ba981a1d7816 */ /* 0x000fe400000000ff */
[----:B------:R-:W-:Y:S01]  /*14c0*/  PRMT R28, R28, 0xba98, RZ ;  /* 0x0000ba981c1c7816 */ /* 0x000fe200000000ff */
[----:B------:R-:W-:-:S03]  /*14d0*/  IMAD R41, R44, 0x10000, R41 ;  /* 0x000100002c297824 */ /* 0x000fc600078e0229 */
[C---:B------:R-:W-:Y:S01]  /*14e0*/  LOP3.LUT R47, R28.reuse, 0x80808080, R47, 0x6, !PT ;  /* 0x808080801c2f7812 */ /* 0x040fe200078e062f */
[----:B------:R-:W-:Y:S01]  /*14f0*/  IMAD R40, R43, 0x10000, R40 ;  /* 0x000100002b287824 */ /* 0x000fe200078e0228 */
[----:B------:R-:W-:Y:S01]  /*1500*/  LOP3.LUT R28, R28, 0x7f7f7f7f, R29, 0x60, !PT ;  /* 0x7f7f7f7f1c1c7812 */ /* 0x000fe200078e601d */
[----:B------:R-:W-:Y:S01]  /*1510*/  IMAD R37, R37, 0x10000, R42 ;  /* 0x0001000025257824 */ /* 0x000fe200078e022a */
[----:B------:R-:W-:Y:S02]  /*1520*/  LOP3.LUT R45, RZ, R45, RZ, 0x33, !PT ;  /* 0x0000002dff2d7212 */ /* 0x000fe400078e33ff */
[----:B------:R-:W-:Y:S02]  /*1530*/  LOP3.LUT R47, R47, R28, RZ, 0xfc, !PT ;  /* 0x0000001c2f2f7212 */ /* 0x000fe400078efcff */
[----:B------:R-:W-:Y:S02]  /*1540*/  LOP3.LUT R41, RZ, R41, RZ, 0x33, !PT ;  /* 0x00000029ff297212 */ /* 0x000fe400078e33ff */
[----:B------:R-:W-:Y:S01]  /*1550*/  LOP3.LUT R37, RZ, R37, RZ, 0x33, !PT ;  /* 0x00000025ff257212 */ /* 0x000fe200078e33ff */
[----:B------:R0:W-:Y:S04]  /*1560*/  STS [R16], R45 ;  /* 0x0000002d10007388 */ /* 0x0001e80000000800 */
[----:B------:R0:W-:Y:S01]  /*1570*/  STS [R18], R41 ;  /* 0x0000002912007388 */ /* 0x0001e20000000800 */
[----:B------:R-:W-:-:S04]  /*1580*/  USHF.L.U32 UR5, UR4, 0x8, URZ ;  /* 0x0000000804057899 */ /* 0x000fc800080006ff */
[----:B------:R-:W-:Y:S01]  /*1590*/  UISETP.GE.AND UP0, UPT, UR5, UR25, UPT ;  /* 0x000000190500728c */ /* 0x000fe2000bf06270 */
[----:B--2---:R-:W-:Y:S01]  /*15a0*/  IMAD R46, R46, 0x10000, R27 ;  /* 0x000100002e2e7824 */ /* 0x004fe200078e021b */
[----:B------:R-:W-:-:S04]  /*15b0*/  LOP3.LUT R27, R52, 0x30303030, RZ, 0xc0, !PT ;  /* 0x30303030341b7812 */ /* 0x000fc800078ec0ff */
[----:B------:R-:W-:-:S04]  /*15c0*/  SHF.R.S32.HI R46, RZ, R51, R46 ;  /* 0x00000033ff2e7219 */ /* 0x000fc8000001142e */
[----:B------:R-:W-:-:S05]  /*15d0*/  LOP3.LUT R46, R27, 0xf0f0f0f, R46, 0xf8, !PT ;  /* 0x0f0f0f0f1b2e7812 */ /* 0x000fca00078ef82e */
[C---:B------:R-:W-:Y:S01]  /*15e0*/  VIADD R27, R46.reuse, 0x60606060 ;  /* 0x606060602e1b7836 */ /* 0x040fe20000000000 */
[----:B------:R-:W-:-:S04]  /*15f0*/  PRMT R29, R46, 0xba98, RZ ;  /* 0x0000ba982e1d7816 */ /* 0x000fc800000000ff */
[----:B------:R-:W-:-:S04]  /*1600*/  LOP3.LUT R26, R46, 0x20202020, R27, 0x18, !PT ;  /* 0x202020202e1a7812 */ /* 0x000fc800078e181b */
[----:B------:R-:W-:-:S04]  /*1610*/  PRMT R26, R26, 0xba98, RZ ;  /* 0x0000ba981a1a7816 */ /* 0x000fc800000000ff */
[C---:B------:R-:W-:Y:S02]  /*1620*/  LOP3.LUT R28, R26.reuse, 0x80808080, R27, 0x6, !PT ;  /* 0x808080801a1c7812 */ /* 0x040fe400078e061b */
[----:B------:R-:W-:Y:S02]  /*1630*/  LOP3.LUT R29, R26, 0x7f7f7f7f, R29, 0x60, !PT ;  /* 0x7f7f7f7f1a1d7812 */ /* 0x000fe400078e601d */
[----:B------:R-:W-:Y:S02]  /*1640*/  LOP3.LUT R27, RZ, R40, RZ, 0x33, !PT ;  /* 0x00000028ff1b7212 */ /* 0x000fe400078e33ff */
[----:B------:R-:W-:-:S03]  /*1650*/  LOP3.LUT R28, R28, R29, RZ, 0xfc, !PT ;  /* 0x0000001d1c1c7212 */ /* 0x000fc600078efcff */
[----:B------:R0:W-:Y:S04]  /*1660*/  STS [R20], R27 ;  /* 0x0000001b14007388 */ /* 0x0001e80000000800 */
[----:B------:R0:W-:Y:S04]  /*1670*/  STS [R22], R37 ;  /* 0x0000002516007388 */ /* 0x0001e80000000800 */
[----:B------:R0:W-:Y:S04]  /*1680*/  STS [R24], R47 ;  /* 0x0000002f18007388 */ /* 0x0001e80000000800 */
[----:B------:R0:W-:Y:S01]  /*1690*/  STS [R25], R28 ;  /* 0x0000001c19007388 */ /* 0x0001e20000000800 */
[----:B------:R-:W-:Y:S05]  /*16a0*/  BRA.U UP0, `(.L_x_301) ;  /* 0x0000003100287547 */ /* 0x000fea000b800000 */
[----:B------:R-:W1:Y:S01]  /*16b0*/  LDC R40, c[0x0][0x3c8] ;  /* 0x0000f200ff287b82 */ /* 0x000e620000000800 */
[----:B------:R-:W2:Y:S01]  /*16c0*/  LDCU UR5, c[0x0][0x3bc] ;  /* 0x00007780ff0577ac */ /* 0x000ea20008000800 */
[----:B------:R-:W-:Y:S01]  /*16d0*/  USHF.L.U32 UR12, UR4, 0x3, URZ ;  /* 0x00000003040c7899 */ /* 0x000fe200080006ff */
[----:B-1----:R-:W-:-:S04]  /*16e0*/  IABS R29, R40 ;  /* 0x00000028001d7213 */ /* 0x002fc80000000000 */
[----:B0-----:R-:W0:Y:S08]  /*16f0*/  I2F.RP R28, R29 ;  /* 0x0000001d001c7306 */ /* 0x001e300000209400 */
[----:B0-----:R-:W0:Y:S02]  /*1700*/  MUFU.RCP R28, R28 ;  /* 0x0000001c001c7308 */ /* 0x001e240000001000 */
[----:B0-----:R-:W-:-:S06]  /*1710*/  VIADD R26, R28, 0xffffffe ;  /* 0x0ffffffe1c1a7836 */ /* 0x001fcc0000000000 */
[----:B------:R0:W1:Y:S02]  /*1720*/  F2I.FTZ.U32.TRUNC.NTZ R27, R26 ;  /* 0x0000001a001b7305 */ /* 0x000064000021f000 */
[----:B0-----:R-:W-:Y:S02]  /*1730*/  IMAD.MOV.U32 R26, RZ, RZ, RZ ;  /* 0x000000ffff1a7224 */ /* 0x001fe400078e00ff */
[----:B-1----:R-:W-:-:S04]  /*1740*/  IMAD.MOV R42, RZ, RZ, -R27 ;  /* 0x000000ffff2a7224 */ /* 0x002fc800078e0a1b */
[----:B------:R-:W-:Y:S01]  /*1750*/  IMAD R37, R42, R29, RZ ;  /* 0x0000001d2a257224 */ /* 0x000fe200078e02ff */
[----:B-----5:R-:W-:-:S03]  /*1760*/  IABS R42, R35 ;  /* 0x00000023002a7213 */ /* 0x020fc60000000000 */
[----:B------:R-:W-:Y:S01]  /*1770*/  IMAD.HI.U32 R27, R27, R37, R26 ;  /* 0x000000251b1b7227 */ /* 0x000fe200078e001a */
[----:B------:R-:W-:-:S03]  /*1780*/  LOP3.LUT R26, R35, R40, RZ, 0x3c, !PT ;  /* 0x00000028231a7212 */ /* 0x000fc600078e3cff */
[----:B------:R-:W-:Y:S01]  /*1790*/  VIADD R37, R0, UR12 ;  /* 0x0000000c00257c36 */ /* 0x000fe20008000000 */
[----:B------:R-:W-:Y:S01]  /*17a0*/  ISETP.GE.AND P2, PT, R26, RZ, PT ;  /* 0x000000ff1a00720c */ /* 0x000fe20003f46270 */
[----:B------:R-:W-:-:S04]  /*17b0*/  IMAD.HI.U32 R27, R27, R42, RZ ;  /* 0x0000002a1b1b7227 */ /* 0x000fc800078e00ff */
[----:B------:R-:W-:-:S04]  /*17c0*/  IMAD.MOV R28, RZ, RZ, -R27 ;  /* 0x000000ffff1c7224 */ /* 0x000fc800078e0a1b */
[----:B------:R-:W-:-:S05]  /*17d0*/  IMAD R28, R29, R28, R42 ;  /* 0x0000001c1d1c7224 */ /* 0x000fca00078e022a */
[----:B------:R-:W-:-:S13]  /*17e0*/  ISETP.GT.U32.AND P1, PT, R29, R28, PT ;  /* 0x0000001c1d00720c */ /* 0x000fda0003f24070 */
[----:B------:R-:W-:Y:S02]  /*17f0*/  @!P1 IMAD.IADD R28, R28, 0x1, -R29 ;  /* 0x000000011c1c9824 */ /* 0x000fe400078e0a1d */
[----:B------:R-:W-:Y:S01]  /*1800*/  @!P1 VIADD R27, R27, 0x1 ;  /* 0x000000011b1b9836 */ /* 0x000fe20000000000 */
[----:B------:R-:W-:Y:S02]  /*1810*/  ISETP.NE.AND P1, PT, R40, RZ, PT ;  /* 0x000000ff2800720c */ /* 0x000fe40003f25270 */
[----:B------:R-:W-:Y:S01]  /*1820*/  ISETP.GE.U32.AND P0, PT, R28, R29, PT ;  /* 0x0000001d1c00720c */ /* 0x000fe20003f06070 */
[----:B------:R-:W-:-:S12]  /*1830*/  VIADD R29, R36, UR12 ;  /* 0x0000000c241d7c36 */ /* 0x000fd80008000000 */
[----:B------:R-:W-:-:S04]  /*1840*/  @P0 VIADD R27, R27, 0x1 ;  /* 0x000000011b1b0836 */ /* 0x000fc80000000000 */
[----:B------:R-:W-:-:S04]  /*1850*/  IMAD.MOV.U32 R28, RZ, RZ, R27 ;  /* 0x000000ffff1c7224 */ /* 0x000fc800078e001b */
[----:B------:R-:W-:Y:S01]  /*1860*/  @!P2 IMAD.MOV R28, RZ, RZ, -R28 ;  /* 0x000000ffff1ca224 */ /* 0x000fe200078e0a1c */
[----:B------:R-:W-:-:S04]  /*1870*/  @!P1 LOP3.LUT R28, RZ, R40, RZ, 0x33, !PT ;  /* 0x00000028ff1c9212 */ /* 0x000fc800078e33ff */
[C---:B--2---:R-:W-:Y:S01]  /*1880*/  ISETP.GE.AND P0, PT, R28.reuse, UR5, PT ;  /* 0x000000051c007c0c */ /* 0x044fe2000bf06270 */
[----:B------:R-:W-:-:S03]  /*1890*/  IMAD R36, R28, UR10, RZ ;  /* 0x0000000a1c247c24 */ /* 0x000fc6000f8e02ff */
[----:B------:R-:W-:Y:S02]  /*18a0*/  ISETP.GE.OR P1, PT, R37, UR10, P0 ;  /* 0x0000000a25007c0c */ /* 0x000fe40008726670 */
[----:B------:R-:W-:Y:S02]  /*18b0*/  ISETP.GE.OR P2, PT, R29, UR10, P0 ;  /* 0x0000000a1d007c0c */ /* 0x000fe40008746670 */
[----:B------:R-:W-:-:S11]  /*18c0*/  ISETP.GT.U32.OR P1, PT, R0, 0x3, P1 ;  /* 0x000000030000780c */ /* 0x000fd60000f24470 */
[C---:B------:R-:W-:Y:S02]  /*18d0*/  @!P2 IMAD.IADD R29, R36.reuse, 0x1, R29 ;  /* 0x00000001241da824 */ /* 0x040fe400078e021d */
[----:B------:R-:W0:Y:S01]  /*18e0*/  @!P1 LDC.64 R26, c[0x0][0x388] ;  /* 0x0000e200ff1a9b82 */ /* 0x000e220000000a00 */
[----:B------:R-:W-:Y:S02]  /*18f0*/  @!P1 IMAD.IADD R41, R36, 0x1, R37 ;  /* 0x0000000124299824 */ /* 0x000fe400078e0225 */
[----:B------:R-:W-:-:S06]  /*1900*/  @!P2 IMAD.WIDE R28, R29, 0x24, R38 ;  /* 0x000000241d1ca825 */ /* 0x000fcc00078e0226 */
[----:B------:R-:W2:Y:S01]  /*1910*/  @!P2 LDG.E.CONSTANT R29, desc[UR14][R28.64+0x4] ;  /* 0x0000040e1c1da981 */ /* 0x000ea2000c1e9900 */
[----:B0-----:R-:W-:-:S06]  /*1920*/  @!P1 IMAD.WIDE R26, R41, 0x24, R26 ;  /* 0x00000024291a9825 */ /* 0x001fcc00078e021a */
[----:B------:R-:W3:Y:S01]  /*1930*/  @!P1 LDG.E.U16.CONSTANT R26, desc[UR14][R26.64] ;  /* 0x0000000e1a1a9981 */ /* 0x000ee2000c1e9500 */
[----:B------:R-:W-:Y:S02]  /*1940*/  UIADD3 UR5, UPT, UPT, UR11, 0x19c8, URZ ;  /* 0x000019c80b057890 */ /* 0x000fe4000fffe0ff */
[----:B------:R-:W-:Y:S02]  /*1950*/  UIADD3 UR12, UPT, UPT, UR11, 0x1188, URZ ;  /* 0x000011880b0c7890 */ /* 0x000fe4000fffe0ff */
[----:B------:R-:W-:Y:S02]  /*1960*/  UIADD3 UR18, UPT, UPT, UR11, 0x1080, URZ ;  /* 0x000010800b127890 */ /* 0x000fe4000fffe0ff */
[----:B------:R-:W-:Y:S02]  /*1970*/  UIADD3 UR19, UPT, UPT, UR11, 0x1fe8, URZ ;  /* 0x00001fe80b137890 */ /* 0x000fe4000fffe0ff */
[----:B------:R-:W-:Y:S02]  /*1980*/  UIADD3 UR11, UPT, UPT, UR11, 0x1de8, URZ ;  /* 0x00001de80b0b7890 */ /* 0x000fe4000fffe0ff */
[----:B------:R-:W-:-:S02]  /*1990*/  ULEA UR13, UR16, UR5, 0x18 ;  /* 0x00000005100d7291 */ /* 0x000fc4000f8ec0ff */
[----:B------:R-:W-:Y:S02]  /*19a0*/  ULEA UR17, UR16, UR12, 0x18 ;  /* 0x0000000c10117291 */ /* 0x000fe4000f8ec0ff */
[----:B------:R-:W-:Y:S02]  /*19b0*/  ULEA UR18, UR16, UR18, 0x18 ;  /* 0x0000001210127291 */ /* 0x000fe4000f8ec0ff */
[----:B------:R-:W-:Y:S02]  /*19c0*/  ULEA UR19, UR16, UR19, 0x18 ;  /* 0x0000001310137291 */ /* 0x000fe4000f8ec0ff */
[----:B------:R-:W-:Y:S01]  /*19d0*/  ULEA UR16, UR16, UR11, 0x18 ;  /* 0x0000000b10107291 */ /* 0x000fe2000f8ec0ff */
[----:B------:R-:W-:Y:S01]  /*19e0*/  UMOV UR5, URZ ;  /* 0x000000ff00057c82 */ /* 0x000fe20008000000 */
[----:B--2---:R0:W-:Y:S01]  /*19f0*/  @!P2 STS [R30], R29 ;  /* 0x0000001d1e00a388 */ /* 0x0041e20000000800 */
[----:B---3--:R-:W-:-:S05]  /*1a00*/  @!P1 HADD2.F32 R41, -RZ, R26.H0_H0 ;  /* 0x2000001aff299230 */ /* 0x008fca0000004100 */
[----:B------:R0:W-:Y:S01]  /*1a10*/  @!P1 STS [R14], R41 ;  /* 0x000000290e009388 */ /* 0x0001e20000000800 */
[----:B------:R-:W-:Y:S06]  /*1a20*/  BAR.SYNC.DEFER_BLOCKING 0x0 ;  /* 0x0000000000007b1d */ /* 0x000fec0000010000 */
.L_x_302:
[----:B------:R-:W-:Y:S01]  /*1a30*/  USHF.R.U32.HI UR21, URZ, 0x4, UR5 ;  /* 0x00000004ff157899 */ /* 0x000fe20008011605 */
[----:B------:R-:W-:Y:S01]  /*1a40*/  IMAD.MOV.U32 R27, RZ, RZ, 0x21 ;  /* 0x00000021ff1b7424 */ /* 0x000fe200078e00ff */
[----:B------:R-:W-:Y:S02]  /*1a50*/  ULOP3.LUT UR11, UR5, 0x3ffffff0, URZ, 0xc0, !UPT ;  /* 0x3ffffff0050b7892 */ /* 0x000fe4000f8ec0ff */
[----:B------:R-:W-:Y:S02]  /*1a60*/  ULOP3.LUT UR12, UR5, 0x8, URZ, 0xc0, !UPT ;  /* 0x00000008050c7892 */ /* 0x000fe4000f8ec0ff */
[----:B0-----:R-:W-:Y:S01]  /*1a70*/  IMAD.U32 R41, RZ, RZ, UR21 ;  /* 0x00000015ff297e24 */ /* 0x001fe2000f8e00ff */
[----:B------:R-:W-:Y:S01]  /*1a80*/  ULOP3.LUT UR22, UR5, 0xe, URZ, 0xc0, !UPT ;  /* 0x0000000e05167892 */ /* 0x000fe2000f8ec0ff */
[----:B------:R-:W-:Y:S01]  /*1a90*/  IMAD R26, R0, R27, UR11 ;  /* 0x0000000b001a7e24 */ /* 0x000fe2000f8e021b */
[----:B------:R-:W-:Y:S01]  /*1aa0*/  ULOP3.LUT UR23, UR5, 0x6, URZ, 0xc0, !UPT ;  /* 0x0000000605177892 */ /* 0x000fe2000f8ec0ff */
[----:B------:R-:W-:Y:S01]  /*1ab0*/  IMAD R41, R41, 0x8, R8 ;  /* 0x0000000829297824 */ /* 0x000fe200078e0208 */
[----:B------:R-:W-:Y:S01]  /*1ac0*/  USHF.L.U32 UR11, UR5, 0x2, URZ ;  /* 0x00000002050b7899 */ /* 0x000fe200080006ff */
[----:B------:R-:W-:Y:S01]  /*1ad0*/  VIADD R26, R26, UR12 ;  /* 0x0000000c1a1a7c36 */ /* 0x000fe20008000000 */
[----:B------:R-:W-:-:S02]  /*1ae0*/  USHF.R.U32.HI UR12, URZ, 0x1, UR22 ;  /* 0x00000001ff0c7899 */ /* 0x000fc40008011616 */
[----:B------:R-:W-:Y:S01]  /*1af0*/  LEA R41, R41, UR17, 0x2 ;  /* 0x0000001129297c11 */ /* 0x000fe2000f8e10ff */
[----:B------:R-:W-:Y:S01]  /*1b00*/  UISETP.GE.U32.AND UP0, UPT, UR5, 0x6, UPT ;  /* 0x000000060500788c */ /* 0x000fe2000bf06070 */
[----:B------:R-:W-:-:S03]  /*1b10*/  LEA R42, R26, UR20, 0x2 ;  /* 0x000000141a2a7c11 */ /* 0x000fc6000f8e10ff */
[----:B------:R-:W0:Y:S04]  /*1b20*/  LDS R27, [R41] ;  /* 0x00000000291b7984 */ /* 0x000e280000000800 */
[----:B------:R-:W1:Y:S04]  /*1b30*/  LDS R26, [R42] ;  /* 0x000000002a1a7984 */ /* 0x000e680000000800 */
[----:B------:R-:W2:Y:S04]  /*1b40*/  LDS R46, [R41+0x4] ;  /* 0x00000400292e7984 */ /* 0x000ea80000000800 */
[----:B------:R-:W3:Y:S04]  /*1b50*/  LDS R45, [R42+0x4] ;  /* 0x000004002a2d7984 */ /* 0x000ee80000000800 */
[----:B------:R-:W4:Y:S04]  /*1b60*/  LDS R47, [R42+0x10] ;  /* 0x000010002a2f7984 */ /* 0x000f280000000800 */
[----:B------:R-:W5:Y:S04]  /*1b70*/  LDS R28, [R41+0x10] ;  /* 0x00001000291c7984 */ /* 0x000f680000000800 */
[----:B------:R-:W-:Y:S01]  /*1b80*/  LDS R50, [R42+0x14] ;  /* 0x000014002a327984 */ /* 0x000fe20000000800 */
[----:B0-----:R-:W-:Y:S01]  /*1b90*/  SHF.R.S32.HI R27, RZ, UR12, R27 ;  /* 0x0000000cff1b7c19 */ /* 0x001fe2000801141b */
[----:B------:R-:W-:-:S02]  /*1ba0*/  ULOP3.LUT UR12, UR11, 0x38, URZ, 0xc0, !UPT ;  /* 0x000000380b0c7892 */ /* 0x000fc4000f8ec0ff */
[----:B------:R-:W-:Y:S01]  /*1bb0*/  ULOP3.LUT UR11, UR11, 0x18, URZ, 0xc0, !UPT ;  /* 0x000000180b0b7892 */ /* 0x000fe2000f8ec0ff */
[----:B-1----:R-:W-:Y:S01]  /*1bc0*/  SHF.R.S32.HI R26, RZ, UR23, R26 ;  /* 0x00000017ff1a7c19 */ /* 0x002fe2000801141a */
[----:B------:R-:W-:Y:S01]  /*1bd0*/  IMAD.SHL.U32 R29, R27, 0x4, RZ ;  /* 0x000000041b1d7824 */ /* 0x000fe200078e00ff */
[----:B------:R-:W-:Y:S01]  /*1be0*/  USHF.R.U32.HI UR24, URZ, 0x3, UR12 ;  /* 0x00000003ff187899 */ /* 0x000fe2000801160c */
[----:B------:R-:W0:Y:S01]  /*1bf0*/  LDS R27, [R41+0x8] ;  /* 0x00000800291b7984 */ /* 0x000e220000000800 */
[----:B------:R-:W-:Y:S01]  /*1c00*/  LOP3.LUT R43, R26, 0x3030303, RZ, 0xc0, !PT ;  /* 0x030303031a2b7812 */ /* 0x000fe200078ec0ff */
[----:B------:R-:W-:Y:S01]  /*1c10*/  UIMAD UR12, UR5, -0x3, UR12 ;  /* 0xfffffffd050c78a4 */ /* 0x000fe2000f8e020c */
[----:B------:R-:W-:Y:S01]  /*1c20*/  LOP3.LUT R44, R29, 0x4040404, RZ, 0xc0, !PT ;  /* 0x040404041d2c7812 */ /* 0x000fe200078ec0ff */
[----:B------:R-:W1:Y:S01]  /*1c30*/  LDS R26, [R42+0x8] ;  /* 0x000008002a1a7984 */ /* 0x000e620000000800 */
[----:B--2---:R-:W-:Y:S01]  /*1c40*/  SHF.R.S32.HI R46, RZ, UR24, R46 ;  /* 0x00000018ff2e7c19 */ /* 0x004fe2000801142e */
[----:B------:R-:W-:Y:S01]  /*1c50*/  UIADD3 UR12, UPT, UPT, UR12, 0x2, URZ ;  /* 0x000000020c0c7890 */ /* 0x000fe2000fffe0ff */
[----:B------:R-:W-:-:S02]  /*1c60*/  IADD3 R40, PT, PT, R43, -0x7f7f7f80, -R44 ;  /* 0x808080802b287810 */ /* 0x000fc40007ffe82c */
[----:B---3--:R-:W-:Y:S01]  /*1c70*/  SHF.R.S32.HI R45, RZ, UR23, R45 ;  /* 0x00000017ff2d7c19 */ /* 0x008fe2000801142d */
[----:B------:R-:W-:Y:S01]  /*1c80*/  IMAD.SHL.U32 R46, R46, 0x4, RZ ;  /* 0x000000042e2e7824 */ /* 0x000fe200078e00ff */
[----:B------:R-:W-:Y:S02]  /*1c90*/  LOP3.LUT R44, R44, R43, R40, 0x64, !PT ;  /* 0x0000002b2c2c7212 */ /* 0x000fe400078e6428 */
[----:B----4-:R-:W-:Y:S01]  /*1ca0*/  SHF.R.S32.HI R29, RZ, UR23, R47 ;  /* 0x00000017ff1d7c19 */ /* 0x010fe2000801142f */
[----:B------:R-:W-:Y:S01]  /*1cb0*/  UMOV UR5, UR12 ;  /* 0x0000000c00057c82 */ /* 0x000fe20008000000 */
[----:B-----5:R-:W-:Y:S02]  /*1cc0*/  SHF.R.S32.HI R48, RZ, UR24, R28 ;  /* 0x00000018ff307c19 */ /* 0x020fe4000801141c */
[----:B------:R-:W-:Y:S02]  /*1cd0*/  LOP3.LUT R28, R45, 0x3030303, RZ, 0xc0, !PT ;  /* 0x030303032d1c7812 */ /* 0x000fe400078ec0ff */
[----:B------:R-:W-:Y:S01]  /*1ce0*/  LOP3.LUT R47, R46, 0x4040404, RZ, 0xc0, !PT ;  /* 0x040404042e2f7812 */ /* 0x000fe200078ec0ff */
[----:B------:R-:W-:Y:S01]  /*1cf0*/  IMAD.SHL.U32 R48, R48, 0x4, RZ ;  /* 0x0000000430307824 */ /* 0x000fe200078e00ff */
[----:B------:R-:W-:Y:S01]  /*1d00*/  PRMT R45, R44, 0xba98, RZ ;  /* 0x0000ba982c2d7816 */ /* 0x000fe200000000ff */
[----:B------:R-:W2:Y:S01]  /*1d10*/  LDS R46, [R41+0x14] ;  /* 0x00001400292e7984 */ /* 0x000ea20000000800 */
[----:B------:R-:W-:-:S02]  /*1d20*/  PRMT R44, R43, 0xba98, RZ ;  /* 0x0000ba982b2c7816 */ /* 0x000fc400000000ff */
[----:B------:R-:W-:Y:S02]  /*1d30*/  IADD3 R43, PT, PT, R28, -0x7f7f7f80, -R47 ;  /* 0x808080801c2b7810 */ /* 0x000fe40007ffe82f */
[C---:B------:R-:W-:Y:S02]  /*1d40*/  LOP3.LUT R40, R45.reuse, 0x80808080, R40, 0x6, !PT ;  /* 0x808080802d287812 */ /* 0x040fe400078e0628 */
[----:B------:R-:W-:Y:S02]  /*1d50*/  LOP3.LUT R45, R45, 0x7f7f7f7f, R44, 0x60, !PT ;  /* 0x7f7f7f7f2d2d7812 */ /* 0x000fe400078e602c */
[----:B------:R-:W-:Y:S02]  /*1d60*/  LOP3.LUT R47, R47, R28, R43, 0x64, !PT ;  /* 0x0000001c2f2f7212 */ /* 0x000fe400078e642b */
[----:B------:R-:W-:Y:S02]  /*1d70*/  LOP3.LUT R29, R29, 0x3030303, RZ, 0xc0, !PT ;  /* 0x030303031d1d7812 */ /* 0x000fe400078ec0ff */
[----:B------:R-:W-:-:S02]  /*1d80*/  LOP3.LUT R48, R48, 0x4040404, RZ, 0xc0, !PT ;  /* 0x0404040430307812 */ /* 0x000fc400078ec0ff */
[----:B------:R-:W-:Y:S02]  /*1d90*/  LOP3.LUT R45, R40, R45, RZ, 0xfc, !PT ;  /* 0x0000002d282d7212 */ /* 0x000fe400078efcff */
[----:B------:R-:W-:Y:S02]  /*1da0*/  PRMT R40, R47, 0xba98, RZ ;  /* 0x0000ba982f287816 */ /* 0x000fe400000000ff */
[----:B------:R-:W-:Y:S02]  /*1db0*/  PRMT R47, R28, 0xba98, RZ ;  /* 0x0000ba981c2f7816 */ /* 0x000fe400000000ff */
[----:B------:R-:W-:Y:S02]  /*1dc0*/  IADD3 R52, PT, PT, R29, -0x7f7f7f80, -R48 ;  /* 0x808080801d347810 */ /* 0x000fe40007ffe830 */
[C---:B------:R-:W-:Y:S02]  /*1dd0*/  LOP3.LUT R44, R40.reuse, 0x80808080, R43, 0x6, !PT ;  /* 0x80808080282c7812 */ /* 0x040fe400078e062b */
[----:B------:R-:W-:Y:S01]  /*1de0*/  LOP3.LUT R47, R40, 0x7f7f7f7f, R47, 0x60, !PT ;  /* 0x7f7f7f7f282f7812 */ /* 0x000fe200078e602f */
[----:B------:R-:W-:Y:S01]  /*1df0*/  VIADD R40, R31, UR11 ;  /* 0x0000000b1f287c36 */ /* 0x000fe20008000000 */
[----:B------:R-:W-:-:S02]  /*1e00*/  LOP3.LUT R48, R48, R29, R52, 0x64, !PT ;  /* 0x0000001d30307212 */ /* 0x000fc400078e6434 */
[----:B0-----:R-:W-:Y:S02]  /*1e10*/  SHF.R.S32.HI R27, RZ, UR24, R27 ;  /* 0x00000018ff1b7c19 */ /* 0x001fe4000801141b */
[----:B------:R-:W-:Y:S02]  /*1e20*/  PRMT R49, R48, 0xba98, RZ ;  /* 0x0000ba9830317816 */ /* 0x000fe400000000ff */
[----:B------:R-:W-:Y:S01]  /*1e30*/  PRMT R28, R29, 0xba98, RZ ;  /* 0x0000ba981d1c7816 */ /* 0x000fe200000000ff */
[----:B------:R-:W-:Y:S01]  /*1e40*/  IMAD.SHL.U32 R27, R27, 0x4, RZ ;  /* 0x000000041b1b7824 */ /* 0x000fe200078e00ff */
[----:B------:R-:W-:Y:S02]  /*1e50*/  LEA R43, R40, UR16, 0x2 ;  /* 0x00000010282b7c11 */ /* 0x000fe4000f8e10ff */
[C---:B------:R-:W-:Y:S02]  /*1e60*/  LOP3.LUT R52, R49.reuse, 0x80808080, R52, 0x6, !PT ;  /* 0x8080808031347812 */ /* 0x040fe400078e0634 */
[----:B------:R-:W-:-:S02]  /*1e70*/  LOP3.LUT R49, R49, 0x7f7f7f7f, R28, 0x60, !PT ;  /* 0x7f7f7f7f31317812 */ /* 0x000fc400078e601c */
[----:B-1----:R-:W-:Y:S01]  /*1e80*/  SHF.R.S32.HI R26, RZ, UR23, R26 ;  /* 0x00000017ff1a7c19 */ /* 0x002fe2000801141a */
[----:B------:R-:W0:Y:S01]  /*1e90*/  LDS.64 R28, [R43] ;  /* 0x000000002b1c7984 */ /* 0x000e220000000a00 */
[----:B------:R-:W-:Y:S02]  /*1ea0*/  LOP3.LUT R27, R27, 0x4040404, RZ, 0xc0, !PT ;  /* 0x040404041b1b7812 */ /* 0x000fe400078ec0ff */
[----:B------:R-:W-:Y:S02]  /*1eb0*/  LOP3.LUT R26, R26, 0x3030303, RZ, 0xc0, !PT ;  /* 0x030303031a1a7812 */ /* 0x000fe400078ec0ff */
[----:B------:R-:W-:Y:S02]  /*1ec0*/  LOP3.LUT R44, R44, R47, RZ, 0xfc, !PT ;  /* 0x0000002f2c2c7212 */ /* 0x000fe400078efcff */
[----:B------:R-:W-:Y:S02]  /*1ed0*/  IADD3 R48, PT, PT, R26, -0x7f7f7f80, -R27 ;  /* 0x808080801a307810 */ /* 0x000fe40007ffe81b */
[----:B--2---:R-:W-:-:S02]  /*1ee0*/  SHF.R.S32.HI R51, RZ, UR24, R46 ;  /* 0x00000018ff337c19 */ /* 0x004fc4000801142e */
[----:B------:R-:W-:Y:S02]  /*1ef0*/  LOP3.LUT R27, R27, R26, R48, 0x64, !PT ;  /* 0x0000001a1b1b7212 */ /* 0x000fe400078e6430 */
[----:B------:R-:W-:Y:S01]  /*1f00*/  PRMT R26, R26, 0xba98, RZ ;  /* 0x0000ba981a1a7816 */ /* 0x000fe200000000ff */
[----:B------:R-:W-:Y:S01]  /*1f10*/  IMAD.SHL.U32 R51, R51, 0x4, RZ ;  /* 0x0000000433337824 */ /* 0x000fe200078e00ff */
[----:B------:R-:W-:Y:S02]  /*1f20*/  PRMT R27, R27, 0xba98, RZ ;  /* 0x0000ba981b1b7816 */ /* 0x000fe400000000ff */
[----:B------:R-:W-:Y:S02]  /*1f30*/  SHF.R.S32.HI R46, RZ, UR23, R50 ;  /* 0x00000017ff2e7c19 */ /* 0x000fe40008011432 */
[C---:B------:R-:W-:Y:S02]  /*1f40*/  LOP3.LUT R48, R27.reuse, 0x80808080, R48, 0x6, !PT ;  /* 0x808080801b307812 */ /* 0x040fe400078e0630 */
[----:B------:R-:W-:-:S02]  /*1f50*/  LOP3.LUT R47, R27, 0x7f7f7f7f, R26, 0x60, !PT ;  /* 0x7f7f7f7f1b2f7812 */ /* 0x000fc400078e601a */
[----:B------:R-:W1:Y:S01]  /*1f60*/  LDS.64 R26, [R43+0x10] ;  /* 0x000010002b1a7984 */ /* 0x000e620000000a00 */
[----:B------:R-:W-:Y:S02]  /*1f70*/  LOP3.LUT R46, R46, 0x3030303, RZ, 0xc0, !PT ;  /* 0x030303032e2e7812 */ /* 0x000fe400078ec0ff */
[----:B------:R-:W-:Y:S02]  /*1f80*/  LOP3.LUT R51, R51, 0x4040404, RZ, 0xc0, !PT ;  /* 0x0404040433337812 */ /* 0x000fe400078ec0ff */
[----:B------:R-:W-:Y:S02]  /*1f90*/  LOP3.LUT R47, R48, R47, RZ, 0xfc, !PT ;  /* 0x0000002f302f7212 */ /* 0x000fe400078efcff */
[----:B------:R-:W2:Y:S01]  /*1fa0*/  LDS R48, [R41+0xc] ;  /* 0x00000c0029307984 */ /* 0x000ea20000000800 */
[----:B------:R-:W-:Y:S01]  /*1fb0*/  LOP3.LUT R49, R52, R49, RZ, 0xfc, !PT ;  /* 0x0000003134317212 */ /* 0x000fe200078efcff */
[----:B------:R-:W-:-:S05]  /*1fc0*/  VIADD R52, R10, UR21 ;  /* 0x000000150a347c36 */ /* 0x000fca0008000000 */
[----:B------:R-:W-:Y:S01]  /*1fd0*/  LEA R52, R52, UR18, 0x2 ;  /* 0x0000001234347c11 */ /* 0x000fe2000f8e10ff */
[----:B0-----:R-:W-:Y:S01]  /*1fe0*/  IDP.4A.S8.S8 R28, R45, R28, RZ ;  /* 0x0000001c2d1c7226 */ /* 0x001fe200000006ff */
[----:B------:R-:W-:-:S04]  /*1ff0*/  IADD3 R45, PT, PT, R46, -0x7f7f7f80, -R51 ;  /* 0x808080802e2d7810 */ /* 0x000fc80007ffe833 */
[----:B------:R-:W-:-:S04]  /*2000*/  LOP3.LUT R51, R51, R46, R45, 0x64, !PT ;  /* 0x0000002e33337212 */ /* 0x000fc800078e642d */
[----:B------:R-:W-:Y:S02]  /*2010*/  PRMT R50, R51, 0xba98, RZ ;  /* 0x0000ba9833327816 */ /* 0x000fe400000000ff */
[----:B------:R-:W-:Y:S02]  /*2020*/  PRMT R51, R46, 0xba98, RZ ;  /* 0x0000ba982e337816 */ /* 0x000fe400000000ff */
[C---:B------:R-:W-:Y:S01]  /*2030*/  LOP3.LUT R45, R50.reuse, 0x80808080, R45, 0x6, !PT ;  /* 0x80808080322d7812 */ /* 0x040fe200078e062d */
[----:B------:R-:W0:Y:S01]  /*2040*/  LDS R46, [R42+0xc] ;  /* 0x00000c002a2e7984 */ /* 0x000e220000000800 */
[----:B------:R-:W-:Y:S01]  /*2050*/  LOP3.LUT R50, R50, 0x7f7f7f7f, R51, 0x60, !PT ;  /* 0x7f7f7f7f32327812 */ /* 0x000fe200078e6033 */
[----:B------:R-:W-:Y:S02]  /*2060*/  IDP.4A.S8.S8 R51, R44, R29, R28 ;  /* 0x0000001d2c337226 */ /* 0x000fe4000000061c */
[----:B------:R-:W3:Y:S01]  /*2070*/  LDS R44, [R41+0x18] ;  /* 0x00001800292c7984 */ /* 0x000ee20000000800 */
[----:B------:R-:W-:-:S03]  /*2080*/  LOP3.LUT R50, R45, R50, RZ, 0xfc, !PT ;  /* 0x000000322d327212 */ /* 0x000fc600078efcff */
[----:B------:R-:W4:Y:S01]  /*2090*/  LDS.64 R28, [R43+0x8] ;  /* 0x000008002b1c7984 */ /* 0x000f220000000a00 */
[----:B-1----:R-:W-:-:S03]  /*20a0*/  IDP.4A.S8.S8 R45, R49, R26, RZ ;  /* 0x0000001a312d7226 */ /* 0x002fc600000006ff */
[----:B------:R-:W1:Y:S01]  /*20b0*/  LDS R26, [R42+0x18] ;  /* 0x000018002a1a7984 */ /* 0x000e620000000800 */
[----:B------:R-:W-:Y:S01]  /*20c0*/  IDP.4A.S8.S8 R45, R50, R27, R45 ;  /* 0x0000001b322d7226 */ /* 0x000fe2000000062d */
[----:B------:R-:W-:Y:S02]  /*20d0*/  LOP3.LUT R50, R40, 0xffff, RZ, 0xc0, !PT ;  /* 0x0000ffff28327812 */ /* 0x000fe400078ec0ff */
[----:B--2---:R-:W-:Y:S01]  /*20e0*/  SHF.R.S32.HI R48, RZ, UR24, R48 ;  /* 0x00000018ff307c19 */ /* 0x004fe20008011430 */
[----:B------:R-:W2:Y:S01]  /*20f0*/  LDS R41, [R41+0x1c] ;  /* 0x00001c0029297984 */ /* 0x000ea20000000800 */
[----:B------:R-:W-:-:S03]  /*2100*/  SHF.R.U32.HI R50, RZ, 0x1, R50 ;  /* 0x00000001ff327819 */ /* 0x000fc60000011632 */
[----:B------:R-:W-:Y:S01]  /*2110*/  IMAD.SHL.U32 R48, R48, 0x4, RZ ;  /* 0x0000000430307824 */ /* 0x000fe200078e00ff */
[----:B------:R-:W5:Y:S01]  /*2120*/  LDS R42, [R42+0x1c] ;  /* 0x00001c002a2a7984 */ /* 0x000f620000000800 */
[----:B------:R-:W-:-:S03]  /*2130*/  LOP3.LUT R50, R50, 0xffff, RZ, 0xc0, !PT ;  /* 0x0000ffff32327812 */ /* 0x000fc600078ec0ff */
[----:B------:R-:W-:-:S03]  /*2140*/  LOP3.LUT R48, R48, 0x4040404, RZ, 0xc0, !PT ;  /* 0x0404040430307812 */ /* 0x000fc600078ec0ff */
[----:B------:R-:W-:Y:S01]  /*2150*/  LDS R50, [R50+UR19] ;  /* 0x0000001332327984 */ /* 0x000fe20008000800 */
[----:B0-----:R-:W-:Y:S02]  /*2160*/  SHF.R.S32.HI R27, RZ, UR23, R46 ;  /* 0x00000017ff1b7c19 */ /* 0x001fe4000801142e */
[----:B---3--:R-:W-:Y:S02]  /*2170*/  SHF.R.S32.HI R44, RZ, UR24, R44 ;  /* 0x00000018ff2c7c19 */ /* 0x008fe4000801142c */
[----:B------:R-:W-:Y:S01]  /*2180*/  LOP3.LUT R27, R27, 0x3030303, RZ, 0xc0, !PT ;  /* 0x030303031b1b7812 */ /* 0x000fe200078ec0ff */
[----:B----4-:R-:W-:Y:S02]  /*2190*/  IDP.4A.S8.S8 R28, R47, R28, R51 ;  /* 0x0000001c2f1c7226 */ /* 0x010fe40000000633 */
[----:B------:R-:W-:Y:S01]  /*21a0*/  IMAD.SHL.U32 R46, R44, 0x4, RZ ;  /* 0x000000042c2e7824 */ /* 0x000fe200078e00ff */
[----:B------:R-:W-:Y:S02]  /*21b0*/  IADD3 R44, PT, PT, R27, -0x7f7f7f80, -R48 ;  /* 0x808080801b2c7810 */ /* 0x000fe40007ffe830 */
[----:B-1----:R-:W-:-:S02]  /*21c0*/  SHF.R.S32.HI R26, RZ, UR23, R26 ;  /* 0x00000017ff1a7c19 */ /* 0x002fc4000801141a */
[----:B------:R-:W-:Y:S02]  /*21d0*/  LOP3.LUT R47, R46, 0x4040404, RZ, 0xc0, !PT ;  /* 0x040404042e2f7812 */ /* 0x000fe400078ec0ff */
[----:B------:R-:W-:Y:S02]  /*21e0*/  LOP3.LUT R26, R26, 0x3030303, RZ, 0xc0, !PT ;  /* 0x030303031a1a7812 */ /* 0x000fe400078ec0ff */
[----:B------:R-:W-:Y:S02]  /*21f0*/  LOP3.LUT R48, R48, R27, R44, 0x64, !PT ;  /* 0x0000001b30307212 */ /* 0x000fe400078e642c */
[----:B------:R-:W-:Y:S02]  /*2200*/  IADD3 R49, PT, PT, R26, -0x7f7f7f80, -R47 ;  /* 0x808080801a317810 */ /* 0x000fe40007ffe82f */
[----:B------:R-:W-:Y:S02]  /*2210*/  PRMT R51, R48, 0xba98, RZ ;  /* 0x0000ba9830337816 */ /* 0x000fe400000000ff */
[----:B------:R-:W-:-:S02]  /*2220*/  PRMT R46, R27, 0xba98, RZ ;  /* 0x0000ba981b2e7816 */ /* 0x000fc400000000ff */
[--C-:B------:R-:W-:Y:S02]  /*2230*/  LOP3.LUT R27, R47, R26, R49.reuse, 0x64, !PT ;  /* 0x0000001a2f1b7212 */ /* 0x100fe400078e6431 */
[C---:B------:R-:W-:Y:S02]  /*2240*/  LOP3.LUT R47, R51.reuse, 0x80808080, R44, 0x6, !PT ;  /* 0x80808080332f7812 */ /* 0x040fe400078e062c */
[----:B------:R-:W-:Y:S01]  /*2250*/  LOP3.LUT R44, R51, 0x7f7f7f7f, R46, 0x60, !PT ;  /* 0x7f7f7f7f332c7812 */ /* 0x000fe200078e602e */
[----:B------:R-:W-:Y:S01]  /*2260*/  IMAD.U32 R51, RZ, RZ, UR21 ;  /* 0x00000015ff337e24 */ /* 0x000fe2000f8e00ff */
[----:B------:R-:W-:Y:S02]  /*2270*/  PRMT R46, R27, 0xba98, RZ ;  /* 0x0000ba981b2e7816 */ /* 0x000fe400000000ff */
[----:B------:R-:W-:Y:S01]  /*2280*/  PRMT R27, R26, 0xba98, RZ ;  /* 0x0000ba981a1b7816 */ /* 0x000fe200000000ff */
[----:B------:R-:W-:Y:S01]  /*2290*/  IMAD R51, R51, 0x4, R12 ;  /* 0x0000000433337824 */ /* 0x000fe200078e020c */
[----:B------:R-:W-:-:S02]  /*22a0*/  LOP3.LUT R49, R46, 0x80808080, R49, 0x6, !PT ;  /* 0x808080802e317812 */ /* 0x000fc400078e0631 */
[----:B------:R-:W-:Y:S02]  /*22b0*/  LOP3.LUT R46, R46, 0x7f7f7f7f, R27, 0x60, !PT ;  /* 0x7f7f7f7f2e2e7812 */ /* 0x000fe400078e601b */
[----:B------:R-:W-:Y:S01]  /*22c0*/  LEA R51, R51, UR13, 0x2 ;  /* 0x0000000d33337c11 */ /* 0x000fe2000f8e10ff */
[----:B------:R0:W1:Y:S01]  /*22d0*/  LDS.64 R26, [R43+0x18] ;  /* 0x000018002b1a7984 */ /* 0x0000620000000a00 */
[----:B--2---:R-:W-:Y:S02]  /*22e0*/  SHF.R.S32.HI R53, RZ, UR24, R41 ;  /* 0x00000018ff357c19 */ /* 0x004fe40008011429 */
[----:B-----5:R-:W-:Y:S01]  /*22f0*/  SHF.R.S32.HI R42, RZ, UR23, R42 ;  /* 0x00000017ff2a7c19 */ /* 0x020fe2000801142a */
[----:B------:R-:W2:Y:S01]  /*2300*/  LDS.S8 R40, [R51+UR22] ;  /* 0x0000001633287984 */ /* 0x000ea20008000200 */
[----:B------:R-:W-:Y:S01]  /*2310*/  LOP3.LUT R46, R49, R46, RZ, 0xfc, !PT ;  /* 0x0000002e312e7212 */ /* 0x000fe200078efcff */
[----:B------:R-:W-:Y:S01]  /*2320*/  IMAD.SHL.U32 R53, R53, 0x4, RZ ;  /* 0x0000000435357824 */ /* 0x000fe200078e00ff */
[----:B------:R-:W-:Y:S01]  /*2330*/  LOP3.LUT R42, R42, 0x3030303, RZ, 0xc0, !PT ;  /* 0x030303032a2a7812 */ /* 0x000fe200078ec0ff */
[----:B------:R-:W3:Y:S01]  /*2340*/  LDS.S8 R48, [R51+UR22+0x1] ;  /* 0x0000011633307984 */ /* 0x000ee20008000200 */
[----:B------:R-:W-:-:S02]  /*2350*/  LOP3.LUT R44, R47, R44, RZ, 0xfc, !PT ;  /* 0x0000002c2f2c7212 */ /* 0x000fc400078efcff */
[----:B------:R-:W-:Y:S01]  /*2360*/  LOP3.LUT R53, R53, 0x4040404, RZ, 0xc0, !PT ;  /* 0x0404040435357812 */ /* 0x000fe200078ec0ff */
[----:B------:R-:W4:Y:S02]  /*2370*/  LDS R41, [R52] ;  /* 0x0000000034297984 */ /* 0x000f240000000800 */
[----:B------:R-:W-:Y:S01]  /*2380*/  IDP.4A.S8.S8 R29, R44, R29, R28 ;  /* 0x0000001d2c1d7226 */ /* 0x000fe2000000061c */
[----:B0-----:R-:W-:-:S04]  /*2390*/  IADD3 R43, PT, PT, R42, -0x7f7f7f80, -R53 ;  /* 0x808080802a2b7810 */ /* 0x001fc80007ffe835 */
[----:B------:R-:W-:Y:S02]  /*23a0*/  LOP3.LUT R53, R53, R42, R43, 0x64, !PT ;  /* 0x0000002a35357212 */ /* 0x000fe400078e642b */
[----:B------:R-:W-:Y:S02]  /*23b0*/  PRMT R42, R42, 0xba98, RZ ;  /* 0x0000ba982a2a7816 */ /* 0x000fe400000000ff */
[----:B------:R-:W-:-:S04]  /*23c0*/  PRMT R53, R53, 0xba98, RZ ;  /* 0x0000ba9835357816 */ /* 0x000fc800000000ff */
[C---:B------:R-:W-:Y:S02]  /*23d0*/  LOP3.LUT R43, R53.reuse, 0x80808080, R43, 0x6, !PT ;  /* 0x80808080352b7812 */ /* 0x040fe400078e062b */
[----:B------:R-:W-:-:S04]  /*23e0*/  LOP3.LUT R42, R53, 0x7f7f7f7f, R42, 0x60, !PT ;  /* 0x7f7f7f7f352a7812 */ /* 0x000fc800078e602a */
[----:B------:R-:W-:Y:S01]  /*23f0*/  LOP3.LUT R42, R43, R42, RZ, 0xfc, !PT ;  /* 0x0000002a2b2a7212 */ /* 0x000fe200078efcff */
[----:B-1----:R-:W-:-:S04]  /*2400*/  IDP.4A.S8.S8 R26, R46, R26, R45 ;  /* 0x0000001a2e1a7226 */ /* 0x002fc8000000062d */
[----:B------:R-:W-:Y:S02]  /*2410*/  IDP.4A.S8.S8 R26, R42, R27, R26 ;  /* 0x0000001b2a1a7226 */ /* 0x000fe4000000061a */
[----:B--2---:R-:W-:-:S04]  /*2420*/  IMAD R29, R29, R40, RZ ;  /* 0x000000281d1d7224 */ /* 0x004fc800078e02ff */
[----:B---3--:R-:W-:Y:S02]  /*2430*/  IMAD R26, R26, R48, R29 ;  /* 0x000000301a1a7224 */ /* 0x008fe400078e021d */
[----:B----4-:R-:W-:-:S03]  /*2440*/  FMUL.FTZ R41, R41, R50 ;  /* 0x0000003229297220 */ /* 0x010fc60000410000 */
[----:B------:R-:W-:-:S05]  /*2450*/  I2FP.F32.S32 R26, R26 ;  /* 0x0000001a001a7245 */ /* 0x000fca0000201400 */
[----:B------:R-:W-:Y:S01]  /*2460*/  FFMA.FTZ R34, R41, R26, R34 ;  /* 0x0000001a29227223 */ /* 0x000fe20000010022 */
[----:B------:R-:W-:Y:S06]  /*2470*/  BRA.U !UP0, `(.L_x_302) ;  /* 0xfffffff5086c7547 */ /* 0x000fec000b83ffff */
[----:B------:R-:W-:Y:S01]  /*2480*/  BAR.SYNC.DEFER_BLOCKING 0x0 ;  /* 0x0000000000007b1d */ /* 0x000fe20000010000 */
[----:B------:R-:W-:-:S04]  /*2490*/  USHF.L.U32 UR5, UR4, 0x8, URZ ;  /* 0x0000000804057899 */ /* 0x000fc800080006ff */
[----:B------:R-:W-:-:S04]  /*24a0*/  UIADD3 UR5, UPT, UPT, UR5, 0x80, URZ ;  /* 0x0000008005057890 */ /* 0x000fc8000fffe0ff */
[----:B------:R-:W-:-:S09]  /*24b0*/  UISETP.GE.AND UP0, UPT, UR5, UR25, UPT ;  /* 0x000000190500728c */ /* 0x000fd2000bf06270 */
[----:B------:R-:W-:Y:S05]  /*24c0*/  BRA.U UP0, `(.L_x_301) ;  /* 0x0000002100a07547 */ /* 0x000fea000b800000 */
[----:B------:R-:W0:Y:S01]  /*24d0*/  LDC.64 R26, c[0x0][0x388] ;  /* 0x0000e200ff1a7b82 */ /* 0x000e220000000a00 */
[----:B------:R-:W-:Y:S01]  /*24e0*/  USHF.L.U32 UR5, UR4, 0x3, URZ ;  /* 0x0000000304057899 */ /* 0x000fe200080006ff */
[----:B------:R-:W-:Y:S01]  /*24f0*/  VIADD R28, R0, 0x20 ;  /* 0x00000020001c7836 */ /* 0x000fe20000000000 */
[----:B------:R-:W-:-:S04]  /*2500*/  IADD3 R41, P3, PT, R36, R37, RZ ;  /* 0x0000002524297210 */ /* 0x000fc80007f7e0ff */
[----:B------:R-:W-:Y:S01]  /*2510*/  LEA.HI R29, R28, UR5, RZ, 0x1d ;  /* 0x000000051c1d7c11 */ /* 0x000fe2000f8fe8ff */
[----:B------:R-:W-:-:S03]  /*2520*/  VIADD R28, R37, 0x4 ;  /* 0x00000004251c7836 */ /* 0x000fc60000000000 */
[----:B------:R-:W-:Y:S02]  /*2530*/  ISETP.GE.OR P2, PT, R29, UR10, P0 ;  /* 0x0000000a1d007c0c */ /* 0x000fe40008746670 */
[----:B------:R-:W-:Y:S02]  /*2540*/  ISETP.GE.OR P1, PT, R28, UR10, P0 ;  /* 0x0000000a1c007c0c */ /* 0x000fe40008726670 */
[----:B------:R-:W-:Y:S02]  /*2550*/  LEA.HI.X.SX32 R28, R36, RZ, 0x1, P3 ;  /* 0x000000ff241c7211 */ /* 0x000fe400018f0eff */
[----:B------:R-:W-:Y:S01]  /*2560*/  ISETP.GT.U32.OR P1, PT, R0, 0x3, P1 ;  /* 0x000000030000780c */ /* 0x000fe20000f24470 */
[----:B0-----:R-:W-:-:S04]  /*2570*/  IMAD.WIDE.U32 R40, R41, 0x24, R26 ;  /* 0x0000002429287825 */ /* 0x001fc800078e001a */
[----:B------:R-:W-:-:S04]  /*2580*/  IMAD R27, R28, 0x24, RZ ;  /* 0x000000241c1b7824 */ /* 0x000fc800078e02ff */
[----:B------:R-:W-:Y:S02]  /*2590*/  IMAD.IADD R41, R41, 0x1, R27 ;  /* 0x0000000129297824 */ /* 0x000fe400078e021b */
[----:B------:R-:W-:-:S03]  /*25a0*/  @!P2 IMAD.IADD R27, R36, 0x1, R29 ;  /* 0x00000001241ba824 */ /* 0x000fc600078e021d */
[----:B------:R-:W2:Y:S01]  /*25b0*/  @!P1 LDG.E.U16.CONSTANT R28, desc[UR14][R40.64+0x90] ;  /* 0x0000900e281c9981 */ /* 0x000ea2000c1e9500 */
[----:B------:R-:W-:-:S06]  /*25c0*/  @!P2 IMAD.WIDE R26, R27, 0x24, R38 ;  /* 0x000000241b1aa825 */ /* 0x000fcc00078e0226 */
[----:B------:R-:W3:Y:S01]  /*25d0*/  @!P2 LDG.E.CONSTANT R27, desc[UR14][R26.64+0x4] ;  /* 0x0000040e1a1ba981 */ /* 0x000ee2000c1e9900 */
[----:B------:R-:W-:Y:S01]  /*25e0*/  UMOV UR5, 0x8 ;  /* 0x0000000800057882 */ /* 0x000fe20000000000 */
[----:B--2---:R-:W-:Y:S02]  /*25f0*/  @!P1 HADD2.F32 R29, -RZ, R28.H0_H0 ;  /* 0x2000001cff1d9230 */ /* 0x004fe40000004100 */
[----:B---3--:R0:W-:Y:S04]  /*2600*/  @!P2 STS [R30], R27 ;  /* 0x0000001b1e00a388 */ /* 0x0081e80000000800 */
[----:B------:R0:W-:Y:S01]  /*2610*/  @!P1 STS [R14], R29 ;  /* 0x0000001d0e009388 */ /* 0x0001e20000000800 */
[----:B------:R-:W-:Y:S06]  /*2620*/  BAR.SYNC.DEFER_BLOCKING 0x0 ;  /* 0x0000000000007b1d */ /* 0x000fec0000010000 */
.L_x_303:
[----:B------:R-:W-:Y:S01]  /*2630*/  USHF.R.U32.HI UR12, URZ, 0x4, UR5 ;  /* 0x00000004ff0c7899 */ /* 0x000fe20008011605 */
[----:B0-----:R-:W-:Y:S01]  /*2640*/  IMAD.MOV.U32 R27, RZ, RZ, 0x21 ;  /* 0x00000021ff1b7424 */ /* 0x001fe200078e00ff */
[----:B------:R-:W-:Y:S02]  /*2650*/  ULOP3.LUT UR11, UR5, 0x3ffffff0, URZ, 0xc0, !UPT ;  /* 0x3ffffff0050b7892 */ /* 0x000fe4000f8ec0ff */
[----:B------:R-:W-:Y:S02]  /*2660*/  ULOP3.LUT UR21, UR5, 0x8, URZ, 0xc0, !UPT ;  /* 0x0000000805157892 */ /* 0x000fe4000f8ec0ff */
[----:B------:R-:W-:Y:S01]  /*2670*/  IMAD.U32 R43, RZ, RZ, UR12 ;  /* 0x0000000cff2b7e24 */ /* 0x000fe2000f8e00ff */
[----:B------:R-:W-:Y:S01]  /*2680*/  UISETP.GE.U32.AND UP0, UPT, UR5, 0xe, UPT ;  /* 0x0000000e0500788c */ /* 0x000fe2000bf06070 */
[----:B------:R-:W-:Y:S01]  /*2690*/  IMAD R26, R0, R27, UR11 ;  /* 0x0000000b001a7e24 */ /* 0x000fe2000f8e021b */
[----:B------:R-:W-:Y:S01]  /*26a0*/  USHF.L.U32 UR11, UR5, 0x2, URZ ;  /* 0x00000002050b7899 */ /* 0x000fe200080006ff */
[----:B------:R-:W-:-:S02]  /*26b0*/  IMAD R43, R43, 0x8, R8 ;  /* 0x000000082b2b7824 */ /* 0x000fc400078e0208 */
[----:B------:R-:W-:Y:S01]  /*26c0*/  VIADD R26, R26, UR21 ;  /* 0x000000151a1a7c36 */ /* 0x000fe20008000000 */
[----:B------:R-:W-:Y:S02]  /*26d0*/  ULOP3.LUT UR21, UR5, 0xe, URZ, 0xc0, !UPT ;  /* 0x0000000e05157892 */ /* 0x000fe4000f8ec0ff */
[----:B------:R-:W-:Y:S01]  /*26e0*/  LEA R43, R43, UR17, 0x2 ;  /* 0x000000112b2b7c11 */ /* 0x000fe2000f8e10ff */
[----:B------:R-:W-:Y:S01]  /*26f0*/  ULOP3.LUT UR22, UR11, 0x18, URZ, 0xc0, !UPT ;  /* 0x000000180b167892 */ /* 0x000fe2000f8ec0ff */
[----:B------:R-:W-:Y:S01]  /*2700*/  LEA R44, R26, UR20, 0x2 ;  /* 0x000000141a2c7c11 */ /* 0x000fe2000f8e10ff */
[----:B------:R-:W-:Y:S02]  /*2710*/  USHF.R.U32.HI UR23, URZ, 0x1, UR21 ;  /* 0x00000001ff177899 */ /* 0x000fe40008011615 */
[----:B------:R-:W0:Y:S01]  /*2720*/  LDS R26, [R43] ;  /* 0x000000002b1a7984 */ /* 0x000e220000000800 */
[----:B------:R-:W-:Y:S01]  /*2730*/  ULOP3.LUT UR11, UR11, 0x38, URZ, 0xc0, !UPT ;  /* 0x000000380b0b7892 */ /* 0x000fe2000f8ec0ff */
[----:B------:R-:W-:Y:S01]  /*2740*/  VIADD R42, R31, UR22 ;  /* 0x000000161f2a7c36 */ /* 0x000fe20008000000 */
[----:B------:R-:W-:Y:S01]  /*2750*/  ULOP3.LUT UR22, UR5, 0x6, URZ, 0xc0, !UPT ;  /* 0x0000000605167892 */ /* 0x000fe2000f8ec0ff */
[----:B------:R-:W1:Y:S01]  /*2760*/  LDS R46, [R43+0x4] ;  /* 0x000004002b2e7984 */ /* 0x000e620000000800 */
[----:B------:R-:W-:-:S02]  /*2770*/  USHF.R.U32.HI UR24, URZ, 0x3, UR11 ;  /* 0x00000003ff187899 */ /* 0x000fc4000801160b */
[----:B------:R-:W-:Y:S01]  /*2780*/  LEA R37, R42, UR16, 0x2 ;  /* 0x000000102a257c11 */ /* 0x000fe2000f8e10ff */
[----:B------:R-:W2:Y:S01]  /*2790*/  LDS R28, [R44] ;  /* 0x000000002c1c7984 */ /* 0x000ea20000000800 */
[----:B------:R-:W-:-:S03]  /*27a0*/  UIMAD UR11, UR5, -0x3, UR11 ;  /* 0xfffffffd050b78a4 */ /* 0x000fc6000f8e020b */
[----:B------:R-:W3:Y:S01]  /*27b0*/  LDS R45, [R44+0x4] ;  /* 0x000004002c2d7984 */ /* 0x000ee20000000800 */
[----:B------:R-:W-:-:S07]  /*27c0*/  UIADD3 UR11, UPT, UPT, UR11, 0x2, URZ ;  /* 0x000000020b0b7890 */ /* 0x000fce000fffe0ff */
[----:B------:R-:W-:Y:S01]  /*27d0*/  UMOV UR5, UR11 ;  /* 0x0000000b00057c82 */ /* 0x000fe20008000000 */
[----:B0-----:R-:W-:Y:S02]  /*27e0*/  SHF.R.S32.HI R29, RZ, UR23, R26 ;  /* 0x00000017ff1d7c19 */ /* 0x001fe4000801141a */
[----:B------:R-:W0:Y:S01]  /*27f0*/  LDS.64 R26, [R37] ;  /* 0x00000000251a7984 */ /* 0x000e220000000a00 */
[----:B-1----:R-:W-:Y:S02]  /*2800*/  SHF.R.S32.HI R47, RZ, UR24, R46 ;  /* 0x00000018ff2f7c19 */ /* 0x002fe4000801142e */
[----:B------:R-:W-:Y:S01]  /*2810*/  IMAD.SHL.U32 R29, R29, 0x4, RZ ;  /* 0x000000041d1d7824 */ /* 0x000fe200078e00ff */
[----:B--2---:R-:W-:Y:S02]  /*2820*/  SHF.R.S32.HI R28, RZ, UR22, R28 ;  /* 0x00000016ff1c7c19 */ /* 0x004fe4000801141c */
[----:B------:R-:W-:Y:S02]  /*2830*/  IMAD.SHL.U32 R47, R47, 0x4, RZ ;  /* 0x000000042f2f7824 */ /* 0x000fe400078e00ff */
[----:B------:R-:W-:-:S02]  /*2840*/  LOP3.LUT R49, R29, 0x4040404, RZ, 0xc0, !PT ;  /* 0x040404041d317812 */ /* 0x000fc400078ec0ff */
[----:B------:R-:W1:Y:S01]  /*2850*/  LDS R29, [R43+0x8] ;  /* 0x000008002b1d7984 */ /* 0x000e620000000800 */
[----:B------:R-:W-:Y:S02]  /*2860*/  LOP3.LUT R46, R28, 0x3030303, RZ, 0xc0, !PT ;  /* 0x030303031c2e7812 */ /* 0x000fe400078ec0ff */
[----:B---3--:R-:W-:Y:S01]  /*2870*/  SHF.R.S32.HI R45, RZ, UR22, R45 ;  /* 0x00000016ff2d7c19 */ /* 0x008fe2000801142d */
[----:B------:R-:W2:Y:S01]  /*2880*/  LDS R28, [R44+0x8] ;  /* 0x000008002c1c7984 */ /* 0x000ea20000000800 */
[----:B------:R-:W-:Y:S02]  /*2890*/  LOP3.LUT R52, R47, 0x4040404, RZ, 0xc0, !PT ;  /* 0x040404042f347812 */ /* 0x000fe400078ec0ff */
[----:B------:R-:W-:Y:S02]  /*28a0*/  IADD3 R47, PT, PT, R46, -0x7f7f7f80, -R49 ;  /* 0x808080802e2f7810 */ /* 0x000fe40007ffe831 */
[----:B------:R-:W-:Y:S02]  /*28b0*/  LOP3.LUT R45, R45, 0x3030303, RZ, 0xc0, !PT ;  /* 0x030303032d2d7812 */ /* 0x000fe400078ec0ff */
[----:B------:R-:W-:-:S02]  /*28c0*/  LOP3.LUT R49, R49, R46, R47, 0x64, !PT ;  /* 0x0000002e31317212 */ /* 0x000fc400078e642f */
[----:B------:R-:W-:Y:S02]  /*28d0*/  IADD3 R48, PT, PT, R45, -0x7f7f7f80, -R52 ;  /* 0x808080802d307810 */ /* 0x000fe40007ffe834 */
[----:B------:R-:W-:Y:S02]  /*28e0*/  PRMT R50, R49, 0xba98, RZ ;  /* 0x0000ba9831327816 */ /* 0x000fe400000000ff */
[----:B------:R-:W-:Y:S02]  /*28f0*/  PRMT R49, R46, 0xba98, RZ ;  /* 0x0000ba982e317816 */ /* 0x000fe400000000ff */
[----:B------:R-:W-:Y:S02]  /*2900*/  LOP3.LUT R52, R52, R45, R48, 0x64, !PT ;  /* 0x0000002d34347212 */ /* 0x000fe400078e6430 */
[C---:B------:R-:W-:Y:S02]  /*2910*/  LOP3.LUT R47, R50.reuse, 0x80808080, R47, 0x6, !PT ;  /* 0x80808080322f7812 */ /* 0x040fe400078e062f */
[----:B------:R-:W-:-:S02]  /*2920*/  LOP3.LUT R50, R50, 0x7f7f7f7f, R49, 0x60, !PT ;  /* 0x7f7f7f7f32327812 */ /* 0x000fc400078e6031 */
[----:B------:R-:W-:Y:S02]  /*2930*/  PRMT R49, R52, 0xba98, RZ ;  /* 0x0000ba9834317816 */ /* 0x000fe400000000ff */
[----:B------:R-:W-:Y:S02]  /*2940*/  PRMT R46, R45, 0xba98, RZ ;  /* 0x0000ba982d2e7816 */ /* 0x000fe400000000ff */
[C---:B------:R-:W-:Y:S02]  /*2950*/  LOP3.LUT R48, R49.reuse, 0x80808080, R48, 0x6, !PT ;  /* 0x8080808031307812 */ /* 0x040fe400078e0630 */
[----:B------:R-:W-:Y:S02]  /*2960*/  LOP3.LUT R49, R49, 0x7f7f7f7f, R46, 0x60, !PT ;  /* 0x7f7f7f7f31317812 */ /* 0x000fe400078e602e */
[----:B------:R-:W3:Y:S01]  /*2970*/  LDS R46, [R43+0x10] ;  /* 0x000010002b2e7984 */ /* 0x000ee20000000800 */
[----:B------:R-:W-:Y:S02]  /*2980*/  LOP3.LUT R45, R47, R50, RZ, 0xfc, !PT ;  /* 0x000000322f2d7212 */ /* 0x000fe400078efcff */
[----:B------:R-:W-:Y:S01]  /*2990*/  LOP3.LUT R48, R48, R49, RZ, 0xfc, !PT ;  /* 0x0000003130307212 */ /* 0x000fe200078efcff */
[----:B------:R-:W4:Y:S02]  /*29a0*/  LDS R47, [R44+0x10] ;  /* 0x000010002c2f7984 */ /* 0x000f240000000800 */
[----:B0-----:R-:W-:Y:S01]  /*29b0*/  IDP.4A.S8.S8 R45, R45, R26, RZ ;  /* 0x0000001a2d2d7226 */ /* 0x001fe200000006ff */
[----:B-1----:R-:W-:-:S02]  /*29c0*/  SHF.R.S32.HI R26, RZ, UR24, R29 ;  /* 0x00000018ff1a7c19 */ /* 0x002fc4000801141d */
[----:B------:R-:W0:Y:S01]  /*29d0*/  LDS R29, [R44+0x14] ;  /* 0x000014002c1d7984 */ /* 0x000e220000000800 */
[----:B------:R-:W-:Y:S01]  /*29e0*/  IDP.4A.S8.S8 R45, R48, R27, R45 ;  /* 0x0000001b302d7226 */ /* 0x000fe2000000062d */
[----:B--2---:R-:W-:Y:S01]  /*29f0*/  SHF.R.S32.HI R28, RZ, UR22, R28 ;  /* 0x00000016ff1c7c19 */ /* 0x004fe2000801141c */
[----:B------:R-:W-:Y:S01]  /*2a00*/  IMAD.SHL.U32 R26, R26, 0x4, RZ ;  /* 0x000000041a1a7824 */ /* 0x000fe200078e00ff */
[----:B------:R-:W1:Y:S02]  /*2a10*/  LDS R48, [R43+0x14] ;  /* 0x000014002b307984 */ /* 0x000e640000000800 */
[----:B------:R-:W-:Y:S02]  /*2a20*/  LOP3.LUT R28, R28, 0x3030303, RZ, 0xc0, !PT ;  /* 0x030303031c1c7812 */ /* 0x000fe400078ec0ff */
[----:B------:R-:W-:-:S04]  /*2a30*/  LOP3.LUT R27, R26, 0x4040404, RZ, 0xc0, !PT ;  /* 0x040404041a1b7812 */ /* 0x000fc800078ec0ff */
[----:B------:R-:W-:-:S04]  /*2a40*/  IADD3 R26, PT, PT, R28, -0x7f7f7f80, -R27 ;  /* 0x808080801c1a7810 */ /* 0x000fc80007ffe81b */
[----:B------:R-:W-:Y:S02]  /*2a50*/  LOP3.LUT R27, R27, R28, R26, 0x64, !PT ;  /* 0x0000001c1b1b7212 */ /* 0x000fe400078e641a */
[----:B------:R-:W-:Y:S02]  /*2a60*/  PRMT R28, R28, 0xba98, RZ ;  /* 0x0000ba981c1c7816 */ /* 0x000fe400000000ff */
[----:B------:R-:W-:-:S04]  /*2a70*/  PRMT R49, R27, 0xba98, RZ ;  /* 0x0000ba981b317816 */ /* 0x000fc800000000ff */
[C---:B------:R-:W-:Y:S02]  /*2a80*/  LOP3.LUT R27, R49.reuse, 0x80808080, R26, 0x6, !PT ;  /* 0x80808080311b7812 */ /* 0x040fe400078e061a */
[----:B------:R-:W-:Y:S02]  /*2a90*/  LOP3.LUT R26, R49, 0x7f7f7f7f, R28, 0x60, !PT ;  /* 0x7f7f7f7f311a7812 */ /* 0x000fe400078e601c */
[----:B---3--:R-:W-:Y:S02]  /*2aa0*/  SHF.R.S32.HI R28, RZ, UR24, R46 ;  /* 0x00000018ff1c7c19 */ /* 0x008fe4000801142e */
[----:B----4-:R-:W-:-:S03]  /*2ab0*/  SHF.R.S32.HI R46, RZ, UR22, R47 ;  /* 0x00000016ff2e7c19 */ /* 0x010fc6000801142f */
[----:B------:R-:W-:Y:S01]  /*2ac0*/  IMAD.SHL.U32 R28, R28, 0x4, RZ ;  /* 0x000000041c1c7824 */ /* 0x000fe200078e00ff */
[----:B------:R-:W-:-:S04]  /*2ad0*/  LOP3.LUT R46, R46, 0x3030303, RZ, 0xc0, !PT ;  /* 0x030303032e2e7812 */ /* 0x000fc800078ec0ff */
[----:B------:R-:W-:Y:S02]  /*2ae0*/  LOP3.LUT R47, R28, 0x4040404, RZ, 0xc0, !PT ;  /* 0x040404041c2f7812 */ /* 0x000fe400078ec0ff */
[----:B0-----:R-:W-:Y:S02]  /*2af0*/  SHF.R.S32.HI R51, RZ, UR22, R29 ;  /* 0x00000016ff337c19 */ /* 0x001fe4000801141d */
[----:B------:R-:W0:Y:S01]  /*2b00*/  LDS.64 R28, [R37+0x10] ;  /* 0x00001000251c7984 */ /* 0x000e220000000a00 */
[----:B-1----:R-:W-:Y:S02]  /*2b10*/  SHF.R.S32.HI R48, RZ, UR24, R48 ;  /* 0x00000018ff307c19 */ /* 0x002fe40008011430 */
[----:B------:R-:W-:-:S03]  /*2b20*/  IADD3 R49, PT, PT, R46, -0x7f7f7f80, -R47 ;  /* 0x808080802e317810 */ /* 0x000fc60007ffe82f */
[----:B------:R-:W-:Y:S01]  /*2b30*/  IMAD.SHL.U32 R48, R48, 0x4, RZ ;  /* 0x0000000430307824 */ /* 0x000fe200078e00ff */
[--C-:B------:R-:W-:Y:S02]  /*2b40*/  LOP3.LUT R50, R47, R46, R49.reuse, 0x64, !PT ;  /* 0x0000002e2f327212 */ /* 0x100fe400078e6431 */
[----:B------:R-:W-:Y:S02]  /*2b50*/  LOP3.LUT R47, R51, 0x3030303, RZ, 0xc0, !PT ;  /* 0x03030303332f7812 */ /* 0x000fe400078ec0ff */
[----:B------:R-:W-:Y:S02]  /*2b60*/  PRMT R50, R50, 0xba98, RZ ;  /* 0x0000ba9832327816 */ /* 0x000fe400000000ff */
[----:B------:R-:W-:Y:S02]  /*2b70*/  PRMT R51, R46, 0xba98, RZ ;  /* 0x0000ba982e337816 */ /* 0x000fe400000000ff */
[----:B------:R-:W-:Y:S02]  /*2b80*/  LOP3.LUT R48, R48, 0x4040404, RZ, 0xc0, !PT ;  /* 0x0404040430307812 */ /* 0x000fe400078ec0ff */
[----:B------:R-:W-:-:S02]  /*2b90*/  LOP3.LUT R49, R50, 0x80808080, R49, 0x6, !PT ;  /* 0x8080808032317812 */ /* 0x000fc400078e0631 */
[----:B------:R-:W-:Y:S02]  /*2ba0*/  LOP3.LUT R46, R50, 0x7f7f7f7f, R51, 0x60, !PT ;  /* 0x7f7f7f7f322e7812 */ /* 0x000fe400078e6033 */
[----:B------:R-:W-:Y:S02]  /*2bb0*/  IADD3 R50, PT, PT, R47, -0x7f7f7f80, -R48 ;  /* 0x808080802f327810 */ /* 0x000fe40007ffe830 */
[----:B------:R-:W-:Y:S02]  /*2bc0*/  LOP3.LUT R49, R49, R46, RZ, 0xfc, !PT ;  /* 0x0000002e31317212 */ /* 0x000fe400078efcff */
[----:B------:R-:W-:Y:S01]  /*2bd0*/  LOP3.LUT R48, R48, R47, R50, 0x64, !PT ;  /* 0x0000002f30307212 */ /* 0x000fe200078e6432 */
[----:B------:R-:W1:Y:S03]  /*2be0*/  LDS R46, [R44+0xc] ;  /* 0x00000c002c2e7984 */ /* 0x000e660000000800 */
[----:B------:R-:W-:-:S02]  /*2bf0*/  PRMT R51, R48, 0xba98, RZ ;  /* 0x0000ba9830337816 */ /* 0x000fc400000000ff */
[----:B------:R-:W-:Y:S02]  /*2c00*/  PRMT R48, R47, 0xba98, RZ ;  /* 0x0000ba982f307816 */ /* 0x000fe400000000ff */
[----:B------:R-:W2:Y:S01]  /*2c10*/  LDS R47, [R43+0xc] ;  /* 0x00000c002b2f7984 */ /* 0x000ea20000000800 */
[C---:B------:R-:W-:Y:S02]  /*2c20*/  LOP3.LUT R50, R51.reuse, 0x80808080, R50, 0x6, !PT ;  /* 0x8080808033327812 */ /* 0x040fe400078e0632 */
[----:B------:R-:W-:Y:S02]  /*2c30*/  LOP3.LUT R51, R51, 0x7f7f7f7f, R48, 0x60, !PT ;  /* 0x7f7f7f7f33337812 */ /* 0x000fe400078e6030 */
[----:B------:R-:W-:Y:S02]  /*2c40*/  LOP3.LUT R48, R27, R26, RZ, 0xfc, !PT ;  /* 0x0000001a1b307212 */ /* 0x000fe400078efcff */
[----:B------:R-:W-:Y:S01]  /*2c50*/  LOP3.LUT R50, R50, R51, RZ, 0xfc, !PT ;  /* 0x0000003332327212 */ /* 0x000fe200078efcff */
[----:B0-----:R-:W-:Y:S01]  /*2c60*/  IDP.4A.S8.S8 R49, R49, R28, RZ ;  /* 0x0000001c31317226 */ /* 0x001fe200000006ff */
[----:B------:R-:W0:Y:S03]  /*2c70*/  LDS.64 R26, [R37+0x8] ;  /* 0x00000800251a7984 */ /* 0x000e260000000a00 */
[----:B------:R-:W-:Y:S01]  /*2c80*/  IDP.4A.S8.S8 R49, R50, R29, R49 ;  /* 0x0000001d32317226 */ /* 0x000fe20000000631 */
[----:B------:R-:W-:Y:S04]  /*2c90*/  LDS R28, [R43+0x1c] ;  /* 0x00001c002b1c7984 */ /* 0x000fe80000000800 */
[----:B------:R3:W4:Y:S04]  /*2ca0*/  LDS R50, [R43+0x18] ;  /* 0x000018002b327984 */ /* 0x0007280000000800 */
[----:B------:R-:W5:Y:S04]  /*2cb0*/  LDS R29, [R44+0x18] ;  /* 0x000018002c1d7984 */ /* 0x000f680000000800 */
[----:B------:R5:W5:Y:S01]  /*2cc0*/  LDS R51, [R44+0x1c] ;  /* 0x00001c002c337984 */ /* 0x000b620000000800 */
[----:B-1----:R-:W-:-:S04]  /*2cd0*/  SHF.R.S32.HI R46, RZ, UR22, R46 ;  /* 0x00000016ff2e7c19 */ /* 0x002fc8000801142e */
[----:B------:R-:W-:Y:S02]  /*2ce0*/  LOP3.LUT R46, R46, 0x3030303, RZ, 0xc0, !PT ;  /* 0x030303032e2e7812 */ /* 0x000fe400078ec0ff */
[----:B--2---:R-:W-:Y:S02]  /*2cf0*/  SHF.R.S32.HI R47, RZ, UR24, R47 ;  /* 0x00000018ff2f7c19 */ /* 0x004fe4000801142f */
[----:B---3--:R-:W-:-:S03]  /*2d00*/  PRMT R43, R46, 0xba98, RZ ;  /* 0x0000ba982e2b7816 */ /* 0x008fc600000000ff */
[----:B------:R-:W-:Y:S02]  /*2d10*/  IMAD.SHL.U32 R47, R47, 0x4, RZ ;  /* 0x000000042f2f7824 */ /* 0x000fe400078e00ff */
[----:B0-----:R-:W-:-:S03]  /*2d20*/  IDP.4A.S8.S8 R26, R48, R26, R45 ;  /* 0x0000001a301a7226 */ /* 0x001fc6000000062d */
[----:B------:R-:W-:-:S04]  /*2d30*/  LOP3.LUT R47, R47, 0x4040404, RZ, 0xc0, !PT ;  /* 0x040404042f2f7812 */ /* 0x000fc800078ec0ff */
[----:B------:R-:W-:Y:S02]  /*2d40*/  IADD3 R45, PT, PT, R46, -0x7f7f7f80, -R47 ;  /* 0x808080802e2d7810 */ /* 0x000fe40007ffe82f */
[----:B----4-:R-:W-:Y:S02]  /*2d50*/  SHF.R.S32.HI R50, RZ, UR24, R50 ;  /* 0x00000018ff327c19 */ /* 0x010fe40008011432 */
[----:B------:R-:W-:Y:S02]  /*2d60*/  LOP3.LUT R47, R47, R46, R45, 0x64, !PT ;  /* 0x0000002e2f2f7212 */ /* 0x000fe400078e642d */
[----:B-----5:R-:W-:Y:S01]  /*2d70*/  SHF.R.S32.HI R29, RZ, UR22, R29 ;  /* 0x00000016ff1d7c19 */ /* 0x020fe2000801141d */
[----:B------:R-:W-:Y:S01]  /*2d80*/  IMAD.SHL.U32 R50, R50, 0x4, RZ ;  /* 0x0000000432327824 */ /* 0x000fe200078e00ff */
[----:B------:R-:W-:Y:S02]  /*2d90*/  PRMT R48, R47, 0xba98, RZ ;  /* 0x0000ba982f307816 */ /* 0x000fe400000000ff */
[----:B------:R-:W-:-:S02]  /*2da0*/  LOP3.LUT R29, R29, 0x3030303, RZ, 0xc0, !PT ;  /* 0x030303031d1d7812 */ /* 0x000fc400078ec0ff */
[----:B------:R-:W-:Y:S02]  /*2db0*/  LOP3.LUT R44, R48, 0x80808080, R45, 0x6, !PT ;  /* 0x80808080302c7812 */ /* 0x000fe400078e062d */
[----:B------:R-:W-:Y:S02]  /*2dc0*/  LOP3.LUT R50, R50, 0x4040404, RZ, 0xc0, !PT ;  /* 0x0404040432327812 */ /* 0x000fe400078ec0ff */
[----:B------:R-:W-:Y:S02]  /*2dd0*/  SHF.R.S32.HI R45, RZ, UR24, R28 ;  /* 0x00000018ff2d7c19 */ /* 0x000fe4000801141c */
[----:B------:R-:W-:Y:S02]  /*2de0*/  IADD3 R46, PT, PT, R29, -0x7f7f7f80, -R50 ;  /* 0x808080801d2e7810 */ /* 0x000fe40007ffe832 */
[----:B------:R-:W-:Y:S01]  /*2df0*/  SHF.R.S32.HI R28, RZ, UR22, R51 ;  /* 0x00000016ff1c7c19 */ /* 0x000fe20008011433 */
[----:B------:R-:W-:Y:S01]  /*2e00*/  IMAD.SHL.U32 R47, R45, 0x4, RZ ;  /* 0x000000042d2f7824 */ /* 0x000fe200078e00ff */
[----:B------:R-:W-:-:S02]  /*2e10*/  LOP3.LUT R50, R50, R29, R46, 0x64, !PT ;  /* 0x0000001d32327212 */ /* 0x000fc400078e642e */
[----:B------:R-:W-:Y:S02]  /*2e20*/  LOP3.LUT R28, R28, 0x3030303, RZ, 0xc0, !PT ;  /* 0x030303031c1c7812 */ /* 0x000fe400078ec0ff */
[----:B------:R-:W-:Y:S02]  /*2e30*/  LOP3.LUT R47, R47, 0x4040404, RZ, 0xc0, !PT ;  /* 0x040404042f2f7812 */ /* 0x000fe400078ec0ff */
[----:B------:R-:W-:Y:S02]  /*2e40*/  LOP3.LUT R43, R48, 0x7f7f7f7f, R43, 0x60, !PT ;  /* 0x7f7f7f7f302b7812 */ /* 0x000fe400078e602b */
[----:B------:R-:W-:Y:S02]  /*2e50*/  PRMT R45, R50, 0xba98, RZ ;  /* 0x0000ba98322d7816 */ /* 0x000fe400000000ff */
[----:B------:R-:W-:Y:S02]  /*2e60*/  PRMT R48, R29, 0xba98, RZ ;  /* 0x0000ba981d307816 */ /* 0x000fe400000000ff */
[----:B------:R-:W-:-:S02]  /*2e70*/  IADD3 R29, PT, PT, R28, -0x7f7f7f80, -R47 ;  /* 0x808080801c1d7810 */ /* 0x000fc40007ffe82f */
[C---:B------:R-:W-:Y:S02]  /*2e80*/  LOP3.LUT R46, R45.reuse, 0x80808080, R46, 0x6, !PT ;  /* 0x808080802d2e7812 */ /* 0x040fe400078e062e */
[----:B------:R-:W-:Y:S02]  /*2e90*/  LOP3.LUT R45, R45, 0x7f7f7f7f, R48, 0x60, !PT ;  /* 0x7f7f7f7f2d2d7812 */ /* 0x000fe400078e6030 */
[----:B------:R-:W-:Y:S02]  /*2ea0*/  LOP3.LUT R47, R47, R28, R29, 0x64, !PT ;  /* 0x0000001c2f2f7212 */ /* 0x000fe400078e641d */
[----:B------:R-:W-:Y:S02]  /*2eb0*/  LOP3.LUT R45, R46, R45, RZ, 0xfc, !PT ;  /* 0x0000002d2e2d7212 */ /* 0x000fe400078efcff */
[----:B------:R-:W-:Y:S02]  /*2ec0*/  PRMT R46, R47, 0xba98, RZ ;  /* 0x0000ba982f2e7816 */ /* 0x000fe400000000ff */
[----:B------:R-:W-:-:S02]  /*2ed0*/  PRMT R51, R28, 0xba98, RZ ;  /* 0x0000ba981c337816 */ /* 0x000fc400000000ff */
[C---:B------:R-:W-:Y:S01]  /*2ee0*/  LOP3.LUT R47, R46.reuse, 0x80808080, R29, 0x6, !PT ;  /* 0x808080802e2f7812 */ /* 0x040fe200078e061d */
[----:B------:R-:W-:Y:S01]  /*2ef0*/  IMAD.U32 R29, RZ, RZ, UR12 ;  /* 0x0000000cff1d7e24 */ /* 0x000fe2000f8e00ff */
[----:B------:R-:W-:Y:S02]  /*2f00*/  LOP3.LUT R46, R46, 0x7f7f7f7f, R51, 0x60, !PT ;  /* 0x7f7f7f7f2e2e7812 */ /* 0x000fe400078e6033 */
[----:B------:R-:W-:Y:S01]  /*2f10*/  LOP3.LUT R51, R42, 0xffff, RZ, 0xc0, !PT ;  /* 0x0000ffff2a337812 */ /* 0x000fe200078ec0ff */
[----:B------:R-:W-:Y:S01]  /*2f20*/  IMAD R48, R29, 0x4, R12 ;  /* 0x000000041d307824 */ /* 0x000fe200078e020c */
[----:B------:R-:W-:Y:S01]  /*2f30*/  LOP3.LUT R43, R44, R43, RZ, 0xfc, !PT ;  /* 0x0000002b2c2b7212 */ /* 0x000fe200078efcff */
[----:B------:R-:W0:Y:S01]  /*2f40*/  LDS.64 R28, [R37+0x18] ;  /* 0x00001800251c7984 */ /* 0x000e220000000a00 */
[----:B------:R-:W-:Y:S02]  /*2f50*/  SHF.R.U32.HI R51, RZ, 0x1, R51 ;  /* 0x00000001ff337819 */ /* 0x000fe40000011633 */
[----:B------:R-:W-:Y:S01]  /*2f60*/  LEA R52, R48, UR13, 0x2 ;  /* 0x0000000d30347c11 */ /* 0x000fe2000f8e10ff */
[----:B------:R-:W-:Y:S01]  /*2f70*/  VIADD R48, R10, UR12 ;  /* 0x0000000c0a307c36 */ /* 0x000fe20008000000 */
[----:B------:R-:W-:Y:S01]  /*2f80*/  LOP3.LUT R51, R51, 0xffff, RZ, 0xc0, !PT ;  /* 0x0000ffff33337812 */ /* 0x000fe200078ec0ff */
[----:B------:R-:W-:Y:S01]  /*2f90*/  IDP.4A.S8.S8 R27, R43, R27, R26 ;  /* 0x0000001b2b1b7226 */ /* 0x000fe2000000061a */
[----:B------:R-:W-:Y:S01]  /*2fa0*/  LOP3.LUT R46, R47, R46, RZ, 0xfc, !PT ;  /* 0x0000002e2f2e7212 */ /* 0x000fe200078efcff */
[----:B------:R-:W1:Y:S01]  /*2fb0*/  LDS.S8 R42, [R52+UR21] ;  /* 0x00000015342a7984 */ /* 0x000e620008000200 */
[----:B------:R-:W-:-:S03]  /*2fc0*/  LEA R50, R48, UR18, 0x2 ;  /* 0x0000001230327c11 */ /* 0x000fc6000f8e10ff */
[----:B------:R-:W2:Y:S04]  /*2fd0*/  LDS.S8 R48, [R52+UR21+0x1] ;  /* 0x0000011534307984 */ /* 0x000ea80008000200 */
[----:B------:R-:W-:Y:S04]  /*2fe0*/  LDS R50, [R50] ;  /* 0x0000000032327984 */ /* 0x000fe80000000800 */
[----:B------:R-:W3:Y:S01]  /*2ff0*/  LDS R51, [R51+UR19] ;  /* 0x0000001333337984 */ /* 0x000ee20008000800 */
[----:B0-----:R-:W-:-:S04]  /*3000*/  IDP.4A.S8.S8 R28, R45, R28, R49 ;  /* 0x0000001c2d1c7226 */ /* 0x001fc80000000631 */
[----:B------:R-:W-:Y:S02]  /*3010*/  IDP.4A.S8.S8 R28, R46, R29, R28 ;  /* 0x0000001d2e1c7226 */ /* 0x000fe4000000061c */
[----:B-1----:R-:W-:-:S04]  /*3020*/  IMAD R27, R27, R42, RZ ;  /* 0x0000002a1b1b7224 */ /* 0x002fc800078e02ff */
[----:B--2---:R-:W-:-:S05]  /*3030*/  IMAD R27, R28, R48, R27 ;  /* 0x000000301c1b7224 */ /* 0x004fca00078e021b */
[----:B------:R-:W-:Y:S01]  /*3040*/  I2FP.F32.S32 R27, R27 ;  /* 0x0000001b001b7245 */ /* 0x000fe20000201400 */
[----:B---3--:R-:W-:-:S04]  /*3050*/  FMUL.FTZ R29, R50, R51 ;  /* 0x00000033321d7220 */ /* 0x008fc80000410000 */
[----:B------:R-:W-:Y:S01]  /*3060*/  FFMA.FTZ R34, R29, R27, R34 ;  /* 0x0000001b1d227223 */ /* 0x000fe20000010022 */
[----:B------:R-:W-:Y:S06]  /*3070*/  BRA.U !UP0, `(.L_x_303) ;  /* 0xfffffff5086c7547 */ /* 0x000fec000b83ffff */
[----:B------:R-:W-:Y:S01]  /*3080*/  BAR.SYNC.DEFER_BLOCKING 0x0 ;  /* 0x0000000000007b1d */ /* 0x000fe20000010000 */
[----:B------:R-:W-:-:S04]  /*3090*/  USHF.L.U32 UR11, UR4, 0x8, URZ ;  /* 0x00000008040b7899 */ /* 0x000fc800080006ff */
[----:B------:R-:W-:-:S04]  /*30a0*/  UIADD3 UR5, UPT, UPT, UR11, 0x100, URZ ;  /* 0x000001000b057890 */ /* 0x000fc8000fffe0ff */
[----:B------:R-:W-:-:S09]  /*30b0*/  UISETP.GE.AND UP0, UPT, UR5, UR25, UPT ;  /* 0x000000190500728c */ /* 0x000fd2000bf06270 */
[----:B------:R-:W-:Y:S05]  /*30c0*/  BRA.U UP0, `(.L_x_301) ;  /* 0x0000001500a07547 */ /* 0x000fea000b800000 */
[----:B------:R-:W-:Y:S01]  /*30d0*/  USHF.L.U32 UR24, UR4, 0x3, URZ ;  /* 0x0000000304187899 */ /* 0x000fe200080006ff */
[----:B------:R-:W-:-:S05]  /*30e0*/  VIADD R26, R0, 0x40 ;  /* 0x00000040001a7836 */ /* 0x000fca0000000000 */
[----:B------:R-:W-:Y:S01]  /*30f0*/  VIADD R28, R0, UR24 ;  /* 0x00000018001c7c36 */ /* 0x000fe20008000000 */
[----:B------:R-:W-:-:S03]  /*3100*/  LEA.HI R27, R26, UR24, RZ, 0x1d ;  /* 0x000000181a1b7c11 */ /* 0x000fc6000f8fe8ff */
[----:B------:R-:W-:Y:S01]  /*3110*/  VIADD R26, R28, 0x8 ;  /* 0x000000081c1a7836 */ /* 0x000fe20000000000 */
[----:B------:R-:W-:-:S04]  /*3120*/  ISETP.GE.OR P2, PT, R27, UR10, P0 ;  /* 0x0000000a1b007c0c */ /* 0x000fc80008746670 */
[----:B------:R-:W-:-:S04]  /*3130*/  ISETP.GE.OR P1, PT, R26, UR10, P0 ;  /* 0x0000000a1a007c0c */ /* 0x000fc80008726670 */
[----:B------:R-:W-:-:S05]  /*3140*/  ISETP.GT.U32.OR P1, PT, R0, 0x3, P1 ;  /* 0x000000030000780c */ /* 0x000fca0000f24470 */
[----:B------:R-:W-:-:S04]  /*3150*/  @!P2 IMAD.IADD R27, R36, 0x1, R27 ;  /* 0x00000001241ba824 */ /* 0x000fc800078e021b */
[----:B------:R-:W-:-:S04]  /*3160*/  @!P2 IMAD.WIDE R26, R27, 0x24, R38 ;  /* 0x000000241b1aa825 */ /* 0x000fc800078e0226 */
[----:B------:R-:W2:Y:S04]  /*3170*/  @!P1 LDG.E.U16.CONSTANT R28, desc[UR14][R40.64+0x120] ;  /* 0x0001200e281c9981 */ /* 0x000ea8000c1e9500 */
[----:B------:R-:W3:Y:S01]  /*3180*/  @!P2 LDG.E.CONSTANT R27, desc[UR14][R26.64+0x4] ;  /* 0x0000040e1a1ba981 */ /* 0x000ee2000c1e9900 */
[----:B------:R-:W-:Y:S01]  /*3190*/  UMOV UR12, 0x10 ;  /* 0x00000010000c7882 */ /* 0x000fe20000000000 */
[----:B--2---:R-:W-:Y:S02]  /*31a0*/  @!P1 HADD2.F32 R29, -RZ, R28.H0_H0 ;  /* 0x2000001cff1d9230 */ /* 0x004fe40000004100 */
[----:B---3--:R0:W-:Y:S04]  /*31b0*/  @!P2 STS [R30], R27 ;  /* 0x0000001b1e00a388 */ /* 0x0081e80000000800 */
[----:B------:R0:W-:Y:S01]  /*31c0*/  @!P1 STS [R14], R29 ;  /* 0x0000001d0e009388 */ /* 0x0001e20000000800 */
[----:B------:R-:W-:Y:S06]  /*31d0*/  BAR.SYNC.DEFER_BLOCKING 0x0 ;  /* 0x0000000000007b1d */ /* 0x000fec0000010000 */
.L_x_304:
[----:B------:R-:W-:Y:S01]  /*31e0*/  USHF.R.U32.HI UR21, URZ, 0x4, UR12 ;  /* 0x00000004ff157899 */ /* 0x000fe2000801160c */
[----:B0-----:R-:W-:Y:S01]  /*31f0*/  IMAD.MOV.U32 R27, RZ, RZ, 0x21 ;  /* 0x00000021ff1b7424 */ /* 0x001fe200078e00ff */
[----:B------:R-:W-:Y:S02]  /*3200*/  ULOP3.LUT UR5, UR12, 0x3ffffff0, URZ, 0xc0, !UPT ;  /* 0x3ffffff00c057892 */ /* 0x000fe4000f8ec0ff */
[----:B------:R-:W-:Y:S02]  /*3210*/  ULOP3.LUT UR22, UR12, 0x8, URZ, 0xc0, !UPT ;  /* 0x000000080c167892 */ /* 0x000fe4000f8ec0ff */
[----:B------:R-:W-:Y:S02]  /*3220*/  IMAD.U32 R29, RZ, RZ, UR21 ;  /* 0x00000015ff1d7e24 */ /* 0x000fe4000f8e00ff */
        /* <DEDUP_REMOVED lines=9> */
[----:B------:R-:W0:Y:S02]  /*32c0*/  LDS R27, [R42] ;  /* 0x000000002a1b7984 */ /* 0x000e240000000800 */
[----:B------:R-:W-:Y:S01]  /*32d0*/  VIADD R28, R31, UR5 ;  /* 0x000000051f1c7c36 */ /* 0x000fe20008000000 */
[----:B------:R-:W-:Y:S01]  /*32e0*/  ULOP3.LUT UR5, UR12, 0x6, URZ, 0xc0, !UPT ;  /* 0x000000060c057892 */ /* 0x000fe2000f8ec0ff */
[----:B------:R-:W1:Y:S01]  /*32f0*/  LDS R26, [R37] ;  /* 0x00000000251a7984 */ /* 0x000e620000000800 */
[----:B------:R-:W-:-:S02]  /*3300*/  UIADD3 UR12, UPT, UPT, UR12, 0x2, URZ ;  /* 0x000000020c0c7890 */ /* 0x000fc4000fffe0ff */
[----:B------:R-:W-:Y:S01]  /*3310*/  LEA R29, R28, UR16, 0x2 ;  /* 0x000000101c1d7c11 */ /* 0x000fe2000f8e10ff */
[----:B------:R-:W2:Y:S01]  /*3320*/  LDS R45, [R42+0x4] ;  /* 0x000004002a2d7984 */ /* 0x000ea20000000800 */
[----:B------:R-:W-:-:S03]  /*3330*/  UISETP.GE.U32.AND UP0, UPT, UR12, 0x18, UPT ;  /* 0x000000180c00788c */ /* 0x000fc6000bf06070 */
[----:B------:R-:W3:Y:S04]  /*3340*/  LDS R44, [R37+0x4] ;  /* 0x00000400252c7984 */ /* 0x000ee80000000800 */
[----:B------:R-:W4:Y:S04]  /*3350*/  LDS R46, [R42+0x10] ;  /* 0x000010002a2e7984 */ /* 0x000f280000000800 */
[----:B------:R-:W5:Y:S01]  /*3360*/  LDS R43, [R37+0x10] ;  /* 0x00001000252b7984 */ /* 0x000f620000000800 */
[----:B0-----:R-:W-:Y:S02]  /*3370*/  SHF.R.S32.HI R27, RZ, UR23, R27 ;  /* 0x00000017ff1b7c19 */ /* 0x001fe4000801141b */
[----:B-1----:R-:W-:-:S03]  /*3380*/  SHF.R.S32.HI R26, RZ, UR5, R26 ;  /* 0x00000005ff1a7c19 */ /* 0x002fc6000801141a */
[----:B------:R-:W-:Y:S01]  /*3390*/  IMAD.SHL.U32 R27, R27, 0x4, RZ ;  /* 0x000000041b1b7824 */ /* 0x000fe200078e00ff */
[----:B--2---:R-:W-:Y:S02]  /*33a0*/  SHF.R.S32.HI R47, RZ, UR23, R45 ;  /* 0x00000017ff2f7c19 */ /* 0x004fe4000801142d */
[----:B------:R-:W-:Y:S02]  /*33b0*/  LOP3.LUT R45, R26, 0x3030303, RZ, 0xc0, !PT ;  /* 0x030303031a2d7812 */ /* 0x000fe400078ec0ff */
[----:B------:R-:W-:Y:S01]  /*33c0*/  LOP3.LUT R50, R27, 0x4040404, RZ, 0xc0, !PT ;  /* 0x040404041b327812 */ /* 0x000fe200078ec0ff */
[----:B------:R-:W-:Y:S01]  /*33d0*/  IMAD.SHL.U32 R47, R47, 0x4, RZ ;  /* 0x000000042f2f7824 */ /* 0x000fe200078e00ff */
[----:B------:R-:W0:Y:S01]  /*33e0*/  LDS.64 R26, [R29] ;  /* 0x000000001d1a7984 */ /* 0x000e220000000a00 */
[----:B---3--:R-:W-:Y:S02]  /*33f0*/  SHF.R.S32.HI R44, RZ, UR5, R44 ;  /* 0x00000005ff2c7c19 */ /* 0x008fe4000801142c */
[----:B------:R-:W-:-:S02]  /*3400*/  IADD3 R48, PT, PT, R45, -0x7f7f7f80, -R50 ;  /* 0x808080802d307810 */ /* 0x000fc40007ffe832 */
        /* <DEDUP_REMOVED lines=8> */
[----:B------:R-:W-:Y:S02]  /*3490*/  LOP3.LUT R49, R49, 0x7f7f7f7f, R50, 0x60, !PT ;  /* 0x7f7f7f7f31317812 */ /* 0x000fe400078e6032 */
[----:B------:R-:W-:Y:S02]  /*34a0*/  PRMT R50, R51, 0xba98, RZ ;  /* 0x0000ba9833327816 */ /* 0x000fe400000000ff */
[----:B------:R-:W-:Y:S02]  /*34b0*/  PRMT R45, R44, 0xba98, RZ ;  /* 0x0000ba982c2d7816 */ /* 0x000fe400000000ff */
[C---:B------:R-:W-:Y:S01]  /*34c0*/  LOP3.LUT R47, R50.reuse, 0x80808080, R47, 0x6, !PT ;  /* 0x80808080322f7812 */ /* 0x040fe200078e062f */
[----:B------:R-:W1:Y:S01]  /*34d0*/  LDS R44, [R37+0x14] ;  /* 0x00001400252c7984 */ /* 0x000e620000000800 */
[----:B------:R-:W-:-:S02]  /*34e0*/  LOP3.LUT R50, R50, 0x7f7f7f7f, R45, 0x60, !PT ;  /* 0x7f7f7f7f32327812 */ /* 0x000fc400078e602d */
[----:B----4-:R-:W-:Y:S01]  /*34f0*/  SHF.R.S32.HI R46, RZ, UR23, R46 ;  /* 0x00000017ff2e7c19 */ /* 0x010fe2000801142e */
[----:B------:R-:W2:Y:S01]  /*3500*/  LDS R45, [R42+0x14] ;  /* 0x000014002a2d7984 */ /* 0x000ea20000000800 */
[----:B------:R-:W-:Y:S02]  /*3510*/  LOP3.LUT R49, R48, R49, RZ, 0xfc, !PT ;  /* 0x0000003130317212 */ /* 0x000fe400078efcff */
[----:B-----5:R-:W-:Y:S01]  /*3520*/  SHF.R.S32.HI R43, RZ, UR5, R43 ;  /* 0x00000005ff2b7c19 */ /* 0x020fe2000801142b */
[----:B------:R-:W-:Y:S01]  /*3530*/  IMAD.SHL.U32 R46, R46, 0x4, RZ ;  /* 0x000000042e2e7824 */ /* 0x000fe200078e00ff */
[----:B------:R-:W-:Y:S01]  /*3540*/  LOP3.LUT R48, R47, R50, RZ, 0xfc, !PT ;  /* 0x000000322f307212 */ /* 0x000fe200078efcff */
[----:B0-----:R-:W-:Y:S01]  /*3550*/  IDP.4A.S8.S8 R49, R49, R26, RZ ;  /* 0x0000001a31317226 */ /* 0x001fe200000006ff */
[----:B------:R-:W-:Y:S02]  /*3560*/  LOP3.LUT R26, R43, 0x3030303, RZ, 0xc0, !PT ;  /* 0x030303032b1a7812 */ /* 0x000fe400078ec0ff */
[----:B------:R-:W-:Y:S01]  /*3570*/  LOP3.LUT R47, R46, 0x4040404, RZ, 0xc0, !PT ;  /* 0x040404042e2f7812 */ /* 0x000fe200078ec0ff */
[----:B------:R-:W-:Y:S01]  /*3580*/  IDP.4A.S8.S8 R43, R48, R27, R49 ;  /* 0x0000001b302b7226 */ /* 0x000fe20000000631 */
[----:B------:R-:W0:Y:S02]  /*3590*/  LDS R46, [R42+0x8] ;  /* 0x000008002a2e7984 */ /* 0x000e240000000800 */
[----:B------:R-:W-:-:S04]  /*35a0*/  IADD3 R48, PT, PT, R26, -0x7f7f7f80, -R47 ;  /* 0x808080801a307810 */ /* 0x000fc80007ffe82f */
[--C-:B------:R-:W-:Y:S02]  /*35b0*/  LOP3.LUT R47, R47, R26, R48.reuse, 0x64, !PT ;  /* 0x0000001a2f2f7212 */ /* 0x100fe400078e6430 */
[----:B------:R-:W-:Y:S02]  /*35c0*/  PRMT R26, R26, 0xba98, RZ ;  /* 0x0000ba981a1a7816 */ /* 0x000fe400000000ff */
[----:B------:R-:W-:Y:S02]  /*35d0*/  PRMT R49, R47, 0xba98, RZ ;  /* 0x0000ba982f317816 */ /* 0x000fe400000000ff */
[----:B------:R-:W3:Y:S02]  /*35e0*/  LDS R47, [R37+0x8] ;  /* 0x00000800252f7984 */ /* 0x000ee40000000800 */
[C---:B------:R-:W-:Y:S02]  /*35f0*/  LOP3.LUT R48, R49.reuse, 0x80808080, R48, 0x6, !PT ;  /* 0x8080808031307812 */ /* 0x040fe400078e0630 */
[----:B------:R-:W-:-:S02]  /*3600*/  LOP3.LUT R49, R49, 0x7f7f7f7f, R26, 0x60, !PT ;  /* 0x7f7f7f7f31317812 */ /* 0x000fc400078e601a */
[----:B------:R-:W4:Y:S01]  /*3610*/  LDS.64 R26, [R29+0x10] ;  /* 0x000010001d1a7984 */ /* 0x000f220000000a00 */
[----:B-1----:R-:W-:Y:S02]  /*3620*/  SHF.R.S32.HI R44, RZ, UR5, R44 ;  /* 0x00000005ff2c7c19 */ /* 0x002fe4000801142c */
[----:B--2---:R-:W-:Y:S02]  /*3630*/  SHF.R.S32.HI R45, RZ, UR23, R45 ;  /* 0x00000017ff2d7c19 */ /* 0x004fe4000801142d */
[----:B------:R-:W-:-:S03]  /*3640*/  LOP3.LUT R44, R44, 0x3030303, RZ, 0xc0, !PT ;  /* 0x030303032c2c7812 */ /* 0x000fc600078ec0ff */
[----:B------:R-:W-:-:S05]  /*3650*/  IMAD.SHL.U32 R45, R45, 0x4, RZ ;  /* 0x000000042d2d7824 */ /* 0x000fca00078e00ff */
[----:B------:R-:W-:-:S04]  /*3660*/  LOP3.LUT R45, R45, 0x4040404, RZ, 0xc0, !PT ;  /* 0x040404042d2d7812 */ /* 0x000fc800078ec0ff */
[----:B------:R-:W-:-:S04]  /*3670*/  IADD3 R51, PT, PT, R44, -0x7f7f7f80, -R45 ;  /* 0x808080802c337810 */ /* 0x000fc80007ffe82d */
[----:B------:R-:W-:Y:S02]  /*3680*/  LOP3.LUT R50, R45, R44, R51, 0x64, !PT ;  /* 0x0000002c2d327212 */ /* 0x000fe400078e6433 */
[----:B------:R-:W-:Y:S02]  /*3690*/  LOP3.LUT R45, R48, R49, RZ, 0xfc, !PT ;  /* 0x00000031302d7212 */ /* 0x000fe400078efcff */
[----:B------:R-:W-:Y:S02]  /*36a0*/  PRMT R49, R44, 0xba98, RZ ;  /* 0x0000ba982c317816 */ /* 0x000fe400000000ff */
[----:B0-----:R-:W-:Y:S02]  /*36b0*/  SHF.R.S32.HI R44, RZ, UR23, R46 ;  /* 0x00000017ff2c7c19 */ /* 0x001fe4000801142e */
[----:B---3--:R-:W-:Y:S02]  /*36c0*/  SHF.R.S32.HI R46, RZ, UR5, R47 ;  /* 0x00000005ff2e7c19 */ /* 0x008fe4000801142f */
[----:B------:R-:W-:Y:S01]  /*36d0*/  PRMT R50, R50, 0xba98, RZ ;  /* 0x0000ba9832327816 */ /* 0x000fe200000000ff */
[----:B------:R-:W-:Y:S01]  /*36e0*/  IMAD.SHL.U32 R44, R44, 0x4, RZ ;  /* 0x000000042c2c7824 */ /* 0x000fe200078e00ff */
[----:B------:R-:W-:Y:S01]  /*36f0*/  LOP3.LUT R46, R46, 0x3030303, RZ, 0xc0, !PT ;  /* 0x030303032e2e7812 */ /* 0x000fe200078ec0ff */
[----:B----4-:R-:W-:Y:S01]  /*3700*/  IDP.4A.S8.S8 R45, R45, R26, RZ ;  /* 0x0000001a2d2d7226 */ /* 0x010fe200000006ff */
[----:B------:R-:W-:-:S02]  /*3710*/  LOP3.LUT R51, R50, 0x80808080, R51, 0x6, !PT ;  /* 0x8080808032337812 */ /* 0x000fc400078e0633 */
[----:B------:R-:W-:Y:S02]  /*3720*/  LOP3.LUT R47, R44, 0x4040404, RZ, 0xc0, !PT ;  /* 0x040404042c2f7812 */ /* 0x000fe400078ec0ff */
[----:B------:R-:W-:Y:S02]  /*3730*/  LOP3.LUT R50, R50, 0x7f7f7f7f, R49, 0x60, !PT ;  /* 0x7f7f7f7f32327812 */ /* 0x000fe400078e6031 */
[C---:B------:R-:W-:Y:S02]  /*3740*/  IADD3 R48, PT, PT, R46.reuse, -0x7f7f7f80, -R47 ;  /* 0x808080802e307810 */ /* 0x040fe40007ffe82f */
[----:B------:R-:W-:Y:S02]  /*3750*/  LOP3.LUT R44, R51, R50, RZ, 0xfc, !PT ;  /* 0x00000032332c7212 */ /* 0x000fe400078efcff */
[--C-:B------:R-:W-:Y:S01]  /*3760*/  LOP3.LUT R47, R47, R46, R48.reuse, 0x64, !PT ;  /* 0x0000002e2f2f7212 */ /* 0x100fe200078e6430 */
[----:B------:R-:W-:Y:S01]  /*3770*/  LDS R51, [R37+0xc] ;  /* 0x00000c0025337984 */ /* 0x000fe20000000800 */
[----:B------:R-:W-:Y:S01]  /*3780*/  PRMT R46, R46, 0xba98, RZ ;  /* 0x0000ba982e2e7816 */ /* 0x000fe200000000ff */
[----:B------:R-:W-:Y:S01]  /*3790*/  IDP.4A.S8.S8 R45, R44, R27, R45 ;  /* 0x0000001b2c2d7226 */ /* 0x000fe2000000062d */
[----:B------:R-:W-:Y:S01]  /*37a0*/  PRMT R47, R47, 0xba98, RZ ;  /* 0x0000ba982f2f7816 */ /* 0x000fe200000000ff */
[----:B------:R-:W0:Y:S03]  /*37b0*/  LDS.64 R26, [R29+0x8] ;  /* 0x000008001d1a7984 */ /* 0x000e260000000a00 */
[C---:B------:R-:W-:Y:S01]  /*37c0*/  LOP3.LUT R48, R47.reuse, 0x80808080, R48, 0x6, !PT ;  /* 0x808080802f307812 */ /* 0x040fe200078e0630 */
[----:B------:R-:W1:Y:S01]  /*37d0*/  LDS R44, [R42+0x1c] ;  /* 0x00001c002a2c7984 */ /* 0x000e620000000800 */
[----:B------:R-:W-:-:S03]  /*37e0*/  LOP3.LUT R49, R47, 0x7f7f7f7f, R46, 0x60, !PT ;  /* 0x7f7f7f7f2f317812 */ /* 0x000fc600078e602e */
[----:B------:R-:W2:Y:S01]  /*37f0*/  LDS R47, [R42+0xc] ;  /* 0x00000c002a2f7984 */ /* 0x000ea20000000800 */
[----:B------:R-:W-:-:S03]  /*3800*/  LOP3.LUT R50, R48, R49, RZ, 0xfc, !PT ;  /* 0x0000003130327212 */ /* 0x000fc600078efcff */
[----:B------:R-:W3:Y:S04]  /*3810*/  LDS R48, [R42+0x18] ;  /* 0x000018002a307984 */ /* 0x000ee80000000800 */
[----:B------:R-:W4:Y:S04]  /*3820*/  LDS R49, [R37+0x18] ;  /* 0x0000180025317984 */ /* 0x000f280000000800 */
[----:B------:R5:W5:Y:S01]  /*3830*/  LDS R46, [R37+0x1c] ;  /* 0x00001c00252e7984 */ /* 0x000b620000000800 */
[----:B0-----:R-:W-:Y:S01]  /*3840*/  IDP.4A.S8.S8 R26, R50, R26, R43 ;  /* 0x0000001a321a7226 */ /* 0x001fe2000000062b */
[----:B------:R-:W-:-:S02]  /*3850*/  SHF.R.S32.HI R43, RZ, UR5, R51 ;  /* 0x00000005ff2b7c19 */ /* 0x000fc40008011433 */
[----:B-1----:R-:W-:Y:S02]  /*3860*/  SHF.R.S32.HI R44, RZ, UR23, R44 ;  /* 0x00000017ff2c7c19 */ /* 0x002fe4000801142c */
[----:B------:R-:W-:Y:S02]  /*3870*/  LOP3.LUT R43, R43, 0x3030303, RZ, 0xc0, !PT ;  /* 0x030303032b2b7812 */ /* 0x000fe400078ec0ff */
[----:B--2---:R-:W-:Y:S01]  /*3880*/  SHF.R.S32.HI R47, RZ, UR23, R47 ;  /* 0x00000017ff2f7c19 */ /* 0x004fe2000801142f */
[----:B------:R-:W-:Y:S01]  /*3890*/  IMAD.SHL.U32 R44, R44, 0x4, RZ ;  /* 0x000000042c2c7824 */ /* 0x000fe200078e00ff */
[----:B---3--:R-:W-:-:S03]  /*38a0*/  SHF.R.S32.HI R50, RZ, UR23, R48 ;  /* 0x00000017ff327c19 */ /* 0x008fc60008011430 */
[----:B------:R-:W-:Y:S01]  /*38b0*/  IMAD.SHL.U32 R47, R47, 0x4, RZ ;  /* 0x000000042f2f7824 */ /* 0x000fe200078e00ff */
[----:B----4-:R-:W-:Y:S01]  /*38c0*/  SHF.R.S32.HI R49, RZ, UR5, R49 ;  /* 0x00000005ff317c19 */ /* 0x010fe20008011431 */
[----:B------:R-:W-:-:S03]  /*38d0*/  IMAD.SHL.U32 R50, R50, 0x4, RZ ;  /* 0x0000000432327824 */ /* 0x000fc600078e00ff */
[----:B------:R-:W-:Y:S02]  /*38e0*/  LOP3.LUT R48, R47, 0x4040404, RZ, 0xc0, !PT ;  /* 0x040404042f307812 */ /* 0x000fe400078ec0ff */
[----:B------:R-:W-:Y:S02]  /*38f0*/  LOP3.LUT R47, R49, 0x3030303, RZ, 0xc0, !PT ;  /* 0x03030303312f7812 */ /* 0x000fe400078ec0ff */
[----:B------:R-:W-:Y:S02]  /*3900*/  IADD3 R42, PT, PT, R43, -0x7f7f7f80, -R48 ;  /* 0x808080802b2a7810 */ /* 0x000fe40007ffe830 */
[----:B------:R-:W-:Y:S02]  /*3910*/  LOP3.LUT R52, R50, 0x4040404, RZ, 0xc0, !PT ;  /* 0x0404040432347812 */ /* 0x000fe400078ec0ff */
[----:B-----5:R-:W-:Y:S02]  /*3920*/  LOP3.LUT R37, R48, R43, R42, 0x64, !PT ;  /* 0x0000002b30257212 */ /* 0x020fe400078e642a */
[----:B------:R-:W-:-:S02]  /*3930*/  IADD3 R48, PT, PT, R47, -0x7f7f7f80, -R52 ;  /* 0x808080802f307810 */ /* 0x000fc40007ffe834 */
[----:B------:R-:W-:Y:S02]  /*3940*/  PRMT R37, R37, 0xba98, RZ ;  /* 0x0000ba9825257816 */ /* 0x000fe400000000ff */
[----:B------:R-:W-:Y:S02]  /*3950*/  PRMT R50, R43, 0xba98, RZ ;  /* 0x0000ba982b327816 */ /* 0x000fe400000000ff */
[----:B------:R-:W-:Y:S02]  /*3960*/  SHF.R.S32.HI R46, RZ, UR5, R46 ;  /* 0x00000005ff2e7c19 */ /* 0x000fe4000801142e */
[----:B------:R-:W-:Y:S02]  /*3970*/  LOP3.LUT R52, R52, R47, R48, 0x64, !PT ;  /* 0x0000002f34347212 */ /* 0x000fe400078e6430 */
[C---:B------:R-:W-:Y:S02]  /*3980*/  LOP3.LUT R42, R37.reuse, 0x80808080, R42, 0x6, !PT ;  /* 0x80808080252a7812 */ /* 0x040fe400078e062a */
[----:B------:R-:W-:-:S02]  /*3990*/  LOP3.LUT R37, R37, 0x7f7f7f7f, R50, 0x60, !PT ;  /* 0x7f7f7f7f25257812 */ /* 0x000fc400078e6032 */
[----:B------:R-:W-:Y:S02]  /*39a0*/  PRMT R50, R47, 0xba98, RZ ;  /* 0x0000ba982f327816 */ /* 0x000fe400000000ff */
[----:B------:R-:W-:Y:S02]  /*39b0*/  LOP3.LUT R47, R46, 0x3030303, RZ, 0xc0, !PT ;  /* 0x030303032e2f7812 */ /* 0x000fe400078ec0ff */
[----:B------:R-:W-:Y:S02]  /*39c0*/  PRMT R49, R52, 0xba98, RZ ;  /* 0x0000ba9834317816 */ /* 0x000fe400000000ff */
[----:B------:R-:W-:Y:S02]  /*39d0*/  LOP3.LUT R46, R44, 0x4040404, RZ, 0xc0, !PT ;  /* 0x040404042c2e7812 */ /* 0x000fe400078ec0ff */
[C---:B------:R-:W-:Y:S02]  /*39e0*/  LOP3.LUT R43, R49.reuse, 0x80808080, R48, 0x6, !PT ;  /* 0x80808080312b7812 */ /* 0x040fe400078e0630 */
[----:B------:R-:W-:Y:S01]  /*39f0*/  LOP3.LUT R50, R49, 0x7f7f7f7f, R50, 0x60, !PT ;  /* 0x7f7f7f7f31327812 */ /* 0x000fe200078e6032 */
[----:B------:R-:W-:Y:S01]  /*3a00*/  IMAD.U32 R49, RZ, RZ, UR21 ;  /* 0x00000015ff317e24 */ /* 0x000fe2000f8e00ff */
[----:B------:R-:W-:-:S02]  /*3a10*/  IADD3 R44, PT, PT, R47, -0x7f7f7f80, -R46 ;  /* 0x808080802f2c7810 */ /* 0x000fc40007ffe82e */
[----:B------:R-:W-:Y:S01]  /*3a20*/  LOP3.LUT R43, R43, R50, RZ, 0xfc, !PT ;  /* 0x000000322b2b7212 */ /* 0x000fe200078efcff */
[----:B------:R-:W-:Y:S01]  /*3a30*/  IMAD R49, R49, 0x4, R12 ;  /* 0x0000000431317824 */ /* 0x000fe200078e020c */
[--C-:B------:R-:W-:Y:S02]  /*3a40*/  LOP3.LUT R48, R46, R47, R44.reuse, 0x64, !PT ;  /* 0x0000002f2e307212 */ /* 0x100fe400078e642c */
[----:B------:R-:W-:Y:S02]  /*3a50*/  PRMT R50, R47, 0xba98, RZ ;  /* 0x0000ba982f327816 */ /* 0x000fe400000000ff */
[----:B------:R-:W-:Y:S02]  /*3a60*/  PRMT R47, R48, 0xba98, RZ ;  /* 0x0000ba98302f7816 */ /* 0x000fe400000000ff */
[----:B------:R-:W-:Y:S02]  /*3a70*/  LOP3.LUT R46, R28, 0xffff, RZ, 0xc0, !PT ;  /* 0x0000ffff1c2e7812 */ /* 0x000fe400078ec0ff */
[----:B------:R-:W-:Y:S01]  /*3a80*/  LEA R49, R49, UR13, 0x2 ;  /* 0x0000000d31317c11 */ /* 0x000fe2000f8e10ff */
[----:B------:R-:W0:Y:S01]  /*3a90*/  LDS.64 R28, [R29+0x18] ;  /* 0x000018001d1c7984 */ /* 0x000e220000000a00 */
[----:B------:R-:W-:-:S02]  /*3aa0*/  LOP3.LUT R44, R47, 0x80808080, R44, 0x6, !PT ;  /* 0x808080802f2c7812 */ /* 0x000fc400078e062c */
[----:B------:R-:W-:Y:S01]  /*3ab0*/  LOP3.LUT R47, R47, 0x7f7f7f7f, R50, 0x60, !PT ;  /* 0x7f7f7f7f2f2f7812 */ /* 0x000fe200078e6032 */
[----:B------:R-:W-:Y:S01]  /*3ac0*/  VIADD R50, R10, UR21 ;  /* 0x000000150a327c36 */ /* 0x000fe20008000000 */
[----:B------:R-:W-:Y:S01]  /*3ad0*/  SHF.R.U32.HI R51, RZ, 0x1, R46 ;  /* 0x00000001ff337819 */ /* 0x000fe2000001162e */
[----:B------:R-:W-:Y:S01]  /*3ae0*/  LDS.S8 R48, [R49+UR22+0x1] ;  /* 0x0000011631307984 */ /* 0x000fe20008000200 */
[----:B------:R-:W-:Y:S02]  /*3af0*/  LOP3.LUT R37, R42, R37, RZ, 0xfc, !PT ;  /* 0x000000252a257212 */ /* 0x000fe400078efcff */
[----:B------:R-:W-:Y:S01]  /*3b00*/  LEA R50, R50, UR18, 0x2 ;  /* 0x0000001232327c11 */ /* 0x000fe2000f8e10ff */
[----:B------:R-:W1:Y:S01]  /*3b10*/  LDS.S8 R46, [R49+UR22] ;  /* 0x00000016312e7984 */ /* 0x000e620008000200 */
[----:B------:R-:W-:Y:S01]  /*3b20*/  LOP3.LUT R51, R51, 0xffff, RZ, 0xc0, !PT ;  /* 0x0000ffff33337812 */ /* 0x000fe200078ec0ff */
[----:B------:R-:W-:Y:S01]  /*3b30*/  IDP.4A.S8.S8 R27, R37, R27, R26 ;  /* 0x0000001b251b7226 */ /* 0x000fe2000000061a */
[----:B------:R-:W-:-:S02]  /*3b40*/  LOP3.LUT R44, R44, R47, RZ, 0xfc, !PT ;  /* 0x0000002f2c2c7212 */ /* 0x000fc400078efcff */
[----:B------:R-:W-:Y:S04]  /*3b50*/  LDS R50, [R50] ;  /* 0x0000000032327984 */ /* 0x000fe80000000800 */
[----:B------:R-:W2:Y:S01]  /*3b60*/  LDS R51, [R51+UR19] ;  /* 0x0000001333337984 */ /* 0x000ea20008000800 */
[----:B0-----:R-:W-:-:S04]  /*3b70*/  IDP.4A.S8.S8 R28, R43, R28, R45 ;  /* 0x0000001c2b1c7226 */ /* 0x001fc8000000062d */
[----:B------:R-:W-:Y:S02]  /*3b80*/  IDP.4A.S8.S8 R28, R44, R29, R28 ;  /* 0x0000001d2c1c7226 */ /* 0x000fe4000000061c */
[----:B-1----:R-:W-:-:S04]  /*3b90*/  IMAD R27, R27, R46, RZ ;  /* 0x0000002e1b1b7224 */ /* 0x002fc800078e02ff */
[----:B------:R-:W-:-:S05]  /*3ba0*/  IMAD R27, R28, R48, R27 ;  /* 0x000000301c1b7224 */ /* 0x000fca00078e021b */
[----:B------:R-:W-:Y:S01]  /*3bb0*/  I2FP.F32.S32 R27, R27 ;  /* 0x0000001b001b7245 */ /* 0x000fe20000201400 */
[----:B--2---:R-:W-:-:S04]  /*3bc0*/  FMUL.FTZ R51, R50, R51 ;  /* 0x0000003332337220 */ /* 0x004fc80000410000 */
[----:B------:R-:W-:Y:S01]  /*3bd0*/  FFMA.FTZ R34, R51, R27, R34 ;  /* 0x0000001b33227223 */ /* 0x000fe20000010022 */
[----:B------:R-:W-:Y:S06]  /*3be0*/  BRA.U !UP0, `(.L_x_304) ;  /* 0xfffffff5087c7547 */ /* 0x000fec000b83ffff */
[----:B------:R-:W-:Y:S01]  /*3bf0*/  BAR.SYNC.DEFER_BLOCKING 0x0 ;  /* 0x0000000000007b1d */ /* 0x000fe20000010000 */
[----:B------:R-:W-:-:S04]  /*3c00*/  UIADD3 UR5, UPT, UPT, UR11, 0x180, URZ ;  /* 0x000001800b057890 */ /* 0x000fc8000fffe0ff */
[----:B------:R-:W-:-:S09]  /*3c10*/  UISETP.GE.AND UP0, UPT, UR5, UR25, UPT ;  /* 0x000000190500728c */ /* 0x000fd2000bf06270 */
[----:B------:R-:W-:Y:S05]  /*3c20*/  BRA.U UP0, `(.L_x_301) ;  /* 0x0000000900c87547 */ /* 0x000fea000b800000 */
[C---:B------:R-:W-:Y:S02]  /*3c30*/  VIADD R26, R0.reuse, 0x60 ;  /* 0x00000060001a7836 */ /* 0x040fe40000000000 */
[----:B------:R-:W-:-:S03]  /*3c40*/  VIADD R28, R0, UR24 ;  /* 0x00000018001c7c36 */ /* 0x000fc60008000000 */
[----:B------:R-:W-:Y:S01]  /*3c50*/  LEA.HI R27, R26, UR24, RZ, 0x1d ;  /* 0x000000181a1b7c11 */ /* 0x000fe2000f8fe8ff */
[----:B------:R-:W-:-:S03]  /*3c60*/  VIADD R26, R28, 0xc ;  /* 0x0000000c1c1a7836 */ /* 0x000fc60000000000 */
[----:B------:R-:W-:Y:S02]  /*3c70*/  ISETP.GE.OR P1, PT, R27, UR10, P0 ;  /* 0x0000000a1b007c0c */ /* 0x000fe40008726670 */
[----:B------:R-:W-:-:S04]  /*3c80*/  ISETP.GE.OR P0, PT, R26, UR10, P0 ;  /* 0x0000000a1a007c0c */ /* 0x000fc80008706670 */
[----:B------:R-:W-:-:S07]  /*3c90*/  ISETP.GT.U32.OR P0, PT, R0, 0x3, P0 ;  /* 0x000000030000780c */ /* 0x000fce0000704470 */
[----:B------:R-:W-:-:S04]  /*3ca0*/  @!P1 IMAD.IADD R27, R36, 0x1, R27 ;  /* 0x00000001241b9824 */ /* 0x000fc800078e021b */
[----:B------:R-:W-:Y:S02]  /*3cb0*/  @!P1 IMAD.WIDE R26, R27, 0x24, R38 ;  /* 0x000000241b1a9825 */ /* 0x000fe400078e0226 */
[----:B------:R-:W2:Y:S04]  /*3cc0*/  @!P0 LDG.E.U16.CONSTANT R40, desc[UR14][R40.64+0x1b0] ;  /* 0x0001b00e28288981 */ /* 0x000ea8000c1e9500 */
[----:B------:R-:W3:Y:S01]  /*3cd0*/  @!P1 LDG.E.CONSTANT R27, desc[UR14][R26.64+0x4] ;  /* 0x0000040e1a1b9981 */ /* 0x000ee2000c1e9900 */
[----:B------:R-:W-:Y:S01]  /*3ce0*/  UMOV UR11, 0x18 ;  /* 0x00000018000b7882 */ /* 0x000fe20000000000 */
[----:B--2---:R-:W-:Y:S02]  /*3cf0*/  @!P0 HADD2.F32 R29, -RZ, R40.H0_H0 ;  /* 0x20000028ff1d8230 */ /* 0x004fe40000004100 */
[----:B---3--:R0:W-:Y:S04]  /*3d00*/  @!P1 STS [R30], R27 ;  /* 0x0000001b1e009388 */ /* 0x0081e80000000800 */
[----:B------:R0:W-:Y:S01]  /*3d10*/  @!P0 STS [R14], R29 ;  /* 0x0000001d0e008388 */ /* 0x0001e20000000800 */
[----:B------:R-:W-:Y:S06]  /*3d20*/  BAR.SYNC.DEFER_BLOCKING 0x0 ;  /* 0x0000000000007b1d */ /* 0x000fec0000010000 */
.L_x_305:
        /* <DEDUP_REMOVED lines=12> */
[----:B------:R-:W-:Y:S02]  /*3df0*/  LEA R41, R26, UR20, 0x2 ;  /* 0x000000141a297c11 */ /* 0x000fe4000f8e10ff */
[----:B------:R-:W-:Y:S01]  /*3e00*/  VIADD R36, R31, UR5 ;  /* 0x000000051f247c36 */ /* 0x000fe20008000000 */
[----:B------:R-:W0:Y:S01]  /*3e10*/  LDS R27, [R40] ;  /* 0x00000000281b7984 */ /* 0x000e220000000800 */
[----:B------:R-:W-:Y:S02]  /*3e20*/  USHF.R.U32.HI UR22, URZ, 0x1, UR21 ;  /* 0x00000001ff167899 */ /* 0x000fe40008011615 */
[----:B------:R-:W-:Y:S01]  /*3e30*/  ULOP3.LUT UR5, UR11, 0x6, URZ, 0xc0, !UPT ;  /* 0x000000060b057892 */ /* 0x000fe2000f8ec0ff */
[----:B------:R-:W1:Y:S01]  /*3e40*/  LDS R26, [R41] ;  /* 0x00000000291a7984 */ /* 0x000e620000000800 */
[----:B------:R-:W-:Y:S01]  /*3e50*/  LEA R37, R36, UR16, 0x2 ;  /* 0x0000001024257c11 */ /* 0x000fe2000f8e10ff */
[----:B------:R-:W-:-:S02]  /*3e60*/  UIADD3 UR11, UPT, UPT, UR11, 0x2, URZ ;  /* 0x000000020b0b7890 */ /* 0x000fc4000fffe0ff */
[----:B------:R-:W2:Y:S02]  /*3e70*/  LDS R46, [R40+0x4] ;  /* 0x00000400282e7984 */ /* 0x000ea40000000800 */
[----:B------:R-:W-:Y:S02]  /*3e80*/  UISETP.GE.U32.AND UP0, UPT, UR11, 0x20, UPT ;  /* 0x000000200b00788c */ /* 0x000fe4000bf06070 */
[----:B------:R-:W3:Y:S04]  /*3e90*/  LDS R44, [R41+0x4] ;  /* 0x00000400292c7984 */ /* 0x000ee80000000800 */
[----:B------:R-:W4:Y:S01]  /*3ea0*/  LDS R28, [R40+0x10] ;  /* 0x00001000281c7984 */ /* 0x000f220000000800 */
[----:B0-----:R-:W-:Y:S02]  /*3eb0*/  SHF.R.S32.HI R27, RZ, UR22, R27 ;  /* 0x00000016ff1b7c19 */ /* 0x001fe4000801141b */
[----:B-1----:R-:W-:-:S03]  /*3ec0*/  SHF.R.S32.HI R29, RZ, UR5, R26 ;  /* 0x00000005ff1d7c19 */ /* 0x002fc6000801141a */
[----:B------:R-:W-:Y:S02]  /*3ed0*/  IMAD.SHL.U32 R43, R27, 0x4, RZ ;  /* 0x000000041b2b7824 */ /* 0x000fe400078e00ff */
[----:B------:R-:W0:Y:S01]  /*3ee0*/  LDS.64 R26, [R37] ;  /* 0x00000000251a7984 */ /* 0x000e220000000a00 */
[----:B------:R-:W-:Y:S02]  /*3ef0*/  LOP3.LUT R42, R29, 0x3030303, RZ, 0xc0, !PT ;  /* 0x030303031d2a7812 */ /* 0x000fe400078ec0ff */
[----:B------:R-:W-:Y:S01]  /*3f00*/  LOP3.LUT R45, R43, 0x4040404, RZ, 0xc0, !PT ;  /* 0x040404042b2d7812 */ /* 0x000fe200078ec0ff */
[----:B------:R-:W1:Y:S01]  /*3f10*/  LDS R29, [R41+0x10] ;  /* 0x00001000291d7984 */ /* 0x000e620000000800 */
[----:B--2---:R-:W-:Y:S02]  /*3f20*/  SHF.R.S32.HI R47, RZ, UR22, R46 ;  /* 0x00000016ff2f7c19 */ /* 0x004fe4000801142e */
[----:B------:R-:W-:Y:S02]  /*3f30*/  IADD3 R43, PT, PT, R42, -0x7f7f7f80, -R45 ;  /* 0x808080802a2b7810 */ /* 0x000fe40007ffe82d */
[----:B---3--:R-:W-:Y:S01]  /*3f40*/  SHF.R.S32.HI R46, RZ, UR5, R44 ;  /* 0x00000005ff2e7c19 */ /* 0x008fe2000801142c */
[----:B------:R-:W-:Y:S01]  /*3f50*/  IMAD.SHL.U32 R48, R47, 0x4, RZ ;  /* 0x000000042f307824 */ /* 0x000fe200078e00ff */
[----:B------:R-:W-:-:S02]  /*3f60*/  LOP3.LUT R44, R45, R42, R43, 0x64, !PT ;  /* 0x0000002a2d2c7212 */ /* 0x000fc400078e642b */
[----:B------:R-:W-:Y:S02]  /*3f70*/  LOP3.LUT R45, R46, 0x3030303, RZ, 0xc0, !PT ;  /* 0x030303032e2d7812 */ /* 0x000fe400078ec0ff */
[----:B------:R-:W-:Y:S02]  /*3f80*/  PRMT R46, R44, 0xba98, RZ ;  /* 0x0000ba982c2e7816 */ /* 0x000fe400000000ff */
[----:B------:R-:W-:Y:S01]  /*3f90*/  PRMT R47, R42, 0xba98, RZ ;  /* 0x0000ba982a2f7816 */ /* 0x000fe200000000ff */
[----:B------:R-:W2:Y:S01]  /*3fa0*/  LDS R44, [R41+0x14] ;  /* 0x00001400292c7984 */ /* 0x000ea20000000800 */
[----:B------:R-:W-:Y:S02]  /*3fb0*/  LOP3.LUT R48, R48, 0x4040404, RZ, 0xc0, !PT ;  /* 0x0404040430307812 */ /* 0x000fe400078ec0ff */
[C---:B------:R-:W-:Y:S01]  /*3fc0*/  LOP3.LUT R43, R46.reuse, 0x80808080, R43, 0x6, !PT ;  /* 0x808080802e2b7812 */ /* 0x040fe200078e062b */
[----:B------:R-:W3:Y:S01]  /*3fd0*/  LDS R42, [R40+0x14] ;  /* 0x00001400282a7984 */ /* 0x000ee20000000800 */
[----:B------:R-:W-:-:S02]  /*3fe0*/  LOP3.LUT R46, R46, 0x7f7f7f7f, R47, 0x60, !PT ;  /* 0x7f7f7f7f2e2e7812 */ /* 0x000fc400078e602f */
[----:B------:R-:W-:Y:S02]  /*3ff0*/  IADD3 R47, PT, PT, R45, -0x7f7f7f80, -R48 ;  /* 0x808080802d2f7810 */ /* 0x000fe40007ffe830 */
[----:B------:R-:W-:Y:S02]  /*4000*/  LOP3.LUT R43, R43, R46, RZ, 0xfc, !PT ;  /* 0x0000002e2b2b7212 */ /* 0x000fe400078efcff */
[----:B------:R-:W-:Y:S02]  /*4010*/  LOP3.LUT R48, R48, R45, R47, 0x64, !PT ;  /* 0x0000002d30307212 */ /* 0x000fe400078e642f */
[----:B------:R-:W-:Y:S02]  /*4020*/  PRMT R45, R45, 0xba98, RZ ;  /* 0x0000ba982d2d7816 */ /* 0x000fe400000000ff */
[----:B------:R-:W-:Y:S02]  /*4030*/  PRMT R48, R48, 0xba98, RZ ;  /* 0x0000ba9830307816 */ /* 0x000fe400000000ff */
[----:B----4-:R-:W-:-:S02]  /*4040*/  SHF.R.S32.HI R28, RZ, UR22, R28 ;  /* 0x00000016ff1c7c19 */ /* 0x010fc4000801141c */
[C---:B------:R-:W-:Y:S02]  /*4050*/  LOP3.LUT R47, R48.reuse, 0x80808080, R47, 0x6, !PT ;  /* 0x80808080302f7812 */ /* 0x040fe400078e062f */
[----:B------:R-:W-:Y:S01]  /*4060*/  LOP3.LUT R48, R48, 0x7f7f7f7f, R45, 0x60, !PT ;  /* 0x7f7f7f7f30307812 */ /* 0x000fe200078e602d */
[----:B0-----:R-:W-:Y:S02]  /*4070*/  IDP.4A.S8.S8 R43, R43, R26, RZ ;  /* 0x0000001a2b2b7226 */ /* 0x001fe400000006ff */
[----:B------:R-:W0:Y:S01]  /*4080*/  LDS R26, [R40+0x8] ;  /* 0x00000800281a7984 */ /* 0x000e220000000800 */
[----:B------:R-:W-:Y:S02]  /*4090*/  LOP3.LUT R48, R47, R48, RZ, 0xfc, !PT ;  /* 0x000000302f307212 */ /* 0x000fe400078efcff */
[----:B-1----:R-:W-:-:S03]  /*40a0*/  SHF.R.S32.HI R46, RZ, UR5, R29 ;  /* 0x00000005ff2e7c19 */ /* 0x002fc6000801141d */
[----:B------:R-:W-:Y:S01]  /*40b0*/  IDP.4A.S8.S8 R43, R48, R27, R43 ;  /* 0x0000001b302b7226 */ /* 0x000fe2000000062b */
[----:B------:R-:W-:Y:S01]  /*40c0*/  LOP3.LUT R46, R46, 0x3030303, RZ, 0xc0, !PT ;  /* 0x030303032e2e7812 */ /* 0x000fe200078ec0ff */
[----:B------:R-:W-:Y:S02]  /*40d0*/  IMAD.SHL.U32 R27, R28, 0x4, RZ ;  /* 0x000000041c1b7824 */ /* 0x000fe400078e00ff */
[----:B------:R-:W1:Y:S01]  /*40e0*/  LDS.64 R28, [R37+0x10] ;  /* 0x00001000251c7984 */ /* 0x000e620000000a00 */
[----:B------:R-:W-:Y:S02]  /*40f0*/  PRMT R49, R46, 0xba98, RZ ;  /* 0x0000ba982e317816 */ /* 0x000fe400000000ff */
[----:B------:R-:W-:Y:S02]  /*4100*/  LOP3.LUT R47, R27, 0x4040404, RZ, 0xc0, !PT ;  /* 0x040404041b2f7812 */ /* 0x000fe400078ec0ff */
[----:B------:R-:W4:Y:S01]  /*4110*/  LDS R27, [R41+0x8] ;  /* 0x00000800291b7984 */ /* 0x000f220000000800 */
[----:B--2---:R-:W-:-:S02]  /*4120*/  SHF.R.S32.HI R44, RZ, UR5, R44 ;  /* 0x00000005ff2c7c19 */ /* 0x004fc4000801142c */
[----:B------:R-:W-:Y:S02]  /*4130*/  IADD3 R45, PT, PT, R46, -0x7f7f7f80, -R47 ;  /* 0x808080802e2d7810 */ /* 0x000fe40007ffe82f */
[----:B---3--:R-:W-:Y:S02]  /*4140*/  SHF.R.S32.HI R48, RZ, UR22, R42 ;  /* 0x00000016ff307c19 */ /* 0x008fe4000801142a */
[----:B------:R-:W-:Y:S02]  /*4150*/  LOP3.LUT R42, R47, R46, R45, 0x64, !PT ;  /* 0x0000002e2f2a7212 */ /* 0x000fe400078e642d */
[----:B------:R-:W-:Y:S01]  /*4160*/  LOP3.LUT R47, R44, 0x3030303, RZ, 0xc0, !PT ;  /* 0x030303032c2f7812 */ /* 0x000fe200078ec0ff */
[----:B------:R-:W-:Y:S01]  /*4170*/  IMAD.SHL.U32 R48, R48, 0x4, RZ ;  /* 0x0000000430307824 */ /* 0x000fe200078e00ff */
[----:B------:R-:W-:Y:S01]  /*4180*/  PRMT R42, R42, 0xba98, RZ ;  /* 0x0000ba982a2a7816 */ /* 0x000fe200000000ff */
[----:B------:R-:W2:Y:S03]  /*4190*/  LDS R44, [R40+0xc] ;  /* 0x00000c00282c7984 */ /* 0x000ea60000000800 */
[----:B------:R-:W-:-:S02]  /*41a0*/  LOP3.LUT R48, R48, 0x4040404, RZ, 0xc0, !PT ;  /* 0x0404040430307812 */ /* 0x000fc400078ec0ff */
[C---:B------:R-:W-:Y:S02]  /*41b0*/  LOP3.LUT R46, R42.reuse, 0x7f7f7f7f, R49, 0x60, !PT ;  /* 0x7f7f7f7f2a2e7812 */ /* 0x040fe400078e6031 */
[----:B------:R-:W-:Y:S02]  /*41c0*/  IADD3 R49, PT, PT, R47, -0x7f7f7f80, -R48 ;  /* 0x808080802f317810 */ /* 0x000fe40007ffe830 */
[----:B------:R-:W-:Y:S02]  /*41d0*/  LOP3.LUT R45, R42, 0x80808080, R45, 0x6, !PT ;  /* 0x808080802a2d7812 */ /* 0x000fe400078e062d */
[----:B------:R-:W3:Y:S01]  /*41e0*/  LDS R42, [R41+0xc] ;  /* 0x00000c00292a7984 */ /* 0x000ee20000000800 */
[----:B------:R-:W-:Y:S02]  /*41f0*/  LOP3.LUT R48, R48, R47, R49, 0x64, !PT ;  /* 0x0000002f30307212 */ /* 0x000fe400078e6431 */
[----:B------:R-:W-:Y:S02]  /*4200*/  LOP3.LUT R45, R45, R46, RZ, 0xfc, !PT ;  /* 0x0000002e2d2d7212 */ /* 0x000fe400078efcff */
[----:B------:R-:W-:-:S02]  /*4210*/  PRMT R48, R48, 0xba98, RZ ;  /* 0x0000ba9830307816 */ /* 0x000fc400000000ff */
[----:B------:R-:W-:Y:S02]  /*4220*/  PRMT R47, R47, 0xba98, RZ ;  /* 0x0000ba982f2f7816 */ /* 0x000fe400000000ff */
[----:B0-----:R-:W-:Y:S02]  /*4230*/  SHF.R.S32.HI R26, RZ, UR22, R26 ;  /* 0x00000016ff1a7c19 */ /* 0x001fe4000801141a */
[C---:B------:R-:W-:Y:S01]  /*4240*/  LOP3.LUT R49, R48.reuse, 0x80808080, R49, 0x6, !PT ;  /* 0x8080808030317812 */ /* 0x040fe200078e0631 */
[----:B-1----:R-:W-:Y:S01]  /*4250*/  IDP.4A.S8.S8 R45, R45, R28, RZ ;  /* 0x0000001c2d2d7226 */ /* 0x002fe200000006ff */
[----:B------:R-:W-:Y:S01]  /*4260*/  LOP3.LUT R48, R48, 0x7f7f7f7f, R47, 0x60, !PT ;  /* 0x7f7f7f7f30307812 */ /* 0x000fe200078e602f */
[----:B------:R-:W-:Y:S01]  /*4270*/  IMAD.SHL.U32 R28, R26, 0x4, RZ ;  /* 0x000000041a1c7824 */ /* 0x000fe200078e00ff */
[----:B----4-:R-:W-:Y:S02]  /*4280*/  SHF.R.S32.HI R47, RZ, UR5, R27 ;  /* 0x00000005ff2f7c19 */ /* 0x010fe4000801141b */
[----:B------:R-:W-:Y:S01]  /*4290*/  LOP3.LUT R46, R49, R48, RZ, 0xfc, !PT ;  /* 0x00000030312e7212 */ /* 0x000fe200078efcff */
[----:B------:R-:W0:Y:S01]  /*42a0*/  LDS.64 R26, [R37+0x8] ;  /* 0x00000800251a7984 */ /* 0x000e220000000a00 */
[----:B------:R-:W-:-:S02]  /*42b0*/  LOP3.LUT R47, R47, 0x3030303, RZ, 0xc0, !PT ;  /* 0x030303032f2f7812 */ /* 0x000fc400078ec0ff */
[----:B------:R-:W-:Y:S01]  /*42c0*/  LOP3.LUT R28, R28, 0x4040404, RZ, 0xc0, !PT ;  /* 0x040404041c1c7812 */ /* 0x000fe200078ec0ff */
[----:B------:R-:W-:Y:S02]  /*42d0*/  IDP.4A.S8.S8 R45, R46, R29, R45 ;  /* 0x0000001d2e2d7226 */ /* 0x000fe4000000062d */
[----:B------:R-:W1:Y:S01]  /*42e0*/  LDS R29, [R40+0x18] ;  /* 0x00001800281d7984 */ /* 0x000e620000000800 */
[----:B------:R-:W-:-:S04]  /*42f0*/  IADD3 R46, PT, PT, R47, -0x7f7f7f80, -R28 ;  /* 0x808080802f2e7810 */ /* 0x000fc80007ffe81c */
[--C-:B------:R-:W-:Y:S02]  /*4300*/  LOP3.LUT R48, R28, R47, R46.reuse, 0x64, !PT ;  /* 0x0000002f1c307212 */ /* 0x100fe400078e642e */
[----:B------:R-:W4:Y:S02]  /*4310*/  LDS R28, [R41+0x18] ;  /* 0x00001800291c7984 */ /* 0x000f240000000800 */
[----:B------:R-:W-:Y:S02]  /*4320*/  PRMT R49, R48, 0xba98, RZ ;  /* 0x0000ba9830317816 */ /* 0x000fe400000000ff */
[----:B------:R-:W-:Y:S02]  /*4330*/  PRMT R48, R47, 0xba98, RZ ;  /* 0x0000ba982f307816 */ /* 0x000fe400000000ff */
[C---:B------:R-:W-:Y:S02]  /*4340*/  LOP3.LUT R47, R49.reuse, 0x80808080, R46, 0x6, !PT ;  /* 0x80808080312f7812 */ /* 0x040fe400078e062e */
[----:B------:R-:W-:Y:S01]  /*4350*/  LOP3.LUT R48, R49, 0x7f7f7f7f, R48, 0x60, !PT ;  /* 0x7f7f7f7f31307812 */ /* 0x000fe200078e6030 */
[----:B------:R-:W5:Y:S01]  /*4360*/  LDS R46, [R40+0x1c] ;  /* 0x00001c00282e7984 */ /* 0x000f620000000800 */
[----:B--2---:R-:W-:-:S02]  /*4370*/  SHF.R.S32.HI R49, RZ, UR22, R44 ;  /* 0x00000016ff317c19 */ /* 0x004fc4000801142c */
[----:B---3--:R-:W-:Y:S01]  /*4380*/  SHF.R.S32.HI R42, RZ, UR5, R42 ;  /* 0x00000005ff2a7c19 */ /* 0x008fe2000801142a */
[----:B------:R2:W3:Y:S01]  /*4390*/  LDS R44, [R41+0x1c] ;  /* 0x00001c00292c7984 */ /* 0x0004e20000000800 */
[----:B------:R-:W-:Y:S01]  /*43a0*/  LOP3.LUT R47, R47, R48, RZ, 0xfc, !PT ;  /* 0x000000302f2f7212 */ /* 0x000fe200078efcff */
[----:B------:R-:W-:Y:S01]  /*43b0*/  IMAD.SHL.U32 R49, R49, 0x4, RZ ;  /* 0x0000000431317824 */ /* 0x000fe200078e00ff */
[----:B------:R-:W-:-:S04]  /*43c0*/  LOP3.LUT R42, R42, 0x3030303, RZ, 0xc0, !PT ;  /* 0x030303032a2a7812 */ /* 0x000fc800078ec0ff */
[----:B------:R-:W-:-:S04]  /*43d0*/  LOP3.LUT R49, R49, 0x4040404, RZ, 0xc0, !PT ;  /* 0x0404040431317812 */ /* 0x000fc800078ec0ff */
[----:B------:R-:W-:Y:S01]  /*43e0*/  IADD3 R48, PT, PT, R42, -0x7f7f7f80, -R49 ;  /* 0x808080802a307810 */ /* 0x000fe20007ffe831 */
[----:B0-----:R-:W-:-:S03]  /*43f0*/  IDP.4A.S8.S8 R26, R47, R26, R43 ;  /* 0x0000001a2f1a7226 */ /* 0x001fc6000000062b */
[--C-:B------:R-:W-:Y:S01]  /*4400*/  LOP3.LUT R49, R49, R42, R48.reuse, 0x64, !PT ;  /* 0x0000002a31317212 */ /* 0x100fe200078e6430 */
[----:B------:R-:W-:Y:S01]  /*4410*/  IMAD.U32 R47, RZ, RZ, UR12 ;  /* 0x0000000cff2f7e24 */ /* 0x000fe2000f8e00ff */
[----:B------:R-:W-:Y:S01]  /*4420*/  PRMT R42, R42, 0xba98, RZ ;  /* 0x0000ba982a2a7816 */ /* 0x000fe200000000ff */
[----:B------:R-:W-:Y:S01]  /*4430*/  VIADD R43, R10, UR12 ;  /* 0x0000000c0a2b7c36 */ /* 0x000fe20008000000 */
[----:B------:R-:W-:Y:S02]  /*4440*/  PRMT R49, R49, 0xba98, RZ ;  /* 0x0000ba9831317816 */ /* 0x000fe400000000ff */
[----:B-1----:R-:W-:Y:S02]  /*4450*/  SHF.R.S32.HI R29, RZ, UR22, R29 ;  /* 0x00000016ff1d7c19 */ /* 0x002fe4000801141d */
[C---:B--2---:R-:W-:Y:S02]  /*4460*/  LOP3.LUT R41, R49.reuse, 0x80808080, R48, 0x6, !PT ;  /* 0x8080808031297812 */ /* 0x044fe400078e0630 */
[----:B------:R-:W-:Y:S01]  /*4470*/  LOP3.LUT R40, R49, 0x7f7f7f7f, R42, 0x60, !PT ;  /* 0x7f7f7f7f31287812 */ /* 0x000fe200078e602a */
[----:B------:R-:W-:Y:S01]  /*4480*/  IMAD R49, R47, 0x4, R12 ;  /* 0x000000042f317824 */ /* 0x000fe200078e020c */
[----:B----4-:R-:W-:Y:S01]  /*4490*/  SHF.R.S32.HI R47, RZ, UR5, R28 ;  /* 0x00000005ff2f7c19 */ /* 0x010fe2000801141c */
[----:B------:R-:W-:Y:S01]  /*44a0*/  IMAD.SHL.U32 R42, R29, 0x4, RZ ;  /* 0x000000041d2a7824 */ /* 0x000fe200078e00ff */
[----:B------:R-:W-:Y:S01]  /*44b0*/  LOP3.LUT R48, R36, 0xffff, RZ, 0xc0, !PT ;  /* 0x0000ffff24307812 */ /* 0x000fe200078ec0ff */
[----:B------:R-:W0:Y:S01]  /*44c0*/  LDS.64 R28, [R37+0x18] ;  /* 0x00001800251c7984 */ /* 0x000e220000000a00 */
[----:B------:R-:W-:-:S02]  /*44d0*/  LEA R49, R49, UR13, 0x2 ;  /* 0x0000000d31317c11 */ /* 0x000fc4000f8e10ff */
[----:B------:R-:W-:Y:S02]  /*44e0*/  LOP3.LUT R50, R42, 0x4040404, RZ, 0xc0, !PT ;  /* 0x040404042a327812 */ /* 0x000fe400078ec0ff */
[----:B------:R-:W-:Y:S01]  /*44f0*/  SHF.R.U32.HI R48, RZ, 0x1, R48 ;  /* 0x00000001ff307819 */ /* 0x000fe20000011630 */
[----:B------:R-:W1:Y:S01]  /*4500*/  LDS.S8 R42, [R49+UR21] ;  /* 0x00000015312a7984 */ /* 0x000e620008000200 */
[----:B------:R-:W-:Y:S02]  /*4510*/  LEA R51, R43, UR18, 0x2 ;  /* 0x000000122b337c11 */ /* 0x000fe4000f8e10ff */
[----:B------:R-:W-:Y:S01]  /*4520*/  LOP3.LUT R47, R47, 0x3030303, RZ, 0xc0, !PT ;  /* 0x030303032f2f7812 */ /* 0x000fe200078ec0ff */
[----:B------:R-:W-:Y:S01]  /*4530*/  LDS.S8 R43, [R49+UR21+0x1] ;  /* 0x00000115312b7984 */ /* 0x000fe20008000200 */
[----:B-----5:R-:W-:Y:S02]  /*4540*/  SHF.R.S32.HI R46, RZ, UR22, R46 ;  /* 0x00000016ff2e7c19 */ /* 0x020fe4000801142e */
[----:B------:R-:W-:Y:S01]  /*4550*/  LOP3.LUT R53, R48, 0xffff, RZ, 0xc0, !PT ;  /* 0x0000ffff30357812 */ /* 0x000fe200078ec0ff */
[----:B------:R2:W-:Y:S01]  /*4560*/  LDS R36, [R51] ;  /* 0x0000000033247984 */ /* 0x0005e20000000800 */
[----:B------:R-:W-:Y:S01]  /*4570*/  IADD3 R48, PT, PT, R47, -0x7f7f7f80, -R50 ;  /* 0x808080802f307810 */ /* 0x000fe20007ffe832 */
[----:B------:R-:W-:Y:S01]  /*4580*/  IMAD.SHL.U32 R52, R46, 0x4, RZ ;  /* 0x000000042e347824 */ /* 0x000fe200078e00ff */
[----:B---3--:R-:W-:Y:S01]  /*4590*/  SHF.R.S32.HI R44, RZ, UR5, R44 ;  /* 0x00000005ff2c7c19 */ /* 0x008fe2000801142c */
[----:B------:R-:W3:Y:S01]  /*45a0*/  LDS R37, [R53+UR19] ;  /* 0x0000001335257984 */ /* 0x000ee20008000800 */
[----:B------:R-:W-:-:S02]  /*45b0*/  LOP3.LUT R50, R50, R47, R48, 0x64, !PT ;  /* 0x0000002f32327212 */ /* 0x000fc400078e6430 */
[----:B------:R-:W-:Y:S02]  /*45c0*/  PRMT R46, R47, 0xba98, RZ ;  /* 0x0000ba982f2e7816 */ /* 0x000fe400000000ff */
[----:B------:R-:W-:Y:S02]  /*45d0*/  LOP3.LUT R44, R44, 0x3030303, RZ, 0xc0, !PT ;  /* 0x030303032c2c7812 */ /* 0x000fe400078ec0ff */
[----:B------:R-:W-:Y:S02]  /*45e0*/  LOP3.LUT R47, R52, 0x4040404, RZ, 0xc0, !PT ;  /* 0x04040404342f7812 */ /* 0x000fe400078ec0ff */
[----:B--2---:R-:W-:Y:S02]  /*45f0*/  PRMT R51, R50, 0xba98, RZ ;  /* 0x0000ba9832337816 */ /* 0x004fe400000000ff */
[----:B------:R-:W-:Y:S02]  /*4600*/  IADD3 R49, PT, PT, R44, -0x7f7f7f80, -R47 ;  /* 0x808080802c317810 */ /* 0x000fe40007ffe82f */
[----:B------:R-:W-:-:S02]  /*4610*/  LOP3.LUT R48, R51, 0x80808080, R48, 0x6, !PT ;  /* 0x8080808033307812 */ /* 0x000fc400078e0630 */
[----:B------:R-:W-:Y:S02]  /*4620*/  LOP3.LUT R51, R51, 0x7f7f7f7f, R46, 0x60, !PT ;  /* 0x7f7f7f7f33337812 */ /* 0x000fe400078e602e */
[----:B------:R-:W-:Y:S02]  /*4630*/  LOP3.LUT R47, R47, R44, R49, 0x64, !PT ;  /* 0x0000002c2f2f7212 */ /* 0x000fe400078e6431 */
[----:B------:R-:W-:Y:S02]  /*4640*/  LOP3.LUT R46, R48, R51, RZ, 0xfc, !PT ;  /* 0x00000033302e7212 */ /* 0x000fe400078efcff */
[----:B------:R-:W-:Y:S02]  /*4650*/  PRMT R48, R47, 0xba98, RZ ;  /* 0x0000ba982f307816 */ /* 0x000fe400000000ff */
[----:B------:R-:W-:Y:S01]  /*4660*/  PRMT R47, R44, 0xba98, RZ ;  /* 0x0000ba982c2f7816 */ /* 0x000fe200000000ff */
[----:B0-----:R-:W-:Y:S01]  /*4670*/  IDP.4A.S8.S8 R28, R46, R28, R45 ;  /* 0x0000001c2e1c7226 */ /* 0x001fe2000000062d */
[----:B------:R-:W-:-:S02]  /*4680*/  LOP3.LUT R49, R48, 0x80808080, R49, 0x6, !PT ;  /* 0x8080808030317812 */ /* 0x000fc400078e0631 */
[----:B------:R-:W-:Y:S02]  /*4690*/  LOP3.LUT R48, R48, 0x7f7f7f7f, R47, 0x60, !PT ;  /* 0x7f7f7f7f30307812 */ /* 0x000fe400078e602f */
[----:B------:R-:W-:Y:S02]  /*46a0*/  LOP3.LUT R40, R41, R40, RZ, 0xfc, !PT ;  /* 0x0000002829287212 */ /* 0x000fe400078efcff */
[----:B------:R-:W-:-:S03]  /*46b0*/  LOP3.LUT R48, R49, R48, RZ, 0xfc, !PT ;  /* 0x0000003031307212 */ /* 0x000fc600078efcff */
[----:B------:R-:W-:Y:S02]  /*46c0*/  IDP.4A.S8.S8 R27, R40, R27, R26 ;  /* 0x0000001b281b7226 */ /* 0x000fe4000000061a */
[----:B------:R-:W-:Y:S02]  /*46d0*/  IDP.4A.S8.S8 R28, R48, R29, R28 ;  /* 0x0000001d301c7226 */ /* 0x000fe4000000061c */
[----:B-1----:R-:W-:Y:S02]  /*46e0*/  IMAD R42, R27, R42, RZ ;  /* 0x0000002a1b2a7224 */ /* 0x002fe400078e02ff */
[----:B---3--:R-:W-:Y:S02]  /*46f0*/  FMUL.FTZ R37, R36, R37 ;  /* 0x0000002524257220 */ /* 0x008fe40000410000 */
[----:B------:R-:W-:-:S05]  /*4700*/  IMAD R28, R28, R43, R42 ;  /* 0x0000002b1c1c7224 */ /* 0x000fca00078e022a */
[----:B------:R-:W-:-:S05]  /*4710*/  I2FP.F32.S32 R28, R28 ;  /* 0x0000001c001c7245 */ /* 0x000fca0000201400 */
[----:B------:R-:W-:Y:S01]  /*4720*/  FFMA.FTZ R34, R37, R28, R34 ;  /* 0x0000001c25227223 */ /* 0x000fe20000010022 */
[----:B------:R-:W-:Y:S06]  /*4730*/  BRA.U !UP0, `(.L_x_305) ;  /* 0xfffffff5087c7547 */ /* 0x000fec000b83ffff */
[----:B------:R-:W-:Y:S06]  /*4740*/  BAR.SYNC.DEFER_BLOCKING 0x0 ;  /* 0x0000000000007b1d */ /* 0x000fec0000010000 */
.L_x_301:
[----:B------:R-:W-:-:S04]  /*4750*/  UIADD3 UR4, UPT, UPT, UR4, 0x2, URZ ;  /* 0x0000000204047890 */ /* 0x000fc8000fffe0ff */
[----:B------:R-:W-:-:S09]  /*4760*/  UISETP.GE.AND UP0, UPT, UR4, UR7, UPT ;  /* 0x000000070400728c */ /* 0x000fd2000bf06270 */
[----:B------:R-:W-:Y:S05]  /*4770*/  BRA.U !UP0, `(.L_x_306) ;  /* 0xffffffc108147547 */ /* 0x000fea000b83ffff */
.L_x_300:
        /* <DEDUP_REMOVED lines=16> */
.L_x_307:
        /* <DEDUP_REMOVED lines=16> */
.L_x_1199:


//--------------------- .text._Z8moe_q3_KIN3c108BFloat16ELb0EEvPKvS3_PT_PKiS7_S7_iiiiiii --------------------------
	.section	.text._Z8moe_q3_KIN3c108BFloat16ELb0EEvPKvS3_PT_PKiS7_S7_iiiiiii,"ax",@progbits
	.align	128
.text._Z8moe_q3_KIN3c108BFloat16ELb0EEvPKvS3_PT_PKiS7_S7_iiiiiii:
        .type           _Z8moe_q3_KIN3c108BFloat16ELb0EEvPKvS3_PT_PKiS7_S7_iiiiiii,@function
        .size           _Z8moe_q3_KIN3c108BFloat16ELb0EEvPKvS3_PT_PKiS7_S7_iiiiiii,(.L_x_1200 - _Z8moe_q3_KIN3c108BFloat16ELb0EEvPKvS3_PT_PKiS7_S7_iiiiiii)
        .other          _Z8moe_q3_KIN3c108BFloat16ELb0EEvPKvS3_PT_PKiS7_S7_iiiiiii,@"STO_CUDA_ENTRY STV_DEFAULT"
_Z8moe_q3_KIN3c108BFloat16ELb0EEvPKvS3_PT_PKiS7_S7_iiiiiii:
        /* <DEDUP_REMOVED lines=24> */
[----:B------:R-:W-:-:S04]  /*0180*/  USHF.R.S32.HI UR5, URZ, 0x1f, UR7 ;  /* 0x0000001fff057899 */ /* 0x000fc80008011407 */
[----:B------:R-:W-:Y:S02]  /*0190*/  ULEA.HI UR5, UR5, UR7, URZ, 0x8 ;  /* 0x0000000705057291 */ /* 0x000fe4000f8f40ff */
[----:B--2---:R-:W-:Y:S01]  /*01a0*/  USHF.L.U32 UR6, UR6, 0x5, URZ ;  /* 0x0000000506067899 */ /* 0x004fe200080006ff */
[----:B0-----:R-:W-:Y:S11]  /*01b0*/  BRA.U !UP0, `(.L_x_308) ;  /* 0x00000041083c7547 */ /* 0x001ff6000b800000 */
[----:B------:R-:W0:Y:S01]  /*01c0*/  S2R R2, SR_TID.X ;  /* 0x0000000000027919 */ /* 0x000e220000002100 */
[----:B------:R-:W1:Y:S01]  /*01d0*/  LDCU.128 UR8, c[0x0][0x380] ;  /* 0x00007000ff0877ac */ /* 0x000e620008000c00 */
[----:B------:R-:W2:Y:S01]  /*01e0*/  S2UR UR16, SR_CgaCtaId ;  /* 0x00000000001079c3 */ /* 0x000ea20000008800 */
[----:B------:R-:W3:Y:S01]  /*01f0*/  LDCU UR7, c[0x0][0x3b0] ;  /* 0x00007600ff0777ac */ /* 0x000ee20008000800 */
[----:B------:R-:W4:Y:S01]  /*0200*/  LDCU UR18, c[0x0][0x3c0] ;  /* 0x00007800ff1277ac */ /* 0x000f220008000800 */
[----:B---3--:R-:W-:Y:S02]  /*0210*/  UIMAD UR4, UR4, UR7, URZ ;  /* 0x00000007040472a4 */ /* 0x008fe4000f8e02ff */
[----:B------:R-:W-:Y:S02]  /*0220*/  USHF.R.S32.HI UR7, URZ, 0x8, UR5 ;  /* 0x00000008ff077899 */ /* 0x000fe40008011405 */
[----:B-1----:R-:W-:Y:S02]  /*0230*/  UIADD3 UR8, UP0, UPT, UR4, UR8, URZ ;  /* 0x0000000804087290 */ /* 0x002fe4000ff1e0ff */
[----:B----4-:R-:W-:-:S02]  /*0240*/  USHF.R.S32.HI UR17, URZ, 0x1f, UR18 ;  /* 0x0000001fff117899 */ /* 0x010fc40008011412 */
[----:B------:R-:W-:Y:S01]  /*0250*/  ULEA.HI.X.SX32 UR9, UR4, UR9, 0x1, UP0 ;  /* 0x0000000904097291 */ /* 0x000fe200080f0eff */
[----:B0-----:R-:W-:Y:S01]  /*0260*/  SHF.R.U32.HI R6, RZ, 0x1, R2 ;  /* 0x00000001ff067819 */ /* 0x001fe20000011602 */
[C---:B------:R-:W-:Y:S01]  /*0270*/  IMAD.SHL.U32 R3, R2.reuse, 0x4, RZ ;  /* 0x0000000402037824 */ /* 0x040fe200078e00ff */
[C---:B------:R-:W-:Y:S01]  /*0280*/  LOP3.LUT R0, R2.reuse, 0x1, RZ, 0xc0, !PT ;  /* 0x0000000102007812 */ /* 0x040fe200078ec0ff */
[----:B------:R-:W-:Y:S01]  /*0290*/  UMOV UR4, 0x400 ;  /* 0x0000040000047882 */ /* 0x000fe20000000000 */
[----:B------:R-:W-:Y:S01]  /*02a0*/  LOP3.LUT R4, R2, 0xf, RZ, 0xc0, !PT ;  /* 0x0000000f02047812 */ /* 0x000fe200078ec0ff */
[----:B------:R-:W-:Y:S01]  /*02b0*/  IMAD R8, R7, 0x10, R6 ;  /* 0x0000001007087824 */ /* 0x000fe200078e0206 */
[----:B------:R-:W-:Y:S01]  /*02c0*/  LOP3.LUT R3, R3, 0x1c, RZ, 0xc0, !PT ;  /* 0x0000001c03037812 */ /* 0x000fe200078ec0ff */
[----:B------:R-:W-:Y:S01]  /*02d0*/  UIADD3 UR5, UPT, UPT, UR4, 0x1080, URZ ;  /* 0x0000108004057890 */ /* 0x000fe2000fffe0ff */
[--C-:B------:R-:W-:Y:S01]  /*02e0*/  SHF.R.U32.HI R11, RZ, 0x2, R2.reuse ;  /* 0x00000002ff0b7819 */ /* 0x100fe20000011602 */
[----:B------:R-:W-:Y:S01]  /*02f0*/  UIADD3 UR12, UPT, UPT, UR4, 0x1188, URZ ;  /* 0x00001188040c7890 */ /* 0x000fe2000fffe0ff */
[C---:B------:R-:W-:Y:S01]  /*0300*/  LOP3.LUT R5, R8.reuse, 0x1f, RZ, 0xc0, !PT ;  /* 0x0000001f08057812 */ /* 0x040fe200078ec0ff */
[----:B------:R-:W-:Y:S01]  /*0310*/  IMAD.SHL.U32 R8, R8, 0x2, RZ ;  /* 0x0000000208087824 */ /* 0x000fe200078e00ff */
[----:B------:R-:W-:Y:S01]  /*0320*/  IADD3 R24, P0, PT, R3, UR10, RZ ;  /* 0x0000000a03187c10 */ /* 0x000fe2000ff1e0ff */
[----:B------:R-:W-:Y:S01]  /*0330*/  UIADD3 UR13, UPT, UPT, UR4, 0x19c8, URZ ;  /* 0x000019c8040d7890 */ /* 0x000fe2000fffe0ff */
[----:B------:R-:W-:Y:S01]  /*0340*/  LEA.HI R9, R5, R0, RZ, 0x1c ;  /* 0x0000000005097211 */ /* 0x000fe200078fe0ff */
[----:B------:R-:W-:Y:S01]  /*0350*/  UIADD3 UR10, UPT, UPT, UR4, 0x1de8, URZ ;  /* 0x00001de8040a7890 */ /* 0x000fe2000fffe0ff */
[----:B------:R-:W-:Y:S01]  /*0360*/  SHF.R.U32.HI R0, RZ, 0x4, R2 ;  /* 0x00000004ff007819 */ /* 0x000fe20000011602 */
[----:B------:R-:W-:Y:S01]  /*0370*/  IMAD.X R25, RZ, RZ, UR11, P0 ;  /* 0x0000000bff197e24 */ /* 0x000fe200080e06ff */
[----:B------:R-:W-:Y:S01]  /*0380*/  LOP3.LUT R8, R8, 0x3e, RZ, 0xc0, !PT ;  /* 0x0000003e08087812 */ /* 0x000fe200078ec0ff */
[----:B------:R-:W-:Y:S01]  /*0390*/  UIADD3 UR11, UPT, UPT, UR4, 0x1fe8, URZ ;  /* 0x00001fe8040b7890 */ /* 0x000fe2000fffe0ff */
[----:B------:R-:W-:Y:S01]  /*03a0*/  LOP3.LUT R16, R2, 0x7, RZ, 0xc0, !PT ;  /* 0x0000000702107812 */ /* 0x000fe200078ec0ff */
[----:B------:R-:W-:Y:S01]  /*03b0*/  IMAD R5, R7, 0x2, R0 ;  /* 0x0000000207057824 */ /* 0x000fe200078e0200 */
[----:B--2---:R-:W-:Y:S01]  /*03c0*/  ULEA UR5, UR16, UR5, 0x18 ;  /* 0x0000000510057291 */ /* 0x004fe2000f8ec0ff */
[----:B------:R-:W-:Y:S01]  /*03d0*/  IMAD.IADD R12, R8, 0x1, R9 ;  /* 0x00000001080c7824 */ /* 0x000fe200078e0209 */
[----:B------:R-:W-:Y:S01]  /*03e0*/  ULEA UR11, UR16, UR11, 0x18 ;  /* 0x0000000b100b7291 */ /* 0x000fe2000f8ec0ff */
[C---:B------:R-:W-:Y:S01]  /*03f0*/  VIADD R15, R5.reuse, 0x18 ;  /* 0x00000018050f7836 */ /* 0x040fe20000000000 */
[C---:B------:R-:W-:Y:S01]  /*0400*/  LOP3.LUT R17, R5.reuse, 0xffff, RZ, 0xc0, !PT ;  /* 0x0000ffff05117812 */ /* 0x040fe200078ec0ff */
[C---:B------:R-:W-:Y:S01]  /*0410*/  VIADD R13, R5.reuse, 0x8 ;  /* 0x00000008050d7836 */ /* 0x040fe20000000000 */
[----:B------:R-:W-:Y:S01]  /*0420*/  ULEA UR12, UR16, UR12, 0x18 ;  /* 0x0000000c100c7291 */ /* 0x000fe2000f8ec0ff */
[----:B------:R-:W-:Y:S01]  /*0430*/  VIADD R3, R5, 0x10 ;  /* 0x0000001005037836 */ /* 0x000fe20000000000 */
[-C--:B------:R-:W-:Y:S01]  /*0440*/  LEA.HI R8, R15, R4.reuse, RZ, 0x1f ;  /* 0x000000040f087211 */ /* 0x080fe200078ff8ff */
[----:B------:R-:W-:Y:S01]  /*0450*/  ULEA UR13, UR16, UR13, 0x18 ;  /* 0x0000000d100d7291 */ /* 0x000fe2000f8ec0ff */
[-C--:B------:R-:W-:Y:S01]  /*0460*/  LEA.HI R10, R13, R4.reuse, RZ, 0x1f ;  /* 0x000000040d0a7211 */ /* 0x080fe200078ff8ff */
[----:B------:R-:W-:Y:S01]  /*0470*/  ULEA UR4, UR16, UR10, 0x18 ;  /* 0x0000000a10047291 */ /* 0x000fe2000f8ec0ff */
[----:B------:R-:W-:Y:S01]  /*0480*/  LEA.HI R14, R3, R4, RZ, 0x1f ;  /* 0x00000004030e7211 */ /* 0x000fe200078ff8ff */
[----:B------:R-:W-:Y:S01]  /*0490*/  IMAD R15, R15, 0x10, R8 ;  /* 0x000000100f0f7824 */ /* 0x000fe200078e0208 */
[----:B------:R-:W-:Y:S01]  /*04a0*/  SHF.R.U32.HI R8, RZ, 0x3, R2 ;  /* 0x00000003ff087819 */ /* 0x000fe20000011602 */
[----:B------:R-:W-:Y:S01]  /*04b0*/  IMAD R13, R13, 0x10, R10 ;  /* 0x000000100d0d7824 */ /* 0x000fe200078e020a */
[----:B------:R-:W-:Y:S01]  /*04c0*/  LOP3.LUT R10, R11, 0x1, RZ, 0xc0, !PT ;  /* 0x000000010b0a7812 */ /* 0x000fe200078ec0ff */
[----:B------:R-:W-:Y:S01]  /*04d0*/  IMAD R14, R3, 0x10, R14 ;  /* 0x00000010030e7824 */ /* 0x000fe200078e020e */
[----:B------:R-:W-:Y:S01]  /*04e0*/  ULEA.HI UR10, UR17, UR18, URZ, 0x5 ;  /* 0x00000012110a7291 */ /* 0x000fe2000f8f28ff */
[----:B------:R-:W-:Y:S01]  /*04f0*/  IMAD R9, R7, 0x4, R8 ;  /* 0x0000000407097824 */ /* 0x000fe200078e0208 */
[----:B------:R-:W-:Y:S01]  /*0500*/  LOP3.LUT R8, R8, 0x1, RZ, 0xc0, !PT ;  /* 0x0000000108087812 */ /* 0x000fe200078ec0ff */
[----:B------:R-:W-:Y:S01]  /*0510*/  IMAD R6, R2, 0x10, R6 ;  /* 0x0000001002067824 */ /* 0x000fe200078e0206 */
[----:B------:R-:W-:Y:S01]  /*0520*/  LEA R12, R12, UR5, 0x2 ;  /* 0x000000050c0c7c11 */ /* 0x000fe2000f8e10ff */
[C---:B------:R-:W-:Y:S01]  /*0530*/  IMAD R3, R9.reuse, UR7, R10 ;  /* 0x0000000709037c24 */ /* 0x040fe2000f8e020a */
[C---:B------:R-:W-:Y:S01]  /*0540*/  LEA.HI R18, R9.reuse, R16, RZ, 0x1e ;  /* 0x0000001009127211 */ /* 0x040fe200078ff0ff */
[----:B------:R-:W-:Y:S01]  /*0550*/  USHF.R.S32.HI UR10, URZ, 0x5, UR10 ;  /* 0x00000005ff0a7899 */ /* 0x000fe2000801140a */
[----:B------:R-:W-:Y:S01]  /*0560*/  SHF.R.U32.HI R10, RZ, 0x1, R17 ;  /* 0x00000001ff0a7819 */ /* 0x000fe20000011611 */
[----:B------:R-:W-:Y:S01]  /*0570*/  VIADD R17, R9, 0x10 ;  /* 0x0000001009117836 */ /* 0x000fe20000000000 */
[----:B------:R-:W-:Y:S01]  /*0580*/  LEA R13, R13, UR12, 0x2 ;  /* 0x0000000c0d0d7c11 */ /* 0x000fe2000f8e10ff */
[----:B------:R-:W-:Y:S01]  /*0590*/  IMAD R19, R9, 0x8, R18 ;  /* 0x0000000809137824 */ /* 0x000fe200078e0212 */
[----:B------:R-:W-:-:S02]  /*05a0*/  LOP3.LUT R9, R10, 0xffff, RZ, 0xc0, !PT ;  /* 0x0000ffff0a097812 */ /* 0x000fc400078ec0ff */
[----:B------:R-:W-:Y:S02]  /*05b0*/  LEA.HI R16, R17, R16, RZ, 0x1e ;  /* 0x0000001011107211 */ /* 0x000fe400078ff0ff */
[----:B------:R-:W-:Y:S01]  /*05c0*/  LEA R14, R14, UR12, 0x2 ;  /* 0x0000000c0e0e7c11 */ /* 0x000fe2000f8e10ff */
[----:B------:R-:W-:Y:S01]  /*05d0*/  IMAD.IADD R10, R4, 0x1, R9 ;  /* 0x00000001040a7824 */ /* 0x000fe200078e0209 */
[----:B------:R-:W-:Y:S01]  /*05e0*/  LEA R15, R15, UR12, 0x2 ;  /* 0x0000000c0f0f7c11 */ /* 0x000fe2000f8e10ff */
[C---:B------:R-:W-:Y:S02]  /*05f0*/  IMAD R4, R5.reuse, UR7, R8 ;  /* 0x0000000705047c24 */ /* 0x040fe4000f8e0208 */
[----:B------:R-:W-:Y:S02]  /*0600*/  IMAD R18, R5, 0x10, R10 ;  /* 0x0000001005127824 */ /* 0x000fe400078e020a */
[----:B------:R-:W-:Y:S02]  /*0610*/  IMAD.SHL.U32 R5, R7, 0x20, RZ ;  /* 0x0000002007057824 */ /* 0x000fe400078e00ff */
[----:B------:R-:W-:-:S02]  /*0620*/  IMAD R16, R17, 0x8, R16 ;  /* 0x0000000811107824 */ /* 0x000fc400078e0210 */
[--C-:B------:R-:W-:Y:S01]  /*0630*/  IMAD R9, R7, 0x4, R2.reuse ;  /* 0x0000000407097824 */ /* 0x100fe200078e0202 */
[----:B------:R-:W-:Y:S01]  /*0640*/  LOP3.LUT R10, R5, 0x1f, R2, 0xf8, !PT ;  /* 0x0000001f050a7812 */ /* 0x000fe200078ef802 */
[----:B------:R-:W-:Y:S01]  /*0650*/  IMAD R7, R2, 0x2, R0 ;  /* 0x0000000202077824 */ /* 0x000fe200078e0200 */
[----:B------:R-:W-:Y:S01]  /*0660*/  LEA R16, R16, UR13, 0x2 ;  /* 0x0000000d10107c11 */ /* 0x000fe2000f8e10ff */
[----:B------:R-:W-:Y:S01]  /*0670*/  IMAD R8, R2, 0x8, R11 ;  /* 0x0000000802087824 */ /* 0x000fe200078e020b */
[----:B------:R-:W-:Y:S01]  /*0680*/  LEA R9, R9, UR11, 0x2 ;  /* 0x0000000b09097c11 */ /* 0x000fe2000f8e10ff */
[----:B------:R-:W-:Y:S01]  /*0690*/  IMAD.MOV.U32 R17, RZ, RZ, RZ ;  /* 0x000000ffff117224 */ /* 0x000fe200078e00ff */
[----:B------:R-:W-:Y:S02]  /*06a0*/  LEA R11, R19, UR13, 0x2 ;  /* 0x0000000d130b7c11 */ /* 0x000fe4000f8e10ff */
[----:B------:R-:W-:Y:S02]  /*06b0*/  LEA R0, R18, UR12, 0x2 ;  /* 0x0000000c12007c11 */ /* 0x000fe4000f8e10ff */
[----:B------:R-:W-:Y:S01]  /*06c0*/  LEA R10, R10, UR4, 0x2 ;  /* 0x000000040a0a7c11 */ /* 0x000fe2000f8e10ff */
[----:B------:R-:W-:-:S06]  /*06d0*/  UMOV UR4, URZ ;  /* 0x000000ff00047c82 */ /* 0x000fcc0008000000 */
.L_x_314:
[----:B0-----:R-:W0:Y:S01]  /*06e0*/  S2R R32, SR_TID.Y ;  /* 0x0000000000207919 */ /* 0x001e220000002200 */
[----:B------:R-:W-:Y:S01]  /*06f0*/  UIMAD UR5, UR6, UR7, URZ ;  /* 0x00000007060572a4 */ /* 0x000fe2000f8e02ff */
[----:B------:R-:W-:Y:S01]  /*0700*/  IMAD.SHL.U32 R19, R2, 0x4, RZ ;  /* 0x0000000402137824 */ /* 0x000fe200078e00ff */
[----:B------:R-:W-:Y:S01]  /*0710*/  SHF.R.U32.HI R21, RZ, 0x4, R2 ;  /* 0x00000004ff157819 */ /* 0x000fe20000011602 */
[----:B------:R-:W-:Y:S01]  /*0720*/  IMAD.U32 R18, RZ, RZ, UR7 ;  /* 0x00000007ff127e24 */ /* 0x000fe2000f8e00ff */
[----:B------:R-:W-:Y:S02]  /*0730*/  UIADD3 UR12, UP0, UPT, UR5, UR4, URZ ;  /* 0x00000004050c7290 */ /* 0x000fe4000ff1e0ff */
[----:B------:R-:W-:Y:S01]  /*0740*/  LOP3.LUT R28, R19, 0x3c, RZ, 0xc0, !PT ;  /* 0x0000003c131c7812 */ /* 0x000fe200078ec0ff */
[----:B------:R-:W-:Y:S01]  /*0750*/  IMAD.U32 R27, RZ, RZ, UR7 ;  /* 0x00000007ff1b7e24 */ /* 0x000fe2000f8e00ff */
[----:B------:R-:W-:Y:S02]  /*0760*/  ULEA.HI.X.SX32 UR5, UR5, URZ, 0x1, UP0 ;  /* 0x000000ff05057291 */ /* 0x000fe400080f0eff */
[----:B------:R-:W-:-:S02]  /*0770*/  UIMAD.WIDE.U32 UR12, UR12, 0x6e, UR8 ;  /* 0x0000006e0c0c78a5 */ /* 0x000fc4000f8e0008 */
[----:B------:R-:W-:Y:S01]  /*0780*/  UIMAD UR5, UR5, 0x6e, URZ ;  /* 0x0000006e050578a4 */ /* 0x000fe2000f8e02ff */
[----:B------:R-:W1:Y:S01]  /*0790*/  S2UR UR11, SR_CgaCtaId ;  /* 0x00000000000b79c3 */ /* 0x000e620000008800 */
[----:B------:R-:W2:Y:S02]  /*07a0*/  LDCU UR25, c[0x0][0x3b4] ;  /* 0x00007680ff1977ac */ /* 0x000ea40008000800 */
[----:B------:R-:W-:Y:S01]  /*07b0*/  IADD3 R28, P0, PT, R28, UR12, RZ ;  /* 0x0000000c1c1c7c10 */ /* 0x000fe2000ff1e0ff */
[----:B------:R-:W-:-:S06]  /*07c0*/  UIADD3 UR13, UPT, UPT, UR13, UR5, URZ ;  /* 0x000000050d0d7290 */ /* 0x000fcc000fffe0ff */
[----:B------:R-:W-:Y:S02]  /*07d0*/  IMAD.X R29, RZ, RZ, UR13, P0 ;  /* 0x0000000dff1d7e24 */ /* 0x000fe400080e06ff */
[----:B0-----:R-:W-:Y:S02]  /*07e0*/  IMAD R32, R32, UR7, R21 ;  /* 0x0000000720207c24 */ /* 0x001fe4000f8e0215 */
[----:B------:R-:W-:-:S04]  /*07f0*/  IMAD.U32 R21, RZ, RZ, UR7 ;  /* 0x00000007ff157e24 */ /* 0x000fc8000f8e00ff */
[----:B------:R-:W-:-:S04]  /*0800*/  IMAD R21, R21, 0x8, R32 ;  /* 0x0000000815157824 */ /* 0x000fc800078e0220 */
[----:B------:R-:W-:-:S05]  /*0810*/  IMAD.WIDE.U32 R30, R21, 0x6e, R28 ;  /* 0x0000006e151e7825 */ /* 0x000fca00078e001c */
[----:B------:R-:W3:Y:S04]  /*0820*/  LDG.E.U16.CONSTANT R23, desc[UR14][R30.64+0x20] ;  /* 0x0000200e1e177981 */ /* 0x000ee8000c1e9500 */
[----:B------:R-:W3:Y:S01]  /*0830*/  LDG.E.U16.CONSTANT R36, desc[UR14][R30.64+0x22] ;  /* 0x0000220e1e247981 */ /* 0x000ee2000c1e9500 */
[----:B------:R-:W-:Y:S02]  /*0840*/  IMAD R21, R18, 0x4, R21 ;  /* 0x0000000412157824 */ /* 0x000fe400078e0215 */
[----:B------:R-:W-:Y:S02]  /*0850*/  IMAD R27, R27, 0x4, R32 ;  /* 0x000000041b1b7824 */ /* 0x000fe400078e0220 */
[----:B------:R-:W-:-:S04]  /*0860*/  IMAD.WIDE.U32 R20, R21, 0x6e, R28 ;  /* 0x0000006e15147825 */ /* 0x000fc800078e001c */
[--C-:B------:R-:W-:Y:S01]  /*0870*/  IMAD.WIDE.U32 R26, R27, 0x6e, R28.reuse ;  /* 0x0000006e1b1a7825 */ /* 0x100fe200078e001c */
[----:B------:R-:W4:Y:S04]  /*0880*/  LDG.E.U16.CONSTANT R34, desc[UR14][R20.64+0x20] ;  /* 0x0000200e14227981 */ /* 0x000f28000c1e9500 */
[----:B------:R0:W4:Y:S04]  /*0890*/  LDG.E.U16.CONSTANT R35, desc[UR14][R20.64+0x22] ;  /* 0x0000220e14237981 */ /* 0x000128000c1e9500 */
[----:B------:R-:W2:Y:S04]  /*08a0*/  LDG.E.U16.CONSTANT R18, desc[UR14][R26.64+0x20] ;  /* 0x0000200e1a127981 */ /* 0x000ea8000c1e9500 */
[----:B------:R1:W2:Y:S01]  /*08b0*/  LDG.E.U16.CONSTANT R37, desc[UR14][R26.64+0x22] ;  /* 0x0000220e1a257981 */ /* 0x0002a2000c1e9500 */
[----:B0-----:R-:W-:Y:S01]  /*08c0*/  IMAD.WIDE.U32 R20, R32, 0x6e, R28 ;  /* 0x0000006e20147825 */ /* 0x001fe200078e001c */
[----:B------:R-:W0:Y:S01]  /*08d0*/  S2R R31, SR_TID.Y ;  /* 0x00000000001f7919 */ /* 0x000e220000002200 */
[----:B------:R-:W-:-:S02]  /*08e0*/  UMOV UR5, 0x400 ;  /* 0x0000040000057882 */ /* 0x000fc40000000000 */
[----:B-1----:R-:W-:Y:S01]  /*08f0*/  ULEA UR20, UR11, UR5, 0x18 ;  /* 0x000000050b147291 */ /* 0x002fe2000f8ec0ff */
[----:B------:R-:W2:Y:S01]  /*0900*/  LDG.E.U16.CONSTANT R30, desc[UR14][R20.64+0x20] ;  /* 0x0000200e141e7981 */ /* 0x000ea2000c1e9500 */
[----:B------:R-:W-:-:S03]  /*0910*/  IMAD.U32 R27, RZ, RZ, UR7 ;  /* 0x00000007ff1b7e24 */ /* 0x000fc6000f8e00ff */
[----:B------:R1:W2:Y:S01]  /*0920*/  LDG.E.U16.CONSTANT R33, desc[UR14][R20.64+0x22] ;  /* 0x0000220e14217981 */ /* 0x0002a2000c1e9500 */
[----:B---3--:R-:W-:Y:S02]  /*0930*/  IMAD R36, R36, 0x10000, R23 ;  /* 0x0001000024247824 */ /* 0x008fe400078e0217 */
[----:B------:R-:W-:-:S04]  /*0940*/  IMAD.U32 R23, RZ, RZ, UR7 ;  /* 0x00000007ff177e24 */ /* 0x000fc8000f8e00ff */
[----:B------:R-:W-:Y:S02]  /*0950*/  IMAD R32, R23, 0x10, R32 ;  /* 0x0000001017207824 */ /* 0x000fe400078e0220 */
[----:B0-----:R-:W-:Y:S02]  /*0960*/  IMAD R23, R31, 0x4, R2 ;  /* 0x000000041f177824 */ /* 0x001fe400078e0202 */
[----:B------:R-:W-:Y:S02]  /*0970*/  IMAD R27, R27, 0x4, R32 ;  /* 0x000000041b1b7824 */ /* 0x000fe400078e0220 */
[----:B------:R-:W-:Y:S02]  /*0980*/  IMAD R23, R31, 0x1d, R23 ;  /* 0x0000001d1f177824 */ /* 0x000fe400078e0217 */
[----:B----4-:R-:W-:Y:S02]  /*0990*/  IMAD R34, R35, 0x10000, R34 ;  /* 0x0001000023227824 */ /* 0x010fe400078e0222 */
[----:B-1----:R-:W-:Y:S01]  /*09a0*/  IMAD.WIDE.U32 R20, R27, 0x6e, R28 ;  /* 0x0000006e1b147825 */ /* 0x002fe200078e001c */
[----:B------:R-:W-:-:S04]  /*09b0*/  LEA R23, R23, UR20, 0x2 ;  /* 0x0000001417177c11 */ /* 0x000fc8000f8e10ff */
[----:B------:R-:W3:Y:S04]  /*09c0*/  LDG.E.U16.CONSTANT R26, desc[UR14][R20.64+0x20] ;  /* 0x0000200e141a7981 */ /* 0x000ee8000c1e9500 */
[----:B------:R2:W-:Y:S04]  /*09d0*/  STS [R23+0x630], R34 ;  /* 0x0006302217007388 */ /* 0x0005e80000000800 */
[----:B------:R0:W-:Y:S04]  /*09e0*/  STS [R23+0x420], R36 ;  /* 0x0004202417007388 */ /* 0x0001e80000000800 */
[----:B------:R1:W3:Y:S01]  /*09f0*/  LDG.E.U16.CONSTANT R35, desc[UR14][R20.64+0x22] ;  /* 0x0000220e14237981 */ /* 0x0002e2000c1e9500 */
[----:B--2---:R-:W-:-:S02]  /*0a00*/  IMAD R34, R37, 0x10000, R18 ;  /* 0x0001000025227824 */ /* 0x004fc400078e0212 */
[----:B0-----:R-:W-:-:S05]  /*0a10*/  IMAD.WIDE.U32 R36, R32, 0x6e, R28 ;  /* 0x0000006e20247825 */ /* 0x001fca00078e001c */
[----:B------:R-:W2:Y:S04]  /*0a20*/  LDG.E.U16.CONSTANT R18, desc[UR14][R36.64+0x20] ;  /* 0x0000200e24127981 */ /* 0x000ea8000c1e9500 */
[----:B------:R0:W2:Y:S01]  /*0a30*/  LDG.E.U16.CONSTANT R27, desc[UR14][R36.64+0x22] ;  /* 0x0000220e241b7981 */ /* 0x0000a2000c1e9500 */
[----:B-1----:R-:W-:-:S04]  /*0a40*/  IMAD.U32 R21, RZ, RZ, UR7 ;  /* 0x00000007ff157e24 */ /* 0x002fc8000f8e00ff */
[----:B------:R-:W-:Y:S02]  /*0a50*/  IMAD R21, R21, 0x8, R32 ;  /* 0x0000000815157824 */ /* 0x000fe400078e0220 */
[----:B------:R-:W-:-:S04]  /*0a60*/  IMAD.U32 R32, RZ, RZ, UR7 ;  /* 0x00000007ff207e24 */ /* 0x000fc8000f8e00ff */
[----:B------:R-:W-:Y:S02]  /*0a70*/  IMAD R32, R32, 0x4, R21 ;  /* 0x0000000420207824 */ /* 0x000fe400078e0215 */
[--C-:B------:R-:W-:Y:S01]  /*0a80*/  IMAD.WIDE.U32 R20, R21, 0x6e, R28.reuse ;  /* 0x0000006e15147825 */ /* 0x100fe200078e001c */
[----:B------:R1:W-:Y:S03]  /*0a90*/  STS [R23+0x210], R34 ;  /* 0x0002102217007388 */ /* 0x0003e60000000800 */
[----:B0-----:R-:W-:Y:S02]  /*0aa0*/  IMAD.SHL.U32 R36, R2, 0x4, RZ ;  /* 0x0000000402247824 */ /* 0x001fe400078e00ff */
[----:B------:R-:W-:-:S04]  /*0ab0*/  IMAD.WIDE.U32 R28, R32, 0x6e, R28 ;  /* 0x0000006e201c7825 */ /* 0x000fc800078e001c */
[----:B-1----:R-:W-:Y:S01]  /*0ac0*/  IMAD R34, R33, 0x10000, R30 ;  /* 0x0001000021227824 */ /* 0x002fe200078e021e */
[----:B------:R-:W-:Y:S01]  /*0ad0*/  LOP3.LUT R36, R36, 0x1c, RZ, 0xc0, !PT ;  /* 0x0000001c24247812 */ /* 0x000fe200078ec0ff */
[----:B------:R-:W4:Y:S04]  /*0ae0*/  LDG.E.U16.CONSTANT R30, desc[UR14][R20.64+0x20] ;  /* 0x0000200e141e7981 */ /* 0x000f28000c1e9500 */
[----:B------:R0:W4:Y:S04]  /*0af0*/  LDG.E.U16.CONSTANT R33, desc[UR14][R20.64+0x22] ;  /* 0x0000220e14217981 */ /* 0x000128000c1e9500 */
[----:B------:R3:W-:Y:S04]  /*0b00*/  STS [R23], R34 ;  /* 0x0000002217007388 */ /* 0x0007e80000000800 */
[----:B------:R-:W4:Y:S04]  /*0b10*/  LDG.E.U16.CONSTANT R32, desc[UR14][R28.64+0x20] ;  /* 0x0000200e1c207981 */ /* 0x000f28000c1e9500 */
[----:B------:R1:W4:Y:S01]  /*0b20*/  LDG.E.U16.CONSTANT R37, desc[UR14][R28.64+0x22] ;  /* 0x0000220e1c257981 */ /* 0x000322000c1e9500 */
[----:B---3--:R-:W-:Y:S01]  /*0b30*/  IMAD R34, R35, 0x10000, R26 ;  /* 0x0001000023227824 */ /* 0x008fe200078e021a */
[----:B------:R-:W-:Y:S01]  /*0b40*/  IADD3 R26, P0, PT, R36, UR12, RZ ;  /* 0x0000000c241a7c10 */ /* 0x000fe2000ff1e0ff */
[----:B--2---:R-:W-:-:S04]  /*0b50*/  IMAD R36, R27, 0x10000, R18 ;  /* 0x000100001b247824 */ /* 0x004fc800078e0212 */
[----:B------:R-:W-:Y:S01]  /*0b60*/  IMAD.X R27, RZ, RZ, UR13, P0 ;  /* 0x0000000dff1b7e24 */ /* 0x000fe200080e06ff */
[----:B------:R-:W-:Y:S01]  /*0b70*/  SHF.R.U32.HI R18, RZ, 0x1, R2 ;  /* 0x00000001ff127819 */ /* 0x000fe20000011602 */
[----:B0-----:R-:W-:-:S04]  /*0b80*/  IMAD.WIDE.U32 R20, R4, 0x6e, R26 ;  /* 0x0000006e04147825 */ /* 0x001fc800078e001a */
[----:B------:R-:W-:Y:S01]  /*0b90*/  IMAD R31, R31, 0x10, R18 ;  /* 0x000000101f1f7824 */ /* 0x000fe200078e0212 */
[----:B------:R-:W2:Y:S04]  /*0ba0*/  LDG.E.U16.CONSTANT R35, desc[UR14][R20.64+0x2] ;  /* 0x0000020e14237981 */ /* 0x000ea8000c1e9500 */
[----:B------:R0:W2:Y:S01]  /*0bb0*/  LDG.E.U16.CONSTANT R18, desc[UR14][R20.64] ;  /* 0x0000000e14127981 */ /* 0x0000a2000c1e9500 */
[----:B-1----:R-:W-:Y:S02]  /*0bc0*/  LOP3.LUT R28, R31, 0x1f, RZ, 0xc0, !PT ;  /* 0x0000001f1f1c7812 */ /* 0x002fe400078ec0ff */
[----:B------:R-:W-:Y:S01]  /*0bd0*/  LOP3.LUT R29, R2, 0x1, RZ, 0xc0, !PT ;  /* 0x00000001021d7812 */ /* 0x000fe200078ec0ff */
[----:B------:R-:W-:-:S04]  /*0be0*/  IMAD.MOV.U32 R31, RZ, RZ, 0x6e ;  /* 0x0000006eff1f7424 */ /* 0x000fc800078e00ff */
[----:B------:R-:W-:Y:S02]  /*0bf0*/  IMAD R28, R28, UR7, R29 ;  /* 0x000000071c1c7c24 */ /* 0x000fe4000f8e021d */
[----:B------:R-:W-:Y:S02]  /*0c00*/  IMAD.U32 R29, RZ, RZ, UR7 ;  /* 0x00000007ff1d7e24 */ /* 0x000fe4000f8e00ff */
[----:B----4-:R-:W-:Y:S02]  /*0c10*/  IMAD R30, R33, 0x10000, R30 ;  /* 0x00010000211e7824 */ /* 0x010fe400078e021e */
[----:B------:R-:W-:Y:S02]  /*0c20*/  IMAD.U32 R33, RZ, RZ, UR7 ;  /* 0x00000007ff217e24 */ /* 0x000fe4000f8e00ff */
[----:B0-----:R-:W-:Y:S02]  /*0c30*/  IMAD.U32 R20, RZ, RZ, UR7 ;  /* 0x00000007ff147e24 */ /* 0x001fe4000f8e00ff */
[----:B------:R-:W-:-:S02]  /*0c40*/  IMAD R33, R33, 0x10, R4 ;  /* 0x0000001021217824 */ /* 0x000fc400078e0204 */
[----:B------:R-:W-:Y:S02]  /*0c50*/  IMAD R21, R29, 0x8, R4 ;  /* 0x000000081d157824 */ /* 0x000fe400078e0204 */
[----:B------:R-:W-:Y:S01]  /*0c60*/  IMAD.WIDE.U32 R28, R28, R31, UR12 ;  /* 0x0000000c1c1c7e25 */ /* 0x000fe2000f8e001f */
[----:B------:R0:W-:Y:S03]  /*0c70*/  STS [R23+0xa50], R34 ;  /* 0x000a502217007388 */ /* 0x0001e60000000800 */
[----:B------:R-:W-:Y:S02]  /*0c80*/  IMAD R32, R37, 0x10000, R32 ;  /* 0x0001000025207824 */ /* 0x000fe400078e0220 */
[----:B------:R-:W-:Y:S02]  /*0c90*/  IMAD R31, R20, 0x8, R33 ;  /* 0x00000008141f7824 */ /* 0x000fe400078e0221 */
[--C-:B------:R-:W-:Y:S01]  /*0ca0*/  IMAD.WIDE.U32 R20, R21, 0x6e, R26.reuse ;  /* 0x0000006e15147825 */ /* 0x100fe200078e001a */
[----:B------:R-:W-:Y:S03]  /*0cb0*/  STS [R23+0x840], R36 ;  /* 0x0008402417007388 */ /* 0x000fe60000000800 */
[----:B------:R-:W-:Y:S01]  /*0cc0*/  IMAD.MOV.U32 R37, RZ, RZ, 0x6e ;  /* 0x0000006eff257424 */ /* 0x000fe200078e00ff */
[----:B0-----:R0:W3:Y:S04]  /*0cd0*/  LDG.E.U16.CONSTANT R34, desc[UR14][R28.64+0x6c] ;  /* 0x00006c0e1c227981 */ /* 0x0010e8000c1e9500 */
[----:B------:R1:W-:Y:S04]  /*0ce0*/  STS [R23+0xc60], R30 ;  /* 0x000c601e17007388 */ /* 0x0003e80000000800 */
[----:B------:R4:W-:Y:S01]  /*0cf0*/  STS [R23+0xe70], R32 ;  /* 0x000e702017007388 */ /* 0x0009e20000000800 */
[----:B0-----:R-:W-:-:S04]  /*0d00*/  IMAD.WIDE.U32 R28, R33, 0x6e, R26 ;  /* 0x0000006e211c7825 */ /* 0x001fc800078e001a */
[----:B------:R-:W-:Y:S01]  /*0d10*/  IMAD.WIDE.U32 R26, R31, 0x6e, R26 ;  /* 0x0000006e1f1a7825 */ /* 0x000fe200078e001a */
[----:B-1----:R-:W3:Y:S04]  /*0d20*/  LDG.E.U16.CONSTANT R30, desc[UR14][R20.64+0x2] ;  /* 0x0000020e141e7981 */ /* 0x002ee8000c1e9500 */
[----:B----4-:R0:W4:Y:S04]  /*0d30*/  LDG.E.U16.CONSTANT R23, desc[UR14][R20.64] ;  /* 0x0000000e14177981 */ /* 0x010128000c1e9500 */
[----:B------:R-:W4:Y:S04]  /*0d40*/  LDG.E.U16.CONSTANT R33, desc[UR14][R26.64] ;  /* 0x0000000e1a217981 */ /* 0x000f28000c1e9500 */
[----:B------:R2:W4:Y:S01]  /*0d50*/  LDG.E.U16.CONSTANT R36, desc[UR14][R26.64+0x2] ;  /* 0x0000020e1a247981 */ /* 0x000522000c1e9500 */
[----:B0-----:R-:W-:Y:S01]  /*0d60*/  IMAD.WIDE.U32 R20, R3, R37, UR12 ;  /* 0x0000000c03147e25 */ /* 0x001fe2000f8e0025 */
[----:B------:R-:W-:-:S02]  /*0d70*/  LOP3.LUT R37, R19, 0x4, RZ, 0xc0, !PT ;  /* 0x0000000413257812 */ /* 0x000fc400078ec0ff */
[----:B------:R-:W4:Y:S04]  /*0d80*/  LDG.E.U16.CONSTANT R31, desc[UR14][R28.64] ;  /* 0x0000000e1c1f7981 */ /* 0x000f28000c1e9500 */
[----:B------:R3:W4:Y:S04]  /*0d90*/  LDG.E.U16.CONSTANT R32, desc[UR14][R28.64+0x2] ;  /* 0x0000020e1c207981 */ /* 0x000728000c1e9500 */
[----:B------:R-:W4:Y:S01]  /*0da0*/  LDG.E.U16.CONSTANT R28, desc[UR14][R20.64+0x68] ;  /* 0x0000680e141c7981 */ /* 0x000f22000c1e9500 */
[----:B--2---:R-:W-:Y:S01]  /*0db0*/  IMAD R26, R35, 0x10000, R18 ;  /* 0x00010000231a7824 */ /* 0x004fe200078e0212 */
[----:B------:R-:W-:-:S05]  /*0dc0*/  IADD3 R18, P0, PT, R37, R20, RZ ;  /* 0x0000001425127210 */ /* 0x000fca0007f1e0ff */
[----:B------:R-:W-:Y:S02]  /*0dd0*/  IMAD.X R19, RZ, RZ, R21, P0 ;  /* 0x000000ffff137224 */ /* 0x000fe400000e0615 */
[----:B------:R-:W4:Y:S04]  /*0de0*/  LDG.E.U16.CONSTANT R21, desc[UR14][R20.64+0x6a] ;  /* 0x00006a0e14157981 */ /* 0x000f28000c1e9500 */
[----:B------:R-:W2:Y:S04]  /*0df0*/  LDG.E.U16.CONSTANT R35, desc[UR14][R18.64+0x60] ;  /* 0x0000600e12237981 */ /* 0x000ea8000c1e9500 */
[----:B------:R-:W2:Y:S01]  /*0e00*/  LDG.E.U16.CONSTANT R18, desc[UR14][R18.64+0x62] ;  /* 0x0000620e12127981 */ /* 0x000ea2000c1e9500 */
[----:B------:R-:W-:Y:S01]  /*0e10*/  LOP3.LUT R27, RZ, R26, RZ, 0x33, !PT ;  /* 0x0000001aff1b7212 */ /* 0x000fe200078e33ff */
[----:B---3--:R-:W-:-:S05]  /*0e20*/  HADD2.F32 R29, -RZ, R34.H0_H0 ;  /* 0x20000022ff1d7230 */ /* 0x008fca0000004100 */
[----:B------:R-:W-:Y:S04]  /*0e30*/  STS [R12], R29 ;  /* 0x0000001d0c007388 */ /* 0x000fe80000000800 */
[----:B------:R0:W-:Y:S01]  /*0e40*/  STS [R0], R27 ;  /* 0x0000001b00007388 */ /* 0x0001e20000000800 */
[----:B----4-:R-:W-:Y:S02]  /*0e50*/  IMAD R28, R21, 0x10000, R28 ;  /* 0x00010000151c7824 */ /* 0x010fe400078e021c */
[----:B------:R-:W-:Y:S02]  /*0e60*/  IMAD.MOV.U32 R21, RZ, RZ, 0x6e ;  /* 0x0000006eff157424 */ /* 0x000fe400078e00ff */
[----:B--2---:R-:W-:Y:S02]  /*0e70*/  IMAD R34, R18, 0x10000, R35 ;  /* 0x0001000012227824 */ /* 0x004fe400078e0223 */
[----:B------:R-:W-:-:S02]  /*0e80*/  IMAD.SHL.U32 R35, R2, 0x2, RZ ;  /* 0x0000000202237824 */ /* 0x000fc400078e00ff */
[----:B------:R-:W-:-:S03]  /*0e90*/  IMAD.U32 R18, RZ, RZ, UR7 ;  /* 0x00000007ff127e24 */ /* 0x000fc6000f8e00ff */
[----:B------:R-:W-:Y:S01]  /*0ea0*/  LOP3.LUT R26, R35, 0x6, RZ, 0xc0, !PT ;  /* 0x00000006231a7812 */ /* 0x000fe200078ec0ff */
[----:B------:R-:W-:-:S03]  /*0eb0*/  IMAD R18, R18, 0x10, R3 ;  /* 0x0000001012127824 */ /* 0x000fc600078e0203 */
[----:B------:R-:W-:Y:S01]  /*0ec0*/  SHF.R.S32.HI R28, RZ, R26, R28 ;  /* 0x0000001aff1c7219 */ /* 0x000fe2000001141c */
[----:B------:R-:W-:Y:S01]  /*0ed0*/  IMAD.WIDE.U32 R20, R18, R21, UR12 ;  /* 0x0000000c12147e25 */ /* 0x000fe2000f8e0015 */
[----:B0-----:R-:W-:-:S03]  /*0ee0*/  LOP3.LUT R27, R35, 0x4, RZ, 0xc0, !PT ;  /* 0x00000004231b7812 */ /* 0x001fc600078ec0ff */
[----:B------:R-:W-:Y:S01]  /*0ef0*/  IMAD.SHL.U32 R28, R28, 0x10, RZ ;  /* 0x000000101c1c7824 */ /* 0x000fe200078e00ff */
[----:B------:R-:W-:Y:S01]  /*0f00*/  IADD3 R18, P0, PT, R37, R20, RZ ;  /* 0x0000001425127210 */ /* 0x000fe20007f1e0ff */
[----:B------:R-:W2:Y:S03]  /*0f10*/  LDG.E.U16.CONSTANT R35, desc[UR14][R20.64+0x68] ;  /* 0x0000680e14237981 */ /* 0x000ea6000c1e9500 */
[----:B------:R-:W-:Y:S01]  /*0f20*/  LOP3.LUT R19, R28, 0x30303030, RZ, 0xc0, !PT ;  /* 0x303030301c137812 */ /* 0x000fe200078ec0ff */
[----:B------:R-:W2:Y:S01]  /*0f30*/  LDG.E.U16.CONSTANT R37, desc[UR14][R20.64+0x6a] ;  /* 0x00006a0e14257981 */ /* 0x000ea2000c1e9500 */
[----:B------:R-:W-:-:S04]  /*0f40*/  SHF.R.S32.HI R28, RZ, R27, R34 ;  /* 0x0000001bff1c7219 */ /* 0x000fc80000011422 */
[----:B------:R-:W-:Y:S01]  /*0f50*/  LOP3.LUT R28, R19, 0xf0f0f0f, R28, 0xf8, !PT ;  /* 0x0f0f0f0f131c7812 */ /* 0x000fe200078ef81c */
[----:B------:R-:W-:-:S05]  /*0f60*/  IMAD.X R19, RZ, RZ, R21, P0 ;  /* 0x000000ffff137224 */ /* 0x000fca00000e0615 */
[----:B------:R-:W3:Y:S04]  /*0f70*/  LDG.E.U16.CONSTANT R29, desc[UR14][R18.64+0x60] ;  /* 0x0000600e121d7981 */ /* 0x000ee8000c1e9500 */
[----:B------:R-:W3:Y:S01]  /*0f80*/  LDG.E.U16.CONSTANT R34, desc[UR14][R18.64+0x62] ;  /* 0x0000620e12227981 */ /* 0x000ee2000c1e9500 */
[----:B------:R-:W-:Y:S02]  /*0f90*/  IMAD R23, R30, 0x10000, R23 ;  /* 0x000100001e177824 */ /* 0x000fe400078e0217 */
[----:B------:R-:W-:Y:S02]  /*0fa0*/  IMAD R31, R32, 0x10000, R31 ;  /* 0x00010000201f7824 */ /* 0x000fe400078e021f */
[----:B------:R-:W-:-:S03]  /*0fb0*/  IMAD R33, R36, 0x10000, R33 ;  /* 0x0001000024217824 */ /* 0x000fc600078e0221 */
[----:B------:R-:W-:Y:S01]  /*0fc0*/  LOP3.LUT R31, RZ, R31, RZ, 0x33, !PT ;  /* 0x0000001fff1f7212 */ /* 0x000fe200078e33ff */
[----:B------:R-:W-:-:S04]  /*0fd0*/  USHF.L.U32 UR12, UR4, 0x8, URZ ;  /* 0x00000008040c7899 */ /* 0x000fc800080006ff */
[----:B------:R-:W-:Y:S01]  /*0fe0*/  UISETP.GE.AND UP0, UPT, UR12, UR25, UPT ;  /* 0x000000190c00728c */ /* 0x000fe2000bf06270 */
[----:B--2---:R-:W-:-:S05]  /*0ff0*/  IMAD R35, R37, 0x10000, R35 ;  /* 0x0001000025237824 */ /* 0x004fca00078e0223 */
[----:B------:R-:W-:-:S05]  /*1000*/  SHF.R.S32.HI R35, RZ, R26, R35 ;  /* 0x0000001aff237219 */ /* 0x000fca0000011423 */
[----:B------:R-:W-:Y:S02]  /*1010*/  IMAD.SHL.U32 R35, R35, 0x10, RZ ;  /* 0x0000001023237824 */ /* 0x000fe400078e00ff */
[----:B---3--:R-:W-:-:S03]  /*1020*/  IMAD R34, R34, 0x10000, R29 ;  /* 0x0001000022227824 */ /* 0x008fc600078e021d */
[----:B------:R-:W-:Y:S02]  /*1030*/  LOP3.LUT R35, R35, 0x30303030, RZ, 0xc0, !PT ;  /* 0x3030303023237812 */ /* 0x000fe400078ec0ff */
[----:B------:R-:W-:Y:S01]  /*1040*/  SHF.R.S32.HI R34, RZ, R27, R34 ;  /* 0x0000001bff227219 */ /* 0x000fe20000011422 */
[----:B------:R-:W-:-:S03]  /*1050*/  VIADD R27, R28, 0x60606060 ;  /* 0x606060601c1b7836 */ /* 0x000fc60000000000 */
[----:B------:R-:W-:Y:S02]  /*1060*/  LOP3.LUT R35, R35, 0xf0f0f0f, R34, 0xf8, !PT ;  /* 0x0f0f0f0f23237812 */ /* 0x000fe400078ef822 */
[----:B------:R-:W-:-:S03]  /*1070*/  LOP3.LUT R19, R28, 0x20202020, R27, 0x18, !PT ;  /* 0x202020201c137812 */ /* 0x000fc600078e181b */
[----:B------:R-:W-:Y:S01]  /*1080*/  VIADD R18, R35, 0x60606060 ;  /* 0x6060606023127836 */ /* 0x000fe20000000000 */
[----:B------:R-:W-:Y:S02]  /*1090*/  PRMT R20, R19, 0xba98, RZ ;  /* 0x0000ba9813147816 */ /* 0x000fe400000000ff */
[----:B------:R-:W-:Y:S02]  /*10a0*/  PRMT R19, R28, 0xba98, RZ ;  /* 0x0000ba981c137816 */ /* 0x000fe400000000ff */
[----:B------:R-:W-:Y:S02]  /*10b0*/  LOP3.LUT R21, R35, 0x20202020, R18, 0x18, !PT ;  /* 0x2020202023157812 */ /* 0x000fe400078e1812 */
[----:B------:R-:W-:Y:S02]  /*10c0*/  LOP3.LUT R27, R20, 0x80808080, R27, 0x6, !PT ;  /* 0x80808080141b7812 */ /* 0x000fe400078e061b */
[----:B------:R-:W-:Y:S02]  /*10d0*/  PRMT R21, R21, 0xba98, RZ ;  /* 0x0000ba9815157816 */ /* 0x000fe400000000ff */
[----:B------:R-:W-:-:S02]  /*10e0*/  PRMT R28, R35, 0xba98, RZ ;  /* 0x0000ba98231c7816 */ /* 0x000fc400000000ff */
[----:B------:R-:W-:Y:S02]  /*10f0*/  LOP3.LUT R20, R20, 0x7f7f7f7f, R19, 0x60, !PT ;  /* 0x7f7f7f7f14147812 */ /* 0x000fe400078e6013 */
[C---:B------:R-:W-:Y:S02]  /*1100*/  LOP3.LUT R19, R21.reuse, 0x80808080, R18, 0x6, !PT ;  /* 0x8080808015137812 */ /* 0x040fe400078e0612 */
[----:B------:R-:W-:Y:S02]  /*1110*/  LOP3.LUT R28, R21, 0x7f7f7f7f, R28, 0x60, !PT ;  /* 0x7f7f7f7f151c7812 */ /* 0x000fe400078e601c */
[----:B------:R-:W-:Y:S02]  /*1120*/  LOP3.LUT R18, RZ, R23, RZ, 0x33, !PT ;  /* 0x00000017ff127212 */ /* 0x000fe400078e33ff */
[----:B------:R-:W-:Y:S02]  /*1130*/  LOP3.LUT R26, R27, R20, RZ, 0xfc, !PT ;  /* 0x000000141b1a7212 */ /* 0x000fe400078efcff */
[----:B------:R-:W-:Y:S01]  /*1140*/  LOP3.LUT R20, RZ, R33, RZ, 0x33, !PT ;  /* 0x00000021ff147212 */ /* 0x000fe200078e33ff */
[----:B------:R0:W-:Y:S01]  /*1150*/  STS [R13], R18 ;  /* 0x000000120d007388 */ /* 0x0001e20000000800 */
        /* <DEDUP_REMOVED lines=19> */
[----:B------:R-:W-:-:S04]  /*1290*/  LOP3.LUT R18, R22, R21, RZ, 0x3c, !PT ;  /* 0x0000001516127212 */ /* 0x000fc800078e3cff */
[----:B------:R-:W-:Y:S01]  /*12a0*/  ISETP.GE.AND P2, PT, R18, RZ, PT ;  /* 0x000000ff1200720c */ /* 0x000fe20003f46270 */
[----:B------:R-:W-:-:S04]  /*12b0*/  IMAD.HI.U32 R19, R19, R26, RZ ;  /* 0x0000001a13137227 */ /* 0x000fc800078e00ff */
[----:B------:R-:W-:-:S04]  /*12c0*/  IMAD.MOV R20, RZ, RZ, -R19 ;  /* 0x000000ffff147224 */ /* 0x000fc800078e0a13 */
[----:B------:R-:W-:Y:S01]  /*12d0*/  IMAD R20, R23, R20, R26 ;  /* 0x0000001417147224 */ /* 0x000fe200078e021a */
[----:B------:R-:W-:-:S04]  /*12e0*/  SHF.R.U32.HI R26, RZ, 0x3, R2 ;  /* 0x00000003ff1a7819 */ /* 0x000fc80000011602 */
[----:B------:R-:W-:Y:S01]  /*12f0*/  ISETP.GT.U32.AND P1, PT, R23, R20, PT ;  /* 0x000000141700720c */ /* 0x000fe20003f24070 */
[----:B------:R-:W-:-:S12]  /*1300*/  VIADD R26, R26, UR13 ;  /* 0x0000000d1a1a7c36 */ /* 0x000fd80008000000 */
        /* <DEDUP_REMOVED lines=36> */
.L_x_310:
[----:B------:R-:W-:Y:S02]  /*1550*/  USHF.R.U32.HI UR12, URZ, 0x4, UR5 ;  /* 0x00000004ff0c7899 */ /* 0x000fe40008011605 */
[----:B------:R-:W-:Y:S02]  /*1560*/  ULOP3.LUT UR11, UR5, 0x3ffffff0, URZ, 0xc0, !UPT ;  /* 0x3ffffff0050b7892 */ /* 0x000fe4000f8ec0ff */
[----:B------:R-:W-:Y:S02]  /*1570*/  ULOP3.LUT UR21, UR5, 0xe, URZ, 0xc0, !UPT ;  /* 0x0000000e05157892 */ /* 0x000fe4000f8ec0ff */
[----:B0-----:R-:W-:Y:S01]  /*1580*/  IMAD.U32 R21, RZ, RZ, UR12 ;  /* 0x0000000cff157e24 */ /* 0x001fe2000f8e00ff */
[----:B------:R-:W-:Y:S01]  /*1590*/  ULOP3.LUT UR22, UR5, 0x6, URZ, 0xc0, !UPT ;  /* 0x0000000605167892 */ /* 0x000fe2000f8ec0ff */
[----:B------:R-:W-:Y:S01]  /*15a0*/  IMAD.U32 R19, RZ, RZ, UR11 ;  /* 0x0000000bff137e24 */ /* 0x000fe2000f8e00ff */
[----:B------:R-:W-:Y:S01]  /*15b0*/  ULOP3.LUT UR11, UR5, 0x8, URZ, 0xc0, !UPT ;  /* 0x00000008050b7892 */ /* 0x000fe2000f8ec0ff */
[----:B------:R-:W-:Y:S01]  /*15c0*/  IMAD R28, R21, 0x8, R6 ;  /* 0x00000008151c7824 */ /* 0x000fe200078e0206 */
[----:B------:R-:W-:Y:S01]  /*15d0*/  USHF.R.U32.HI UR23, URZ, 0x1, UR21 ;  /* 0x00000001ff177899 */ /* 0x000fe20008011615 */
[----:B------:R-:W-:Y:S01]  /*15e0*/  IMAD R18, R2, 0x21, R19 ;  /* 0x0000002102127824 */ /* 0x000fe200078e0213 */
[----:B------:R-:W-:Y:S01]  /*15f0*/  UISETP.GE.U32.AND UP0, UPT, UR5, 0x6, UPT ;  /* 0x000000060500788c */ /* 0x000fe2000bf06070 */
[----:B------:R-:W-:Y:S01]  /*1600*/  IMAD.U32 R37, RZ, RZ, UR12 ;  /* 0x0000000cff257e24 */ /* 0x000fe2000f8e00ff */
[----:B------:R-:W-:Y:S01]  /*1610*/  LEA R28, R28, UR16, 0x2 ;  /* 0x000000101c1c7c11 */ /* 0x000fe2000f8e10ff */
[----:B------:R-:W-:Y:S01]  /*1620*/  VIADD R18, R18, UR11 ;  /* 0x0000000b12127c36 */ /* 0x000fe20008000000 */
[----:B------:R-:W-:-:S03]  /*1630*/  USHF.L.U32 UR11, UR5, 0x2, URZ ;  /* 0x00000002050b7899 */ /* 0x000fc600080006ff */
[----:B------:R-:W0:Y:S01]  /*1640*/  LDS R19, [R28] ;  /* 0x000000001c137984 */ /* 0x000e220000000800 */
[----:B------:R-:W-:Y:S01]  /*1650*/  LEA R29, R18, UR20, 0x2 ;  /* 0x00000014121d7c11 */ /* 0x000fe2000f8e10ff */
[----:B------:R-:W-:Y:S02]  /*1660*/  ULOP3.LUT UR24, UR11, 0x18, URZ, 0xc0, !UPT ;  /* 0x000000180b187892 */ /* 0x000fe4000f8ec0ff */
[----:B------:R-:W1:Y:S01]  /*1670*/  LDS R31, [R28+0x4] ;  /* 0x000004001c1f7984 */ /* 0x000e620000000800 */
[----:B------:R-:W-:-:S03]  /*1680*/  ULOP3.LUT UR11, UR11, 0x38, URZ, 0xc0, !UPT ;  /* 0x000000380b0b7892 */ /* 0x000fc6000f8ec0ff */
[----:B------:R-:W2:Y:S01]  /*1690*/  LDS R18, [R29] ;  /* 0x000000001d127984 */ /* 0x000ea20000000800 */
[----:B------:R-:W-:-:S03]  /*16a0*/  VIADD R26, R5, UR24 ;  /* 0x00000018051a7c36 */ /* 0x000fc60008000000 */
[----:B------:R-:W3:Y:S02]  /*16b0*/  LDS R30, [R29+0x4] ;  /* 0x000004001d1e7984 */ /* 0x000ee40000000800 */
[----:B------:R-:W-:Y:S02]  /*16c0*/  LEA R27, R26, UR19, 0x2 ;  /* 0x000000131a1b7c11 */ /* 0x000fe4000f8e10ff */
[----:B------:R-:W4:Y:S04]  /*16d0*/  LDS R20, [R28+0x8] ;  /* 0x000008001c147984 */ /* 0x000f280000000800 */
[----:B------:R-:W5:Y:S01]  /*16e0*/  LDS R21, [R29+0x8] ;  /* 0x000008001d157984 */ /* 0x000f620000000800 */
[----:B0-----:R-:W-:Y:S01]  /*16f0*/  SHF.R.S32.HI R19, RZ, UR23, R19 ;  /* 0x00000017ff137c19 */ /* 0x001fe20008011413 */
[----:B------:R-:W-:-:S02]  /*1700*/  USHF.R.U32.HI UR23, URZ, 0x3, UR11 ;  /* 0x00000003ff177899 */ /* 0x000fc4000801160b */
[----:B------:R-:W-:Y:S02]  /*1710*/  UIMAD UR11, UR5, -0x3, UR11 ;  /* 0xfffffffd050b78a4 */ /* 0x000fe4000f8e020b */
[----:B------:R-:W-:Y:S02]  /*1720*/  IMAD.SHL.U32 R19, R19, 0x4, RZ ;  /* 0x0000000413137824 */ /* 0x000fe400078e00ff */
[----:B-1----:R-:W-:Y:S01]  /*1730*/  SHF.R.S32.HI R31, RZ, UR23, R31 ;  /* 0x00000017ff1f7c19 */ /* 0x002fe2000801141f */
[----:B------:R-:W-:Y:S01]  /*1740*/  UIADD3 UR11, UPT, UPT, UR11, 0x2, URZ ;  /* 0x000000020b0b7890 */ /* 0x000fe2000fffe0ff */
[----:B--2---:R-:W-:Y:S02]  /*1750*/  SHF.R.S32.HI R18, RZ, UR22, R18 ;  /* 0x00000016ff127c19 */ /* 0x004fe40008011412 */
[----:B------:R-:W-:Y:S01]  /*1760*/  LOP3.LUT R35, R19, 0x4040404, RZ, 0xc0, !PT ;  /* 0x0404040413237812 */ /* 0x000fe200078ec0ff */
[----:B------:R-:W-:Y:S01]  /*1770*/  IMAD.SHL.U32 R36, R31, 0x4, RZ ;  /* 0x000000041f247824 */ /* 0x000fe200078e00ff */
[----:B------:R-:W-:-:S02]  /*1780*/  LOP3.LUT R32, R18, 0x3030303, RZ, 0xc0, !PT ;  /* 0x0303030312207812 */ /* 0x000fc400078ec0ff */
[----:B------:R-:W0:Y:S01]  /*1790*/  LDS.64 R18, [R27] ;  /* 0x000000001b127984 */ /* 0x000e220000000a00 */
[----:B---3--:R-:W-:Y:S01]  /*17a0*/  SHF.R.S32.HI R30, RZ, UR22, R30 ;  /* 0x00000016ff1e7c19 */ /* 0x008fe2000801141e */
[----:B------:R-:W-:Y:S01]  /*17b0*/  UMOV UR5, UR11 ;  /* 0x0000000b00057c82 */ /* 0x000fe20008000000 */
[C---:B------:R-:W-:Y:S02]  /*17c0*/  IADD3 R33, PT, PT, R32.reuse, -0x7f7f7f80, -R35 ;  /* 0x8080808020217810 */ /* 0x040fe40007ffe823 */
[----:B------:R-:W-:Y:S02]  /*17d0*/  PRMT R31, R32, 0xba98, RZ ;  /* 0x0000ba98201f7816 */ /* 0x000fe400000000ff */
[----:B------:R-:W-:Y:S02]  /*17e0*/  LOP3.LUT R35, R35, R32, R33, 0x64, !PT ;  /* 0x0000002023237212 */ /* 0x000fe400078e6421 */
[----:B------:R-:W-:Y:S02]  /*17f0*/  LOP3.LUT R30, R30, 0x3030303, RZ, 0xc0, !PT ;  /* 0x030303031e1e7812 */ /* 0x000fe400078ec0ff */
[----:B------:R-:W-:-:S02]  /*1800*/  PRMT R34, R35, 0xba98, RZ ;  /* 0x0000ba9823227816 */ /* 0x000fc400000000ff */
[----:B------:R-:W-:Y:S02]  /*1810*/  LOP3.LUT R35, R36, 0x4040404, RZ, 0xc0, !PT ;  /* 0x0404040424237812 */ /* 0x000fe400078ec0ff */
[C---:B------:R-:W-:Y:S02]  /*1820*/  LOP3.LUT R33, R34.reuse, 0x80808080, R33, 0x6, !PT ;  /* 0x8080808022217812 */ /* 0x040fe400078e0621 */
[----:B------:R-:W-:Y:S02]  /*1830*/  LOP3.LUT R34, R34, 0x7f7f7f7f, R31, 0x60, !PT ;  /* 0x7f7f7f7f22227812 */ /* 0x000fe400078e601f */
[----:B------:R-:W-:Y:S02]  /*1840*/  IADD3 R31, PT, PT, R30, -0x7f7f7f80, -R35 ;  /* 0x808080801e1f7810 */ /* 0x000fe40007ffe823 */
[----:B----4-:R-:W-:Y:S02]  /*1850*/  SHF.R.S32.HI R20, RZ, UR23, R20 ;  /* 0x00000017ff147c19 */ /* 0x010fe40008011414 */
[----:B------:R-:W-:-:S02]  /*1860*/  LOP3.LUT R35, R35, R30, R31, 0x64, !PT ;  /* 0x0000001e23237212 */ /* 0x000fc400078e641f */
[----:B-----5:R-:W-:Y:S01]  /*1870*/  SHF.R.S32.HI R21, RZ, UR22, R21 ;  /* 0x00000016ff157c19 */ /* 0x020fe20008011415 */
[----:B------:R-:W-:Y:S01]  /*1880*/  IMAD.SHL.U32 R20, R20, 0x4, RZ ;  /* 0x0000000414147824 */ /* 0x000fe200078e00ff */
[----:B------:R-:W-:Y:S02]  /*1890*/  PRMT R32, R35, 0xba98, RZ ;  /* 0x0000ba9823207816 */ /* 0x000fe400000000ff */
[----:B------:R-:W-:Y:S02]  /*18a0*/  PRMT R35, R30, 0xba98, RZ ;  /* 0x0000ba981e237816 */ /* 0x000fe400000000ff */
[C---:B------:R-:W-:Y:S02]  /*18b0*/  LOP3.LUT R31, R32.reuse, 0x80808080, R31, 0x6, !PT ;  /* 0x80808080201f7812 */ /* 0x040fe400078e061f */
[----:B------:R-:W-:Y:S02]  /*18c0*/  LOP3.LUT R32, R32, 0x7f7f7f7f, R35, 0x60, !PT ;  /* 0x7f7f7f7f20207812 */ /* 0x000fe400078e6023 */
[----:B------:R-:W-:-:S02]  /*18d0*/  LOP3.LUT R33, R33, R34, RZ, 0xfc, !PT ;  /* 0x0000002221217212 */ /* 0x000fc400078efcff */
[----:B------:R-:W-:Y:S02]  /*18e0*/  LOP3.LUT R32, R31, R32, RZ, 0xfc, !PT ;  /* 0x000000201f207212 */ /* 0x000fe400078efcff */
[----:B------:R-:W-:Y:S01]  /*18f0*/  LOP3.LUT R30, R21, 0x3030303, RZ, 0xc0, !PT ;  /* 0x03030303151e7812 */ /* 0x000fe200078ec0ff */
[----:B0-----:R-:W-:Y:S01]  /*1900*/  IDP.4A.S8.S8 R21, R33, R18, RZ ;  /* 0x0000001221157226 */ /* 0x001fe200000006ff */
[----:B------:R-:W-:Y:S02]  /*1910*/  LOP3.LUT R31, R20, 0x4040404, RZ, 0xc0, !PT ;  /* 0x04040404141f7812 */ /* 0x000fe400078ec0ff */
[----:B------:R-:W0:Y:S01]  /*1920*/  LDS R20, [R28+0x10] ;  /* 0x000010001c147984 */ /* 0x000e220000000800 */
[----:B------:R-:W-:Y:S01]  /*1930*/  IDP.4A.S8.S8 R21, R32, R19, R21 ;  /* 0x0000001320157226 */ /* 0x000fe20000000615 */
[----:B------:R-:W-:Y:S02]  /*1940*/  IADD3 R18, PT, PT, R30, -0x7f7f7f80, -R31 ;  /* 0x808080801e127810 */ /* 0x000fe40007ffe81f */
[----:B------:R-:W-:Y:S02]  /*1950*/  LDS R32, [R29+0x14] ;  /* 0x000014001d207984 */ /* 0x000fe40000000800 */
[----:B------:R-:W-:-:S02]  /*1960*/  LOP3.LUT R19, R31, R30, R18, 0x64, !PT ;  /* 0x0000001e1f137212 */ /* 0x000fc400078e6412 */
[----:B------:R-:W1:Y:S01]  /*1970*/  LDS R31, [R29+0x10] ;  /* 0x000010001d1f7984 */ /* 0x000e620000000800 */
[----:B------:R-:W-:Y:S02]  /*1980*/  PRMT R30, R30, 0xba98, RZ ;  /* 0x0000ba981e1e7816 */ /* 0x000fe400000000ff */
[----:B------:R-:W-:-:S04]  /*1990*/  PRMT R19, R19, 0xba98, RZ ;  /* 0x0000ba9813137816 */ /* 0x000fc800000000ff */
[C---:B------:R-:W-:Y:S02]  /*19a0*/  LOP3.LUT R33, R19.reuse, 0x80808080, R18, 0x6, !PT ;  /* 0x8080808013217812 */ /* 0x040fe400078e0612 */
[----:B------:R-:W-:Y:S02]  /*19b0*/  LOP3.LUT R34, R19, 0x7f7f7f7f, R30, 0x60, !PT ;  /* 0x7f7f7f7f13227812 */ /* 0x000fe400078e601e */
[----:B------:R-:W2:Y:S02]  /*19c0*/  LDS.64 R18, [R27+0x8] ;  /* 0x000008001b127984 */ /* 0x000ea40000000a00 */
[----:B------:R-:W-:Y:S02]  /*19d0*/  LOP3.LUT R33, R33, R34, RZ, 0xfc, !PT ;  /* 0x0000002221217212 */ /* 0x000fe400078efcff */
[----:B------:R-:W3:Y:S01]  /*19e0*/  LDS R30, [R28+0x14] ;  /* 0x000014001c1e7984 */ /* 0x000ee20000000800 */
[----:B0-----:R-:W-:-:S05]  /*19f0*/  SHF.R.S32.HI R34, RZ, UR23, R20 ;  /* 0x00000017ff227c19 */ /* 0x001fca0008011414 */
[----:B------:R-:W-:Y:S01]  /*1a00*/  IMAD.SHL.U32 R34, R34, 0x4, RZ ;  /* 0x0000000422227824 */ /* 0x000fe200078e00ff */
[----:B-1----:R-:W-:-:S04]  /*1a10*/  SHF.R.S32.HI R20, RZ, UR22, R31 ;  /* 0x00000016ff147c19 */ /* 0x002fc8000801141f */
[----:B------:R-:W-:Y:S02]  /*1a20*/  LOP3.LUT R31, R34, 0x4040404, RZ, 0xc0, !PT ;  /* 0x04040404221f7812 */ /* 0x000fe400078ec0ff */
[----:B------:R-:W-:Y:S01]  /*1a30*/  LOP3.LUT R20, R20, 0x3030303, RZ, 0xc0, !PT ;  /* 0x0303030314147812 */ /* 0x000fe200078ec0ff */
[----:B------:R-:W0:Y:S01]  /*1a40*/  LDS R34, [R28+0xc] ;  /* 0x00000c001c227984 */ /* 0x000e220000000800 */
[----:B--2---:R-:W-:Y:S02]  /*1a50*/  IDP.4A.S8.S8 R18, R33, R18, R21 ;  /* 0x0000001221127226 */ /* 0x004fe40000000615 */
[----:B------:R-:W-:Y:S02]  /*1a60*/  IADD3 R21, PT, PT, R20, -0x7f7f7f80, -R31 ;  /* 0x8080808014157810 */ /* 0x000fe40007ffe81f */
[----:B---3--:R-:W-:Y:S02]  /*1a70*/  SHF.R.S32.HI R33, RZ, UR23, R30 ;  /* 0x00000017ff217c19 */ /* 0x008fe4000801141e */
[----:B------:R-:W-:-:S02]  /*1a80*/  LOP3.LUT R31, R31, R20, R21, 0x64, !PT ;  /* 0x000000141f1f7212 */ /* 0x000fc400078e6415 */
[----:B------:R-:W-:Y:S01]  /*1a90*/  SHF.R.S32.HI R30, RZ, UR22, R32 ;  /* 0x00000016ff1e7c19 */ /* 0x000fe20008011420 */
[----:B------:R-:W-:Y:S01]  /*1aa0*/  IMAD.SHL.U32 R33, R33, 0x4, RZ ;  /* 0x0000000421217824 */ /* 0x000fe200078e00ff */
[----:B------:R-:W-:Y:S02]  /*1ab0*/  PRMT R32, R31, 0xba98, RZ ;  /* 0x0000ba981f207816 */ /* 0x000fe400000000ff */
[----:B------:R-:W-:Y:S02]  /*1ac0*/  PRMT R31, R20, 0xba98, RZ ;  /* 0x0000ba98141f7816 */ /* 0x000fe400000000ff */
[----:B------:R-:W-:Y:S02]  /*1ad0*/  LOP3.LUT R35, R32, 0x80808080, R21, 0x6, !PT ;  /* 0x8080808020237812 */ /* 0x000fe400078e0615 */
[----:B------:R-:W1:Y:S01]  /*1ae0*/  LDS.64 R20, [R27+0x10] ;  /* 0x000010001b147984 */ /* 0x000e620000000a00 */
[----:B------:R-:W-:Y:S02]  /*1af0*/  LOP3.LUT R30, R30, 0x3030303, RZ, 0xc0, !PT ;  /* 0x030303031e1e7812 */ /* 0x000fe400078ec0ff */
[----:B------:R-:W-:-:S02]  /*1b00*/  LOP3.LUT R33, R33, 0x4040404, RZ, 0xc0, !PT ;  /* 0x0404040421217812 */ /* 0x000fc400078ec0ff */
[----:B------:R-:W-:Y:S02]  /*1b10*/  LOP3.LUT R32, R32, 0x7f7f7f7f, R31, 0x60, !PT ;  /* 0x7f7f7f7f20207812 */ /* 0x000fe400078e601f */
[----:B------:R-:W-:Y:S02]  /*1b20*/  IADD3 R31, PT, PT, R30, -0x7f7f7f80, -R33 ;  /* 0x808080801e1f7810 */ /* 0x000fe40007ffe821 */
[----:B------:R-:W-:Y:S02]  /*1b30*/  LOP3.LUT R35, R35, R32, RZ, 0xfc, !PT ;  /* 0x0000002023237212 */ /* 0x000fe400078efcff */
[----:B------:R-:W-:-:S04]  /*1b40*/  LOP3.LUT R33, R33, R30, R31, 0x64, !PT ;  /* 0x0000001e21217212 */ /* 0x000fc800078e641f */
[----:B------:R-:W-:Y:S02]  /*1b50*/  PRMT R32, R33, 0xba98, RZ ;  /* 0x0000ba9821207816 */ /* 0x000fe400000000ff */
[----:B------:R-:W-:Y:S02]  /*1b60*/  PRMT R33, R30, 0xba98, RZ ;  /* 0x0000ba981e217816 */ /* 0x000fe400000000ff */
[C---:B------:R-:W-:Y:S01]  /*1b70*/  LOP3.LUT R31, R32.reuse, 0x80808080, R31, 0x6, !PT ;  /* 0x80808080201f7812 */ /* 0x040fe200078e061f */
[----:B------:R-:W2:Y:S01]  /*1b80*/  LDS R30, [R28+0x18] ;  /* 0x000018001c1e7984 */ /* 0x000ea20000000800 */
[----:B------:R-:W-:Y:S02]  /*1b90*/  LOP3.LUT R32, R32, 0x7f7f7f7f, R33, 0x60, !PT ;  /* 0x7f7f7f7f20207812 */ /* 0x000fe400078e6021 */
[----:B0-----:R-:W-:Y:S01]  /*1ba0*/  SHF.R.S32.HI R34, RZ, UR23, R34 ;  /* 0x00000017ff227c19 */ /* 0x001fe20008011422 */
[----:B------:R-:W0:Y:S01]  /*1bb0*/  LDS R33, [R29+0xc] ;  /* 0x00000c001d217984 */ /* 0x000e220000000800 */
[----:B------:R-:W-:-:S03]  /*1bc0*/  LOP3.LUT R36, R31, R32, RZ, 0xfc, !PT ;  /* 0x000000201f247212 */ /* 0x000fc600078efcff */
[----:B------:R-:W3:Y:S01]  /*1bd0*/  LDS R32, [R29+0x18] ;  /* 0x000018001d207984 */ /* 0x000ee20000000800 */
[----:B------:R-:W-:-:S05]  /*1be0*/  IMAD.SHL.U32 R34, R34, 0x4, RZ ;  /* 0x0000000422227824 */ /* 0x000fca00078e00ff */
[----:B------:R-:W-:Y:S01]  /*1bf0*/  LOP3.LUT R34, R34, 0x4040404, RZ, 0xc0, !PT ;  /* 0x0404040422227812 */ /* 0x000fe200078ec0ff */
[----:B-1----:R-:W-:-:S04]  /*1c00*/  IDP.4A.S8.S8 R20, R35, R20, RZ ;  /* 0x0000001423147226 */ /* 0x002fc800000006ff */
[----:B------:R-:W-:Y:S02]  /*1c10*/  IDP.4A.S8.S8 R31, R36, R21, R20 ;  /* 0x00000015241f7226 */ /* 0x000fe40000000614 */
[----:B------:R-:W1:Y:S04]  /*1c20*/  LDS R20, [R28+0x1c] ;  /* 0x00001c001c147984 */ /* 0x000e680000000800 */
[----:B------:R3:W4:Y:S01]  /*1c30*/  LDS R21, [R29+0x1c] ;  /* 0x00001c001d157984 */ /* 0x0007220000000800 */
[----:B--2---:R-:W-:Y:S02]  /*1c40*/  SHF.R.S32.HI R30, RZ, UR23, R30 ;  /* 0x00000017ff1e7c19 */ /* 0x004fe4000801141e */
[----:B0-----:R-:W-:-:S03]  /*1c50*/  SHF.R.S32.HI R33, RZ, UR22, R33 ;  /* 0x00000016ff217c19 */ /* 0x001fc60008011421 */
[----:B------:R-:W-:Y:S01]  /*1c60*/  IMAD.SHL.U32 R30, R30, 0x4, RZ ;  /* 0x000000041e1e7824 */ /* 0x000fe200078e00ff */
[----:B------:R-:W-:Y:S02]  /*1c70*/  LOP3.LUT R33, R33, 0x3030303, RZ, 0xc0, !PT ;  /* 0x0303030321217812 */ /* 0x000fe400078ec0ff */
[----:B---3--:R-:W-:Y:S02]  /*1c80*/  SHF.R.S32.HI R29, RZ, UR22, R32 ;  /* 0x00000016ff1d7c19 */ /* 0x008fe40008011420 */
[----:B------:R-:W-:Y:S02]  /*1c90*/  IADD3 R35, PT, PT, R33, -0x7f7f7f80, -R34 ;  /* 0x8080808021237810 */ /* 0x000fe40007ffe822 */
[----:B------:R-:W-:Y:S02]  /*1ca0*/  LOP3.LUT R29, R29, 0x3030303, RZ, 0xc0, !PT ;  /* 0x030303031d1d7812 */ /* 0x000fe400078ec0ff */
[----:B------:R-:W-:Y:S02]  /*1cb0*/  LOP3.LUT R34, R34, R33, R35, 0x64, !PT ;  /* 0x0000002122227212 */ /* 0x000fe400078e6423 */
[----:B------:R-:W-:-:S02]  /*1cc0*/  PRMT R33, R33, 0xba98, RZ ;  /* 0x0000ba9821217816 */ /* 0x000fc400000000ff */
[----:B------:R-:W-:Y:S02]  /*1cd0*/  PRMT R34, R34, 0xba98, RZ ;  /* 0x0000ba9822227816 */ /* 0x000fe400000000ff */
[----:B------:R-:W-:Y:S02]  /*1ce0*/  LOP3.LUT R32, R30, 0x4040404, RZ, 0xc0, !PT ;  /* 0x040404041e207812 */ /* 0x000fe400078ec0ff */
[C---:B------:R-:W-:Y:S02]  /*1cf0*/  LOP3.LUT R28, R34.reuse, 0x80808080, R35, 0x6, !PT ;  /* 0x80808080221c7812 */ /* 0x040fe400078e0623 */
[----:B------:R-:W-:Y:S02]  /*1d00*/  LOP3.LUT R33, R34, 0x7f7f7f7f, R33, 0x60, !PT ;  /* 0x7f7f7f7f22217812 */ /* 0x000fe400078e6021 */
[----:B------:R-:W-:Y:S02]  /*1d10*/  IADD3 R30, PT, PT, R29, -0x7f7f7f80, -R32 ;  /* 0x808080801d1e7810 */ /* 0x000fe40007ffe820 */
[----:B------:R-:W-:-:S02]  /*1d20*/  LOP3.LUT R28, R28, R33, RZ, 0xfc, !PT ;  /* 0x000000211c1c7212 */ /* 0x000fc400078efcff */
[----:B-1----:R-:W-:Y:S02]  /*1d30*/  SHF.R.S32.HI R33, RZ, UR23, R20 ;  /* 0x00000017ff217c19 */ /* 0x002fe40008011414 */
[----:B------:R-:W-:Y:S01]  /*1d40*/  LOP3.LUT R32, R32, R29, R30, 0x64, !PT ;  /* 0x0000001d20207212 */ /* 0x000fe200078e641e */
[----:B------:R-:W-:Y:S01]  /*1d50*/  IDP.4A.S8.S8 R19, R28, R19, R18 ;  /* 0x000000131c137226 */ /* 0x000fe20000000612 */
[----:B----4-:R-:W-:Y:S01]  /*1d60*/  SHF.R.S32.HI R20, RZ, UR22, R21 ;  /* 0x00000016ff147c19 */ /* 0x010fe20008011415 */
[----:B------:R-:W-:Y:S01]  /*1d70*/  IMAD.SHL.U32 R33, R33, 0x4, RZ ;  /* 0x0000000421217824 */ /* 0x000fe200078e00ff */
[----:B------:R-:W-:Y:S02]  /*1d80*/  PRMT R21, R32, 0xba98, RZ ;  /* 0x0000ba9820157816 */ /* 0x000fe400000000ff */
[----:B------:R-:W-:Y:S02]  /*1d90*/  PRMT R32, R29, 0xba98, RZ ;  /* 0x0000ba981d207816 */ /* 0x000fe400000000ff */
[----:B------:R-:W-:-:S02]  /*1da0*/  LOP3.LUT R20, R20, 0x3030303, RZ, 0xc0, !PT ;  /* 0x0303030314147812 */ /* 0x000fc400078ec0ff */
[----:B------:R-:W-:Y:S02]  /*1db0*/  LOP3.LUT R33, R33, 0x4040404, RZ, 0xc0, !PT ;  /* 0x0404040421217812 */ /* 0x000fe400078ec0ff */
[C---:B------:R-:W-:Y:S02]  /*1dc0*/  LOP3.LUT R29, R21.reuse, 0x80808080, R30, 0x6, !PT ;  /* 0x80808080151d7812 */ /* 0x040fe400078e061e */
[----:B------:R-:W-:Y:S02]  /*1dd0*/  LOP3.LUT R32, R21, 0x7f7f7f7f, R32, 0x60, !PT ;  /* 0x7f7f7f7f15207812 */ /* 0x000fe400078e6020 */
[----:B------:R-:W-:Y:S02]  /*1de0*/  IADD3 R21, PT, PT, R20, -0x7f7f7f80, -R33 ;  /* 0x8080808014157810 */ /* 0x000fe40007ffe821 */
[----:B------:R-:W-:Y:S01]  /*1df0*/  LOP3.LUT R29, R29, R32, RZ, 0xfc, !PT ;  /* 0x000000201d1d7212 */ /* 0x000fe200078efcff */
[----:B------:R-:W-:Y:S01]  /*1e00*/  IMAD R32, R37, 0x4, R8 ;  /* 0x0000000425207824 */ /* 0x000fe200078e0208 */
[----:B------:R-:W-:-:S02]  /*1e10*/  LOP3.LUT R33, R33, R20, R21, 0x64, !PT ;  /* 0x0000001421217212 */ /* 0x000fc400078e6415 */
[----:B------:R-:W-:Y:S02]  /*1e20*/  PRMT R35, R20, 0xba98, RZ ;  /* 0x0000ba9814237816 */ /* 0x000fe400000000ff */
[----:B------:R-:W-:Y:S02]  /*1e30*/  PRMT R30, R33, 0xba98, RZ ;  /* 0x0000ba98211e7816 */ /* 0x000fe400000000ff */
[----:B------:R-:W-:Y:S01]  /*1e40*/  LEA R36, R32, UR13, 0x2 ;  /* 0x0000000d20247c11 */ /* 0x000fe2000f8e10ff */
[----:B------:R-:W-:Y:S01]  /*1e50*/  VIADD R32, R7, UR12 ;  /* 0x0000000c07207c36 */ /* 0x000fe20008000000 */
[C---:B------:R-:W-:Y:S02]  /*1e60*/  LOP3.LUT R33, R30.reuse, 0x80808080, R21, 0x6, !PT ;  /* 0x808080801e217812 */ /* 0x040fe400078e0615 */
[----:B------:R-:W-:Y:S01]  /*1e70*/  LOP3.LUT R30, R30, 0x7f7f7f7f, R35, 0x60, !PT ;  /* 0x7f7f7f7f1e1e7812 */ /* 0x000fe200078e6023 */
[----:B------:R-:W0:Y:S01]  /*1e80*/  LDS.64 R20, [R27+0x18] ;  /* 0x000018001b147984 */ /* 0x000e220000000a00 */
[----:B------:R-:W-:-:S02]  /*1e90*/  LOP3.LUT R35, R26, 0xffff, RZ, 0xc0, !PT ;  /* 0x0000ffff1a237812 */ /* 0x000fc400078ec0ff */
[----:B------:R-:W-:Y:S01]  /*1ea0*/  LEA R34, R32, UR17, 0x2 ;  /* 0x0000001120227c11 */ /* 0x000fe2000f8e10ff */
[----:B------:R-:W1:Y:S01]  /*1eb0*/  LDS.S8 R26, [R36+UR21] ;  /* 0x00000015241a7984 */ /* 0x000e620008000200 */
[----:B------:R-:W-:Y:S02]  /*1ec0*/  SHF.R.U32.HI R35, RZ, 0x1, R35 ;  /* 0x00000001ff237819 */ /* 0x000fe40000011623 */
[----:B------:R-:W-:Y:S01]  /*1ed0*/  LOP3.LUT R30, R33, R30, RZ, 0xfc, !PT ;  /* 0x0000001e211e7212 */ /* 0x000fe200078efcff */
[----:B------:R-:W2:Y:S01]  /*1ee0*/  LDS.S8 R32, [R36+UR21+0x1] ;  /* 0x0000011524207984 */ /* 0x000ea20008000200 */
[----:B------:R-:W-:-:S03]  /*1ef0*/  LOP3.LUT R35, R35, 0xffff, RZ, 0xc0, !PT ;  /* 0x0000ffff23237812 */ /* 0x000fc600078ec0ff */
        /* <DEDUP_REMOVED lines=17> */
[----:B------:R-:W-:-:S05]  /*2010*/  VIADD R18, R2, 0x20 ;  /* 0x0000002002127836 */ /* 0x000fca0000000000 */
[----:B------:R-:W-:Y:S01]  /*2020*/  LEA.HI R20, R18, UR5, RZ, 0x1d ;  /* 0x0000000512147c11 */ /* 0x000fe2000f8fe8ff */
[----:B------:R-:W-:-:S03]  /*2030*/  VIADD R18, R2, UR5 ;  /* 0x0000000502127c36 */ /* 0x000fc60008000000 */
[----:B------:R-:W-:Y:S01]  /*2040*/  ISETP.GE.OR P2, PT, R20, UR10, P0 ;  /* 0x0000000a14007c0c */ /* 0x000fe20008746670 */
[----:B------:R-:W-:Y:S01]  /*2050*/  VIADD R21, R18, 0x4 ;  /* 0x0000000412157836 */ /* 0x000fe20000000000 */
[----:B------:R-:W-:-:S04]  /*2060*/  IADD3 R19, P3, PT, R23, R18, RZ ;  /* 0x0000001217137210 */ /* 0x000fc80007f7e0ff */
[----:B------:R-:W-:Y:S02]  /*2070*/  ISETP.GE.OR P1, PT, R21, UR10, P0 ;  /* 0x0000000a15007c0c */ /* 0x000fe40008726670 */
[----:B------:R-:W-:Y:S02]  /*2080*/  LEA.HI.X.SX32 R18, R23, RZ, 0x1, P3 ;  /* 0x000000ff17127211 */ /* 0x000fe400018f0eff */
[----:B------:R-:W-:Y:S01]  /*2090*/  ISETP.GT.U32.OR P1, PT, R2, 0x3, P1 ;  /* 0x000000030200780c */ /* 0x000fe20000f24470 */
[----:B0-----:R-:W-:-:S04]  /*20a0*/  IMAD.WIDE.U32 R26, R19, 0x24, R26 ;  /* 0x00000024131a7825 */ /* 0x001fc800078e001a */
[----:B------:R-:W-:Y:S02]  /*20b0*/  IMAD R21, R18, 0x24, RZ ;  /* 0x0000002412157824 */ /* 0x000fe400078e02ff */
[----:B------:R-:W-:Y:S02]  /*20c0*/  @!P2 IMAD.IADD R19, R23, 0x1, R20 ;  /* 0x000000011713a824 */ /* 0x000fe400078e0214 */
[----:B------:R-:W-:Y:S02]  /*20d0*/  IMAD.IADD R27, R27, 0x1, R21 ;  /* 0x000000011b1b7824 */ /* 0x000fe400078e0215 */
[----:B------:R-:W-:-:S03]  /*20e0*/  @!P2 IMAD.WIDE R18, R19, 0x24, R24 ;  /* 0x000000241312a825 */ /* 0x000fc600078e0218 */
[----:B------:R-:W2:Y:S04]  /*20f0*/  @!P1 LDG.E.U16.CONSTANT R20, desc[UR14][R26.64+0x90] ;  /* 0x0000900e1a149981 */ /* 0x000ea8000c1e9500 */
[----:B------:R-:W3:Y:S01]  /*2100*/  @!P2 LDG.E.CONSTANT R19, desc[UR14][R18.64+0x4] ;  /* 0x0000040e1213a981 */ /* 0x000ee2000c1e9900 */
[----:B------:R-:W-:Y:S01]  /*2110*/  UMOV UR5, 0x8 ;  /* 0x0000000800057882 */ /* 0x000fe20000000000 */
[----:B--2---:R-:W-:Y:S02]  /*2120*/  @!P1 HADD2.F32 R20, -RZ, R20.H0_H0 ;  /* 0x20000014ff149230 */ /* 0x004fe40000004100 */
[----:B---3--:R0:W-:Y:S04]  /*2130*/  @!P2 STS [R10], R19 ;  /* 0x000000130a00a388 */ /* 0x0081e80000000800 */
[----:B------:R0:W-:Y:S01]  /*2140*/  @!P1 STS [R9], R20 ;  /* 0x0000001409009388 */ /* 0x0001e20000000800 */
[----:B------:R-:W-:Y:S06]  /*2150*/  BAR.SYNC.DEFER_BLOCKING 0x0 ;  /* 0x0000000000007b1d */ /* 0x000fec0000010000 */
.L_x_311:
[----:B------:R-:W-:Y:S02]  /*2160*/  USHF.R.U32.HI UR21, URZ, 0x4, UR5 ;  /* 0x00000004ff157899 */ /* 0x000fe40008011605 */
[----:B------:R-:W-:Y:S02]  /*2170*/  ULOP3.LUT UR11, UR5, 0x3ffffff0, URZ, 0xc0, !UPT ;  /* 0x3ffffff0050b7892 */ /* 0x000fe4000f8ec0ff */
[----:B------:R-:W-:Y:S02]  /*2180*/  ULOP3.LUT UR22, UR5, 0xe, URZ, 0xc0, !UPT ;  /* 0x0000000e05167892 */ /* 0x000fe4000f8ec0ff */
[----:B------:R-:W-:Y:S01]  /*2190*/  IMAD.U32 R21, RZ, RZ, UR21 ;  /* 0x00000015ff157e24 */ /* 0x000fe2000f8e00ff */
[----:B------:R-:W-:Y:S01]  /*21a0*/  ULOP3.LUT UR23, UR5, 0x6, URZ, 0xc0, !UPT ;  /* 0x0000000605177892 */ /* 0x000fe2000f8ec0ff */
[----:B0-----:R-:W-:Y:S01]  /*21b0*/  IMAD.U32 R19, RZ, RZ, UR11 ;  /* 0x0000000bff137e24 */ /* 0x001fe2000f8e00ff */
[----:B------:R-:W-:Y:S01]  /*21c0*/  ULOP3.LUT UR11, UR5, 0x8, URZ, 0xc0, !UPT ;  /* 0x00000008050b7892 */ /* 0x000fe2000f8ec0ff */
[----:B------:R-:W-:Y:S01]  /*21d0*/  IMAD R30, R21, 0x8, R6 ;  /* 0x00000008151e7824 */ /* 0x000fe200078e0206 */
[----:B------:R-:W-:Y:S01]  /*21e0*/  USHF.R.U32.HI UR24, URZ, 0x1, UR22 ;  /* 0x00000001ff187899 */ /* 0x000fe20008011616 */
[----:B------:R-:W-:Y:S01]  /*21f0*/  IMAD R18, R2, 0x21, R19 ;  /* 0x0000002102127824 */ /* 0x000fe200078e0213 */
[----:B------:R-:W-:-:S02]  /*2200*/  UISETP.GE.U32.AND UP0, UPT, UR5, 0xe, UPT ;  /* 0x0000000e0500788c */ /* 0x000fc4000bf06070 */
        /* <DEDUP_REMOVED lines=8> */
[----:B------:R-:W2:Y:S04]  /*2290*/  LDS R18, [R29] ;  /* 0x000000001d127984 */ /* 0x000ea80000000800 */
[----:B------:R-:W3:Y:S01]  /*22a0*/  LDS R28, [R29+0x4] ;  /* 0x000004001d1c7984 */ /* 0x000ee20000000800 */
[----:B0-----:R-:W-:Y:S01]  /*22b0*/  SHF.R.S32.HI R19, RZ, UR24, R19 ;  /* 0x00000018ff137c19 */ /* 0x001fe20008011413 */
[----:B------:R-:W-:Y:S02]  /*22c0*/  USHF.R.U32.HI UR24, URZ, 0x3, UR12 ;  /* 0x00000003ff187899 */ /* 0x000fe4000801160c */
[----:B------:R-:W-:Y:S02]  /*22d0*/  UIMAD UR12, UR5, -0x3, UR12 ;  /* 0xfffffffd050c78a4 */ /* 0x000fe4000f8e020c */
[----:B------:R-:W-:-:S02]  /*22e0*/  IMAD.SHL.U32 R19, R19, 0x4, RZ ;  /* 0x0000000413137824 */ /* 0x000fc400078e00ff */
[----:B-1----:R-:W-:Y:S01]  /*22f0*/  SHF.R.S32.HI R31, RZ, UR24, R31 ;  /* 0x00000018ff1f7c19 */ /* 0x002fe2000801141f */
[----:B------:R-:W-:Y:S01]  /*2300*/  UIADD3 UR12, UPT, UPT, UR12, 0x2, URZ ;  /* 0x000000020c0c7890 */ /* 0x000fe2000fffe0ff */
[----:B--2---:R-:W-:Y:S02]  /*2310*/  SHF.R.S32.HI R18, RZ, UR23, R18 ;  /* 0x00000017ff127c19 */ /* 0x004fe40008011412 */
[----:B------:R-:W-:Y:S01]  /*2320*/  LOP3.LUT R20, R19, 0x4040404, RZ, 0xc0, !PT ;  /* 0x0404040413147812 */ /* 0x000fe200078ec0ff */
[----:B------:R-:W-:Y:S01]  /*2330*/  IMAD.SHL.U32 R31, R31, 0x4, RZ ;  /* 0x000000041f1f7824 */ /* 0x000fe200078e00ff */
[----:B------:R-:W-:Y:S02]  /*2340*/  LOP3.LUT R21, R18, 0x3030303, RZ, 0xc0, !PT ;  /* 0x0303030312157812 */ /* 0x000fe400078ec0ff */
[----:B---3--:R-:W-:Y:S01]  /*2350*/  SHF.R.S32.HI R19, RZ, UR23, R28 ;  /* 0x00000017ff137c19 */ /* 0x008fe2000801141c */
[----:B------:R-:W-:Y:S01]  /*2360*/  VIADD R28, R5, UR11 ;  /* 0x0000000b051c7c36 */ /* 0x000fe20008000000 */
[----:B------:R-:W-:Y:S01]  /*2370*/  IADD3 R18, PT, PT, R21, -0x7f7f7f80, -R20 ;  /* 0x8080808015127810 */ /* 0x000fe20007ffe814 */
[----:B------:R-:W-:Y:S01]  /*2380*/  UMOV UR5, UR12 ;  /* 0x0000000c00057c82 */ /* 0x000fe20008000000 */
[----:B------:R-:W-:-:S02]  /*2390*/  LOP3.LUT R34, R31, 0x4040404, RZ, 0xc0, !PT ;  /* 0x040404041f227812 */ /* 0x000fc400078ec0ff */
[----:B------:R-:W-:Y:S02]  /*23a0*/  LOP3.LUT R20, R20, R21, R18, 0x64, !PT ;  /* 0x0000001514147212 */ /* 0x000fe400078e6412 */
[----:B------:R-:W-:Y:S02]  /*23b0*/  LOP3.LUT R19, R19, 0x3030303, RZ, 0xc0, !PT ;  /* 0x0303030313137812 */ /* 0x000fe400078ec0ff */
[----:B------:R-:W-:Y:S02]  /*23c0*/  PRMT R31, R20, 0xba98, RZ ;  /* 0x0000ba98141f7816 */ /* 0x000fe400000000ff */
[----:B------:R-:W-:Y:S02]  /*23d0*/  PRMT R32, R21, 0xba98, RZ ;  /* 0x0000ba9815207816 */ /* 0x000fe400000000ff */
[----:B------:R-:W-:Y:S02]  /*23e0*/  IADD3 R20, PT, PT, R19, -0x7f7f7f80, -R34 ;  /* 0x8080808013147810 */ /* 0x000fe40007ffe822 */
[----:B------:R-:W-:-:S02]  /*23f0*/  LOP3.LUT R21, R31, 0x80808080, R18, 0x6, !PT ;  /* 0x808080801f157812 */ /* 0x000fc400078e0612 */
[----:B------:R-:W-:Y:S02]  /*2400*/  LOP3.LUT R32, R31, 0x7f7f7f7f, R32, 0x60, !PT ;  /* 0x7f7f7f7f1f207812 */ /* 0x000fe400078e6020 */
[----:B------:R-:W-:Y:S02]  /*2410*/  LEA R31, R28, UR19, 0x2 ;  /* 0x000000131c1f7c11 */ /* 0x000fe4000f8e10ff */
[----:B------:R-:W-:Y:S02]  /*2420*/  LOP3.LUT R34, R34, R19, R20, 0x64, !PT ;  /* 0x0000001322227212 */ /* 0x000fe400078e6414 */
[----:B------:R-:W-:Y:S02]  /*2430*/  LOP3.LUT R21, R21, R32, RZ, 0xfc, !PT ;  /* 0x0000002015157212 */ /* 0x000fe400078efcff */
[----:B------:R-:W-:Y:S02]  /*2440*/  PRMT R32, R19, 0xba98, RZ ;  /* 0x0000ba9813207816 */ /* 0x000fe400000000ff */
[----:B------:R-:W0:Y:S01]  /*2450*/  LDS.64 R18, [R31] ;  /* 0x000000001f127984 */ /* 0x000e220000000a00 */
[----:B------:R-:W-:-:S04]  /*2460*/  PRMT R33, R34, 0xba98, RZ ;  /* 0x0000ba9822217816 */ /* 0x000fc800000000ff */
[C---:B------:R-:W-:Y:S02]  /*2470*/  LOP3.LUT R34, R33.reuse, 0x80808080, R20, 0x6, !PT ;  /* 0x8080808021227812 */ /* 0x040fe400078e0614 */
[----:B------:R-:W1:Y:S01]  /*2480*/  LDS R20, [R30+0x8] ;  /* 0x000008001e147984 */ /* 0x000e620000000800 */
[----:B------:R-:W-:-:S03]  /*2490*/  LOP3.LUT R33, R33, 0x7f7f7f7f, R32, 0x60, !PT ;  /* 0x7f7f7f7f21217812 */ /* 0x000fc600078e6020 */
[----:B------:R-:W2:Y:S01]  /*24a0*/  LDS R32, [R29+0x8] ;  /* 0x000008001d207984 */ /* 0x000ea20000000800 */
[----:B------:R-:W-:Y:S01]  /*24b0*/  LOP3.LUT R34, R34, R33, RZ, 0xfc, !PT ;  /* 0x0000002122227212 */ /* 0x000fe200078efcff */
[----:B0-----:R-:W-:-:S04]  /*24c0*/  IDP.4A.S8.S8 R21, R21, R18, RZ ;  /* 0x0000001215157226 */ /* 0x001fc800000006ff */
[----:B------:R-:W-:Y:S02]  /*24d0*/  IDP.4A.S8.S8 R21, R34, R19, R21 ;  /* 0x0000001322157226 */ /* 0x000fe40000000615 */
[----:B------:R-:W0:Y:S01]  /*24e0*/  LDS.64 R18, [R31+0x8] ;  /* 0x000008001f127984 */ /* 0x000e220000000a00 */
[----:B-1----:R-:W-:Y:S02]  /*24f0*/  SHF.R.S32.HI R20, RZ, UR24, R20 ;  /* 0x00000018ff147c19 */ /* 0x002fe40008011414 */
[----:B--2---:R-:W-:-:S03]  /*2500*/  SHF.R.S32.HI R32, RZ, UR23, R32 ;  /* 0x00000017ff207c19 */ /* 0x004fc60008011420 */
[----:B------:R-:W-:Y:S01]  /*2510*/  IMAD.SHL.U32 R20, R20, 0x4, RZ ;  /* 0x0000000414147824 */ /* 0x000fe200078e00ff */
[----:B------:R-:W-:-:S04]  /*2520*/  LOP3.LUT R32, R32, 0x3030303, RZ, 0xc0, !PT ;  /* 0x0303030320207812 */ /* 0x000fc800078ec0ff */
[----:B------:R-:W-:-:S04]  /*2530*/  LOP3.LUT R33, R20, 0x4040404, RZ, 0xc0, !PT ;  /* 0x0404040414217812 */ /* 0x000fc800078ec0ff */
[----:B------:R-:W-:-:S04]  /*2540*/  IADD3 R20, PT, PT, R32, -0x7f7f7f80, -R33 ;  /* 0x8080808020147810 */ /* 0x000fc80007ffe821 */
[----:B------:R-:W-:Y:S02]  /*2550*/  LOP3.LUT R33, R33, R32, R20, 0x64, !PT ;  /* 0x0000002021217212 */ /* 0x000fe400078e6414 */
[----:B------:R-:W-:Y:S02]  /*2560*/  PRMT R32, R32, 0xba98, RZ ;  /* 0x0000ba9820207816 */ /* 0x000fe400000000ff */
[----:B------:R-:W-:-:S04]  /*2570*/  PRMT R33, R33, 0xba98, RZ ;  /* 0x0000ba9821217816 */ /* 0x000fc800000000ff */
[C---:B------:R-:W-:Y:S02]  /*2580*/  LOP3.LUT R34, R33.reuse, 0x80808080, R20, 0x6, !PT ;  /* 0x8080808021227812 */ /* 0x040fe400078e0614 */
[----:B------:R-:W-:Y:S01]  /*2590*/  LOP3.LUT R33, R33, 0x7f7f7f7f, R32, 0x60, !PT ;  /* 0x7f7f7f7f21217812 */ /* 0x000fe200078e6020 */
[----:B------:R-:W1:Y:S03]  /*25a0*/  LDS R20, [R29+0xc] ;  /* 0x00000c001d147984 */ /* 0x000e660000000800 */
[----:B------:R-:W-:Y:S01]  /*25b0*/  LOP3.LUT R33, R34, R33, RZ, 0xfc, !PT ;  /* 0x0000002122217212 */ /* 0x000fe200078efcff */
[----:B------:R-:W2:Y:S04]  /*25c0*/  LDS R32, [R30+0xc] ;  /* 0x00000c001e207984 */ /* 0x000ea80000000800 */
[----:B0-----:R-:W-:-:S02]  /*25d0*/  IDP.4A.S8.S8 R18, R33, R18, R21 ;  /* 0x0000001221127226 */ /* 0x001fc40000000615 */
[----:B------:R-:W0:Y:S04]  /*25e0*/  LDS R21, [R30+0x10] ;  /* 0x000010001e157984 */ /* 0x000e280000000800 */
[----:B------:R-:W3:Y:S01]  /*25f0*/  LDS R33, [R29+0x10] ;  /* 0x000010001d217984 */ /* 0x000ee20000000800 */
[----:B-1----:R-:W-:Y:S02]  /*2600*/  SHF.R.S32.HI R20, RZ, UR23, R20 ;  /* 0x00000017ff147c19 */ /* 0x002fe40008011414 */
[----:B--2---:R-:W-:Y:S02]  /*2610*/  SHF.R.S32.HI R32, RZ, UR24, R32 ;  /* 0x00000018ff207c19 */ /* 0x004fe40008011420 */
[----:B------:R-:W-:-:S03]  /*2620*/  LOP3.LUT R20, R20, 0x3030303, RZ, 0xc0, !PT ;  /* 0x0303030314147812 */ /* 0x000fc600078ec0ff */
[----:B------:R-:W-:-:S05]  /*2630*/  IMAD.SHL.U32 R32, R32, 0x4, RZ ;  /* 0x0000000420207824 */ /* 0x000fca00078e00ff */
[----:B------:R-:W-:Y:S02]  /*2640*/  LOP3.LUT R37, R32, 0x4040404, RZ, 0xc0, !PT ;  /* 0x0404040420257812 */ /* 0x000fe400078ec0ff */
[----:B0-----:R-:W-:Y:S02]  /*2650*/  SHF.R.S32.HI R32, RZ, UR24, R21 ;  /* 0x00000018ff207c19 */ /* 0x001fe40008011415 */
[----:B---3--:R-:W-:Y:S02]  /*2660*/  SHF.R.S32.HI R21, RZ, UR23, R33 ;  /* 0x00000017ff157c19 */ /* 0x008fe40008011421 */
[----:B------:R-:W-:Y:S01]  /*2670*/  IADD3 R35, PT, PT, R20, -0x7f7f7f80, -R37 ;  /* 0x8080808014237810 */ /* 0x000fe20007ffe825 */
[----:B------:R-:W-:Y:S01]  /*2680*/  IMAD.SHL.U32 R34, R32, 0x4, RZ ;  /* 0x0000000420227824 */ /* 0x000fe200078e00ff */
[----:B------:R-:W-:Y:S02]  /*2690*/  LOP3.LUT R21, R21, 0x3030303, RZ, 0xc0, !PT ;  /* 0x0303030315157812 */ /* 0x000fe400078ec0ff */
[----:B------:R-:W-:-:S02]  /*26a0*/  LOP3.LUT R37, R37, R20, R35, 0x64, !PT ;  /* 0x0000001425257212 */ /* 0x000fc400078e6423 */
[----:B------:R-:W-:Y:S02]  /*26b0*/  LOP3.LUT R34, R34, 0x4040404, RZ, 0xc0, !PT ;  /* 0x0404040422227812 */ /* 0x000fe400078ec0ff */
[----:B------:R-:W-:Y:S02]  /*26c0*/  PRMT R33, R20, 0xba98, RZ ;  /* 0x0000ba9814217816 */ /* 0x000fe400000000ff */
[----:B------:R-:W-:Y:S02]  /*26d0*/  IADD3 R20, PT, PT, R21, -0x7f7f7f80, -R34 ;  /* 0x8080808015147810 */ /* 0x000fe40007ffe822 */
[----:B------:R-:W-:Y:S02]  /*26e0*/  PRMT R32, R37, 0xba98, RZ ;  /* 0x0000ba9825207816 */ /* 0x000fe400000000ff */
[----:B------:R-:W-:Y:S02]  /*26f0*/  LOP3.LUT R34, R34, R21, R20, 0x64, !PT ;  /* 0x0000001522227212 */ /* 0x000fe400078e6414 */
[----:B------:R-:W-:-:S02]  /*2700*/  LOP3.LUT R35, R32, 0x80808080, R35, 0x6, !PT ;  /* 0x8080808020237812 */ /* 0x000fc400078e0623 */
[----:B------:R-:W-:Y:S02]  /*2710*/  LOP3.LUT R32, R32, 0x7f7f7f7f, R33, 0x60, !PT ;  /* 0x7f7f7f7f20207812 */ /* 0x000fe400078e6021 */
[----:B------:R-:W-:Y:S02]  /*2720*/  PRMT R33, R34, 0xba98, RZ ;  /* 0x0000ba9822217816 */ /* 0x000fe400000000ff */
[----:B------:R-:W-:Y:S02]  /*2730*/  PRMT R34, R21, 0xba98, RZ ;  /* 0x0000ba9815227816 */ /* 0x000fe400000000ff */
[C---:B------:R-:W-:Y:S02]  /*2740*/  LOP3.LUT R20, R33.reuse, 0x80808080, R20, 0x6, !PT ;  /* 0x8080808021147812 */ /* 0x040fe400078e0614 */
[----:B------:R-:W-:Y:S02]  /*2750*/  LOP3.LUT R21, R33, 0x7f7f7f7f, R34, 0x60, !PT ;  /* 0x7f7f7f7f21157812 */ /* 0x000fe400078e6022 */
[----:B------:R-:W0:Y:S01]  /*2760*/  LDS R34, [R30+0x14] ;  /* 0x000014001e227984 */ /* 0x000e220000000800 */
[----:B------:R-:W-:-:S02]  /*2770*/  LOP3.LUT R32, R35, R32, RZ, 0xfc, !PT ;  /* 0x0000002023207212 */ /* 0x000fc400078efcff */
[----:B------:R-:W-:Y:S01]  /*2780*/  LOP3.LUT R35, R20, R21, RZ, 0xfc, !PT ;  /* 0x0000001514237212 */ /* 0x000fe200078efcff */
[----:B------:R-:W1:Y:S02]  /*2790*/  LDS R33, [R29+0x14] ;  /* 0x000014001d217984 */ /* 0x000e640000000800 */
[----:B------:R-:W-:Y:S01]  /*27a0*/  IDP.4A.S8.S8 R19, R32, R19, R18 ;  /* 0x0000001320137226 */ /* 0x000fe20000000612 */
[----:B0-----:R-:W-:Y:S02]  /*27b0*/  SHF.R.S32.HI R34, RZ, UR24, R34 ;  /* 0x00000018ff227c19 */ /* 0x001fe40008011422 */
[----:B-1----:R-:W-:-:S03]  /*27c0*/  SHF.R.S32.HI R33, RZ, UR23, R33 ;  /* 0x00000017ff217c19 */ /* 0x002fc60008011421 */
[----:B------:R-:W-:Y:S01]  /*27d0*/  IMAD.SHL.U32 R34, R34, 0x4, RZ ;  /* 0x0000000422227824 */ /* 0x000fe200078e00ff */
[----:B------:R-:W-:-:S04]  /*27e0*/  LOP3.LUT R33, R33, 0x3030303, RZ, 0xc0, !PT ;  /* 0x0303030321217812 */ /* 0x000fc800078ec0ff */
[----:B------:R-:W-:-:S04]  /*27f0*/  LOP3.LUT R34, R34, 0x4040404, RZ, 0xc0, !PT ;  /* 0x0404040422227812 */ /* 0x000fc800078ec0ff */
[----:B------:R-:W-:-:S04]  /*2800*/  IADD3 R20, PT, PT, R33, -0x7f7f7f80, -R34 ;  /* 0x8080808021147810 */ /* 0x000fc80007ffe822 */
[----:B------:R-:W-:-:S04]  /*2810*/  LOP3.LUT R34, R34, R33, R20, 0x64, !PT ;  /* 0x0000002122227212 */ /* 0x000fc800078e6414 */
[----:B------:R-:W-:Y:S02]  /*2820*/  PRMT R21, R34, 0xba98, RZ ;  /* 0x0000ba9822157816 */ /* 0x000fe400000000ff */
[----:B------:R-:W-:Y:S02]  /*2830*/  PRMT R34, R33, 0xba98, RZ ;  /* 0x0000ba9821227816 */ /* 0x000fe400000000ff */
[C---:B------:R-:W-:Y:S02]  /*2840*/  LOP3.LUT R20, R21.reuse, 0x80808080, R20, 0x6, !PT ;  /* 0x8080808015147812 */ /* 0x040fe400078e0614 */
[----:B------:R-:W-:-:S04]  /*2850*/  LOP3.LUT R21, R21, 0x7f7f7f7f, R34, 0x60, !PT ;  /* 0x7f7f7f7f15157812 */ /* 0x000fc800078e6022 */
[----:B------:R-:W-:Y:S02]  /*2860*/  LOP3.LUT R34, R20, R21, RZ, 0xfc, !PT ;  /* 0x0000001514227212 */ /* 0x000fe400078efcff */
[----:B------:R-:W0:Y:S02]  /*2870*/  LDS.64 R20, [R31+0x10] ;  /* 0x000010001f147984 */ /* 0x000e240000000a00 */
[----:B0-----:R-:W-:-:S04]  /*2880*/  IDP.4A.S8.S8 R20, R35, R20, RZ ;  /* 0x0000001423147226 */ /* 0x001fc800000006ff */
[----:B------:R-:W-:Y:S02]  /*2890*/  IDP.4A.S8.S8 R33, R34, R21, R20 ;  /* 0x0000001522217226 */ /* 0x000fe40000000614 */
[----:B------:R-:W0:Y:S04]  /*28a0*/  LDS R21, [R30+0x18] ;  /* 0x000018001e157984 */ /* 0x000e280000000800 */
[----:B------:R-:W1:Y:S04]  /*28b0*/  LDS R20, [R29+0x18] ;  /* 0x000018001d147984 */ /* 0x000e680000000800 */
[----:B------:R-:W-:Y:S04]  /*28c0*/  LDS R30, [R30+0x1c] ;  /* 0x00001c001e1e7984 */ /* 0x000fe80000000800 */
[----:B------:R-:W-:Y:S01]  /*28d0*/  LDS R29, [R29+0x1c] ;  /* 0x00001c001d1d7984 */ /* 0x000fe20000000800 */
[----:B0-----:R-:W-:-:S02]  /*28e0*/  SHF.R.S32.HI R21, RZ, UR24, R21 ;  /* 0x00000018ff157c19 */ /* 0x001fc40008011415 */
[----:B-1----:R-:W-:-:S03]  /*28f0*/  SHF.R.S32.HI R20, RZ, UR23, R20 ;  /* 0x00000017ff147c19 */ /* 0x002fc60008011414 */
        /* <DEDUP_REMOVED lines=8> */
[----:B------:R-:W-:Y:S02]  /*2980*/  LOP3.LUT R35, R21, 0x7f7f7f7f, R20, 0x60, !PT ;  /* 0x7f7f7f7f15237812 */ /* 0x000fe400078e6014 */
[----:B------:R0:W1:Y:S02]  /*2990*/  LDS.64 R20, [R31+0x18] ;  /* 0x000018001f147984 */ /* 0x0000640000000a00 */
[----:B------:R-:W-:Y:S01]  /*29a0*/  LOP3.LUT R34, R34, R35, RZ, 0xfc, !PT ;  /* 0x0000002322227212 */ /* 0x000fe200078efcff */
[----:B0-----:R-:W-:-:S04]  /*29b0*/  IMAD.U32 R31, RZ, RZ, UR21 ;  /* 0x00000015ff1f7e24 */ /* 0x001fc8000f8e00ff */
[----:B------:R-:W-:Y:S02]  /*29c0*/  IMAD R31, R31, 0x4, R8 ;  /* 0x000000041f1f7824 */ /* 0x000fe400078e0208 */
[----:B-1----:R-:W-:Y:S01]  /*29d0*/  IDP.4A.S8.S8 R20, R34, R20, R33 ;  /* 0x0000001422147226 */ /* 0x002fe20000000621 */
[----:B------:R-:W-:Y:S02]  /*29e0*/  SHF.R.S32.HI R34, RZ, UR24, R30 ;  /* 0x00000018ff227c19 */ /* 0x000fe4000801141e */
[----:B------:R-:W-:-:S03]  /*29f0*/  SHF.R.S32.HI R33, RZ, UR23, R29 ;  /* 0x00000017ff217c19 */ /* 0x000fc6000801141d */
        /* <DEDUP_REMOVED lines=9> */
[----:B------:R-:W-:Y:S01]  /*2a90*/  LEA R35, R31, UR13, 0x2 ;  /* 0x0000000d1f237c11 */ /* 0x000fe2000f8e10ff */
[----:B------:R-:W-:Y:S01]  /*2aa0*/  VIADD R31, R7, UR21 ;  /* 0x00000015071f7c36 */ /* 0x000fe20008000000 */
[----:B------:R-:W-:Y:S02]  /*2ab0*/  LOP3.LUT R34, R28, 0xffff, RZ, 0xc0, !PT ;  /* 0x0000ffff1c227812 */ /* 0x000fe400078ec0ff */
[----:B------:R-:W-:Y:S01]  /*2ac0*/  LOP3.LUT R29, R29, R30, RZ, 0xfc, !PT ;  /* 0x0000001e1d1d7212 */ /* 0x000fe200078efcff */
[----:B------:R-:W0:Y:S01]  /*2ad0*/  LDS.S8 R28, [R35+UR22] ;  /* 0x00000016231c7984 */ /* 0x000e220008000200 */
[----:B------:R-:W-:-:S02]  /*2ae0*/  SHF.R.U32.HI R34, RZ, 0x1, R34 ;  /* 0x00000001ff227819 */ /* 0x000fc40000011622 */
[----:B------:R-:W-:Y:S01]  /*2af0*/  LEA R33, R31, UR17, 0x2 ;  /* 0x000000111f217c11 */ /* 0x000fe2000f8e10ff */
[----:B------:R-:W-:Y:S01]  /*2b00*/  IDP.4A.S8.S8 R20, R29, R21, R20 ;  /* 0x000000151d147226 */ /* 0x000fe20000000614 */
[----:B------:R-:W-:Y:S01]  /*2b10*/  LOP3.LUT R34, R34, 0xffff, RZ, 0xc0, !PT ;  /* 0x0000ffff22227812 */ /* 0x000fe200078ec0ff */
[----:B------:R-:W1:Y:S04]  /*2b20*/  LDS.S8 R31, [R35+UR22+0x1] ;  /* 0x00000116231f7984 */ /* 0x000e680008000200 */
[----:B------:R-:W-:Y:S04]  /*2b30*/  LDS R33, [R33] ;  /* 0x0000000021217984 */ /* 0x000fe80000000800 */
[----:B------:R-:W2:Y:S01]  /*2b40*/  LDS R34, [R34+UR18] ;  /* 0x0000001222227984 */ /* 0x000ea20008000800 */
[----:B0-----:R-:W-:-:S04]  /*2b50*/  IMAD R28, R19, R28, RZ ;  /* 0x0000001c131c7224 */ /* 0x001fc800078e02ff */
[----:B-1----:R-:W-:-:S05]  /*2b60*/  IMAD R20, R20, R31, R28 ;  /* 0x0000001f14147224 */ /* 0x002fca00078e021c */
[----:B------:R-:W-:Y:S01]  /*2b70*/  I2FP.F32.S32 R20, R20 ;  /* 0x0000001400147245 */ /* 0x000fe20000201400 */
[----:B--2---:R-:W-:-:S04]  /*2b80*/  FMUL.FTZ R18, R33, R34 ;  /* 0x0000002221127220 */ /* 0x004fc80000410000 */
        /* <DEDUP_REMOVED lines=24> */
.L_x_312:
[----:B------:R-:W-:Y:S01]  /*2d10*/  USHF.R.U32.HI UR21, URZ, 0x4, UR12 ;  /* 0x00000004ff157899 */ /* 0x000fe2000801160c */
[----:B0-----:R-:W-:Y:S01]  /*2d20*/  IMAD.MOV.U32 R19, RZ, RZ, 0x21 ;  /* 0x00000021ff137424 */ /* 0x001fe200078e00ff */
[----:B------:R-:W-:Y:S02]  /*2d30*/  ULOP3.LUT UR5, UR12, 0x3ffffff0, URZ, 0xc0, !UPT ;  /* 0x3ffffff00c057892 */ /* 0x000fe4000f8ec0ff */
[----:B------:R-:W-:Y:S02]  /*2d40*/  ULOP3.LUT UR22, UR12, 0x8, URZ, 0xc0, !UPT ;  /* 0x000000080c167892 */ /* 0x000fe4000f8ec0ff */
[----:B------:R-:W-:Y:S01]  /*2d50*/  IMAD.U32 R21, RZ, RZ, UR21 ;  /* 0x00000015ff157e24 */ /* 0x000fe2000f8e00ff */
[----:B------:R-:W-:Y:S01]  /*2d60*/  ULOP3.LUT UR23, UR12, 0x6, URZ, 0xc0, !UPT ;  /* 0x000000060c177892 */ /* 0x000fe2000f8ec0ff */
        /* <DEDUP_REMOVED lines=10> */
[----:B------:R-:W-:-:S03]  /*2e10*/  UIADD3 UR12, UPT, UPT, UR12, 0x2, URZ ;  /* 0x000000020c0c7890 */ /* 0x000fc6000fffe0ff */
[----:B------:R-:W1:Y:S01]  /*2e20*/  LDS R18, [R29] ;  /* 0x000000001d127984 */ /* 0x000e620000000800 */
[----:B------:R-:W-:-:S03]  /*2e30*/  UISETP.GE.U32.AND UP0, UPT, UR12, 0x18, UPT ;  /* 0x000000180c00788c */ /* 0x000fc6000bf06070 */
[----:B------:R-:W2:Y:S04]  /*2e40*/  LDS R31, [R30+0x4] ;  /* 0x000004001e1f7984 */ /* 0x000ea80000000800 */
[----:B------:R-:W3:Y:S01]  /*2e50*/  LDS R28, [R29+0x4] ;  /* 0x000004001d1c7984 */ /* 0x000ee20000000800 */
[----:B0-----:R-:W-:Y:S02]  /*2e60*/  SHF.R.S32.HI R19, RZ, UR24, R19 ;  /* 0x00000018ff137c19 */ /* 0x001fe40008011413 */
[----:B-1----:R-:W-:-:S03]  /*2e70*/  SHF.R.S32.HI R18, RZ, UR23, R18 ;  /* 0x00000017ff127c19 */ /* 0x002fc60008011412 */
[----:B------:R-:W-:Y:S01]  /*2e80*/  IMAD.SHL.U32 R19, R19, 0x4, RZ ;  /* 0x0000000413137824 */ /* 0x000fe200078e00ff */
[----:B------:R-:W-:-:S04]  /*2e90*/  LOP3.LUT R21, R18, 0x3030303, RZ, 0xc0, !PT ;  /* 0x0303030312157812 */ /* 0x000fc800078ec0ff */
[----:B------:R-:W-:Y:S02]  /*2ea0*/  LOP3.LUT R20, R19, 0x4040404, RZ, 0xc0, !PT ;  /* 0x0404040413147812 */ /* 0x000fe400078ec0ff */
[----:B--2---:R-:W-:Y:S02]  /*2eb0*/  SHF.R.S32.HI R31, RZ, UR24, R31 ;  /* 0x00000018ff1f7c19 */ /* 0x004fe4000801141f */
[----:B------:R-:W-:Y:S02]  /*2ec0*/  IADD3 R18, PT, PT, R21, -0x7f7f7f80, -R20 ;  /* 0x8080808015127810 */ /* 0x000fe40007ffe814 */
[----:B---3--:R-:W-:Y:S01]  /*2ed0*/  SHF.R.S32.HI R19, RZ, UR23, R28 ;  /* 0x00000017ff137c19 */ /* 0x008fe2000801141c */
[----:B------:R-:W-:Y:S01]  /*2ee0*/  IMAD.SHL.U32 R31, R31, 0x4, RZ ;  /* 0x000000041f1f7824 */ /* 0x000fe200078e00ff */
[----:B------:R-:W-:Y:S01]  /*2ef0*/  LOP3.LUT R20, R20, R21, R18, 0x64, !PT ;  /* 0x0000001514147212 */ /* 0x000fe200078e6412 */
[----:B------:R-:W-:Y:S01]  /*2f00*/  VIADD R28, R5, UR5 ;  /* 0x00000005051c7c36 */ /* 0x000fe20008000000 */
[----:B------:R-:W-:-:S02]  /*2f10*/  LOP3.LUT R19, R19, 0x3030303, RZ, 0xc0, !PT ;  /* 0x0303030313137812 */ /* 0x000fc400078ec0ff */
[----:B------:R-:W-:Y:S02]  /*2f20*/  LOP3.LUT R34, R31, 0x4040404, RZ, 0xc0, !PT ;  /* 0x040404041f227812 */ /* 0x000fe400078ec0ff */
[----:B------:R-:W-:Y:S02]  /*2f30*/  PRMT R31, R20, 0xba98, RZ ;  /* 0x0000ba98141f7816 */ /* 0x000fe400000000ff */
[----:B------:R-:W-:Y:S02]  /*2f40*/  PRMT R32, R21, 0xba98, RZ ;  /* 0x0000ba9815207816 */ /* 0x000fe400000000ff */
[----:B------:R-:W-:Y:S02]  /*2f50*/  IADD3 R20, PT, PT, R19, -0x7f7f7f80, -R34 ;  /* 0x8080808013147810 */ /* 0x000fe40007ffe822 */
[C---:B------:R-:W-:Y:S02]  /*2f60*/  LOP3.LUT R21, R31.reuse, 0x80808080, R18, 0x6, !PT ;  /* 0x808080801f157812 */ /* 0x040fe400078e0612 */
[----:B------:R-:W-:-:S02]  /*2f70*/  LOP3.LUT R32, R31, 0x7f7f7f7f, R32, 0x60, !PT ;  /* 0x7f7f7f7f1f207812 */ /* 0x000fc400078e6020 */
[----:B------:R-:W-:Y:S02]  /*2f80*/  LEA R31, R28, UR19, 0x2 ;  /* 0x000000131c1f7c11 */ /* 0x000fe4000f8e10ff */
[----:B------:R-:W-:Y:S02]  /*2f90*/  LOP3.LUT R34, R34, R19, R20, 0x64, !PT ;  /* 0x0000001322227212 */ /* 0x000fe400078e6414 */
[----:B------:R-:W-:Y:S02]  /*2fa0*/  LOP3.LUT R21, R21, R32, RZ, 0xfc, !PT ;  /* 0x0000002015157212 */ /* 0x000fe400078efcff */
[----:B------:R-:W-:Y:S02]  /*2fb0*/  PRMT R32, R19, 0xba98, RZ ;  /* 0x0000ba9813207816 */ /* 0x000fe400000000ff */
[----:B------:R-:W0:Y:S01]  /*2fc0*/  LDS.64 R18, [R31] ;  /* 0x000000001f127984 */ /* 0x000e220000000a00 */
[----:B------:R-:W-:Y:S02]  /*2fd0*/  PRMT R33, R34, 0xba98, RZ ;  /* 0x0000ba9822217816 */ /* 0x000fe400000000ff */
[----:B------:R-:W-:-:S02]  /*2fe0*/  LOP3.LUT R28, R28, 0xffff, RZ, 0xc0, !PT ;  /* 0x0000ffff1c1c7812 */ /* 0x000fc400078ec0ff */
        /* <DEDUP_REMOVED lines=39> */
[----:B------:R-:W-:Y:S01]  /*3260*/  PRMT R32, R37, 0xba98, RZ ;  /* 0x0000ba9825207816 */ /* 0x000fe200000000ff */
[----:B------:R-:W-:Y:S01]  /*3270*/  IMAD.U32 R37, RZ, RZ, UR21 ;  /* 0x00000015ff257e24 */ /* 0x000fe2000f8e00ff */
        /* <DEDUP_REMOVED lines=42> */
[----:B------:R-:W0:Y:S02]  /*3520*/  LDS.64 R20, [R31+0x18] ;  /* 0x000018001f147984 */ /* 0x000e240000000a00 */
[----:B------:R-:W-:-:S05]  /*3530*/  LOP3.LUT R34, R34, R35, RZ, 0xfc, !PT ;  /* 0x0000002322227212 */ /* 0x000fca00078efcff */
[----:B0-----:R-:W-:Y:S01]  /*3540*/  IDP.4A.S8.S8 R20, R34, R20, R33 ;  /* 0x0000001422147226 */ /* 0x001fe20000000621 */
[----:B------:R-:W-:Y:S02]  /*3550*/  SHF.R.S32.HI R33, RZ, UR24, R30 ;  /* 0x00000018ff217c19 */ /* 0x000fe4000801141e */
[----:B------:R-:W-:Y:S01]  /*3560*/  SHF.R.S32.HI R34, RZ, UR23, R29 ;  /* 0x00000017ff227c19 */ /* 0x000fe2000801141d */
[----:B------:R-:W-:Y:S02]  /*3570*/  IMAD R29, R37, 0x4, R8 ;  /* 0x00000004251d7824 */ /* 0x000fe400078e0208 */
[----:B------:R-:W-:Y:S01]  /*3580*/  IMAD.SHL.U32 R33, R33, 0x4, RZ ;  /* 0x0000000421217824 */ /* 0x000fe200078e00ff */
[----:B------:R-:W-:Y:S02]  /*3590*/  LOP3.LUT R34, R34, 0x3030303, RZ, 0xc0, !PT ;  /* 0x0303030322227812 */ /* 0x000fe400078ec0ff */
[----:B------:R-:W-:Y:S02]  /*35a0*/  LEA R29, R29, UR13, 0x2 ;  /* 0x0000000d1d1d7c11 */ /* 0x000fe4000f8e10ff */
[----:B------:R-:W-:-:S02]  /*35b0*/  LOP3.LUT R35, R33, 0x4040404, RZ, 0xc0, !PT ;  /* 0x0404040421237812 */ /* 0x000fc400078ec0ff */
[C---:B------:R-:W-:Y:S02]  /*35c0*/  PRMT R31, R34.reuse, 0xba98, RZ ;  /* 0x0000ba98221f7816 */ /* 0x040fe400000000ff */
[----:B------:R-:W-:-:S04]  /*35d0*/  IADD3 R33, PT, PT, R34, -0x7f7f7f80, -R35 ;  /* 0x8080808022217810 */ /* 0x000fc80007ffe823 */
[----:B------:R-:W-:Y:S01]  /*35e0*/  LOP3.LUT R35, R35, R34, R33, 0x64, !PT ;  /* 0x0000002223237212 */ /* 0x000fe200078e6421 */
[----:B------:R-:W-:-:S03]  /*35f0*/  VIADD R34, R7, UR21 ;  /* 0x0000001507227c36 */ /* 0x000fc60008000000 */
[----:B------:R-:W-:Y:S02]  /*3600*/  PRMT R30, R35, 0xba98, RZ ;  /* 0x0000ba98231e7816 */ /* 0x000fe400000000ff */
[----:B------:R-:W-:Y:S02]  /*3610*/  SHF.R.U32.HI R35, RZ, 0x1, R28 ;  /* 0x00000001ff237819 */ /* 0x000fe4000001161c */
[----:B------:R-:W0:Y:S01]  /*3620*/  LDS.S8 R28, [R29+UR22] ;  /* 0x000000161d1c7984 */ /* 0x000e220008000200 */
[C---:B------:R-:W-:Y:S02]  /*3630*/  LOP3.LUT R33, R30.reuse, 0x80808080, R33, 0x6, !PT ;  /* 0x808080801e217812 */ /* 0x040fe400078e0621 */
[----:B------:R-:W-:Y:S02]  /*3640*/  LOP3.LUT R30, R30, 0x7f7f7f7f, R31, 0x60, !PT ;  /* 0x7f7f7f7f1e1e7812 */ /* 0x000fe400078e601f */
[----:B------:R-:W1:Y:S01]  /*3650*/  LDS.S8 R31, [R29+UR22+0x1] ;  /* 0x000001161d1f7984 */ /* 0x000e620008000200 */
[----:B------:R-:W-:-:S02]  /*3660*/  LEA R34, R34, UR17, 0x2 ;  /* 0x0000001122227c11 */ /* 0x000fc4000f8e10ff */
[----:B------:R-:W-:Y:S02]  /*3670*/  LOP3.LUT R35, R35, 0xffff, RZ, 0xc0, !PT ;  /* 0x0000ffff23237812 */ /* 0x000fe400078ec0ff */
[----:B------:R-:W-:Y:S02]  /*3680*/  LOP3.LUT R30, R33, R30, RZ, 0xfc, !PT ;  /* 0x0000001e211e7212 */ /* 0x000fe400078efcff */
[----:B------:R-:W-:Y:S03]  /*3690*/  LDS R34, [R34] ;  /* 0x0000000022227984 */ /* 0x000fe60000000800 */
[----:B------:R-:W-:Y:S01]  /*36a0*/  IDP.4A.S8.S8 R20, R30, R21, R20 ;  /* 0x000000151e147226 */ /* 0x000fe20000000614 */
        /* <DEDUP_REMOVED lines=27> */
.L_x_313:
        /* <DEDUP_REMOVED lines=9> */
[----:B------:R-:W-:-:S03]  /*38f0*/  IMAD R18, R2, 0x21, R19 ;  /* 0x0000002102127824 */ /* 0x000fc600078e0213 */
[----:B------:R-:W-:Y:S01]  /*3900*/  LEA R26, R26, UR16, 0x2 ;  /* 0x000000101a1a7c11 */ /* 0x000fe2000f8e10ff */
[----:B------:R-:W-:Y:S01]  /*3910*/  VIADD R18, R18, UR5 ;  /* 0x0000000512127c36 */ /* 0x000fe20008000000 */
[----:B------:R-:W-:Y:S02]  /*3920*/  USHF.L.U32 UR5, UR11, 0x2, URZ ;  /* 0x000000020b057899 */ /* 0x000fe400080006ff */
[----:B------:R-:W-:Y:S01]  /*3930*/  UIADD3 UR11, UPT, UPT, UR11, 0x2, URZ ;  /* 0x000000020b0b7890 */ /* 0x000fe2000fffe0ff */
[----:B------:R-:W0:Y:S01]  /*3940*/  LDS R19, [R26] ;  /* 0x000000001a137984 */ /* 0x000e220000000800 */
[----:B------:R-:W-:Y:S01]  /*3950*/  LEA R23, R18, UR20, 0x2 ;  /* 0x0000001412177c11 */ /* 0x000fe2000f8e10ff */
[----:B------:R-:W-:Y:S02]  /*3960*/  ULOP3.LUT UR5, UR5, 0x18, URZ, 0xc0, !UPT ;  /* 0x0000001805057892 */ /* 0x000fe4000f8ec0ff */
[----:B------:R-:W1:Y:S01]  /*3970*/  LDS R28, [R26+0x4] ;  /* 0x000004001a1c7984 */ /* 0x000e620000000800 */
[----:B------:R-:W-:-:S03]  /*3980*/  UISETP.GE.U32.AND UP0, UPT, UR11, 0x20, UPT ;  /* 0x000000200b00788c */ /* 0x000fc6000bf06070 */
[----:B------:R-:W2:Y:S01]  /*3990*/  LDS R18, [R23] ;  /* 0x0000000017127984 */ /* 0x000ea20000000800 */
[----:B------:R-:W-:-:S03]  /*39a0*/  VIADD R20, R5, UR5 ;  /* 0x0000000505147c36 */ /* 0x000fc60008000000 */
[----:B------:R-:W3:Y:S02]  /*39b0*/  LDS R27, [R23+0x4] ;  /* 0x00000400171b7984 */ /* 0x000ee40000000800 */
[----:B------:R-:W-:Y:S02]  /*39c0*/  LEA R21, R20, UR19, 0x2 ;  /* 0x0000001314157c11 */ /* 0x000fe4000f8e10ff */
[----:B0-----:R-:W-:Y:S02]  /*39d0*/  SHF.R.S32.HI R19, RZ, UR23, R19 ;  /* 0x00000017ff137c19 */ /* 0x001fe40008011413 */
[----:B-1----:R-:W-:-:S03]  /*39e0*/  SHF.R.S32.HI R28, RZ, UR23, R28 ;  /* 0x00000017ff1c7c19 */ /* 0x002fc6000801141c */
[----:B------:R-:W-:Y:S01]  /*39f0*/  IMAD.SHL.U32 R19, R19, 0x4, RZ ;  /* 0x0000000413137824 */ /* 0x000fe200078e00ff */
[----:B--2---:R-:W-:Y:S01]  /*3a00*/  SHF.R.S32.HI R18, RZ, UR22, R18 ;  /* 0x00000016ff127c19 */ /* 0x004fe20008011412 */
[----:B------:R-:W-:-:S03]  /*3a10*/  IMAD.SHL.U32 R28, R28, 0x4, RZ ;  /* 0x000000041c1c7824 */ /* 0x000fc600078e00ff */
[----:B------:R-:W-:Y:S02]  /*3a20*/  LOP3.LUT R29, R18, 0x3030303, RZ, 0xc0, !PT ;  /* 0x03030303121d7812 */ /* 0x000fe400078ec0ff */
[----:B------:R-:W-:Y:S02]  /*3a30*/  LOP3.LUT R18, R19, 0x4040404, RZ, 0xc0, !PT ;  /* 0x0404040413127812 */ /* 0x000fe400078ec0ff */
[C---:B------:R-:W-:Y:S02]  /*3a40*/  PRMT R32, R29.reuse, 0xba98, RZ ;  /* 0x0000ba981d207816 */ /* 0x040fe400000000ff */
[----:B------:R-:W-:Y:S02]  /*3a50*/  IADD3 R30, PT, PT, R29, -0x7f7f7f80, -R18 ;  /* 0x808080801d1e7810 */ /* 0x000fe40007ffe812 */
[----:B---3--:R-:W-:Y:S02]  /*3a60*/  SHF.R.S32.HI R27, RZ, UR22, R27 ;  /* 0x00000016ff1b7c19 */ /* 0x008fe4000801141b */
[----:B------:R-:W-:-:S02]  /*3a70*/  LOP3.LUT R31, R18, R29, R30, 0x64, !PT ;  /* 0x0000001d121f7212 */ /* 0x000fc400078e641e */
[----:B------:R-:W0:Y:S01]  /*3a80*/  LDS.64 R18, [R21] ;  /* 0x0000000015127984 */ /* 0x000e220000000a00 */
[----:B------:R-:W-:Y:S02]  /*3a90*/  LOP3.LUT R27, R27, 0x3030303, RZ, 0xc0, !PT ;  /* 0x030303031b1b7812 */ /* 0x000fe400078ec0ff */
[----:B------:R-:W-:Y:S01]  /*3aa0*/  PRMT R31, R31, 0xba98, RZ ;  /* 0x0000ba981f1f7816 */ /* 0x000fe200000000ff */
[----:B------:R-:W1:Y:S01]  /*3ab0*/  LDS R29, [R26+0x10] ;  /* 0x000010001a1d7984 */ /* 0x000e620000000800 */
[----:B------:R-:W-:Y:S02]  /*3ac0*/  LOP3.LUT R28, R28, 0x4040404, RZ, 0xc0, !PT ;  /* 0x040404041c1c7812 */ /* 0x000fe400078ec0ff */
[C---:B------:R-:W-:Y:S02]  /*3ad0*/  LOP3.LUT R33, R31.reuse, 0x80808080, R30, 0x6, !PT ;  /* 0x808080801f217812 */ /* 0x040fe400078e061e */
[----:B------:R-:W2:Y:S01]  /*3ae0*/  LDS R30, [R23+0x10] ;  /* 0x00001000171e7984 */ /* 0x000ea20000000800 */
[----:B------:R-:W-:-:S02]  /*3af0*/  LOP3.LUT R32, R31, 0x7f7f7f7f, R32, 0x60, !PT ;  /* 0x7f7f7f7f1f207812 */ /* 0x000fc400078e6020 */
[----:B------:R-:W-:Y:S01]  /*3b00*/  IADD3 R34, PT, PT, R27, -0x7f7f7f80, -R28 ;  /* 0x808080801b227810 */ /* 0x000fe20007ffe81c */
[----:B------:R-:W3:Y:S01]  /*3b10*/  LDS R31, [R26+0x14] ;  /* 0x000014001a1f7984 */ /* 0x000ee20000000800 */
[----:B------:R-:W-:Y:S02]  /*3b20*/  LOP3.LUT R33, R33, R32, RZ, 0xfc, !PT ;  /* 0x0000002021217212 */ /* 0x000fe400078efcff */
[----:B------:R-:W-:Y:S01]  /*3b30*/  LOP3.LUT R28, R28, R27, R34, 0x64, !PT ;  /* 0x0000001b1c1c7212 */ /* 0x000fe200078e6422 */
[----:B------:R-:W4:Y:S03]  /*3b40*/  LDS R32, [R23+0x14] ;  /* 0x0000140017207984 */ /* 0x000f260000000800 */
[----:B------:R-:W-:Y:S02]  /*3b50*/  PRMT R35, R28, 0xba98, RZ ;  /* 0x0000ba981c237816 */ /* 0x000fe400000000ff */
[----:B------:R-:W-:-:S02]  /*3b60*/  PRMT R28, R27, 0xba98, RZ ;  /* 0x0000ba981b1c7816 */ /* 0x000fc400000000ff */
[C---:B------:R-:W-:Y:S01]  /*3b70*/  LOP3.LUT R34, R35.reuse, 0x80808080, R34, 0x6, !PT ;  /* 0x8080808023227812 */ /* 0x040fe200078e0622 */
[----:B------:R-:W5:Y:S01]  /*3b80*/  LDS R27, [R26+0x8] ;  /* 0x000008001a1b7984 */ /* 0x000f620000000800 */
[----:B------:R-:W-:-:S03]  /*3b90*/  LOP3.LUT R35, R35, 0x7f7f7f7f, R28, 0x60, !PT ;  /* 0x7f7f7f7f23237812 */ /* 0x000fc600078e601c */
[----:B------:R-:W5:Y:S01]  /*3ba0*/  LDS R28, [R23+0x8] ;  /* 0x00000800171c7984 */ /* 0x000f620000000800 */
[----:B------:R-:W-:Y:S01]  /*3bb0*/  LOP3.LUT R34, R34, R35, RZ, 0xfc, !PT ;  /* 0x0000002322227212 */ /* 0x000fe200078efcff */
[----:B0-----:R-:W-:Y:S01]  /*3bc0*/  IDP.4A.S8.S8 R33, R33, R18, RZ ;  /* 0x0000001221217226 */ /* 0x001fe200000006ff */
[----:B-1----:R-:W-:-:S03]  /*3bd0*/  SHF.R.S32.HI R18, RZ, UR23, R29 ;  /* 0x00000017ff127c19 */ /* 0x002fc6000801141d */
[----:B------:R-:W-:Y:S02]  /*3be0*/  IDP.4A.S8.S8 R29, R34, R19, R33 ;  /* 0x00000013221d7226 */ /* 0x000fe40000000621 */
[----:B------:R-:W-:Y:S01]  /*3bf0*/  IMAD.SHL.U32 R18, R18, 0x4, RZ ;  /* 0x0000000412127824 */ /* 0x000fe200078e00ff */
[----:B--2---:R-:W-:Y:S02]  /*3c00*/  SHF.R.S32.HI R30, RZ, UR22, R30 ;  /* 0x00000016ff1e7c19 */ /* 0x004fe4000801141e */
[----:B---3--:R-:W-:Y:S02]  /*3c10*/  SHF.R.S32.HI R33, RZ, UR23, R31 ;  /* 0x00000017ff217c19 */ /* 0x008fe4000801141f */
[----:B------:R-:W-:Y:S02]  /*3c20*/  LOP3.LUT R30, R30, 0x3030303, RZ, 0xc0, !PT ;  /* 0x030303031e1e7812 */ /* 0x000fe400078ec0ff */
[----:B------:R-:W-:Y:S01]  /*3c30*/  LOP3.LUT R19, R18, 0x4040404, RZ, 0xc0, !PT ;  /* 0x0404040412137812 */ /* 0x000fe200078ec0ff */
[----:B------:R-:W-:Y:S01]  /*3c40*/  IMAD.SHL.U32 R33, R33, 0x4, RZ ;  /* 0x0000000421217824 */ /* 0x000fe200078e00ff */
[----:B----4-:R-:W-:-:S02]  /*3c50*/  SHF.R.S32.HI R32, RZ, UR22, R32 ;  /* 0x00000016ff207c19 */ /* 0x010fc40008011420 */
[----:B------:R-:W-:Y:S02]  /*3c60*/  IADD3 R31, PT, PT, R30, -0x7f7f7f80, -R19 ;  /* 0x808080801e1f7810 */ /* 0x000fe40007ffe813 */
[----:B------:R-:W-:Y:S02]  /*3c70*/  LOP3.LUT R32, R32, 0x3030303, RZ, 0xc0, !PT ;  /* 0x0303030320207812 */ /* 0x000fe400078ec0ff */
[----:B------:R-:W-:Y:S02]  /*3c80*/  LOP3.LUT R34, R19, R30, R31, 0x64, !PT ;  /* 0x0000001e13227212 */ /* 0x000fe400078e641f */
[----:B------:R-:W0:Y:S01]  /*3c90*/  LDS.64 R18, [R21+0x10] ;  /* 0x0000100015127984 */ /* 0x000e220000000a00 */
[----:B------:R-:W-:Y:S02]  /*3ca0*/  LOP3.LUT R37, R33, 0x4040404, RZ, 0xc0, !PT ;  /* 0x0404040421257812 */ /* 0x000fe400078ec0ff */
[----:B------:R-:W-:Y:S02]  /*3cb0*/  PRMT R34, R34, 0xba98, RZ ;  /* 0x0000ba9822227816 */ /* 0x000fe400000000ff */
[----:B------:R-:W-:-:S02]  /*3cc0*/  IADD3 R33, PT, PT, R32, -0x7f7f7f80, -R37 ;  /* 0x8080808020217810 */ /* 0x000fc40007ffe825 */
[----:B------:R-:W-:Y:S02]  /*3cd0*/  PRMT R35, R30, 0xba98, RZ ;  /* 0x0000ba981e237816 */ /* 0x000fe400000000ff */
[----:B-----5:R-:W-:Y:S02]  /*3ce0*/  SHF.R.S32.HI R27, RZ, UR23, R27 ;  /* 0x00000017ff1b7c19 */ /* 0x020fe4000801141b */
[----:B------:R-:W-:Y:S02]  /*3cf0*/  LOP3.LUT R37, R37, R32, R33, 0x64, !PT ;  /* 0x0000002025257212 */ /* 0x000fe400078e6421 */
[C---:B------:R-:W-:Y:S01]  /*3d00*/  LOP3.LUT R31, R34.reuse, 0x80808080, R31, 0x6, !PT ;  /* 0x80808080221f7812 */ /* 0x040fe200078e061f */
[----:B------:R-:W-:Y:S01]  /*3d10*/  IMAD.SHL.U32 R27, R27, 0x4, RZ ;  /* 0x000000041b1b7824 */ /* 0x000fe200078e00ff */
[----:B------:R-:W-:Y:S02]  /*3d20*/  LOP3.LUT R34, R34, 0x7f7f7f7f, R35, 0x60, !PT ;  /* 0x7f7f7f7f22227812 */ /* 0x000fe400078e6023 */
[----:B------:R-:W-:-:S02]  /*3d30*/  PRMT R30, R37, 0xba98, RZ ;  /* 0x0000ba98251e7816 */ /* 0x000fc400000000ff */
[----:B------:R-:W-:Y:S02]  /*3d40*/  PRMT R35, R32, 0xba98, RZ ;  /* 0x0000ba9820237816 */ /* 0x000fe400000000ff */
[----:B------:R-:W-:Y:S02]  /*3d50*/  SHF.R.S32.HI R28, RZ, UR22, R28 ;  /* 0x00000016ff1c7c19 */ /* 0x000fe4000801141c */
[C---:B------:R-:W-:Y:S02]  /*3d60*/  LOP3.LUT R33, R30.reuse, 0x80808080, R33, 0x6, !PT ;  /* 0x808080801e217812 */ /* 0x040fe400078e0621 */
[----:B------:R-:W-:Y:S02]  /*3d70*/  LOP3.LUT R32, R30, 0x7f7f7f7f, R35, 0x60, !PT ;  /* 0x7f7f7f7f1e207812 */ /* 0x000fe400078e6023 */
[----:B------:R-:W-:Y:S02]  /*3d80*/  LOP3.LUT R30, R28, 0x3030303, RZ, 0xc0, !PT ;  /* 0x030303031c1e7812 */ /* 0x000fe400078ec0ff */
[----:B------:R-:W-:Y:S01]  /*3d90*/  LOP3.LUT R27, R27, 0x4040404, RZ, 0xc0, !PT ;  /* 0x040404041b1b7812 */ /* 0x000fe200078ec0ff */
[----:B------:R-:W1:Y:S01]  /*3da0*/  LDS R28, [R26+0x18] ;  /* 0x000018001a1c7984 */ /* 0x000e620000000800 */
[----:B------:R-:W-:-:S02]  /*3db0*/  LOP3.LUT R31, R31, R34, RZ, 0xfc, !PT ;  /* 0x000000221f1f7212 */ /* 0x000fc400078efcff */
[----:B------:R-:W-:Y:S01]  /*3dc0*/  LOP3.LUT R32, R33, R32, RZ, 0xfc, !PT ;  /* 0x0000002021207212 */ /* 0x000fe200078efcff */
[----:B------:R-:W2:Y:S01]  /*3dd0*/  LDS R34, [R23+0x18] ;  /* 0x0000180017227984 */ /* 0x000ea20000000800 */
[----:B------:R-:W-:Y:S01]  /*3de0*/  IADD3 R33, PT, PT, R30, -0x7f7f7f80, -R27 ;  /* 0x808080801e217810 */ /* 0x000fe20007ffe81b */
[----:B0-----:R-:W-:-:S03]  /*3df0*/  IDP.4A.S8.S8 R31, R31, R18, RZ ;  /* 0x000000121f1f7226 */ /* 0x001fc600000006ff */
[----:B------:R-:W-:Y:S01]  /*3e00*/  LOP3.LUT R18, R27, R30, R33, 0x64, !PT ;  /* 0x0000001e1b127212 */ /* 0x000fe200078e6421 */
[----:B------:R-:W-:-:S03]  /*3e10*/  IDP.4A.S8.S8 R27, R32, R19, R31 ;  /* 0x00000013201b7226 */ /* 0x000fc6000000061f */
[----:B------:R-:W-:Y:S01]  /*3e20*/  PRMT R18, R18, 0xba98, RZ ;  /* 0x0000ba9812127816 */ /* 0x000fe200000000ff */
[----:B------:R-:W0:Y:S01]  /*3e30*/  LDS R31, [R23+0xc] ;  /* 0x00000c00171f7984 */ /* 0x000e220000000800 */
[----:B------:R-:W-:Y:S02]  /*3e40*/  PRMT R19, R30, 0xba98, RZ ;  /* 0x0000ba981e137816 */ /* 0x000fe400000000ff */
[C---:B------:R-:W-:Y:S01]  /*3e50*/  LOP3.LUT R35, R18.reuse, 0x80808080, R33, 0x6, !PT ;  /* 0x8080808012237812 */ /* 0x040fe200078e0621 */
[----:B------:R3:W-:Y:S01]  /*3e60*/  LDS R32, [R23+0x1c] ;  /* 0x00001c0017207984 */ /* 0x0007e20000000800 */
[----:B------:R-:W-:-:S03]  /*3e70*/  LOP3.LUT R30, R18, 0x7f7f7f7f, R19, 0x60, !PT ;  /* 0x7f7f7f7f121e7812 */ /* 0x000fc600078e6013 */
[----:B------:R-:W4:Y:S01]  /*3e80*/  LDS.64 R18, [R21+0x8] ;  /* 0x0000080015127984 */ /* 0x000f220000000a00 */
[----:B------:R-:W-:-:S03]  /*3e90*/  LOP3.LUT R35, R35, R30, RZ, 0xfc, !PT ;  /* 0x0000001e23237212 */ /* 0x000fc600078efcff */
[----:B------:R-:W5:Y:S04]  /*3ea0*/  LDS R33, [R26+0xc] ;  /* 0x00000c001a217984 */ /* 0x000f680000000800 */
[----:B------:R5:W5:Y:S01]  /*3eb0*/  LDS R30, [R26+0x1c] ;  /* 0x00001c001a1e7984 */ /* 0x000b620000000800 */
[----:B-1----:R-:W-:Y:S02]  /*3ec0*/  SHF.R.S32.HI R36, RZ, UR23, R28 ;  /* 0x00000017ff247c19 */ /* 0x002fe4000801141c */
[----:B--2---:R-:W-:-:S03]  /*3ed0*/  SHF.R.S32.HI R28, RZ, UR22, R34 ;  /* 0x00000016ff1c7c19 */ /* 0x004fc60008011422 */
[----:B------:R-:W-:Y:S01]  /*3ee0*/  IMAD.SHL.U32 R36, R36, 0x4, RZ ;  /* 0x0000000424247824 */ /* 0x000fe200078e00ff */
[----:B------:R-:W-:-:S04]  /*3ef0*/  LOP3.LUT R28, R28, 0x3030303, RZ, 0xc0, !PT ;  /* 0x030303031c1c7812 */ /* 0x000fc800078ec0ff */
[----:B------:R-:W-:Y:S02]  /*3f00*/  LOP3.LUT R37, R36, 0x4040404, RZ, 0xc0, !PT ;  /* 0x0404040424257812 */ /* 0x000fe400078ec0ff */
[----:B0-----:R-:W-:-:S04]  /*3f10*/  SHF.R.S32.HI R31, RZ, UR22, R31 ;  /* 0x00000016ff1f7c19 */ /* 0x001fc8000801141f */
[----:B---3--:R-:W-:Y:S02]  /*3f20*/  LOP3.LUT R23, R31, 0x3030303, RZ, 0xc0, !PT ;  /* 0x030303031f177812 */ /* 0x008fe400078ec0ff */
[C---:B------:R-:W-:Y:S01]  /*3f30*/  PRMT R31, R28.reuse, 0xba98, RZ ;  /* 0x0000ba981c1f7816 */ /* 0x040fe200000000ff */
[----:B----4-:R-:W-:Y:S01]  /*3f40*/  IDP.4A.S8.S8 R18, R35, R18, R29 ;  /* 0x0000001223127226 */ /* 0x010fe2000000061d */
[----:B------:R-:W-:Y:S02]  /*3f50*/  IADD3 R29, PT, PT, R28, -0x7f7f7f80, -R37 ;  /* 0x808080801c1d7810 */ /* 0x000fe40007ffe825 */
[----:B-----5:R-:W-:Y:S02]  /*3f60*/  SHF.R.S32.HI R33, RZ, UR23, R33 ;  /* 0x00000017ff217c19 */ /* 0x020fe40008011421 */
[----:B------:R-:W-:-:S03]  /*3f70*/  LOP3.LUT R37, R37, R28, R29, 0x64, !PT ;  /* 0x0000001c25257212 */ /* 0x000fc600078e641d */
[----:B------:R-:W-:Y:S01]  /*3f80*/  IMAD.SHL.U32 R33, R33, 0x4, RZ ;  /* 0x0000000421217824 */ /* 0x000fe200078e00ff */
[----:B------:R-:W-:-:S04]  /*3f90*/  PRMT R26, R37, 0xba98, RZ ;  /* 0x0000ba98251a7816 */ /* 0x000fc800000000ff */
[----:B------:R-:W-:Y:S02]  /*3fa0*/  LOP3.LUT R34, R33, 0x4040404, RZ, 0xc0, !PT ;  /* 0x0404040421227812 */ /* 0x000fe400078ec0ff */
[C---:B------:R-:W-:Y:S02]  /*3fb0*/  LOP3.LUT R28, R26.reuse, 0x7f7f7f7f, R31, 0x60, !PT ;  /* 0x7f7f7f7f1a1c7812 */ /* 0x040fe400078e601f */
[----:B------:R-:W-:Y:S02]  /*3fc0*/  SHF.R.S32.HI R31, RZ, UR23, R30 ;  /* 0x00000017ff1f7c19 */ /* 0x000fe4000801141e */
[----:B------:R-:W-:Y:S02]  /*3fd0*/  LOP3.LUT R29, R26, 0x80808080, R29, 0x6, !PT ;  /* 0x808080801a1d7812 */ /* 0x000fe400078e061d */
[----:B------:R-:W-:Y:S01]  /*3fe0*/  IADD3 R26, PT, PT, R23, -0x7f7f7f80, -R34 ;  /* 0x80808080171a7810 */ /* 0x000fe20007ffe822 */
[----:B------:R-:W-:Y:S01]  /*3ff0*/  IMAD.SHL.U32 R33, R31, 0x4, RZ ;  /* 0x000000041f217824 */ /* 0x000fe200078e00ff */
[----:B------:R-:W-:-:S02]  /*4000*/  SHF.R.S32.HI R30, RZ, UR22, R32 ;  /* 0x00000016ff1e7c19 */ /* 0x000fc40008011420 */
[----:B------:R-:W-:Y:S02]  /*4010*/  LOP3.LUT R34, R34, R23, R26, 0x64, !PT ;  /* 0x0000001722227212 */ /* 0x000fe400078e641a */
[----:B------:R-:W-:Y:S02]  /*4020*/  PRMT R32, R23, 0xba98, RZ ;  /* 0x0000ba9817207816 */ /* 0x000fe400000000ff */
[----:B------:R-:W-:Y:S01]  /*4030*/  PRMT R31, R34, 0xba98, RZ ;  /* 0x0000ba98221f7816 */ /* 0x000fe200000000ff */
[----:B------:R-:W-:Y:S01]  /*4040*/  VIADD R34, R7, UR12 ;  /* 0x0000000c07227c36 */ /* 0x000fe20008000000 */
[----:B------:R-:W-:Y:S02]  /*4050*/  LOP3.LUT R30, R30, 0x3030303, RZ, 0xc0, !PT ;  /* 0x030303031e1e7812 */ /* 0x000fe400078ec0ff */
[----:B------:R-:W-:Y:S02]  /*4060*/  LOP3.LUT R33, R33, 0x4040404, RZ, 0xc0, !PT ;  /* 0x0404040421217812 */ /* 0x000fe400078ec0ff */
[----:B------:R-:W-:-:S02]  /*4070*/  LOP3.LUT R28, R29, R28, RZ, 0xfc, !PT ;  /* 0x0000001c1d1c7212 */ /* 0x000fc400078efcff */
[C---:B------:R-:W-:Y:S02]  /*4080*/  LOP3.LUT R26, R31.reuse, 0x80808080, R26, 0x6, !PT ;  /* 0x808080801f1a7812 */ /* 0x040fe400078e061a */
[----:B------:R-:W-:Y:S01]  /*4090*/  LOP3.LUT R23, R31, 0x7f7f7f7f, R32, 0x60, !PT ;  /* 0x7f7f7f7f1f177812 */ /* 0x000fe200078e6020 */
[----:B------:R-:W-:Y:S01]  /*40a0*/  IMAD.U32 R31, RZ, RZ, UR12 ;  /* 0x0000000cff1f7e24 */ /* 0x000fe2000f8e00ff */
[C---:B------:R-:W-:Y:S02]  /*40b0*/  IADD3 R29, PT, PT, R30.reuse, -0x7f7f7f80, -R33 ;  /* 0x808080801e1d7810 */ /* 0x040fe40007ffe821 */
[----:B------:R-:W-:Y:S02]  /*40c0*/  PRMT R35, R30, 0xba98, RZ ;  /* 0x0000ba981e237816 */ /* 0x000fe400000000ff */
[----:B------:R-:W-:Y:S01]  /*40d0*/  LOP3.LUT R32, R33, R30, R29, 0x64, !PT ;  /* 0x0000001e21207212 */ /* 0x000fe200078e641d */
[----:B------:R-:W-:Y:S01]  /*40e0*/  IMAD R33, R31, 0x4, R8 ;  /* 0x000000041f217824 */ /* 0x000fe200078e0208 */
[----:B------:R-:W-:-:S02]  /*40f0*/  LOP3.LUT R31, R20, 0xffff, RZ, 0xc0, !PT ;  /* 0x0000ffff141f7812 */ /* 0x000fc400078ec0ff */
[----:B------:R-:W-:Y:S01]  /*4100*/  PRMT R32, R32, 0xba98, RZ ;  /* 0x0000ba9820207816 */ /* 0x000fe200000000ff */
[----:B------:R-:W0:Y:S01]  /*4110*/  LDS.64 R20, [R21+0x18] ;  /* 0x0000180015147984 */ /* 0x000e220000000a00 */
[----:B------:R-:W-:Y:S02]  /*4120*/  LEA R33, R33, UR13, 0x2 ;  /* 0x0000000d21217c11 */ /* 0x000fe4000f8e10ff */
[C---:B------:R-:W-:Y:S02]  /*4130*/  LOP3.LUT R29, R32.reuse, 0x80808080, R29, 0x6, !PT ;  /* 0x80808080201d7812 */ /* 0x040fe400078e061d */
[----:B------:R-:W-:Y:S01]  /*4140*/  LOP3.LUT R32, R32, 0x7f7f7f7f, R35, 0x60, !PT ;  /* 0x7f7f7f7f20207812 */ /* 0x000fe200078e6023 */
[----:B------:R-:W1:Y:S01]  /*4150*/  LDS.S8 R30, [R33+UR21] ;  /* 0x00000015211e7984 */ /* 0x000e620008000200 */
[----:B------:R-:W-:Y:S02]  /*4160*/  SHF.R.U32.HI R35, RZ, 0x1, R31 ;  /* 0x00000001ff237819 */ /* 0x000fe4000001161f */
[----:B------:R-:W-:Y:S01]  /*4170*/  LEA R34, R34, UR17, 0x2 ;  /* 0x0000001122227c11 */ /* 0x000fe2000f8e10ff */
[----:B------:R-:W2:Y:S01]  /*4180*/  LDS.S8 R31, [R33+UR21+0x1] ;  /* 0x00000115211f7984 */ /* 0x000ea20008000200 */
[----:B------:R-:W-:-:S02]  /*4190*/  LOP3.LUT R35, R35, 0xffff, RZ, 0xc0, !PT ;  /* 0x0000ffff23237812 */ /* 0x000fc400078ec0ff */
[----:B------:R-:W-:Y:S02]  /*41a0*/  LOP3.LUT R23, R26, R23, RZ, 0xfc, !PT ;  /* 0x000000171a177212 */ /* 0x000fe400078efcff */
[----:B------:R-:W-:Y:S01]  /*41b0*/  LDS R34, [R34] ;  /* 0x0000000022227984 */ /* 0x000fe20000000800 */
[----:B------:R-:W-:Y:S02]  /*41c0*/  LOP3.LUT R32, R29, R32, RZ, 0xfc, !PT ;  /* 0x000000201d207212 */ /* 0x000fe400078efcff */
[----:B------:R-:W-:Y:S01]  /*41d0*/  IDP.4A.S8.S8 R19, R23, R19, R18 ;  /* 0x0000001317137226 */ /* 0x000fe20000000612 */
        /* <DEDUP_REMOVED lines=9> */
[----:B------:R-:W-:Y:S06]  /*4270*/  BAR.SYNC.DEFER_BLOCKING 0x0 ;  /* 0x0000000000007b1d */ /* 0x000fec0000010000 */
.L_x_309:
[----:B------:R-:W-:-:S04]  /*4280*/  UIADD3 UR4, UPT, UPT, UR4, 0x2, URZ ;  /* 0x0000000204047890 */ /* 0x000fc8000fffe0ff */
[----:B------:R-:W-:-:S09]  /*4290*/  UISETP.GE.AND UP0, UPT, UR4, UR7, UPT ;  /* 0x000000070400728c */ /* 0x000fd2000bf06270 */
[----:B------:R-:W-:Y:S05]  /*42a0*/  BRA.U !UP0, `(.L_x_314) ;  /* 0xffffffc5080c7547 */ /* 0x000fea000b83ffff */
.L_x_308:
        /* <DEDUP_REMOVED lines=16> */
.L_x_315:
        /* <DEDUP_REMOVED lines=13> */
.L_x_1200:


//--------------------- .text._Z8moe_q2_KIN3c108BFloat16ELb1EEvPKvS3_PT_PKiS7_S7_iiiiiii --------------------------
	.section	.text._Z8moe_q2_KIN3c108BFloat16ELb1EEvPKvS3_PT_PKiS7_S7_iiiiiii,"ax",@progbits
	.align	128
.text._Z8moe_q2_KIN3c108BFloat16ELb1EEvPKvS3_PT_PKiS7_S7_iiiiiii:
        .type           _Z8moe_q2_KIN3c108BFloat16ELb1EEvPKvS3_PT_PKiS7_S7_iiiiiii,@function
        .size           _Z8moe_q2_KIN3c108BFloat16ELb1EEvPKvS3_PT_PKiS7_S7_iiiiiii,(.L_x_1201 - _Z8moe_q2_KIN3c108BFloat16ELb1EEvPKvS3_PT_PKiS7_S7_iiiiiii)
        .other          _Z8moe_q2_KIN3c108BFloat16ELb1EEvPKvS3_PT_PKiS7_S7_iiiiiii,@"STO_CUDA_ENTRY STV_DEFAULT"
_Z8moe_q2_KIN3c108BFloat16ELb1EEvPKvS3_PT_PKiS7_S7_iiiiiii:
        /* <DEDUP_REMOVED lines=19> */
[----:B------:R0:W5:Y:S01]  /*0130*/  LDG.E.CONSTANT R56, desc[UR20][R56.64] ;  /* 0x0000001438387981 */ /* 0x000162000c1e9900 */
[----:B------:R-:W1:Y:S01]  /*0140*/  LDCU UR7, c[0x0][0x3b4] ;  /* 0x00007680ff0777ac */ /* 0x000e620008000800 */
[----:B------:R-:W2:Y:S01]  /*0150*/  S2UR UR5, SR_CTAID.X ;  /* 0x00000000000579c3 */ /* 0x000ea20000002500 */
[----:B------:R-:W-:Y:S01]  /*0160*/  HFMA2 R59, -RZ, RZ, 0, 0 ;  /* 0x00000000ff3b7431 */ /* 0x000fe200000001ff */
[----:B-1----:R-:W-:Y:S02]  /*0170*/  UISETP.GE.AND UP0, UPT, UR7, 0x100, UPT ;  /* 0x000001000700788c */ /* 0x002fe4000bf06270 */
[----:B------:R-:W-:-:S04]  /*0180*/  USHF.R.S32.HI UR6, URZ, 0x1f, UR7 ;  /* 0x0000001fff067899 */ /* 0x000fc80008011407 */
[----:B------:R-:W-:Y:S02]  /*0190*/  ULEA.HI UR6, UR6, UR7, URZ, 0x8 ;  /* 0x0000000706067291 */ /* 0x000fe4000f8f40ff */
[----:B--2---:R-:W-:Y:S01]  /*01a0*/  USHF.L.U32 UR5, UR5, 0x5, URZ ;  /* 0x0000000505057899 */ /* 0x004fe200080006ff */
[----:B0-----:R-:W-:Y:S11]  /*01b0*/  BRA.U !UP0, `(.L_x_316) ;  /* 0x0000004d08087547 */ /* 0x001ff6000b800000 */
[----:B------:R-:W0:Y:S01]  /*01c0*/  S2R R2, SR_TID.X ;  /* 0x0000000000027919 */ /* 0x000e220000002100 */
[----:B------:R-:W1:Y:S01]  /*01d0*/  LDC R9, c[0x0][0x3b8] ;  /* 0x0000ee00ff097b82 */ /* 0x000e620000000800 */
[----:B------:R-:W-:Y:S01]  /*01e0*/  ULOP3.LUT UR13, URZ, UR5, URZ, 0x33, !UPT ;  /* 0x00000005ff0d7292 */ /* 0x000fe2000f8e33ff */
[C---:B------:R-:W-:Y:S01]  /*01f0*/  IMAD.SHL.U32 R3, R0.reuse, 0x4, RZ ;  /* 0x0000000400037824 */ /* 0x040fe200078e00ff */
[----:B------:R-:W2:Y:S01]  /*0200*/  LDCU UR12, c[0x0][0x3b0] ;  /* 0x00007600ff0c77ac */ /* 0x000ea20008000800 */
[----:B------:R-:W-:Y:S01]  /*0210*/  IMAD.SHL.U32 R55, R0, 0x20, RZ ;  /* 0x0000002000377824 */ /* 0x000fe200078e00ff */
[----:B------:R-:W-:Y:S01]  /*0220*/  MOV R59, RZ ;  /* 0x000000ff003b7202 */ /* 0x000fe20000000f00 */
[----:B------:R-:W3:Y:S02]  /*0230*/  LDCU.128 UR16, c[0x0][0x380] ;  /* 0x00007000ff1077ac */ /* 0x000ee40008000c00 */
[----:B------:R-:W4:Y:S01]  /*0240*/  S2UR UR10, SR_CgaCtaId ;  /* 0x00000000000a79c3 */ /* 0x000f220000008800 */
[----:B------:R-:W-:Y:S01]  /*0250*/  USHF.R.S32.HI UR11, URZ, 0x8, UR6 ;  /* 0x00000008ff0b7899 */ /* 0x000fe20008011406 */
[----:B------:R-:W3:Y:S02]  /*0260*/  LDCU UR14, c[0x0][0x3c0] ;  /* 0x00007800ff0e77ac */ /* 0x000ee40008000800 */
[----:B------:R-:W-:Y:S01]  /*0270*/  UMOV UR6, 0x400 ;  /* 0x0000040000067882 */ /* 0x000fe20000000000 */
[----:B------:R-:W0:Y:S01]  /*0280*/  LDCU UR23, c[0x0][0x3b4] ;  /* 0x00007680ff1777ac */ /* 0x000e220008000800 */
[----:B------:R-:W-:Y:S01]  /*0290*/  UIADD3 UR8, UPT, UPT, UR6, 0x15a8, URZ ;  /* 0x000015a806087890 */ /* 0x000fe2000fffe0ff */
[----:B-1----:R-:W-:Y:S01]  /*02a0*/  VIADD R9, R9, UR13 ;  /* 0x0000000d09097c36 */ /* 0x002fe20008000000 */
[----:B------:R-:W-:-:S02]  /*02b0*/  UIADD3 UR9, UPT, UPT, UR6, 0x17a8, URZ ;  /* 0x000017a806097890 */ /* 0x000fc4000fffe0ff */
[----:B--2---:R-:W-:Y:S02]  /*02c0*/  UIMAD UR4, UR4, UR12, URZ ;  /* 0x0000000c040472a4 */ /* 0x004fe4000f8e02ff */
[--C-:B------:R-:W-:Y:S01]  /*02d0*/  VIADDMNMX R27, R0, 0x1c, R9.reuse, PT ;  /* 0x0000001c001b7846 */ /* 0x100fe20003800109 */
[----:B------:R-:W-:Y:S01]  /*02e0*/  UIADD3 UR7, UPT, UPT, UR6, 0x1080, URZ ;  /* 0x0000108006077890 */ /* 0x000fe2000fffe0ff */
[C---:B0-----:R-:W-:Y:S01]  /*02f0*/  LEA.HI R4, R2.reuse, R3, RZ, 0x1d ;  /* 0x0000000302047211 */ /* 0x041fe200078fe8ff */
[----:B----4-:R-:W-:Y:S01]  /*0300*/  ULEA UR8, UR10, UR8, 0x18 ;  /* 0x000000080a087291 */ /* 0x010fe2000f8ec0ff */
[----:B------:R-:W-:Y:S01]  /*0310*/  LOP3.LUT R5, R2, 0x7, RZ, 0xc0, !PT ;  /* 0x0000000702057812 */ /* 0x000fe200078ec0ff */
[----:B------:R-:W-:Y:S01]  /*0320*/  IMAD R44, R27, UR11, RZ ;  /* 0x0000000b1b2c7c24 */ /* 0x000fe2000f8e02ff */
[----:B------:R-:W-:Y:S01]  /*0330*/  VIMNMX R14, PT, PT, R9, R4, PT ;  /* 0x00000004090e7248 */ /* 0x000fe20003fe0100 */
[----:B------:R-:W-:Y:S01]  /*0340*/  IMAD R18, R27, 0x21, R2 ;  /* 0x000000211b127824 */ /* 0x000fe200078e0202 */
[----:B------:R-:W-:Y:S01]  /*0350*/  VIADDMNMX R16, R4, 0x10, R9, PT ;  /* 0x0000001004107846 */ /* 0x000fe20003800109 */
[----:B------:R-:W-:Y:S01]  /*0360*/  ULEA UR15, UR10, UR6, 0x18 ;  /* 0x000000060a0f7291 */ /* 0x000fe2000f8ec0ff */
[----:B------:R-:W-:Y:S01]  /*0370*/  SHF.R.S32.HI R7, RZ, 0x1f, R14 ;  /* 0x0000001fff077819 */ /* 0x000fe2000001140e */
[----:B------:R-:W-:Y:S01]  /*0380*/  ULEA UR9, UR10, UR9, 0x18 ;  /* 0x000000090a097291 */ /* 0x000fe2000f8ec0ff */
[----:B------:R-:W-:Y:S01]  /*0390*/  SHF.R.S32.HI R11, RZ, 0x1f, R16 ;  /* 0x0000001fff0b7819 */ /* 0x000fe20000011410 */
[----:B------:R-:W-:Y:S01]  /*03a0*/  IMAD R24, R14, UR11, RZ ;  /* 0x0000000b0e187c24 */ /* 0x000fe2000f8e02ff */
[----:B------:R-:W-:Y:S01]  /*03b0*/  LEA.HI R4, R7, R14, RZ, 0x2 ;  /* 0x0000000e07047211 */ /* 0x000fe200078f10ff */
[--C-:B------:R-:W-:Y:S01]  /*03c0*/  IMAD.IADD R12, R3, 0x1, R2.reuse ;  /* 0x00000001030c7824 */ /* 0x100fe200078e0202 */
[----:B------:R-:W-:Y:S01]  /*03d0*/  LEA.HI R8, R11, R16, RZ, 0x2 ;  /* 0x000000100b087211 */ /* 0x000fe200078f10ff */
[----:B------:R-:W-:Y:S01]  /*03e0*/  IMAD R26, R16, UR11, RZ ;  /* 0x0000000b101a7c24 */ /* 0x000fe2000f8e02ff */
[-C--:B------:R-:W-:Y:S01]  /*03f0*/  LEA.HI R29, R4, R5.reuse, RZ, 0x1e ;  /* 0x00000005041d7211 */ /* 0x080fe200078ff0ff */
[----:B---3--:R-:W-:Y:S01]  /*0400*/  UIADD3 UR12, UP0, UPT, UR4, UR16, URZ ;  /* 0x00000010040c7290 */ /* 0x008fe2000ff1e0ff */
[----:B------:R-:W-:Y:S01]  /*0410*/  LEA.HI R33, R8, R5, RZ, 0x1e ;  /* 0x0000000508217211 */ /* 0x000fe200078ff0ff */
[----:B------:R-:W-:Y:S01]  /*0420*/  UIADD3 UR6, UPT, UPT, UR6, 0x1188, URZ ;  /* 0x0000118806067890 */ /* 0x000fe2000fffe0ff */
[--C-:B------:R-:W-:Y:S01]  /*0430*/  SHF.R.U32.HI R5, RZ, 0x1, R2.reuse ;  /* 0x00000001ff057819 */ /* 0x100fe20000011602 */
[----:B------:R-:W-:Y:S01]  /*0440*/  IMAD R39, R14, 0x8, R29 ;  /* 0x000000080e277824 */ /* 0x000fe200078e021d */
[----:B------:R-:W-:Y:S01]  /*0450*/  SHF.L.U32 R6, R2, 0x2, RZ ;  /* 0x0000000202067819 */ /* 0x000fe200000006ff */
[----:B------:R-:W-:Y:S01]  /*0460*/  ULEA.HI.X.SX32 UR13, UR4, UR17, 0x1, UP0 ;  /* 0x00000011040d7291 */ /* 0x000fe200080f0eff */
[C---:B------:R-:W-:Y:S01]  /*0470*/  VIADDMNMX R21, R0.reuse, 0x10, R9, PT ;  /* 0x0000001000157846 */ /* 0x040fe20003800109 */
[----:B------:R-:W-:Y:S01]  /*0480*/  IMAD R8, R0, 0x10, R5 ;  /* 0x0000001000087824 */ /* 0x000fe200078e0205 */
[----:B------:R-:W-:Y:S01]  /*0490*/  VIMNMX R13, PT, PT, R9, R0, PT ;  /* 0x00000000090d7248 */ /* 0x000fe20003fe0100 */
[----:B------:R-:W-:Y:S01]  /*04a0*/  USHF.R.S32.HI UR4, URZ, 0x1f, UR14 ;  /* 0x0000001fff047899 */ /* 0x000fe2000801140e */
[----:B------:R-:W-:Y:S01]  /*04b0*/  LOP3.LUT R68, R6, 0x1c, RZ, 0xc0, !PT ;  /* 0x0000001c06447812 */ /* 0x000fe200078ec0ff */
[----:B------:R-:W-:Y:S01]  /*04c0*/  IMAD R38, R21, UR11, RZ ;  /* 0x0000000b15267c24 */ /* 0x000fe2000f8e02ff */
[----:B------:R-:W-:Y:S01]  /*04d0*/  LOP3.LUT R8, R8, 0x1f, RZ, 0xc0, !PT ;  /* 0x0000001f08087812 */ /* 0x000fe200078ec0ff */
[----:B------:R-:W-:Y:S01]  /*04e0*/  IMAD R28, R13, UR11, RZ ;  /* 0x0000000b0d1c7c24 */ /* 0x000fe2000f8e02ff */
[--C-:B------:R-:W-:Y:S01]  /*04f0*/  SHF.R.U32.HI R7, RZ, 0x2, R2.reuse ;  /* 0x00000002ff077819 */ /* 0x100fe20000011602 */
[----:B------:R-:W-:Y:S01]  /*0500*/  IMAD R21, R21, 0x21, R2 ;  /* 0x0000002115157824 */ /* 0x000fe200078e0202 */
[----:B------:R-:W-:Y:S01]  /*0510*/  VIMNMX R32, PT, PT, R9, R8, PT ;  /* 0x0000000809207248 */ /* 0x000fe20003fe0100 */
[----:B------:R-:W-:Y:S01]  /*0520*/  ULEA UR6, UR10, UR6, 0x18 ;  /* 0x000000060a067291 */ /* 0x000fe2000f8ec0ff */
[C-C-:B------:R-:W-:Y:S01]  /*0530*/  VIADDMNMX R17, R0.reuse, 0x8, R9.reuse, PT ;  /* 0x0000000800117846 */ /* 0x140fe20003800109 */
[----:B------:R-:W-:Y:S01]  /*0540*/  ULEA UR7, UR10, UR7, 0x18 ;  /* 0x000000070a077291 */ /* 0x000fe2000f8ec0ff */
[--C-:B------:R-:W-:Y:S01]  /*0550*/  VIADDMNMX R19, R0, 0xc, R9.reuse, PT ;  /* 0x0000000c00137846 */ /* 0x100fe20003800109 */
[----:B------:R-:W-:Y:S01]  /*0560*/  IMAD R43, R32, UR11, RZ ;  /* 0x0000000b202b7c24 */ /* 0x000fe2000f8e02ff */
[----:B------:R-:W-:Y:S01]  /*0570*/  SHF.R.S32.HI R27, RZ, 0x1f, R32 ;  /* 0x0000001fff1b7819 */ /* 0x000fe20000011420 */
[----:B------:R-:W-:Y:S01]  /*0580*/  IMAD R30, R17, UR11, RZ ;  /* 0x0000000b111e7c24 */ /* 0x000fe2000f8e02ff */
[--C-:B------:R-:W-:Y:S01]  /*0590*/  LOP3.LUT R10, R55, 0x1f, R2.reuse, 0xf8, !PT ;  /* 0x0000001f370a7812 */ /* 0x100fe200078ef802 */
[C---:B------:R-:W-:Y:S01]  /*05a0*/  IMAD R34, R19.reuse, UR11, RZ ;  /* 0x0000000b13227c24 */ /* 0x040fe2000f8e02ff */
[C-C-:B------:R-:W-:Y:S01]  /*05b0*/  VIADDMNMX R23, R0.reuse, 0x14, R9.reuse, PT ;  /* 0x0000001400177846 */ /* 0x140fe20003800109 */
[--C-:B------:R-:W-:Y:S01]  /*05c0*/  IMAD R14, R19, 0x21, R2.reuse ;  /* 0x00000021130e7824 */ /* 0x100fe200078e0202 */
[--C-:B------:R-:W-:Y:S01]  /*05d0*/  VIADDMNMX R15, R0, 0x4, R9.reuse, PT ;  /* 0x00000004000f7846 */ /* 0x100fe20003800109 */
[----:B------:R-:W-:Y:S01]  /*05e0*/  ULEA.HI UR4, UR4, UR14, URZ, 0x5 ;  /* 0x0000000e04047291 */ /* 0x000fe2000f8f28ff */
[----:B------:R-:W-:Y:S01]  /*05f0*/  IADD3 R68, P0, PT, R68, UR18, RZ ;  /* 0x0000001244447c10 */ /* 0x000fe2000ff1e0ff */
[----:B------:R-:W-:Y:S01]  /*0600*/  IMAD R40, R23, UR11, RZ ;  /* 0x0000000b17287c24 */ /* 0x000fe2000f8e02ff */
[----:B------:R-:W-:Y:S01]  /*0610*/  LOP3.LUT R36, R2, 0x1, RZ, 0xc0, !PT ;  /* 0x0000000102247812 */ /* 0x000fe200078ec0ff */
[--C-:B------:R-:W-:Y:S01]  /*0620*/  IMAD R19, R15, 0x21, R2.reuse ;  /* 0x000000210f137824 */ /* 0x100fe200078e0202 */
[----:B------:R-:W-:Y:S01]  /*0630*/  LOP3.LUT R11, R7, 0x1, RZ, 0xc0, !PT ;  /* 0x00000001070b7812 */ /* 0x000fe200078ec0ff */
[----:B------:R-:W-:Y:S01]  /*0640*/  IMAD R46, R15, UR11, RZ ;  /* 0x0000000b0f2e7c24 */ /* 0x000fe2000f8e02ff */
[----:B------:R-:W-:Y:S01]  /*0650*/  VIADDMNMX R25, R0, 0x18, R9, PT ;  /* 0x0000001800197846 */ /* 0x000fe20003800109 */
[----:B------:R-:W-:Y:S01]  /*0660*/  IMAD.X R69, RZ, RZ, UR19, P0 ;  /* 0x00000013ff457e24 */ /* 0x000fe200080e06ff */
[----:B------:R-:W-:Y:S01]  /*0670*/  LEA.HI R29, R27, R32, RZ, 0x4 ;  /* 0x000000201b1d7211 */ /* 0x000fe200078f20ff */
[----:B------:R-:W-:Y:S01]  /*0680*/  IMAD R3, R2, 0x21, RZ ;  /* 0x0000002102037824 */ /* 0x000fe200078e02ff */
[--C-:B------:R-:W-:Y:S01]  /*0690*/  SHF.R.U32.HI R31, RZ, 0x4, R2.reuse ;  /* 0x00000004ff1f7819 */ /* 0x100fe20000011602 */
[----:B------:R-:W-:Y:S01]  /*06a0*/  IMAD R42, R25, UR11, RZ ;  /* 0x0000000b192a7c24 */ /* 0x000fe2000f8e02ff */
[----:B------:R-:W-:Y:S01]  /*06b0*/  LEA R9, R10, UR8, 0x2 ;  /* 0x000000080a097c11 */ /* 0x000fe2000f8e10ff */
[----:B------:R-:W-:Y:S01]  /*06c0*/  USHF.R.S32.HI UR10, URZ, 0x5, UR4 ;  /* 0x00000005ff0a7899 */ /* 0x000fe20008011404 */
[----:B------:R-:W-:Y:S01]  /*06d0*/  LEA R41, R16, R33, 0x3 ;  /* 0x0000002110297211 */ /* 0x000fe200078e18ff */
[----:B------:R-:W-:Y:S01]  /*06e0*/  IMAD R16, R23, 0x21, R2 ;  /* 0x0000002117107824 */ /* 0x000fe200078e0202 */
[----:B------:R-:W-:Y:S01]  /*06f0*/  IADD3 R10, P2, PT, R11, R24, RZ ;  /* 0x000000180b0a7210 */ /* 0x000fe20007f5e0ff */
[----:B------:R-:W0:Y:S01]  /*0700*/  LDCU UR22, c[0x0][0x3bc] ;  /* 0x00007780ff1677ac */ /* 0x000e220008000800 */
[----:B------:R-:W-:-:S02]  /*0710*/  LEA.HI.SX32 R33, R29, R36, 0x1c ;  /* 0x000000241d217211 */ /* 0x000fc400078fe2ff */
[----:B------:R-:W-:Y:S01]  /*0720*/  LEA R8, R12, UR9, 0x2 ;  /* 0x000000090c087c11 */ /* 0x000fe2000f8e10ff */
[--C-:B------:R-:W-:Y:S01]  /*0730*/  IMAD R12, R13, 0x21, R2.reuse ;  /* 0x000000210d0c7824 */ /* 0x100fe200078e0202 */
[----:B------:R-:W-:Y:S01]  /*0740*/  IADD3 R11, P1, PT, R11, R26, RZ ;  /* 0x0000001a0b0b7210 */ /* 0x000fe20007f3e0ff */
[--C-:B------:R-:W-:Y:S01]  /*0750*/  IMAD R13, R17, 0x21, R2.reuse ;  /* 0x00000021110d7824 */ /* 0x100fe200078e0202 */
[----:B------:R-:W-:Y:S01]  /*0760*/  LEA R15, R21, UR15, 0x2 ;  /* 0x0000000f150f7c11 */ /* 0x000fe2000f8e10ff */
[----:B------:R-:W-:Y:S01]  /*0770*/  IMAD R17, R25, 0x21, R2 ;  /* 0x0000002119117824 */ /* 0x000fe200078e0202 */
[C---:B------:R-:W-:Y:S01]  /*0780*/  IADD3 R20, P5, PT, R31.reuse, R28, RZ ;  /* 0x0000001c1f147210 */ /* 0x040fe20007fbe0ff */
[----:B------:R-:W-:Y:S01]  /*0790*/  IMAD R54, R32, 0x2, R33 ;  /* 0x0000000220367824 */ /* 0x000fe200078e0221 */
[C---:B------:R-:W-:Y:S01]  /*07a0*/  IADD3 R21, P4, PT, R31.reuse, R30, RZ ;  /* 0x0000001e1f157210 */ /* 0x040fe20007f9e0ff */
[----:B------:R-:W-:Y:S01]  /*07b0*/  UIMAD UR16, UR5, UR11, URZ ;  /* 0x0000000b051072a4 */ /* 0x000fe2000f8e02ff */
[----:B------:R-:W-:Y:S01]  /*07c0*/  IADD3 R22, P0, PT, R31, R34, RZ ;  /* 0x000000221f167210 */ /* 0x000fe20007f1e0ff */
[----:B------:R-:W-:Y:S01]  /*07d0*/  UMOV UR4, URZ ;  /* 0x000000ff00047c82 */ /* 0x000fe20008000000 */
[----:B------:R-:W-:-:S02]  /*07e0*/  LEA.HI.X.SX32 R24, R24, RZ, 0x1, P2 ;  /* 0x000000ff18187211 */ /* 0x000fc400010f0eff */
[C---:B------:R-:W-:Y:S01]  /*07f0*/  LEA R4, R2.reuse, R7, 0x3 ;  /* 0x0000000702047211 */ /* 0x040fe200078e18ff */
[----:B------:R-:W-:Y:S01]  /*0800*/  IMAD R7, R2, 0x2, R31 ;  /* 0x0000000202077824 */ /* 0x000fe200078e021f */
[C---:B------:R-:W-:Y:S02]  /*0810*/  IADD3 R25, P2, PT, R31.reuse, R40, RZ ;  /* 0x000000281f197210 */ /* 0x040fe40007f5e0ff */
[----:B------:R-:W-:Y:S02]  /*0820*/  LEA.HI.X.SX32 R26, R26, RZ, 0x1, P1 ;  /* 0x000000ff1a1a7211 */ /* 0x000fe400008f0eff */
[----:B------:R-:W-:Y:S02]  /*0830*/  LEA.HI.X.SX32 R28, R28, RZ, 0x1, P5 ;  /* 0x000000ff1c1c7211 */ /* 0x000fe400028f0eff */
[C---:B------:R-:W-:Y:S02]  /*0840*/  IADD3 R23, P3, PT, R31.reuse, R38, RZ ;  /* 0x000000261f177210 */ /* 0x040fe40007f7e0ff */
[----:B------:R-:W-:-:S02]  /*0850*/  IADD3 R27, P1, PT, R31, R42, RZ ;  /* 0x0000002a1f1b7210 */ /* 0x000fc40007f3e0ff */
[C---:B------:R-:W-:Y:S02]  /*0860*/  IADD3 R29, P5, PT, R31.reuse, R44, RZ ;  /* 0x0000002c1f1d7210 */ /* 0x040fe40007fbe0ff */
[----:B------:R-:W-:Y:S02]  /*0870*/  LEA.HI.X.SX32 R30, R30, RZ, 0x1, P4 ;  /* 0x000000ff1e1e7211 */ /* 0x000fe400020f0eff */
[----:B------:R-:W-:Y:S02]  /*0880*/  LEA.HI.X.SX32 R32, R34, RZ, 0x1, P0 ;  /* 0x000000ff22207211 */ /* 0x000fe400000f0eff */
[----:B------:R-:W-:Y:S02]  /*0890*/  IADD3 R31, P4, PT, R31, R46, RZ ;  /* 0x0000002e1f1f7210 */ /* 0x000fe40007f9e0ff */
[----:B------:R-:W-:Y:S02]  /*08a0*/  IADD3 R36, P0, PT, R36, R43, RZ ;  /* 0x0000002b24247210 */ /* 0x000fe40007f1e0ff */
[----:B------:R-:W-:-:S02]  /*08b0*/  LEA.HI.X.SX32 R34, R40, RZ, 0x1, P2 ;  /* 0x000000ff28227211 */ /* 0x000fc400010f0eff */
[----:B------:R-:W-:Y:S02]  /*08c0*/  LOP3.LUT R5, R6, 0xc, RZ, 0xc0, !PT ;  /* 0x0000000c06057812 */ /* 0x000fe400078ec0ff */
[----:B------:R-:W-:Y:S02]  /*08d0*/  LEA.HI.X.SX32 R33, R38, RZ, 0x1, P3 ;  /* 0x000000ff26217211 */ /* 0x000fe400018f0eff */
[----:B------:R-:W-:Y:S02]  /*08e0*/  LEA R40, R41, UR6, 0x2 ;  /* 0x0000000629287c11 */ /* 0x000fe4000f8e10ff */
[----:B------:R-:W-:Y:S02]  /*08f0*/  LOP3.LUT R6, R6, 0x3c, RZ, 0xc0, !PT ;  /* 0x0000003c06067812 */ /* 0x000fe400078ec0ff */
[----:B------:R-:W-:Y:S02]  /*0900*/  LEA R12, R12, UR15, 0x2 ;  /* 0x0000000f0c0c7c11 */ /* 0x000fe4000f8e10ff */
[----:B------:R-:W-:-:S02]  /*0910*/  LEA R13, R13, UR15, 0x2 ;  /* 0x0000000f0d0d7c11 */ /* 0x000fc4000f8e10ff */
[----:B------:R-:W-:Y:S02]  /*0920*/  LEA R14, R14, UR15, 0x2 ;  /* 0x0000000f0e0e7c11 */ /* 0x000fe4000f8e10ff */
[----:B------:R-:W-:Y:S02]  /*0930*/  LEA R16, R16, UR15, 0x2 ;  /* 0x0000000f10107c11 */ /* 0x000fe4000f8e10ff */
[----:B------:R-:W-:Y:S02]  /*0940*/  LEA R17, R17, UR15, 0x2 ;  /* 0x0000000f11117c11 */ /* 0x000fe4000f8e10ff */
[----:B------:R-:W-:Y:S02]  /*0950*/  LEA R18, R18, UR15, 0x2 ;  /* 0x0000000f12127c11 */ /* 0x000fe4000f8e10ff */
[----:B------:R-:W-:Y:S02]  /*0960*/  LEA R19, R19, UR15, 0x2 ;  /* 0x0000000f13137c11 */ /* 0x000fe4000f8e10ff */
[----:B------:R-:W-:-:S02]  /*0970*/  LEA.HI.X.SX32 R35, R42, RZ, 0x1, P1 ;  /* 0x000000ff2a237211 */ /* 0x000fc400008f0eff */
[----:B------:R-:W-:Y:S02]  /*0980*/  LEA.HI.X.SX32 R37, R44, RZ, 0x1, P5 ;  /* 0x000000ff2c257211 */ /* 0x000fe400028f0eff */
[----:B------:R-:W-:Y:S02]  /*0990*/  LEA.HI.X.SX32 R38, R46, RZ, 0x1, P4 ;  /* 0x000000ff2e267211 */ /* 0x000fe400020f0eff */
[----:B------:R-:W-:Y:S02]  /*09a0*/  LEA R39, R39, UR6, 0x2 ;  /* 0x0000000627277c11 */ /* 0x000fe4000f8e10ff */
[----:B------:R-:W-:Y:S02]  /*09b0*/  LEA.HI.X.SX32 R41, R43, RZ, 0x1, P0 ;  /* 0x000000ff2b297211 */ /* 0x000fe400000f0eff */
[----:B0-----:R-:W-:-:S07]  /*09c0*/  LEA R54, R54, UR7, 0x2 ;  /* 0x0000000736367c11 */ /* 0x001fce000f8e10ff */
.L_x_318:
[----:B------:R-:W-:Y:S01]  /*09d0*/  UIADD3 UR8, UP0, UPT, UR16, UR4, URZ ;  /* 0x0000000410087290 */ /* 0x000fe2000ff1e0ff */
[----:B0-----:R-:W-:Y:S01]  /*09e0*/  IMAD R43, R28, 0x54, RZ ;  /* 0x000000541c2b7824 */ /* 0x001fe200078e02ff */
[----:B------:R-:W-:Y:S01]  /*09f0*/  UMOV UR6, UR12 ;  /* 0x0000000c00067c82 */ /* 0x000fe20008000000 */
[----:B------:R-:W-:Y:S01]  /*0a00*/  UMOV UR7, UR13 ;  /* 0x0000000d00077c82 */ /* 0x000fe20008000000 */
[----:B------:R-:W-:Y:S01]  /*0a10*/  ULEA.HI.X.SX32 UR9, UR16, URZ, 0x1, UP0 ;  /* 0x000000ff10097291 */ /* 0x000fe200080f0eff */
[----:B------:R-:W-:Y:S01]  /*0a20*/  IMAD R51, R32, 0x54, RZ ;  /* 0x0000005420337824 */ /* 0x000fe200078e02ff */
[----:B------:R-:W-:Y:S01]  /*0a30*/  UIMAD.WIDE.U32 UR6, UR8, 0x54, UR6 ;  /* 0x00000054080678a5 */ /* 0x000fe2000f8e0006 */
[----:B------:R-:W-:Y:S01]  /*0a40*/  IMAD R57, R33, 0x54, RZ ;  /* 0x0000005421397824 */ /* 0x000fe200078e02ff */
[----:B------:R-:W-:Y:S01]  /*0a50*/  UIMAD UR8, UR9, 0x54, URZ ;  /* 0x00000054090878a4 */ /* 0x000fe2000f8e02ff */
[----:B------:R-:W-:Y:S02]  /*0a60*/  IMAD R73, R34, 0x54, RZ ;  /* 0x0000005422497824 */ /* 0x000fe400078e02ff */
[----:B------:R-:W-:Y:S01]  /*0a70*/  IMAD R45, R30, 0x54, RZ ;  /* 0x000000541e2d7824 */ /* 0x000fe200078e02ff */
[----:B------:R-:W-:Y:S01]  /*0a80*/  UIADD3 UR8, UPT, UPT, UR7, UR8, URZ ;  /* 0x0000000807087290 */ /* 0x000fe2000fffe0ff */
[----:B------:R-:W-:Y:S01]  /*0a90*/  IADD3 R48, P0, PT, R6, UR6, RZ ;  /* 0x0000000606307c10 */ /* 0x000fe2000ff1e0ff */
[----:B------:R-:W-:Y:S01]  /*0aa0*/  IMAD.U32 R47, RZ, RZ, UR7 ;  /* 0x00000007ff2f7e24 */ /* 0x000fe2000f8e00ff */
[----:B------:R-:W-:Y:S01]  /*0ab0*/  MOV R46, UR6 ;  /* 0x00000006002e7c02 */ /* 0x000fe20008000f00 */
[----:B------:R-:W-:-:S02]  /*0ac0*/  IMAD R75, R41, 0x54, RZ ;  /* 0x00000054294b7824 */ /* 0x000fc400078e02ff */
[----:B------:R-:W-:Y:S01]  /*0ad0*/  IMAD.X R49, RZ, RZ, UR8, P0 ;  /* 0x00000008ff317e24 */ /* 0x000fe200080e06ff */
[----:B------:R-:W-:Y:S01]  /*0ae0*/  IADD3 R42, P0, PT, R5, UR6, RZ ;  /* 0x00000006052a7c10 */ /* 0x000fe2000ff1e0ff */
[----:B------:R-:W-:Y:S02]  /*0af0*/  IMAD.U32 R47, RZ, RZ, UR8 ;  /* 0x00000008ff2f7e24 */ /* 0x000fe4000f8e00ff */
[----:B------:R-:W-:-:S04]  /*0b00*/  IMAD.WIDE.U32 R70, R20, 0x54, R48 ;  /* 0x0000005414467825 */ /* 0x000fc800078e0030 */
[----:B------:R-:W-:Y:S01]  /*0b10*/  IMAD.WIDE.U32 R66, R31, 0x54, R48 ;  /* 0x000000541f427825 */ /* 0x000fe200078e0030 */
[----:B------:R-:W-:-:S03]  /*0b20*/  IADD3 R71, PT, PT, R71, R43, RZ ;  /* 0x0000002b47477210 */ /* 0x000fc60007ffe0ff */
[----:B------:R-:W-:Y:S02]  /*0b30*/  IMAD R43, R38, 0x54, RZ ;  /* 0x00000054262b7824 */ /* 0x000fe400078e02ff */
[--C-:B------:R-:W-:Y:S01]  /*0b40*/  IMAD.WIDE.U32 R62, R22, 0x54, R48.reuse ;  /* 0x00000054163e7825 */ /* 0x100fe200078e0030 */
[----:B------:R-:W2:Y:S03]  /*0b50*/  LDG.E.CONSTANT R71, desc[UR20][R70.64+0x10] ;  /* 0x0000101446477981 */ /* 0x000ea6000c1e9900 */
[----:B------:R-:W-:Y:S01]  /*0b60*/  IMAD.WIDE.U32 R60, R23, 0x54, R48 ;  /* 0x00000054173c7825 */ /* 0x000fe200078e0030 */
[----:B------:R-:W-:-:S03]  /*0b70*/  IADD3 R63, PT, PT, R63, R51, RZ ;  /* 0x000000333f3f7210 */ /* 0x000fc60007ffe0ff */
[----:B------:R-:W-:-:S03]  /*0b80*/  IMAD.WIDE.U32 R52, R25, 0x54, R48 ;  /* 0x0000005419347825 */ /* 0x000fc600078e0030 */
[----:B------:R-:W3:Y:S01]  /*0b90*/  LDG.E.CONSTANT R63, desc[UR20][R62.64+0x10] ;  /* 0x000010143e3f7981 */ /* 0x000ee2000c1e9900 */
[----:B------:R-:W-:-:S04]  /*0ba0*/  IMAD.WIDE.U32 R64, R21, 0x54, R48 ;  /* 0x0000005415407825 */ /* 0x000fc800078e0030 */
[----:B------:R-:W-:Y:S01]  /*0bb0*/  IMAD.IADD R67, R67, 0x1, R43 ;  /* 0x0000000143437824 */ /* 0x000fe200078e022b */
[----:B------:R-:W-:Y:S01]  /*0bc0*/  IADD3.X R43, PT, PT, RZ, UR8, RZ, P0, !PT ;  /* 0x00000008ff2b7c10 */ /* 0x000fe200087fe4ff */
[----:B------:R-:W-:Y:S02]  /*0bd0*/  IMAD.IADD R61, R61, 0x1, R57 ;  /* 0x000000013d3d7824 */ /* 0x000fe400078e0239 */
[----:B------:R-:W-:Y:S01]  /*0be0*/  IMAD.IADD R53, R53, 0x1, R73 ;  /* 0x0000000135357824 */ /* 0x000fe200078e0249 */
[----:B------:R-:W4:Y:S01]  /*0bf0*/  LDG.E.CONSTANT R66, desc[UR20][R66.64+0x10] ;  /* 0x0000101442427981 */ /* 0x000f22000c1e9900 */
[----:B------:R-:W-:-:S03]  /*0c00*/  IMAD.WIDE.U32 R50, R27, 0x54, R48 ;  /* 0x000000541b327825 */ /* 0x000fc600078e0030 */
[----:B------:R-:W3:Y:S01]  /*0c10*/  LDG.E.CONSTANT R60, desc[UR20][R60.64+0x10] ;  /* 0x000010143c3c7981 */ /* 0x000ee2000c1e9900 */
[----:B------:R-:W-:Y:S02]  /*0c20*/  IMAD.IADD R65, R65, 0x1, R45 ;  /* 0x0000000141417824 */ /* 0x000fe400078e022d */
[----:B------:R-:W-:Y:S01]  /*0c30*/  IMAD R57, R35, 0x54, RZ ;  /* 0x0000005423397824 */ /* 0x000fe200078e02ff */
[----:B------:R-:W3:Y:S01]  /*0c40*/  LDG.E.CONSTANT R53, desc[UR20][R52.64+0x10] ;  /* 0x0000101434357981 */ /* 0x000ee2000c1e9900 */
[----:B------:R-:W-:Y:S02]  /*0c50*/  IMAD R73, R37, 0x54, RZ ;  /* 0x0000005425497824 */ /* 0x000fe400078e02ff */
[----:B------:R-:W-:Y:S01]  /*0c60*/  IMAD.WIDE.U32 R48, R29, 0x54, R48 ;  /* 0x000000541d307825 */ /* 0x000fe200078e0030 */
[----:B------:R-:W3:Y:S03]  /*0c70*/  LDG.E.CONSTANT R64, desc[UR20][R64.64+0x10] ;  /* 0x0000101440407981 */ /* 0x000ee6000c1e9900 */
[----:B------:R-:W-:-:S04]  /*0c80*/  IMAD.WIDE.U32 R46, R36, 0x54, R46 ;  /* 0x00000054242e7825 */ /* 0x000fc800078e002e */
[----:B------:R-:W-:Y:S02]  /*0c90*/  IMAD R77, R24, 0x54, RZ ;  /* 0x00000054184d7824 */ /* 0x000fe400078e02ff */
[----:B------:R-:W-:-:S04]  /*0ca0*/  IMAD.WIDE.U32 R44, R10, 0x54, R42 ;  /* 0x000000540a2c7825 */ /* 0x000fc800078e002a */
[----:B------:R-:W-:Y:S01]  /*0cb0*/  IMAD R79, R26, 0x54, RZ ;  /* 0x000000541a4f7824 */ /* 0x000fe200078e02ff */
[----:B------:R-:W-:Y:S01]  /*0cc0*/  IADD3 R45, PT, PT, R45, R77, RZ ;  /* 0x0000004d2d2d7210 */ /* 0x000fe20007ffe0ff */
[----:B------:R-:W-:-:S04]  /*0cd0*/  IMAD.WIDE.U32 R42, R11, 0x54, R42 ;  /* 0x000000540b2a7825 */ /* 0x000fc800078e002a */
[----:B------:R-:W-:Y:S01]  /*0ce0*/  IMAD.IADD R51, R51, 0x1, R57 ;  /* 0x0000000133337824 */ /* 0x000fe200078e0239 */
[----:B------:R-:W3:Y:S01]  /*0cf0*/  LDG.E.CONSTANT R44, desc[UR20][R44.64] ;  /* 0x000000142c2c7981 */ /* 0x000ee2000c1e9900 */
[----:B------:R-:W-:Y:S02]  /*0d00*/  IMAD.IADD R49, R49, 0x1, R73 ;  /* 0x0000000131317824 */ /* 0x000fe400078e0249 */
[----:B------:R-:W-:Y:S01]  /*0d10*/  IMAD.IADD R47, R47, 0x1, R75 ;  /* 0x000000012f2f7824 */ /* 0x000fe200078e024b */
[----:B------:R-:W3:Y:S01]  /*0d20*/  LDG.E.CONSTANT R50, desc[UR20][R50.64+0x10] ;  /* 0x0000101432327981 */ /* 0x000ee2000c1e9900 */
[----:B------:R-:W-:-:S03]  /*0d30*/  IMAD.IADD R43, R43, 0x1, R79 ;  /* 0x000000012b2b7824 */ /* 0x000fc600078e024f */
[----:B------:R-:W3:Y:S04]  /*0d40*/  LDG.E.CONSTANT R49, desc[UR20][R48.64+0x10] ;  /* 0x0000101430317981 */ /* 0x000ee8000c1e9900 */
[----:B------:R-:W3:Y:S04]  /*0d50*/  LDG.E.CONSTANT R47, desc[UR20][R46.64+0x50] ;  /* 0x000050142e2f7981 */ /* 0x000ee8000c1e9900 */
[----:B------:R-:W3:Y:S01]  /*0d60*/  LDG.E.CONSTANT R43, desc[UR20][R42.64] ;  /* 0x000000142a2b7981 */ /* 0x000ee2000c1e9900 */
[----:B------:R-:W-:-:S04]  /*0d70*/  USHF.L.U32 UR6, UR4, 0x8, URZ ;  /* 0x0000000804067899 */ /* 0x000fc800080006ff */
[----:B------:R-:W-:Y:S01]  /*0d80*/  UISETP.GE.AND UP0, UPT, UR6, UR23, UPT ;  /* 0x000000170600728c */ /* 0x000fe2000bf06270 */
[----:B--2---:R0:W-:Y:S04]  /*0d90*/  STS [R12], R71 ;  /* 0x000000470c007388 */ /* 0x0041e80000000800 */
[----:B----4-:R0:W-:Y:S04]  /*0da0*/  STS [R19], R66 ;  /* 0x0000004213007388 */ /* 0x0101e80000000800 */
[----:B---3--:R0:W-:Y:S04]  /*0db0*/  STS [R13], R64 ;  /* 0x000000400d007388 */ /* 0x0081e80000000800 */
[----:B------:R0:W-:Y:S04]  /*0dc0*/  STS [R14], R63 ;  /* 0x0000003f0e007388 */ /* 0x0001e80000000800 */
[----:B------:R0:W-:Y:S04]  /*0dd0*/  STS [R15], R60 ;  /* 0x0000003c0f007388 */ /* 0x0001e80000000800 */
[----:B------:R0:W-:Y:S04]  /*0de0*/  STS [R16], R53 ;  /* 0x0000003510007388 */ /* 0x0001e80000000800 */
[----:B------:R0:W-:Y:S04]  /*0df0*/  STS [R17], R50 ;  /* 0x0000003211007388 */ /* 0x0001e80000000800 */
[----:B------:R0:W-:Y:S04]  /*0e00*/  STS [R18], R49 ;  /* 0x0000003112007388 */ /* 0x0001e80000000800 */
[----:B------:R0:W-:Y:S04]  /*0e10*/  STS [R54], R47 ;  /* 0x0000002f36007388 */ /* 0x0001e80000000800 */
[----:B------:R0:W-:Y:S04]  /*0e20*/  STS [R39], R44 ;  /* 0x0000002c27007388 */ /* 0x0001e80000000800 */
[----:B------:R0:W-:Y:S01]  /*0e30*/  STS [R40], R43 ;  /* 0x0000002b28007388 */ /* 0x0001e20000000800 */
[----:B------:R-:W-:Y:S05]  /*0e40*/  BRA.U UP0, `(.L_x_317) ;  /* 0x0000003d00d87547 */ /* 0x000fea000b800000 */
[----:B0-----:R-:W0:Y:S01]  /*0e50*/  LDC R47, c[0x0][0x3c8] ;  /* 0x0000f200ff2f7b82 */ /* 0x001e220000000800 */
[----:B------:R-:W-:-:S06]  /*0e60*/  USHF.L.U32 UR15, UR4, 0x3, URZ ;  /* 0x00000003040f7899 */ /* 0x000fcc00080006ff */
[----:B------:R-:W-:Y:S02]  /*0e70*/  IADD3 R62, PT, PT, R2, UR15, RZ ;  /* 0x0000000f023e7c10 */ /* 0x000fe4000fffe0ff */
[----:B0-----:R-:W-:-:S04]  /*0e80*/  IABS R45, R47 ;  /* 0x0000002f002d7213 */ /* 0x001fc80000000000 */
[----:B------:R-:W0:Y:S08]  /*0e90*/  I2F.RP R44, R45 ;  /* 0x0000002d002c7306 */ /* 0x000e300000209400 */
[----:B0-----:R-:W0:Y:S02]  /*0ea0*/  MUFU.RCP R44, R44 ;  /* 0x0000002c002c7308 */ /* 0x001e240000001000 */
[----:B0-----:R-:W-:-:S06]  /*0eb0*/  IADD3 R42, PT, PT, R44, 0xffffffe, RZ ;  /* 0x0ffffffe2c2a7810 */ /* 0x001fcc0007ffe0ff */
        /* <DEDUP_REMOVED lines=16> */
[----:B------:R-:W-:-:S11]  /*0fc0*/  LEA.HI R44, R2, UR15, RZ, 0x1d ;  /* 0x0000000f022c7c11 */ /* 0x000fd6000f8fe8ff */
[----:B------:R-:W-:-:S05]  /*0fd0*/  @P0 IADD3 R43, PT, PT, R43, 0x1, RZ ;  /* 0x000000012b2b0810 */ /* 0x000fca0007ffe0ff */
[----:B------:R-:W-:-:S04]  /*0fe0*/  IMAD.MOV.U32 R63, RZ, RZ, R43 ;  /* 0x000000ffff3f7224 */ /* 0x000fc800078e002b */
        /* <DEDUP_REMOVED lines=14> */
[----:B------:R-:W0:Y:S01]  /*10d0*/  S2UR UR8, SR_CgaCtaId ;  /* 0x00000000000879c3 */ /* 0x000e220000008800 */
[----:B------:R-:W-:Y:S02]  /*10e0*/  UMOV UR7, 0x400 ;  /* 0x0000040000077882 */ /* 0x000fe40000000000 */
[----:B------:R-:W-:Y:S02]  /*10f0*/  UIADD3 UR9, UPT, UPT, UR7, 0x1188, URZ ;  /* 0x0000118807097890 */ /* 0x000fe4000fffe0ff */
[----:B------:R-:W-:Y:S02]  /*1100*/  UIADD3 UR14, UPT, UPT, UR7, 0x15a8, URZ ;  /* 0x000015a8070e7890 */ /* 0x000fe4000fffe0ff */
[----:B0-----:R-:W-:Y:S02]  /*1110*/  ULEA UR9, UR8, UR9, 0x18 ;  /* 0x0000000908097291 */ /* 0x001fe4000f8ec0ff */
[----:B------:R-:W-:-:S04]  /*1120*/  ULEA UR17, UR8, UR7, 0x18 ;  /* 0x0000000708117291 */ /* 0x000fc8000f8ec0ff */
[----:B------:R-:W-:Y:S02]  /*1130*/  LEA R58, R4, UR9, 0x2 ;  /* 0x00000009043a7c11 */ /* 0x000fe4000f8e10ff */
[----:B------:R-:W-:Y:S01]  /*1140*/  MOV R67, UR17 ;  /* 0x0000001100437c02 */ /* 0x000fe20008000f00 */
[----:B------:R-:W-:-:S04]  /*1150*/  ULEA UR14, UR8, UR14, 0x18 ;  /* 0x0000000e080e7291 */ /* 0x000fc8000f8ec0ff */
[----:B------:R-:W-:Y:S02]  /*1160*/  IMAD R67, R2, 0x84, R67 ;  /* 0x0000008402437824 */ /* 0x000fe400078e0243 */
[----:B------:R-:W-:Y:S02]  /*1170*/  LEA R60, R0, UR14, 0x7 ;  /* 0x0000000e003c7c11 */ /* 0x000fe4000f8e38ff */
[----:B------:R-:W-:Y:S01]  /*1180*/  LEA R57, R55, UR14, 0x2 ;  /* 0x0000000e37397c11 */ /* 0x000fe2000f8e10ff */
[----:B------:R-:W-:-:S04]  /*1190*/  UIADD3 UR9, UPT, UPT, UR7, 0x1080, URZ ;  /* 0x0000108007097890 */ /* 0x000fc8000fffe0ff */
[----:B------:R-:W-:Y:S01]  /*11a0*/  ULEA UR9, UR8, UR9, 0x18 ;  /* 0x0000000908097291 */ /* 0x000fe2000f8ec0ff */
[----:B--2---:R-:W-:Y:S01]  /*11b0*/  @!P2 STS [R9], R44 ;  /* 0x0000002c0900a388 */ /* 0x004fe20000000800 */
[----:B---3--:R-:W-:-:S05]  /*11c0*/  @!P1 HADD2.F32 R49, -RZ, R42.H0_H0 ;  /* 0x2000002aff319230 */ /* 0x008fca0000004100 */
[----:B------:R-:W-:Y:S01]  /*11d0*/  @!P1 STS [R8], R49 ;  /* 0x0000003108009388 */ /* 0x000fe20000000800 */
[----:B------:R-:W-:Y:S06]  /*11e0*/  BAR.SYNC.DEFER_BLOCKING 0x0 ;  /* 0x0000000000007b1d */ /* 0x000fec0000010000 */
[----:B------:R-:W0:Y:S04]  /*11f0*/  LDS.U8 R73, [R58] ;  /* 0x000000003a497984 */ /* 0x000e280000000000 */
[----:B------:R-:W1:Y:S04]  /*1200*/  LDS R72, [R67] ;  /* 0x0000000043487984 */ /* 0x000e680000000800 */
[----:B------:R-:W2:Y:S04]  /*1210*/  LDS R65, [R67+0x4] ;  /* 0x0000040043417984 */ /* 0x000ea80000000800 */
[----:B------:R-:W3:Y:S04]  /*1220*/  LDS.64 R46, [R60] ;  /* 0x000000003c2e7984 */ /* 0x000ee80000000a00 */
[----:B------:R-:W4:Y:S04]  /*1230*/  LDS R70, [R67+0x8] ;  /* 0x0000080043467984 */ /* 0x000f280000000800 */
[----:B------:R-:W4:Y:S04]  /*1240*/  LDS R71, [R67+0xc] ;  /* 0x00000c0043477984 */ /* 0x000f280000000800 */
[----:B------:R-:W4:Y:S04]  /*1250*/  LDS.64 R48, [R60+0x8] ;  /* 0x000008003c307984 */ /* 0x000f280000000a00 */
[----:B------:R-:W4:Y:S04]  /*1260*/  LDS.U8 R52, [R58+0x1] ;  /* 0x000001003a347984 */ /* 0x000f280000000000 */
[----:B------:R-:W4:Y:S04]  /*1270*/  LDS R61, [R67+0x10] ;  /* 0x00001000433d7984 */ /* 0x000f280000000800 */
[----:B------:R-:W4:Y:S04]  /*1280*/  LDS R64, [R67+0x14] ;  /* 0x0000140043407984 */ /* 0x000f280000000800 */
[----:B------:R-:W4:Y:S04]  /*1290*/  LDS.64 R50, [R60+0x10] ;  /* 0x000010003c327984 */ /* 0x000f280000000a00 */
[----:B------:R-:W4:Y:S01]  /*12a0*/  LDS R66, [R67+0x18] ;  /* 0x0000180043427984 */ /* 0x000f220000000800 */
[----:B0-----:R-:W-:-:S03]  /*12b0*/  SHF.R.U32.HI R44, RZ, 0x4, R73 ;  /* 0x00000004ff2c7819 */ /* 0x001fc60000011649 */
[----:B------:R-:W0:Y:S04]  /*12c0*/  LDS.64 R42, [R60+0x18] ;  /* 0x000018003c2a7984 */ /* 0x000e280000000a00 */
[----:B------:R-:W0:Y:S01]  /*12d0*/  LDS.U8 R75, [R58+0x2] ;  /* 0x000002003a4b7984 */ /* 0x000e220000000000 */
[----:B------:R-:W-:Y:S01]  /*12e0*/  IMAD R53, R44, 0x100, R44 ;  /* 0x000001002c357824 */ /* 0x000fe200078e022c */
[----:B-1----:R-:W-:Y:S02]  /*12f0*/  LOP3.LUT R77, R72, 0x3030303, RZ, 0xc0, !PT ;  /* 0x03030303484d7812 */ /* 0x002fe400078ec0ff */
[----:B------:R-:W1:Y:S01]  /*1300*/  LDS.64 R44, [R57+0x20] ;  /* 0x00002000392c7984 */ /* 0x000e620000000a00 */
[----:B------:R-:W-:Y:S01]  /*1310*/  IMAD R53, R53, 0x10000, R53 ;  /* 0x0001000035357824 */ /* 0x000fe200078e0235 */
[----:B--2---:R-:W-:Y:S01]  /*1320*/  LOP3.LUT R74, R65, 0x3030303, RZ, 0xc0, !PT ;  /* 0x03030303414a7812 */ /* 0x004fe200078ec0ff */
[-C--:B---3--:R-:W-:Y:S01]  /*1330*/  IDP.4A.S8.S8 R76, R77, R46.reuse, RZ ;  /* 0x0000002e4d4c7226 */ /* 0x088fe200000006ff */
[----:B------:R-:W2:Y:S01]  /*1340*/  LDS R67, [R67+0x1c] ;  /* 0x00001c0043437984 */ /* 0x000ea20000000800 */
[----:B------:R-:W-:Y:S01]  /*1350*/  IDP.4A.S8.S8 R46, R53, R46, RZ ;  /* 0x0000002e352e7226 */ /* 0x000fe200000006ff */
[----:B----4-:R-:W-:Y:S01]  /*1360*/  LOP3.LUT R77, R70, 0x3030303, RZ, 0xc0, !PT ;  /* 0x03030303464d7812 */ /* 0x010fe200078ec0ff */
[----:B------:R-:W-:-:S02]  /*1370*/  IDP.4A.S8.S8 R76, R74, R47, R76 ;  /* 0x0000002f4a4c7226 */ /* 0x000fc4000000064c */
[----:B------:R-:W-:Y:S01]  /*1380*/  IDP.4A.S8.S8 R46, R53, R47, R46 ;  /* 0x0000002f352e7226 */ /* 0x000fe2000000062e */
[----:B------:R-:W-:Y:S01]  /*1390*/  LOP3.LUT R74, R71, 0x3030303, RZ, 0xc0, !PT ;  /* 0x03030303474a7812 */ /* 0x000fe200078ec0ff */
[-C--:B------:R-:W-:Y:S02]  /*13a0*/  IDP.4A.S8.S8 R76, R77, R48.reuse, R76 ;  /* 0x000000304d4c7226 */ /* 0x080fe4000000064c */
[----:B------:R-:W-:Y:S01]  /*13b0*/  IDP.4A.S8.S8 R78, R53, R48, R46 ;  /* 0x00000030354e7226 */ /* 0x000fe2000000062e */
[----:B------:R-:W-:Y:S01]  /*13c0*/  SHF.R.U32.HI R48, RZ, 0x4, R52 ;  /* 0x00000004ff307819 */ /* 0x000fe20000011634 */
[----:B------:R-:W3:Y:S01]  /*13d0*/  LDS.64 R46, [R57+0x28] ;  /* 0x00002800392e7984 */ /* 0x000ee20000000a00 */
[-C--:B------:R-:W-:Y:S02]  /*13e0*/  IDP.4A.S8.S8 R79, R74, R49.reuse, R76 ;  /* 0x000000314a4f7226 */ /* 0x080fe4000000064c */
[----:B------:R-:W-:Y:S01]  /*13f0*/  LEA R74, R48, R48, 0x8 ;  /* 0x00000030304a7211 */ /* 0x000fe200078e40ff */
[----:B------:R-:W4:Y:S01]  /*1400*/  LDS.U8 R76, [R58+0x3] ;  /* 0x000003003a4c7984 */ /* 0x000f220000000000 */
[----:B------:R-:W-:Y:S01]  /*1410*/  LOP3.LUT R77, R61, 0x3030303, RZ, 0xc0, !PT ;  /* 0x030303033d4d7812 */ /* 0x000fe200078ec0ff */
[----:B------:R-:W-:Y:S01]  /*1420*/  IDP.4A.S8.S8 R49, R53, R49, R78 ;  /* 0x0000003135317226 */ /* 0x000fe2000000064e */
[----:B------:R-:W-:Y:S01]  /*1430*/  LOP3.LUT R48, R64, 0x3030303, RZ, 0xc0, !PT ;  /* 0x0303030340307812 */ /* 0x000fe200078ec0ff */
[----:B------:R-:W-:-:S02]  /*1440*/  IMAD R74, R74, 0x10000, R74 ;  /* 0x000100004a4a7824 */ /* 0x000fc400078e024a */
[-C--:B------:R-:W-:Y:S01]  /*1450*/  IDP.4A.S8.S8 R77, R77, R50.reuse, RZ ;  /* 0x000000324d4d7226 */ /* 0x080fe200000006ff */
[----:B------:R-:W-:Y:S01]  /*1460*/  SHF.R.S32.HI R78, RZ, 0x2, R72 ;  /* 0x00000002ff4e7819 */ /* 0x000fe20000011448 */
[----:B------:R-:W-:Y:S01]  /*1470*/  IDP.4A.S8.S8 R50, R74, R50, R49 ;  /* 0x000000324a327226 */ /* 0x000fe20000000631 */
[----:B------:R-:W-:Y:S01]  /*1480*/  LOP3.LUT R53, R66, 0x3030303, RZ, 0xc0, !PT ;  /* 0x0303030342357812 */ /* 0x000fe200078ec0ff */
[-C--:B------:R-:W-:Y:S01]  /*1490*/  IDP.4A.S8.S8 R77, R48, R51.reuse, R77 ;  /* 0x00000033304d7226 */ /* 0x080fe2000000064d */
[----:B------:R-:W-:Y:S01]  /*14a0*/  LOP3.LUT R80, R73, 0xf, RZ, 0xc0, !PT ;  /* 0x0000000f49507812 */ /* 0x000fe200078ec0ff */
[----:B------:R-:W4:Y:S01]  /*14b0*/  LDS.64 R48, [R57+0x30] ;  /* 0x0000300039307984 */ /* 0x000f220000000a00 */
[----:B------:R-:W-:Y:S01]  /*14c0*/  IDP.4A.S8.S8 R81, R74, R51, R50 ;  /* 0x000000334a517226 */ /* 0x000fe20000000632 */
[----:B------:R-:W-:Y:S01]  /*14d0*/  LOP3.LUT R51, R78, 0x3030303, RZ, 0xc0, !PT ;  /* 0x030303034e337812 */ /* 0x000fe200078ec0ff */
[----:B0-----:R-:W-:Y:S01]  /*14e0*/  IDP.4A.S8.S8 R78, R53, R42, R77 ;  /* 0x0000002a354e7226 */ /* 0x001fe2000000064d */
[----:B------:R-:W-:-:S02]  /*14f0*/  SHF.R.S32.HI R50, RZ, 0x2, R65 ;  /* 0x00000002ff327819 */ /* 0x000fc40000011441 */
[----:B------:R-:W-:Y:S01]  /*1500*/  SHF.R.U32.HI R53, RZ, 0x4, R75 ;  /* 0x00000004ff357819 */ /* 0x000fe2000001164b */
[----:B------:R-:W-:Y:S01]  /*1510*/  IMAD R73, R79, R80, RZ ;  /* 0x000000504f497224 */ /* 0x000fe200078e02ff */
[----:B------:R-:W-:Y:S01]  /*1520*/  LOP3.LUT R80, R50, 0x3030303, RZ, 0xc0, !PT ;  /* 0x0303030332507812 */ /* 0x000fe200078ec0ff */
[----:B-1----:R-:W-:Y:S01]  /*1530*/  IDP.4A.S8.S8 R77, R51, R44, RZ ;  /* 0x0000002c334d7226 */ /* 0x002fe200000006ff */
[----:B------:R-:W0:Y:S01]  /*1540*/  LDS.U8 R79, [R58+0x4] ;  /* 0x000004003a4f7984 */ /* 0x000e220000000000 */
[----:B------:R-:W-:-:S03]  /*1550*/  IMAD R53, R53, 0x100, R53 ;  /* 0x0000010035357824 */ /* 0x000fc600078e0235 */
[----:B------:R-:W1:Y:S01]  /*1560*/  LDS.64 R50, [R57+0x38] ;  /* 0x0000380039327984 */ /* 0x000e620000000a00 */
[----:B------:R-:W-:Y:S01]  /*1570*/  IDP.4A.S8.S8 R84, R80, R45, R77 ;  /* 0x0000002d50547226 */ /* 0x000fe2000000064d */
[----:B------:R-:W-:Y:S02]  /*1580*/  LEA R77, R53, R53, 0x10 ;  /* 0x00000035354d7211 */ /* 0x000fe400078e80ff */
[----:B------:R-:W-:Y:S01]  /*1590*/  SHF.R.S32.HI R53, RZ, 0x2, R70 ;  /* 0x00000002ff357819 */ /* 0x000fe20000011446 */
[----:B------:R-:W-:Y:S01]  /*15a0*/  IDP.4A.S8.S8 R42, R74, R42, R81 ;  /* 0x0000002a4a2a7226 */ /* 0x000fe20000000651 */
[----:B--2---:R-:W-:Y:S01]  /*15b0*/  LOP3.LUT R80, R67, 0x3030303, RZ, 0xc0, !PT ;  /* 0x0303030343507812 */ /* 0x004fe200078ec0ff */
[----:B------:R-:W-:Y:S01]  /*15c0*/  IDP.4A.S8.S8 R44, R77, R44, RZ ;  /* 0x0000002c4d2c7226 */ /* 0x000fe200000006ff */
[----:B------:R-:W-:Y:S02]  /*15d0*/  LOP3.LUT R81, R52, 0xf, RZ, 0xc0, !PT ;  /* 0x0000000f34517812 */ /* 0x000fe400078ec0ff */
[----:B------:R-:W-:-:S02]  /*15e0*/  LOP3.LUT R83, R53, 0x3030303, RZ, 0xc0, !PT ;  /* 0x0303030335537812 */ /* 0x000fc400078ec0ff */
[----:B------:R-:W-:Y:S01]  /*15f0*/  SHF.R.S32.HI R82, RZ, 0x2, R71 ;  /* 0x00000002ff527819 */ /* 0x000fe20000011447 */
[----:B------:R-:W2:Y:S01]  /*1600*/  LDS.64 R52, [R57+0x40] ;  /* 0x0000400039347984 */ /* 0x000ea20000000a00 */
[----:B------:R-:W-:Y:S02]  /*1610*/  IDP.4A.S8.S8 R44, R77, R45, R44 ;  /* 0x0000002d4d2c7226 */ /* 0x000fe4000000062c */
[----:B------:R-:W-:Y:S01]  /*1620*/  IDP.4A.S8.S8 R78, R80, R43, R78 ;  /* 0x0000002b504e7226 */ /* 0x000fe2000000064e */
[----:B------:R-:W-:Y:S01]  /*1630*/  LOP3.LUT R82, R82, 0x3030303, RZ, 0xc0, !PT ;  /* 0x0303030352527812 */ /* 0x000fe200078ec0ff */
[-C--:B---3--:R-:W-:Y:S01]  /*1640*/  IDP.4A.S8.S8 R83, R83, R46.reuse, R84 ;  /* 0x0000002e53537226 */ /* 0x088fe20000000654 */
[----:B----4-:R-:W-:Y:S01]  /*1650*/  SHF.R.U32.HI R45, RZ, 0x4, R76 ;  /* 0x00000004ff2d7819 */ /* 0x010fe2000001164c */
[----:B------:R-:W-:Y:S01]  /*1660*/  IDP.4A.S8.S8 R44, R77, R46, R44 ;  /* 0x0000002e4d2c7226 */ /* 0x000fe2000000062c */
[----:B------:R-:W-:Y:S01]  /*1670*/  LDS.U8 R80, [R58+0x5] ;  /* 0x000005003a507984 */ /* 0x000fe20000000000 */
[----:B------:R-:W-:-:S02]  /*1680*/  IMAD R73, R78, R81, R73 ;  /* 0x000000514e497224 */ /* 0x000fc400078e0249 */
[-C--:B------:R-:W-:Y:S02]  /*1690*/  IDP.4A.S8.S8 R78, R82, R47.reuse, R83 ;  /* 0x0000002f524e7226 */ /* 0x080fe40000000653 */
[----:B------:R-:W-:Y:S01]  /*16a0*/  IDP.4A.S8.S8 R47, R77, R47, R44 ;  /* 0x0000002f4d2f7226 */ /* 0x000fe2000000062c */
[----:B------:R-:W-:Y:S01]  /*16b0*/  SHF.R.S32.HI R44, RZ, 0x2, R61 ;  /* 0x00000002ff2c7819 */ /* 0x000fe2000001143d */
[----:B------:R-:W-:Y:S01]  /*16c0*/  IDP.4A.S8.S8 R74, R74, R43, R42 ;  /* 0x0000002b4a4a7226 */ /* 0x000fe2000000062a */
[----:B------:R-:W-:Y:S01]  /*16d0*/  SHF.R.S32.HI R46, RZ, 0x2, R64 ;  /* 0x00000002ff2e7819 */ /* 0x000fe20000011440 */
[----:B------:R-:W-:Y:S01]  /*16e0*/  IMAD R77, R45, 0x100, R45 ;  /* 0x000001002d4d7824 */ /* 0x000fe200078e022d */
[----:B------:R-:W3:Y:S01]  /*16f0*/  LDS.64 R42, [R57+0x48] ;  /* 0x00004800392a7984 */ /* 0x000ee20000000a00 */
[----:B------:R-:W-:Y:S02]  /*1700*/  LOP3.LUT R45, R44, 0x3030303, RZ, 0xc0, !PT ;  /* 0x030303032c2d7812 */ /* 0x000fe400078ec0ff */
[----:B------:R-:W-:Y:S01]  /*1710*/  IMAD R77, R77, 0x10000, R77 ;  /* 0x000100004d4d7824 */ /* 0x000fe200078e024d */
[----:B------:R-:W-:-:S02]  /*1720*/  LOP3.LUT R75, R75, 0xf, RZ, 0xc0, !PT ;  /* 0x0000000f4b4b7812 */ /* 0x000fc400078ec0ff */
[----:B------:R-:W-:Y:S01]  /*1730*/  LOP3.LUT R46, R46, 0x3030303, RZ, 0xc0, !PT ;  /* 0x030303032e2e7812 */ /* 0x000fe200078ec0ff */
[-C--:B------:R-:W-:Y:S01]  /*1740*/  IDP.4A.S8.S8 R45, R45, R48.reuse, RZ ;  /* 0x000000302d2d7226 */ /* 0x080fe200000006ff */
[----:B------:R-:W-:Y:S01]  /*1750*/  SHF.R.S32.HI R44, RZ, 0x2, R66 ;  /* 0x00000002ff2c7819 */ /* 0x000fe20000011442 */
[C---:B------:R-:W-:Y:S02]  /*1760*/  IDP.4A.S8.S8 R48, R77.reuse, R48, R47 ;  /* 0x000000304d307226 */ /* 0x040fe4000000062f */
[----:B------:R-:W-:Y:S01]  /*1770*/  IMAD R78, R78, R75, RZ ;  /* 0x0000004b4e4e7224 */ /* 0x000fe200078e02ff */
[----:B------:R-:W-:Y:S01]  /*1780*/  LOP3.LUT R47, R44, 0x3030303, RZ, 0xc0, !PT ;  /* 0x030303032c2f7812 */ /* 0x000fe200078ec0ff */
[-C--:B------:R-:W-:Y:S02]  /*1790*/  IDP.4A.S8.S8 R75, R46, R49.reuse, R45 ;  /* 0x000000312e4b7226 */ /* 0x080fe4000000062d */
[----:B------:R-:W-:Y:S01]  /*17a0*/  IDP.4A.S8.S8 R49, R77, R49, R48 ;  /* 0x000000314d317226 */ /* 0x000fe20000000630 */
[----:B------:R-:W4:Y:S01]  /*17b0*/  LDS.64 R44, [R57+0x50] ;  /* 0x00005000392c7984 */ /* 0x000f220000000a00 */
[----:B0-----:R-:W-:Y:S01]  /*17c0*/  SHF.R.U32.HI R48, RZ, 0x4, R79 ;  /* 0x00000004ff307819 */ /* 0x001fe2000001164f */
[----:B-1----:R-:W-:Y:S01]  /*17d0*/  IDP.4A.S8.S8 R75, R47, R50, R75 ;  /* 0x000000322f4b7226 */ /* 0x002fe2000000064b */
[----:B------:R-:W-:-:S02]  /*17e0*/  SHF.R.S32.HI R46, RZ, 0x2, R67 ;  /* 0x00000002ff2e7819 */ /* 0x000fc40000011443 */
[----:B------:R-:W-:Y:S02]  /*17f0*/  SHF.R.S32.HI R47, RZ, 0x4, R72 ;  /* 0x00000004ff2f7819 */ /* 0x000fe40000011448 */
[----:B------:R-:W-:Y:S02]  /*1800*/  LEA R81, R48, R48, 0x8 ;  /* 0x0000003030517211 */ /* 0x000fe400078e40ff */
[----:B------:R-:W-:Y:S02]  /*1810*/  LOP3.LUT R48, R46, 0x3030303, RZ, 0xc0, !PT ;  /* 0x030303032e307812 */ /* 0x000fe400078ec0ff */
[----:B------:R-:W-:Y:S02]  /*1820*/  LOP3.LUT R85, R47, 0x3030303, RZ, 0xc0, !PT ;  /* 0x030303032f557812 */ /* 0x000fe400078ec0ff */
[----:B------:R-:W0:Y:S01]  /*1830*/  LDS.64 R46, [R57+0x58] ;  /* 0x00005800392e7984 */ /* 0x000e220000000a00 */
[----:B------:R-:W-:Y:S01]  /*1840*/  IMAD R81, R81, 0x10000, R81 ;  /* 0x0001000051517824 */ /* 0x000fe200078e0251 */
[----:B------:R-:W-:Y:S01]  /*1850*/  SHF.R.S32.HI R82, RZ, 0x4, R65 ;  /* 0x00000004ff527819 */ /* 0x000fe20000011441 */
[----:B--2---:R-:W-:-:S02]  /*1860*/  IDP.4A.S8.S8 R85, R85, R52, RZ ;  /* 0x0000003455557226 */ /* 0x004fc400000006ff */
[C---:B------:R-:W-:Y:S01]  /*1870*/  IDP.4A.S8.S8 R52, R81.reuse, R52, RZ ;  /* 0x0000003451347226 */ /* 0x040fe200000006ff */
[----:B------:R-:W-:Y:S01]  /*1880*/  LOP3.LUT R82, R82, 0x3030303, RZ, 0xc0, !PT ;  /* 0x0303030352527812 */ /* 0x000fe200078ec0ff */
[----:B------:R-:W-:Y:S02]  /*1890*/  IDP.4A.S8.S8 R83, R48, R51, R75 ;  /* 0x0000003330537226 */ /* 0x000fe4000000064b */
[----:B------:R-:W1:Y:S01]  /*18a0*/  LDS.U8 R75, [R58+0x6] ;  /* 0x000006003a4b7984 */ /* 0x000e620000000000 */
[-C--:B------:R-:W-:Y:S01]  /*18b0*/  IDP.4A.S8.S8 R84, R81, R53.reuse, R52 ;  /* 0x0000003551547226 */ /* 0x080fe20000000634 */
[----:B------:R-:W-:Y:S01]  /*18c0*/  SHF.R.S32.HI R52, RZ, 0x4, R70 ;  /* 0x00000004ff347819 */ /* 0x000fe20000011446 */
[----:B------:R-:W-:Y:S01]  /*18d0*/  IDP.4A.S8.S8 R82, R82, R53, R85 ;  /* 0x0000003552527226 */ /* 0x000fe20000000655 */
[----:B------:R-:W-:Y:S02]  /*18e0*/  LOP3.LUT R76, R76, 0xf, RZ, 0xc0, !PT ;  /* 0x0000000f4c4c7812 */ /* 0x000fe400078ec0ff */
[----:B------:R-:W-:Y:S01]  /*18f0*/  LOP3.LUT R53, R52, 0x3030303, RZ, 0xc0, !PT ;  /* 0x0303030334357812 */ /* 0x000fe200078ec0ff */
[----:B------:R-:W-:-:S02]  /*1900*/  IDP.4A.S8.S8 R50, R77, R50, R49 ;  /* 0x000000324d327226 */ /* 0x000fc40000000631 */
[----:B------:R-:W-:Y:S01]  /*1910*/  IMAD R76, R83, R76, R78 ;  /* 0x0000004c534c7224 */ /* 0x000fe200078e024e */
[----:B------:R-:W2:Y:S01]  /*1920*/  LDS.64 R48, [R57+0x60] ;  /* 0x0000600039307984 */ /* 0x000ea20000000a00 */
[-C--:B---3--:R-:W-:Y:S01]  /*1930*/  IDP.4A.S8.S8 R83, R53, R42.reuse, R82 ;  /* 0x0000002a35537226 */ /* 0x088fe20000000652 */
[----:B------:R-:W-:Y:S01]  /*1940*/  SHF.R.U32.HI R53, RZ, 0x4, R80 ;  /* 0x00000004ff357819 */ /* 0x000fe20000011650 */
[C---:B------:R-:W-:Y:S01]  /*1950*/  IDP.4A.S8.S8 R84, R81.reuse, R42, R84 ;  /* 0x0000002a51547226 */ /* 0x040fe20000000654 */
[----:B------:R-:W-:Y:S02]  /*1960*/  SHF.R.S32.HI R42, RZ, 0x4, R71 ;  /* 0x00000004ff2a7819 */ /* 0x000fe40000011447 */
[----:B------:R-:W-:Y:S01]  /*1970*/  SHF.R.S32.HI R52, RZ, 0x4, R61 ;  /* 0x00000004ff347819 */ /* 0x000fe2000001143d */
[----:B------:R-:W-:Y:S01]  /*1980*/  IDP.4A.S8.S8 R85, R81, R43, R84 ;  /* 0x0000002b51557226 */ /* 0x000fe20000000654 */
[----:B------:R-:W-:Y:S01]  /*1990*/  LOP3.LUT R42, R42, 0x3030303, RZ, 0xc0, !PT ;  /* 0x030303032a2a7812 */ /* 0x000fe200078ec0ff */
[----:B------:R-:W-:Y:S01]  /*19a0*/  IMAD R78, R53, 0x100, R53 ;  /* 0x00000100354e7824 */ /* 0x000fe200078e0235 */
[----:B------:R-:W-:-:S02]  /*19b0*/  SHF.R.S32.HI R81, RZ, 0x4, R64 ;  /* 0x00000004ff517819 */ /* 0x000fc40000011440 */
[----:B------:R-:W-:Y:S01]  /*19c0*/  LOP3.LUT R53, R52, 0x3030303, RZ, 0xc0, !PT ;  /* 0x0303030334357812 */ /* 0x000fe200078ec0ff */
[----:B------:R-:W-:Y:S01]  /*19d0*/  IDP.4A.S8.S8 R77, R77, R51, R50 ;  /* 0x000000334d4d7226 */ /* 0x000fe20000000632 */
[----:B------:R-:W-:Y:S01]  /*19e0*/  LOP3.LUT R79, R79, 0xf, RZ, 0xc0, !PT ;  /* 0x0000000f4f4f7812 */ /* 0x000fe200078ec0ff */
[----:B------:R-:W3:Y:S01]  /*19f0*/  LDS.64 R50, [R57+0x68] ;  /* 0x0000680039327984 */ /* 0x000ee20000000a00 */
[----:B------:R-:W-:Y:S01]  /*1a00*/  SHF.R.S32.HI R82, RZ, 0x4, R66 ;  /* 0x00000004ff527819 */ /* 0x000fe20000011442 */
[----:B------:R-:W-:Y:S01]  /*1a10*/  IDP.4A.S8.S8 R42, R42, R43, R83 ;  /* 0x0000002b2a2a7226 */ /* 0x000fe20000000653 */
[----:B------:R-:W-:Y:S01]  /*1a20*/  LOP3.LUT R52, R81, 0x3030303, RZ, 0xc0, !PT ;  /* 0x0303030351347812 */ /* 0x000fe200078ec0ff */
[----:B----4-:R-:W-:Y:S01]  /*1a30*/  IDP.4A.S8.S8 R53, R53, R44, RZ ;  /* 0x0000002c35357226 */ /* 0x010fe200000006ff */
[----:B------:R-:W-:Y:S01]  /*1a40*/  LOP3.LUT R43, R82, 0x3030303, RZ, 0xc0, !PT ;  /* 0x03030303522b7812 */ /* 0x000fe200078ec0ff */
[----:B------:R-:W-:Y:S01]  /*1a50*/  IMAD R79, R42, R79, RZ ;  /* 0x0000004f2a4f7224 */ /* 0x000fe200078e02ff */
[----:B------:R-:W-:Y:S01]  /*1a60*/  SHF.R.S32.HI R42, RZ, 0x4, R67 ;  /* 0x00000004ff2a7819 */ /* 0x000fe20000011443 */
[----:B------:R-:W-:Y:S01]  /*1a70*/  IDP.4A.S8.S8 R52, R52, R45, R53 ;  /* 0x0000002d34347226 */ /* 0x000fe20000000635 */
[----:B------:R-:W-:-:S03]  /*1a80*/  LEA R78, R78, R78, 0x10 ;  /* 0x0000004e4e4e7211 */ /* 0x000fc600078e80ff */
[----:B0-----:R-:W-:Y:S01]  /*1a90*/  IDP.4A.S8.S8 R81, R43, R46, R52 ;  /* 0x0000002e2b517226 */ /* 0x001fe20000000634 */
[----:B------:R-:W-:Y:S02]  /*1aa0*/  LOP3.LUT R52, R42, 0x3030303, RZ, 0xc0, !PT ;  /* 0x030303032a347812 */ /* 0x000fe400078ec0ff */
[----:B------:R-:W0:Y:S01]  /*1ab0*/  LDS.64 R42, [R57+0x70] ;  /* 0x00007000392a7984 */ /* 0x000e220000000a00 */
[----:B------:R-:W-:Y:S01]  /*1ac0*/  IDP.4A.S8.S8 R85, R78, R44, R85 ;  /* 0x0000002c4e557226 */ /* 0x000fe20000000655 */
[----:B-1----:R-:W-:Y:S02]  /*1ad0*/  SHF.R.U32.HI R44, RZ, 0x4, R75 ;  /* 0x00000004ff2c7819 */ /* 0x002fe4000001164b */
[----:B------:R-:W-:Y:S01]  /*1ae0*/  SHF.R.S32.HI R72, RZ, 0x6, R72 ;  /* 0x00000006ff487819 */ /* 0x000fe20000011448 */
[----:B------:R-:W-:Y:S01]  /*1af0*/  IDP.4A.S8.S8 R82, R52, R47, R81 ;  /* 0x0000002f34527226 */ /* 0x000fe20000000651 */
[----:B------:R-:W-:Y:S01]  /*1b00*/  SHF.R.S32.HI R65, RZ, 0x6, R65 ;  /* 0x00000006ff417819 */ /* 0x000fe20000011441 */
[----:B------:R-:W-:Y:S01]  /*1b10*/  IMAD R52, R44, 0x100, R44 ;  /* 0x000001002c347824 */ /* 0x000fe200078e022c */
[----:B------:R-:W-:-:S02]  /*1b20*/  LOP3.LUT R53, R72, 0x3030303, RZ, 0xc0, !PT ;  /* 0x0303030348357812 */ /* 0x000fc400078ec0ff */
[----:B------:R-:W1:Y:S01]  /*1b30*/  LDS.U8 R72, [R58+0x7] ;  /* 0x000007003a487984 */ /* 0x000e620000000000 */
[----:B------:R-:W-:Y:S01]  /*1b40*/  IMAD R52, R52, 0x10000, R52 ;  /* 0x0001000034347824 */ /* 0x000fe200078e0234 */
[----:B------:R-:W-:Y:S01]  /*1b50*/  LOP3.LUT R44, R65, 0x3030303, RZ, 0xc0, !PT ;  /* 0x03030303412c7812 */ /* 0x000fe200078ec0ff */
[-C--:B--2---:R-:W-:Y:S01]  /*1b60*/  IDP.4A.S8.S8 R53, R53, R48.reuse, RZ ;  /* 0x0000003035357226 */ /* 0x084fe200000006ff */
[----:B------:R-:W-:Y:S01]  /*1b70*/  SHF.R.S32.HI R70, RZ, 0x6, R70 ;  /* 0x00000006ff467819 */ /* 0x000fe20000011446 */
[----:B------:R-:W-:Y:S01]  /*1b80*/  IDP.4A.S8.S8 R48, R52, R48, RZ ;  /* 0x0000003034307226 */ /* 0x000fe200000006ff */
[----:B------:R-:W-:Y:S01]  /*1b90*/  SHF.R.S32.HI R71, RZ, 0x6, R71 ;  /* 0x00000006ff477819 */ /* 0x000fe20000011447 */
[-C--:B------:R-:W-:Y:S01]  /*1ba0*/  IDP.4A.S8.S8 R44, R44, R49.reuse, R53 ;  /* 0x000000312c2c7226 */ /* 0x080fe20000000635 */
[----:B------:R-:W-:Y:S01]  /*1bb0*/  LOP3.LUT R53, R70, 0x3030303, RZ, 0xc0, !PT ;  /* 0x0303030346357812 */ /* 0x000fe200078ec0ff */
[----:B------:R-:W-:Y:S01]  /*1bc0*/  IDP.4A.S8.S8 R49, R52, R49, R48 ;  /* 0x0000003134317226 */ /* 0x000fe20000000630 */
[----:B------:R-:W-:Y:S01]  /*1bd0*/  LOP3.LUT R48, R71, 0x3030303, RZ, 0xc0, !PT ;  /* 0x0303030347307812 */ /* 0x000fe200078ec0ff */
[----:B------:R-:W-:Y:S01]  /*1be0*/  IDP.4A.S8.S8 R45, R78, R45, R85 ;  /* 0x0000002d4e2d7226 */ /* 0x000fe20000000655 */
[----:B------:R-:W-:Y:S01]  /*1bf0*/  LEA R65, R7, UR9, 0x2 ;  /* 0x0000000907417c11 */ /* 0x000fe2000f8e10ff */
[----:B---3--:R-:W-:-:S02]  /*1c00*/  IDP.4A.S8.S8 R53, R53, R50, R44 ;  /* 0x0000003235357226 */ /* 0x008fc4000000062c */
[----:B------:R-:W-:Y:S01]  /*1c10*/  IDP.4A.S8.S8 R49, R52, R50, R49 ;  /* 0x0000003234317226 */ /* 0x000fe20000000631 */
[----:B------:R-:W-:Y:S01]  /*1c20*/  SHF.R.S32.HI R61, RZ, 0x6, R61 ;  /* 0x00000006ff3d7819 */ /* 0x000fe2000001143d */
[-C--:B------:R-:W-:Y:S01]  /*1c30*/  IDP.4A.S8.S8 R48, R48, R51.reuse, R53 ;  /* 0x0000003330307226 */ /* 0x080fe20000000635 */
[C---:B------:R-:W-:Y:S01]  /*1c40*/  LOP3.LUT R50, R55.reuse, 0xffff, RZ, 0xc0, !PT ;  /* 0x0000ffff37327812 */ /* 0x040fe200078ec0ff */
[----:B------:R-:W-:Y:S01]  /*1c50*/  IDP.4A.S8.S8 R46, R78, R46, R45 ;  /* 0x0000002e4e2e7226 */ /* 0x000fe2000000062d */
[C---:B------:R-:W-:Y:S01]  /*1c60*/  IADD3 R70, PT, PT, R55.reuse, 0x8, RZ ;  /* 0x0000000837467810 */ /* 0x040fe20007ffe0ff */
[----:B------:R-:W-:Y:S01]  /*1c70*/  IDP.4A.S8.S8 R51, R52, R51, R49 ;  /* 0x0000003334337226 */ /* 0x000fe20000000631 */
[----:B------:R-:W2:Y:S01]  /*1c80*/  LDS.64 R44, [R57+0x78] ;  /* 0x00007800392c7984 */ /* 0x000ea20000000a00 */
[----:B------:R-:W-:Y:S01]  /*1c90*/  UIADD3 UR7, UPT, UPT, UR7, 0x17a8, URZ ;  /* 0x000017a807077890 */ /* 0x000fe2000fffe0ff */
[----:B------:R-:W-:Y:S02]  /*1ca0*/  LOP3.LUT R80, R80, 0xf, RZ, 0xc0, !PT ;  /* 0x0000000f50507812 */ /* 0x000fe400078ec0ff */
[----:B------:R-:W3:Y:S01]  /*1cb0*/  LDS R49, [R65] ;  /* 0x0000000041317984 */ /* 0x000ee20000000800 */
[----:B------:R-:W-:Y:S01]  /*1cc0*/  SHF.R.S32.HI R64, RZ, 0x6, R64 ;  /* 0x00000006ff407819 */ /* 0x000fe20000011440 */
[----:B------:R-:W-:Y:S01]  /*1cd0*/  VIADD R71, R55, 0x10 ;  /* 0x0000001037477836 */ /* 0x000fe20000000000 */
[----:B------:R-:W-:Y:S01]  /*1ce0*/  LOP3.LUT R61, R61, 0x3030303, RZ, 0xc0, !PT ;  /* 0x030303033d3d7812 */ /* 0x000fe200078ec0ff */
[----:B------:R-:W-:Y:S01]  /*1cf0*/  ULEA UR7, UR8, UR7, 0x18 ;  /* 0x0000000708077291 */ /* 0x000fe2000f8ec0ff */
[----:B------:R-:W-:-:S02]  /*1d00*/  SHF.R.U32.HI R53, RZ, 0x1, R50 ;  /* 0x00000001ff357819 */ /* 0x000fc40000011632 */
[----:B------:R-:W-:Y:S01]  /*1d10*/  LOP3.LUT R70, R70, 0xffff, RZ, 0xc0, !PT ;  /* 0x0000ffff46467812 */ /* 0x000fe200078ec0ff */
[----:B------:R-:W-:Y:S01]  /*1d20*/  IMAD R79, R82, R80, R79 ;  /* 0x00000050524f7224 */ /* 0x000fe200078e024f */
[----:B------:R-:W-:Y:S01]  /*1d30*/  LOP3.LUT R50, R64, 0x3030303, RZ, 0xc0, !PT ;  /* 0x0303030340327812 */ /* 0x000fe200078ec0ff */
[----:B------:R-:W-:Y:S01]  /*1d40*/  VIADD R52, R55, 0x18 ;  /* 0x0000001837347836 */ /* 0x000fe20000000000 */
[----:B------:R-:W-:Y:S01]  /*1d50*/  LOP3.LUT R80, R71, 0xffff, RZ, 0xc0, !PT ;  /* 0x0000ffff47507812 */ /* 0x000fe200078ec0ff */
[----:B0-----:R-:W-:Y:S01]  /*1d60*/  IDP.4A.S8.S8 R61, R61, R42, RZ ;  /* 0x0000002a3d3d7226 */ /* 0x001fe200000006ff */
[----:B------:R-:W-:Y:S02]  /*1d70*/  LOP3.LUT R64, R53, 0xffff, RZ, 0xc0, !PT ;  /* 0x0000ffff35407812 */ /* 0x000fe400078ec0ff */
[----:B------:R-:W-:Y:S01]  /*1d80*/  SHF.R.U32.HI R53, RZ, 0x1, R70 ;  /* 0x00000001ff357819 */ /* 0x000fe20000011646 */
[----:B------:R-:W-:Y:S01]  /*1d90*/  IDP.4A.S8.S8 R71, R50, R43, R61 ;  /* 0x0000002b32477226 */ /* 0x000fe2000000063d */
[----:B------:R-:W-:Y:S01]  /*1da0*/  LOP3.LUT R52, R52, 0xffff, RZ, 0xc0, !PT ;  /* 0x0000ffff34347812 */ /* 0x000fe200078ec0ff */
[----:B------:R-:W0:Y:S01]  /*1db0*/  LDS R70, [R64+UR7] ;  /* 0x0000000740467984 */ /* 0x000e220008000800 */
[----:B------:R-:W-:-:S02]  /*1dc0*/  SHF.R.U32.HI R50, RZ, 0x1, R80 ;  /* 0x00000001ff327819 */ /* 0x000fc40000011650 */
[----:B------:R-:W-:Y:S02]  /*1dd0*/  LOP3.LUT R53, R53, 0xffff, RZ, 0xc0, !PT ;  /* 0x0000ffff35357812 */ /* 0x000fe400078ec0ff */
[----:B------:R-:W-:Y:S02]  /*1de0*/  SHF.R.U32.HI R61, RZ, 0x1, R52 ;  /* 0x00000001ff3d7819 */ /* 0x000fe40000011634 */
[----:B------:R-:W-:Y:S02]  /*1df0*/  LOP3.LUT R52, R50, 0xffff, RZ, 0xc0, !PT ;  /* 0x0000ffff32347812 */ /* 0x000fe400078ec0ff */
[----:B------:R-:W4:Y:S01]  /*1e00*/  LDS R50, [R53+UR7] ;  /* 0x0000000735327984 */ /* 0x000f220008000800 */
[----:B------:R-:W-:Y:S02]  /*1e10*/  LOP3.LUT R61, R61, 0xffff, RZ, 0xc0, !PT ;  /* 0x0000ffff3d3d7812 */ /* 0x000fe400078ec0ff */
[----:B------:R-:W-:Y:S02]  /*1e20*/  SHF.R.S32.HI R81, RZ, 0x6, R66 ;  /* 0x00000006ff517819 */ /* 0x000fe40000011442 */
[----:B------:R-:W4:Y:S01]  /*1e30*/  LDS R66, [R52+UR7] ;  /* 0x0000000734427984 */ /* 0x000f220008000800 */
[----:B-1----:R-:W-:-:S02]  /*1e40*/  SHF.R.U32.HI R80, RZ, 0x4, R72 ;  /* 0x00000004ff507819 */ /* 0x002fc40000011648 */
[----:B------:R-:W-:Y:S02]  /*1e50*/  SHF.R.S32.HI R82, RZ, 0x6, R67 ;  /* 0x00000006ff527819 */ /* 0x000fe40000011443 */
[----:B------:R-:W1:Y:S01]  /*1e60*/  LDS R67, [R61+UR7] ;  /* 0x000000073d437984 */ /* 0x000e620008000800 */
[----:B------:R-:W-:-:S05]  /*1e70*/  LEA R80, R80, R80, 0x8 ;  /* 0x0000005050507211 */ /* 0x000fca00078e40ff */
[----:B------:R-:W-:Y:S01]  /*1e80*/  IMAD R80, R80, 0x10000, R80 ;  /* 0x0001000050507824 */ /* 0x000fe200078e0250 */
[----:B------:R-:W-:-:S03]  /*1e90*/  LOP3.LUT R81, R81, 0x3030303, RZ, 0xc0, !PT ;  /* 0x0303030351517812 */ /* 0x000fc600078ec0ff */
[----:B------:R-:W-:Y:S01]  /*1ea0*/  IDP.4A.S8.S8 R51, R80, R42, R51 ;  /* 0x0000002a50337226 */ /* 0x000fe20000000633 */
[----:B------:R-:W-:Y:S01]  /*1eb0*/  LOP3.LUT R75, R75, 0xf, RZ, 0xc0, !PT ;  /* 0x0000000f4b4b7812 */ /* 0x000fe200078ec0ff */
[----:B--2---:R-:W-:Y:S01]  /*1ec0*/  IDP.4A.S8.S8 R71, R81, R44, R71 ;  /* 0x0000002c51477226 */ /* 0x004fe20000000647 */
[----:B------:R-:W-:Y:S01]  /*1ed0*/  LOP3.LUT R82, R82, 0x3030303, RZ, 0xc0, !PT ;  /* 0x0303030352527812 */ /* 0x000fe200078ec0ff */
[----:B------:R-:W-:Y:S01]  /*1ee0*/  IDP.4A.S8.S8 R51, R80, R43, R51 ;  /* 0x0000002b50337226 */ /* 0x000fe20000000633 */
[----:B------:R-:W-:Y:S01]  /*1ef0*/  I2FP.F32.S32 R43, R74 ;  /* 0x0000004a002b7245 */ /* 0x000fe20000201400 */
[----:B---3--:R-:W-:Y:S01]  /*1f00*/  HADD2.F32 R42, -RZ, R49.H1_H1 ;  /* 0x30000031ff2a7230 */ /* 0x008fe20000004100 */
[----:B------:R-:W-:Y:S01]  /*1f10*/  LOP3.LUT R72, R72, 0xf, RZ, 0xc0, !PT ;  /* 0x0000000f48487812 */ /* 0x000fe200078ec0ff */
[----:B------:R-:W-:Y:S01]  /*1f20*/  IDP.4A.S8.S8 R46, R78, R47, R46 ;  /* 0x0000002f4e2e7226 */ /* 0x000fe2000000062e */
[----:B------:R-:W-:Y:S01]  /*1f30*/  I2FP.F32.S32 R77, R77 ;  /* 0x0000004d004d7245 */ /* 0x000fe20000201400 */
[----:B------:R-:W-:Y:S01]  /*1f40*/  IDP.4A.S8.S8 R51, R80, R44, R51 ;  /* 0x0000002c50337226 */ /* 0x000fe20000000633 */
[----:B------:R-:W-:Y:S01]  /*1f50*/  I2FP.F32.S32 R44, R73 ;  /* 0x00000049002c7245 */ /* 0x000fe20000201400 */
[----:B------:R-:W-:-:S02]  /*1f60*/  IMAD R48, R48, R75, RZ ;  /* 0x0000004b30307224 */ /* 0x000fc400078e02ff */
[----:B------:R-:W-:Y:S01]  /*1f70*/  FMUL.FTZ R74, R42, R43 ;  /* 0x0000002b2a4a7220 */ /* 0x000fe20000410000 */
[-C--:B------:R-:W-:Y:S02]  /*1f80*/  IDP.4A.S8.S8 R71, R82, R45.reuse, R71 ;  /* 0x0000002d52477226 */ /* 0x080fe40000000647 */
[----:B------:R-:W-:Y:S01]  /*1f90*/  HADD2.F32 R49, -RZ, R49.H0_H0 ;  /* 0x20000031ff317230 */ /* 0x000fe20000004100 */
[----:B------:R-:W-:Y:S01]  /*1fa0*/  I2FP.F32.S32 R76, R76 ;  /* 0x0000004c004c7245 */ /* 0x000fe20000201400 */
[----:B------:R-:W-:Y:S01]  /*1fb0*/  IDP.4A.S8.S8 R51, R80, R45, R51 ;  /* 0x0000002d50337226 */ /* 0x000fe20000000633 */
[----:B------:R-:W-:Y:S01]  /*1fc0*/  I2FP.F32.S32 R43, R46 ;  /* 0x0000002e002b7245 */ /* 0x000fe20000201400 */
[----:B------:R-:W-:Y:S02]  /*1fd0*/  IMAD R48, R71, R72, R48 ;  /* 0x0000004847307224 */ /* 0x000fe400078e0230 */
[C---:B------:R-:W-:Y:S01]  /*1fe0*/  FFMA.FTZ R44, R49.reuse, R44, -R74 ;  /* 0x0000002c312c7223 */ /* 0x040fe2000001084a */
[C---:B------:R-:W-:Y:S01]  /*1ff0*/  FMUL.FTZ R72, R42.reuse, R77 ;  /* 0x0000004d2a487220 */ /* 0x040fe20000410000 */
[----:B------:R-:W-:Y:S01]  /*2000*/  UIADD3 UR8, UPT, UPT, UR6, 0x80, URZ ;  /* 0x0000008006087890 */ /* 0x000fe2000fffe0ff */
[----:B------:R-:W-:Y:S01]  /*2010*/  I2FP.F32.S32 R51, R51 ;  /* 0x0000003300337245 */ /* 0x000fe20000201400 */
[----:B------:R-:W-:Y:S01]  /*2020*/  FMUL.FTZ R74, R42, R43 ;  /* 0x0000002b2a4a7220 */ /* 0x000fe20000410000 */
[----:B------:R-:W-:Y:S01]  /*2030*/  I2FP.F32.S32 R46, R79 ;  /* 0x0000004f002e7245 */ /* 0x000fe20000201400 */
[----:B------:R-:W-:Y:S01]  /*2040*/  FFMA.FTZ R72, R49, R76, -R72 ;  /* 0x0000004c31487223 */ /* 0x000fe20000010848 */
[----:B0-----:R-:W-:Y:S01]  /*2050*/  FFMA.FTZ R59, R70, R44, R59 ;  /* 0x0000002c463b7223 */ /* 0x001fe2000001003b */
[----:B------:R-:W-:Y:S01]  /*2060*/  UISETP.GE.AND UP0, UPT, UR8, UR23, UPT ;  /* 0x000000170800728c */ /* 0x000fe2000bf06270 */
[----:B------:R-:W-:Y:S01]  /*2070*/  I2FP.F32.S32 R48, R48 ;  /* 0x0000003000307245 */ /* 0x000fe20000201400 */
[----:B------:R-:W-:Y:S01]  /*2080*/  FMUL.FTZ R51, R51, R42 ;  /* 0x0000002a33337220 */ /* 0x000fe20000410000 */
[----:B------:R-:W-:Y:S01]  /*2090*/  FFMA.FTZ R46, R49, R46, -R74 ;  /* 0x0000002e312e7223 */ /* 0x000fe2000001084a */
[----:B----4-:R-:W-:-:S02]  /*20a0*/  FFMA.FTZ R59, R50, R72, R59 ;  /* 0x00000048323b7223 */ /* 0x010fc4000001003b */
[----:B------:R-:W-:Y:S02]  /*20b0*/  FFMA.FTZ R48, R48, R49, -R51 ;  /* 0x0000003130307223 */ /* 0x000fe40000010833 */
[----:B------:R-:W-:-:S04]  /*20c0*/  FFMA.FTZ R46, R66, R46, R59 ;  /* 0x0000002e422e7223 */ /* 0x000fc8000001003b */
[----:B-1----:R-:W-:Y:S01]  /*20d0*/  FFMA.FTZ R59, R67, R48, R46 ;  /* 0x00000030433b7223 */ /* 0x002fe2000001002e */
[----:B------:R-:W-:Y:S06]  /*20e0*/  BAR.SYNC.DEFER_BLOCKING 0x0 ;  /* 0x0000000000007b1d */ /* 0x000fec0000010000 */
[----:B------:R-:W-:Y:S05]  /*20f0*/  BRA.U UP0, `(.L_x_317) ;  /* 0x0000002d002c7547 */ /* 0x000fea000b800000 */
[----:B------:R-:W0:Y:S01]  /*2100*/  LDC.64 R42, c[0x0][0x388] ;  /* 0x0000e200ff2a7b82 */ /* 0x000e220000000a00 */
[----:B------:R-:W-:Y:S01]  /*2110*/  VIADD R44, R2, 0x20 ;  /* 0x00000020022c7836 */ /* 0x000fe20000000000 */
[----:B------:R-:W-:-:S04]  /*2120*/  IADD3 R75, P3, PT, R63, R62, RZ ;  /* 0x0000003e3f4b7210 */ /* 0x000fc80007f7e0ff */
[----:B------:R-:W-:Y:S02]  /*2130*/  LEA.HI R46, R44, UR15, RZ, 0x1d ;  /* 0x0000000f2c2e7c11 */ /* 0x000fe4000f8fe8ff */
[----:B------:R-:W-:Y:S02]  /*2140*/  IADD3 R44, PT, PT, R62, 0x4, RZ ;  /* 0x000000043e2c7810 */ /* 0x000fe40007ffe0ff */
        /* <DEDUP_REMOVED lines=11> */
[----:B------:R-:W-:Y:S01]  /*2200*/  LEA R66, R3, UR17, 0x2 ;  /* 0x0000001103427c11 */ /* 0x000fe2000f8e10ff */
[----:B--2---:R-:W-:Y:S02]  /*2210*/  @!P1 HADD2.F32 R45, -RZ, R44.H0_H0 ;  /* 0x2000002cff2d9230 */ /* 0x004fe40000004100 */
[----:B---3--:R-:W-:Y:S04]  /*2220*/  @!P2 STS [R9], R42 ;  /* 0x0000002a0900a388 */ /* 0x008fe80000000800 */
[----:B------:R-:W-:Y:S01]  /*2230*/  @!P1 STS [R8], R45 ;  /* 0x0000002d08009388 */ /* 0x000fe20000000800 */
[----:B------:R-:W-:Y:S06]  /*2240*/  BAR.SYNC.DEFER_BLOCKING 0x0 ;  /* 0x0000000000007b1d */ /* 0x000fec0000010000 */
[----:B------:R-:W0:Y:S04]  /*2250*/  LDS.U8 R78, [R58+0x8] ;  /* 0x000008003a4e7984 */ /* 0x000e280000000000 */
[----:B------:R-:W1:Y:S04]  /*2260*/  LDS R76, [R66+0x20] ;  /* 0x00002000424c7984 */ /* 0x000e680000000800 */
[----:B------:R-:W2:Y:S04]  /*2270*/  LDS.64 R46, [R60] ;  /* 0x000000003c2e7984 */ /* 0x000ea80000000a00 */
[----:B------:R-:W3:Y:S04]  /*2280*/  LDS R73, [R66+0x24] ;  /* 0x0000240042497984 */ /* 0x000ee80000000800 */
[----:B------:R-:W4:Y:S04]  /*2290*/  LDS.U8 R77, [R58+0x9] ;  /* 0x000009003a4d7984 */ /* 0x000f280000000000 */
[----:B------:R-:W5:Y:S04]  /*22a0*/  LDS.64 R48, [R60+0x8] ;  /* 0x000008003c307984 */ /* 0x000f680000000a00 */
[----:B------:R-:W5:Y:S04]  /*22b0*/  LDS R51, [R66+0x28] ;  /* 0x0000280042337984 */ /* 0x000f680000000800 */
[----:B------:R-:W5:Y:S04]  /*22c0*/  LDS R72, [R66+0x30] ;  /* 0x0000300042487984 */ /* 0x000f680000000800 */
[----:B------:R-:W5:Y:S04]  /*22d0*/  LDS R50, [R66+0x2c] ;  /* 0x00002c0042327984 */ /* 0x000f680000000800 */
[----:B------:R-:W5:Y:S04]  /*22e0*/  LDS.64 R42, [R60+0x10] ;  /* 0x000010003c2a7984 */ /* 0x000f680000000a00 */
[----:B------:R-:W5:Y:S01]  /*22f0*/  LDS R67, [R66+0x34] ;  /* 0x0000340042437984 */ /* 0x000f620000000800 */
[----:B0-----:R-:W-:-:S03]  /*2300*/  SHF.R.U32.HI R44, RZ, 0x4, R78 ;  /* 0x00000004ff2c7819 */ /* 0x001fc6000001164e */
[----:B------:R-:W0:Y:S01]  /*2310*/  LDS R70, [R66+0x38] ;  /* 0x0000380042467984 */ /* 0x000e220000000800 */
[----:B------:R-:W-:-:S03]  /*2320*/  LEA R79, R44, R44, 0x8 ;  /* 0x0000002c2c4f7211 */ /* 0x000fc600078e40ff */
[----:B------:R-:W0:Y:S04]  /*2330*/  LDS R71, [R66+0x3c] ;  /* 0x00003c0042477984 */ /* 0x000e280000000800 */
[----:B------:R-:W0:Y:S01]  /*2340*/  LDS.64 R44, [R60+0x18] ;  /* 0x000018003c2c7984 */ /* 0x000e220000000a00 */
[----:B------:R-:W-:Y:S01]  /*2350*/  IMAD R82, R79, 0x10000, R79 ;  /* 0x000100004f527824 */ /* 0x000fe200078e024f */
[----:B-1----:R-:W-:-:S03]  /*2360*/  LOP3.LUT R79, R76, 0x3030303, RZ, 0xc0, !PT ;  /* 0x030303034c4f7812 */ /* 0x002fc600078ec0ff */
[CC--:B--2---:R-:W-:Y:S02]  /*2370*/  IDP.4A.S8.S8 R81, R82.reuse, R46.reuse, RZ ;  /* 0x0000002e52517226 */ /* 0x0c4fe400000006ff */
[----:B------:R-:W-:Y:S02]  /*2380*/  IDP.4A.S8.S8 R46, R79, R46, RZ ;  /* 0x0000002e4f2e7226 */ /* 0x000fe400000006ff */
[----:B------:R-:W1:Y:S01]  /*2390*/  LDS.U8 R79, [R58+0xa] ;  /* 0x00000a003a4f7984 */ /* 0x000e620000000000 */
[CC--:B------:R-:W-:Y:S01]  /*23a0*/  IDP.4A.S8.S8 R81, R82.reuse, R47.reuse, R81 ;  /* 0x0000002f52517226 */ /* 0x0c0fe20000000651 */
[----:B---3--:R-:W-:Y:S02]  /*23b0*/  LOP3.LUT R80, R73, 0x3030303, RZ, 0xc0, !PT ;  /* 0x0303030349507812 */ /* 0x008fe400078ec0ff */
[----:B----4-:R-:W-:Y:S01]  /*23c0*/  SHF.R.U32.HI R84, RZ, 0x4, R77 ;  /* 0x00000004ff547819 */ /* 0x010fe2000001164d */
[----:B-----5:R-:W-:Y:S01]  /*23d0*/  IDP.4A.S8.S8 R83, R82, R48, R81 ;  /* 0x0000003052537226 */ /* 0x020fe20000000651 */
[----:B------:R-:W-:Y:S01]  /*23e0*/  LOP3.LUT R81, R51, 0x3030303, RZ, 0xc0, !PT ;  /* 0x0303030333517812 */ /* 0x000fe200078ec0ff */
[----:B------:R-:W-:-:S02]  /*23f0*/  IDP.4A.S8.S8 R80, R80, R47, R46 ;  /* 0x0000002f50507226 */ /* 0x000fc4000000062e */
[----:B------:R-:W-:Y:S01]  /*2400*/  IMAD R84, R84, 0x100, R84 ;  /* 0x0000010054547824 */ /* 0x000fe200078e0254 */
[----:B------:R-:W2:Y:S01]  /*2410*/  LDS.64 R46, [R57+0x20] ;  /* 0x00002000392e7984 */ /* 0x000ea20000000a00 */
[----:B------:R-:W-:Y:S02]  /*2420*/  IDP.4A.S8.S8 R83, R82, R49, R83 ;  /* 0x0000003152537226 */ /* 0x000fe40000000653 */
[----:B------:R-:W-:Y:S01]  /*2430*/  IDP.4A.S8.S8 R82, R81, R48, R80 ;  /* 0x0000003051527226 */ /* 0x000fe20000000650 */
[----:B------:R-:W-:Y:S02]  /*2440*/  LOP3.LUT R81, R72, 0x3030303, RZ, 0xc0, !PT ;  /* 0x0303030348517812 */ /* 0x000fe400078ec0ff */
[----:B------:R-:W-:Y:S02]  /*2450*/  LEA R80, R84, R84, 0x10 ;  /* 0x0000005454507211 */ /* 0x000fe400078e80ff */
[----:B------:R-:W-:Y:S01]  /*2460*/  LOP3.LUT R48, R50, 0x3030303, RZ, 0xc0, !PT ;  /* 0x0303030332307812 */ /* 0x000fe200078ec0ff */
[----:B------:R-:W-:-:S02]  /*2470*/  IDP.4A.S8.S8 R84, R81, R42, RZ ;  /* 0x0000002a51547226 */ /* 0x000fc400000006ff */
[----:B------:R-:W-:Y:S01]  /*2480*/  IDP.4A.S8.S8 R85, R80, R42, R83 ;  /* 0x0000002a50557226 */ /* 0x000fe20000000653 */
[----:B------:R-:W-:Y:S01]  /*2490*/  LOP3.LUT R42, R67, 0x3030303, RZ, 0xc0, !PT ;  /* 0x03030303432a7812 */ /* 0x000fe200078ec0ff */
[----:B------:R-:W-:Y:S02]  /*24a0*/  IDP.4A.S8.S8 R82, R48, R49, R82 ;  /* 0x0000003130527226 */ /* 0x000fe40000000652 */
[----:B------:R-:W3:Y:S01]  /*24b0*/  LDS.64 R48, [R57+0x28] ;  /* 0x0000280039307984 */ /* 0x000ee20000000a00 */
[----:B0-----:R-:W-:Y:S01]  /*24c0*/  LOP3.LUT R81, R70, 0x3030303, RZ, 0xc0, !PT ;  /* 0x0303030346517812 */ /* 0x001fe200078ec0ff */
[-C--:B------:R-:W-:Y:S01]  /*24d0*/  IDP.4A.S8.S8 R42, R42, R43.reuse, R84 ;  /* 0x0000002b2a2a7226 */ /* 0x080fe20000000654 */
[----:B------:R-:W-:Y:S01]  /*24e0*/  LOP3.LUT R83, R78, 0xf, RZ, 0xc0, !PT ;  /* 0x0000000f4e537812 */ /* 0x000fe200078ec0ff */
[----:B------:R-:W-:Y:S01]  /*24f0*/  IDP.4A.S8.S8 R85, R80, R43, R85 ;  /* 0x0000002b50557226 */ /* 0x000fe20000000655 */
[----:B------:R-:W-:Y:S01]  /*2500*/  LOP3.LUT R78, R71, 0x3030303, RZ, 0xc0, !PT ;  /* 0x03030303474e7812 */ /* 0x000fe200078ec0ff */
[----:B------:R-:W-:-:S02]  /*2510*/  IDP.4A.S8.S8 R81, R81, R44, R42 ;  /* 0x0000002c51517226 */ /* 0x000fc4000000062a */
[----:B------:R-:W-:Y:S01]  /*2520*/  IDP.4A.S8.S8 R85, R80, R44, R85 ;  /* 0x0000002c50557226 */ /* 0x000fe20000000655 */
[----:B------:R-:W0:Y:S01]  /*2530*/  LDS.64 R42, [R57+0x30] ;  /* 0x00003000392a7984 */ /* 0x000e220000000a00 */
[----:B------:R-:W-:Y:S01]  /*2540*/  LOP3.LUT R44, R77, 0xf, RZ, 0xc0, !PT ;  /* 0x0000000f4d2c7812 */ /* 0x000fe200078ec0ff */
[-C--:B------:R-:W-:Y:S02]  /*2550*/  IDP.4A.S8.S8 R77, R78, R45.reuse, R81 ;  /* 0x0000002d4e4d7226 */ /* 0x080fe40000000651 */
[----:B------:R-:W-:Y:S02]  /*2560*/  IDP.4A.S8.S8 R78, R80, R45, R85 ;  /* 0x0000002d504e7226 */ /* 0x000fe40000000655 */
[----:B------:R-:W-:Y:S01]  /*2570*/  IMAD R82, R82, R83, RZ ;  /* 0x0000005352527224 */ /* 0x000fe200078e02ff */
[----:B------:R-:W4:Y:S01]  /*2580*/  LDS.U8 R80, [R58+0xb] ;  /* 0x00000b003a507984 */ /* 0x000f220000000000 */
[----:B-1----:R-:W-:Y:S02]  /*2590*/  SHF.R.U32.HI R83, RZ, 0x4, R79 ;  /* 0x00000004ff537819 */ /* 0x002fe4000001164f */
[----:B------:R-:W-:-:S02]  /*25a0*/  IMAD R77, R77, R44, R82 ;  /* 0x0000002c4d4d7224 */ /* 0x000fc400078e0252 */
[----:B------:R-:W1:Y:S01]  /*25b0*/  LDS.64 R44, [R57+0x38] ;  /* 0x00003800392c7984 */ /* 0x000e620000000a00 */
[----:B------:R-:W-:Y:S01]  /*25c0*/  SHF.R.S32.HI R82, RZ, 0x2, R73 ;  /* 0x00000002ff527819 */ /* 0x000fe20000011449 */
[----:B------:R-:W-:Y:S01]  /*25d0*/  IMAD R83, R83, 0x100, R83 ;  /* 0x0000010053537824 */ /* 0x000fe200078e0253 */
[----:B------:R-:W-:Y:S02]  /*25e0*/  SHF.R.S32.HI R81, RZ, 0x2, R76 ;  /* 0x00000002ff517819 */ /* 0x000fe4000001144c */
[----:B------:R-:W-:Y:S01]  /*25f0*/  LOP3.LUT R84, R82, 0x3030303, RZ, 0xc0, !PT ;  /* 0x0303030352547812 */ /* 0x000fe200078ec0ff */
[----:B------:R-:W-:Y:S01]  /*2600*/  IMAD R82, R83, 0x10000, R83 ;  /* 0x0001000053527824 */ /* 0x000fe200078e0253 */
[----:B------:R-:W-:-:S03]  /*2610*/  LOP3.LUT R81, R81, 0x3030303, RZ, 0xc0, !PT ;  /* 0x0303030351517812 */ /* 0x000fc600078ec0ff */
[CC--:B--2---:R-:W-:Y:S02]  /*2620*/  IDP.4A.S8.S8 R83, R82.reuse, R46.reuse, RZ ;  /* 0x0000002e52537226 */ /* 0x0c4fe400000006ff */
[----:B------:R-:W-:Y:S01]  /*2630*/  IDP.4A.S8.S8 R85, R81, R46, RZ ;  /* 0x0000002e51557226 */ /* 0x000fe200000006ff */
[----:B------:R-:W-:Y:S01]  /*2640*/  SHF.R.S32.HI R81, RZ, 0x2, R51 ;  /* 0x00000002ff517819 */ /* 0x000fe20000011433 */
[-C--:B------:R-:W-:Y:S01]  /*2650*/  IDP.4A.S8.S8 R83, R82, R47.reuse, R83 ;  /* 0x0000002f52537226 */ /* 0x080fe20000000653 */
[----:B------:R-:W-:Y:S01]  /*2660*/  SHF.R.S32.HI R46, RZ, 0x2, R50 ;  /* 0x00000002ff2e7819 */ /* 0x000fe20000011432 */
[----:B------:R-:W-:Y:S01]  /*2670*/  IDP.4A.S8.S8 R84, R84, R47, R85 ;  /* 0x0000002f54547226 */ /* 0x000fe20000000655 */
[----:B------:R-:W-:Y:S01]  /*2680*/  LOP3.LUT R81, R81, 0x3030303, RZ, 0xc0, !PT ;  /* 0x0303030351517812 */ /* 0x000fe200078ec0ff */
[-C--:B---3--:R-:W-:Y:S01]  /*2690*/  IDP.4A.S8.S8 R83, R82, R48.reuse, R83 ;  /* 0x0000003052537226 */ /* 0x088fe20000000653 */
[----:B------:R-:W-:Y:S02]  /*26a0*/  SHF.R.S32.HI R47, RZ, 0x2, R72 ;  /* 0x00000002ff2f7819 */ /* 0x000fe40000011448 */
[----:B------:R-:W-:Y:S01]  /*26b0*/  LOP3.LUT R46, R46, 0x3030303, RZ, 0xc0, !PT ;  /* 0x030303032e2e7812 */ /* 0x000fe200078ec0ff */
[----:B------:R-:W-:Y:S01]  /*26c0*/  IDP.4A.S8.S8 R81, R81, R48, R84 ;  /* 0x0000003051517226 */ /* 0x000fe20000000654 */
[----:B------:R-:W-:Y:S01]  /*26d0*/  SHF.R.S32.HI R48, RZ, 0x2, R67 ;  /* 0x00000002ff307819 */ /* 0x000fe20000011443 */
[-C--:B------:R-:W-:Y:S01]  /*26e0*/  IDP.4A.S8.S8 R83, R82, R49.reuse, R83 ;  /* 0x0000003152537226 */ /* 0x080fe20000000653 */
[----:B------:R-:W-:Y:S01]  /*26f0*/  LOP3.LUT R85, R47, 0x3030303, RZ, 0xc0, !PT ;  /* 0x030303032f557812 */ /* 0x000fe200078ec0ff */
[----:B------:R-:W2:Y:S01]  /*2700*/  LDS.U8 R82, [R58+0xc] ;  /* 0x00000c003a527984 */ /* 0x000ea20000000000 */
[----:B------:R-:W-:Y:S01]  /*2710*/  IDP.4A.S8.S8 R81, R46, R49, R81 ;  /* 0x000000312e517226 */ /* 0x000fe20000000651 */
[----:B------:R-:W-:-:S02]  /*2720*/  LOP3.LUT R48, R48, 0x3030303, RZ, 0xc0, !PT ;  /* 0x0303030330307812 */ /* 0x000fc400078ec0ff */
[----:B------:R-:W3:Y:S01]  /*2730*/  LDS.64 R46, [R57+0x40] ;  /* 0x00004000392e7984 */ /* 0x000ee20000000a00 */
[----:B0-----:R-:W-:Y:S01]  /*2740*/  IDP.4A.S8.S8 R85, R85, R42, RZ ;  /* 0x0000002a55557226 */ /* 0x001fe200000006ff */
[----:B------:R-:W-:-:S03]  /*2750*/  SHF.R.S32.HI R49, RZ, 0x2, R70 ;  /* 0x00000002ff317819 */ /* 0x000fc60000011446 */
[----:B------:R-:W-:Y:S01]  /*2760*/  IDP.4A.S8.S8 R85, R48, R43, R85 ;  /* 0x0000002b30557226 */ /* 0x000fe20000000655 */
[----:B------:R-:W-:Y:S02]  /*2770*/  LOP3.LUT R49, R49, 0x3030303, RZ, 0xc0, !PT ;  /* 0x0303030331317812 */ /* 0x000fe400078ec0ff */
[----:B----4-:R-:W-:-:S03]  /*2780*/  SHF.R.U32.HI R48, RZ, 0x4, R80 ;  /* 0x00000004ff307819 */ /* 0x010fc60000011650 */
[----:B-1----:R-:W-:Y:S01]  /*2790*/  IDP.4A.S8.S8 R87, R49, R44, R85 ;  /* 0x0000002c31577226 */ /* 0x002fe20000000655 */
[----:B------:R-:W-:Y:S02]  /*27a0*/  LEA R84, R48, R48, 0x8 ;  /* 0x0000003030547211 */ /* 0x000fe400078e40ff */
[----:B------:R-:W0:Y:S03]  /*27b0*/  LDS.64 R48, [R57+0x48] ;  /* 0x0000480039307984 */ /* 0x000e260000000a00 */
[----:B------:R-:W-:Y:S01]  /*27c0*/  IMAD R84, R84, 0x10000, R84 ;  /* 0x0001000054547824 */ /* 0x000fe200078e0254 */
[----:B------:R-:W-:-:S03]  /*27d0*/  SHF.R.S32.HI R85, RZ, 0x2, R71 ;  /* 0x00000002ff557819 */ /* 0x000fc60000011447 */
[C---:B------:R-:W-:Y:S01]  /*27e0*/  IDP.4A.S8.S8 R83, R84.reuse, R42, R83 ;  /* 0x0000002a54537226 */ /* 0x040fe20000000653 */
[----:B------:R-:W-:Y:S02]  /*27f0*/  LOP3.LUT R88, R79, 0xf, RZ, 0xc0, !PT ;  /* 0x0000000f4f587812 */ /* 0x000fe400078ec0ff */
[----:B------:R-:W-:Y:S01]  /*2800*/  LOP3.LUT R86, R85, 0x3030303, RZ, 0xc0, !PT ;  /* 0x0303030355567812 */ /* 0x000fe200078ec0ff */
[----:B------:R-:W-:Y:S02]  /*2810*/  IDP.4A.S8.S8 R83, R84, R43, R83 ;  /* 0x0000002b54537226 */ /* 0x000fe40000000653 */
[----:B------:R-:W1:Y:S01]  /*2820*/  LDS.64 R42, [R57+0x50] ;  /* 0x00005000392a7984 */ /* 0x000e620000000a00 */
[----:B------:R-:W-:Y:S01]  /*2830*/  LOP3.LUT R80, R80, 0xf, RZ, 0xc0, !PT ;  /* 0x0000000f50507812 */ /* 0x000fe200078ec0ff */
[----:B------:R-:W-:Y:S02]  /*2840*/  IMAD R79, R81, R88, RZ ;  /* 0x00000058514f7224 */ /* 0x000fe400078e02ff */
[----:B------:R-:W-:Y:S01]  /*2850*/  IDP.4A.S8.S8 R86, R86, R45, R87 ;  /* 0x0000002d56567226 */ /* 0x000fe20000000657 */
[----:B------:R-:W-:-:S03]  /*2860*/  SHF.R.S32.HI R81, RZ, 0x4, R76 ;  /* 0x00000004ff517819 */ /* 0x000fc6000001144c */
[----:B------:R-:W-:Y:S01]  /*2870*/  IMAD R79, R86, R80, R79 ;  /* 0x00000050564f7224 */ /* 0x000fe200078e024f */
[----:B------:R-:W-:Y:S01]  /*2880*/  LOP3.LUT R81, R81, 0x3030303, RZ, 0xc0, !PT ;  /* 0x0303030351517812 */ /* 0x000fe200078ec0ff */
[C---:B------:R-:W-:Y:S01]  /*2890*/  IDP.4A.S8.S8 R80, R84.reuse, R44, R83 ;  /* 0x0000002c54507226 */ /* 0x040fe20000000653 */
[----:B------:R-:W-:Y:S02]  /*28a0*/  SHF.R.S32.HI R44, RZ, 0x4, R73 ;  /* 0x00000004ff2c7819 */ /* 0x000fe40000011449 */
[----:B--2---:R-:W-:Y:S01]  /*28b0*/  SHF.R.U32.HI R83, RZ, 0x4, R82 ;  /* 0x00000004ff537819 */ /* 0x004fe20000011652 */
[----:B------:R-:W-:Y:S01]  /*28c0*/  IDP.4A.S8.S8 R80, R84, R45, R80 ;  /* 0x0000002d54507226 */ /* 0x000fe20000000650 */
[----:B------:R-:W-:Y:S01]  /*28d0*/  LOP3.LUT R44, R44, 0x3030303, RZ, 0xc0, !PT ;  /* 0x030303032c2c7812 */ /* 0x000fe200078ec0ff */
[----:B---3--:R-:W-:Y:S01]  /*28e0*/  IDP.4A.S8.S8 R81, R81, R46, RZ ;  /* 0x0000002e51517226 */ /* 0x008fe200000006ff */
[----:B------:R-:W-:Y:S01]  /*28f0*/  SHF.R.S32.HI R45, RZ, 0x4, R51 ;  /* 0x00000004ff2d7819 */ /* 0x000fe20000011433 */
[----:B------:R-:W-:-:S02]  /*2900*/  IMAD R83, R83, 0x100, R83 ;  /* 0x0000010053537824 */ /* 0x000fc400078e0253 */
[----:B------:R-:W-:Y:S01]  /*2910*/  IDP.4A.S8.S8 R85, R44, R47, R81 ;  /* 0x0000002f2c557226 */ /* 0x000fe20000000651 */
[----:B------:R-:W-:Y:S02]  /*2920*/  LOP3.LUT R81, R45, 0x3030303, RZ, 0xc0, !PT ;  /* 0x030303032d517812 */ /* 0x000fe400078ec0ff */
[----:B------:R-:W-:Y:S01]  /*2930*/  LEA R83, R83, R83, 0x10 ;  /* 0x0000005353537211 */ /* 0x000fe200078e80ff */
[----:B------:R-:W2:Y:S01]  /*2940*/  LDS.64 R44, [R57+0x58] ;  /* 0x00005800392c7984 */ /* 0x000ea20000000a00 */
[----:B------:R-:W-:Y:S01]  /*2950*/  SHF.R.S32.HI R84, RZ, 0x4, R50 ;  /* 0x00000004ff547819 */ /* 0x000fe20000011432 */
[----:B0-----:R-:W-:-:S03]  /*2960*/  IDP.4A.S8.S8 R81, R81, R48, R85 ;  /* 0x0000003051517226 */ /* 0x001fc60000000655 */
[----:B------:R-:W-:Y:S01]  /*2970*/  LOP3.LUT R84, R84, 0x3030303, RZ, 0xc0, !PT ;  /* 0x0303030354547812 */ /* 0x000fe200078ec0ff */
[----:B------:R-:W-:-:S04]  /*2980*/  IDP.4A.S8.S8 R86, R83, R46, RZ ;  /* 0x0000002e53567226 */ /* 0x000fc800000006ff */
[C---:B------:R-:W-:Y:S01]  /*2990*/  IDP.4A.S8.S8 R86, R83.reuse, R47, R86 ;  /* 0x0000002f53567226 */ /* 0x040fe20000000656 */
[----:B------:R-:W-:Y:S01]  /*29a0*/  SHF.R.S32.HI R47, RZ, 0x4, R72 ;  /* 0x00000004ff2f7819 */ /* 0x000fe20000011448 */
[-C--:B------:R-:W-:Y:S02]  /*29b0*/  IDP.4A.S8.S8 R46, R84, R49.reuse, R81 ;  /* 0x00000031542e7226 */ /* 0x080fe40000000651 */
[----:B------:R-:W0:Y:S01]  /*29c0*/  LDS.U8 R84, [R58+0xd] ;  /* 0x00000d003a547984 */ /* 0x000e220000000000 */
[----:B------:R-:W-:Y:S01]  /*29d0*/  IDP.4A.S8.S8 R86, R83, R48, R86 ;  /* 0x0000003053567226 */ /* 0x000fe20000000656 */
[----:B------:R-:W-:Y:S02]  /*29e0*/  LOP3.LUT R47, R47, 0x3030303, RZ, 0xc0, !PT ;  /* 0x030303032f2f7812 */ /* 0x000fe400078ec0ff */
[----:B------:R-:W-:Y:S01]  /*29f0*/  SHF.R.S32.HI R48, RZ, 0x4, R67 ;  /* 0x00000004ff307819 */ /* 0x000fe20000011443 */
[----:B------:R-:W3:Y:S02]  /*2a00*/  LDS.U8 R81, [R58+0xe] ;  /* 0x00000e003a517984 */ /* 0x000ee40000000000 */
[----:B-1----:R-:W-:Y:S01]  /*2a10*/  IDP.4A.S8.S8 R47, R47, R42, RZ ;  /* 0x0000002a2f2f7226 */ /* 0x002fe200000006ff */
[----:B------:R-:W-:Y:S01]  /*2a20*/  LOP3.LUT R48, R48, 0x3030303, RZ, 0xc0, !PT ;  /* 0x0303030330307812 */ /* 0x000fe200078ec0ff */
[----:B------:R-:W-:-:S04]  /*2a30*/  IDP.4A.S8.S8 R83, R83, R49, R86 ;  /* 0x0000003153537226 */ /* 0x000fc80000000656 */
[----:B------:R-:W-:Y:S02]  /*2a40*/  IDP.4A.S8.S8 R85, R48, R43, R47 ;  /* 0x0000002b30557226 */ /* 0x000fe4000000062f */
[----:B------:R-:W1:Y:S01]  /*2a50*/  LDS.64 R48, [R57+0x60] ;  /* 0x0000600039307984 */ /* 0x000e620000000a00 */
[----:B------:R-:W-:-:S04]  /*2a60*/  SHF.R.S32.HI R47, RZ, 0x4, R70 ;  /* 0x00000004ff2f7819 */ /* 0x000fc80000011446 */
[----:B------:R-:W-:-:S05]  /*2a70*/  LOP3.LUT R47, R47, 0x3030303, RZ, 0xc0, !PT ;  /* 0x030303032f2f7812 */ /* 0x000fca00078ec0ff */
[----:B--2---:R-:W-:Y:S01]  /*2a80*/  IDP.4A.S8.S8 R86, R47, R44, R85 ;  /* 0x0000002c2f567226 */ /* 0x004fe20000000655 */
[----:B------:R-:W-:Y:S02]  /*2a90*/  SHF.R.S32.HI R47, RZ, 0x4, R71 ;  /* 0x00000004ff2f7819 */ /* 0x000fe40000011447 */
[----:B------:R-:W-:Y:S02]  /*2aa0*/  LOP3.LUT R85, R82, 0xf, RZ, 0xc0, !PT ;  /* 0x0000000f52557812 */ /* 0x000fe400078ec0ff */
[----:B------:R-:W-:-:S03]  /*2ab0*/  LOP3.LUT R82, R47, 0x3030303, RZ, 0xc0, !PT ;  /* 0x030303032f527812 */ /* 0x000fc600078ec0ff */
[----:B------:R-:W-:Y:S02]  /*2ac0*/  IMAD R85, R46, R85, RZ ;  /* 0x000000552e557224 */ /* 0x000fe400078e02ff */
[----:B------:R-:W-:Y:S01]  /*2ad0*/  IDP.4A.S8.S8 R82, R82, R45, R86 ;  /* 0x0000002d52527226 */ /* 0x000fe20000000656 */
[----:B------:R-:W2:Y:S01]  /*2ae0*/  LDS.64 R46, [R57+0x68] ;  /* 0x00006800392e7984 */ /* 0x000ea20000000a00 */
[----:B0-----:R-:W-:Y:S02]  /*2af0*/  LOP3.LUT R86, R84, 0xf, RZ, 0xc0, !PT ;  /* 0x0000000f54567812 */ /* 0x001fe400078ec0ff */
[----:B------:R-:W-:-:S03]  /*2b00*/  SHF.R.S32.HI R76, RZ, 0x6, R76 ;  /* 0x00000006ff4c7819 */ /* 0x000fc6000001144c */
[----:B------:R-:W-:Y:S01]  /*2b10*/  IMAD R82, R82, R86, R85 ;  /* 0x0000005652527224 */ /* 0x000fe200078e0255 */
[----:B---3--:R-:W-:Y:S02]  /*2b20*/  SHF.R.U32.HI R86, RZ, 0x4, R81 ;  /* 0x00000004ff567819 */ /* 0x008fe40000011651 */
[----:B------:R-:W-:Y:S02]  /*2b30*/  SHF.R.S32.HI R85, RZ, 0x6, R73 ;  /* 0x00000006ff557819 */ /* 0x000fe40000011449 */
[----:B------:R-:W-:Y:S01]  /*2b40*/  LOP3.LUT R73, R76, 0x3030303, RZ, 0xc0, !PT ;  /* 0x030303034c497812 */ /* 0x000fe200078ec0ff */
[----:B------:R-:W-:Y:S01]  /*2b50*/  IMAD R86, R86, 0x100, R86 ;  /* 0x0000010056567824 */ /* 0x000fe200078e0256 */
[----:B------:R-:W-:-:S03]  /*2b60*/  LOP3.LUT R76, R85, 0x3030303, RZ, 0xc0, !PT ;  /* 0x03030303554c7812 */ /* 0x000fc600078ec0ff */
[-C--:B-1----:R-:W-:Y:S02]  /*2b70*/  IDP.4A.S8.S8 R73, R73, R48.reuse, RZ ;  /* 0x0000003049497226 */ /* 0x082fe400000006ff */
[----:B------:R-:W-:Y:S02]  /*2b80*/  IMAD R85, R86, 0x10000, R86 ;  /* 0x0001000056557824 */ /* 0x000fe400078e0256 */
[-C--:B------:R-:W-:Y:S02]  /*2b90*/  IDP.4A.S8.S8 R76, R76, R49.reuse, R73 ;  /* 0x000000314c4c7226 */ /* 0x080fe40000000649 */
[C---:B------:R-:W-:Y:S01]  /*2ba0*/  IDP.4A.S8.S8 R48, R85.reuse, R48, RZ ;  /* 0x0000003055307226 */ /* 0x040fe200000006ff */
[----:B------:R-:W0:Y:S03]  /*2bb0*/  LDS.U8 R73, [R58+0xf] ;  /* 0x00000f003a497984 */ /* 0x000e260000000000 */
[----:B------:R-:W-:-:S02]  /*2bc0*/  IDP.4A.S8.S8 R88, R85, R49, R48 ;  /* 0x0000003155587226 */ /* 0x000fc40000000630 */
[----:B------:R-:W1:Y:S01]  /*2bd0*/  LDS.64 R48, [R57+0x70] ;  /* 0x0000700039307984 */ /* 0x000e620000000a00 */
[----:B------:R-:W-:-:S04]  /*2be0*/  SHF.R.S32.HI R51, RZ, 0x6, R51 ;  /* 0x00000006ff337819 */ /* 0x000fc80000011433 */
[----:B------:R-:W-:-:S05]  /*2bf0*/  LOP3.LUT R51, R51, 0x3030303, RZ, 0xc0, !PT ;  /* 0x0303030333337812 */ /* 0x000fca00078ec0ff */
[-C--:B--2---:R-:W-:Y:S02]  /*2c00*/  IDP.4A.S8.S8 R86, R51, R46.reuse, R76 ;  /* 0x0000002e33567226 */ /* 0x084fe4000000064c */
[----:B------:R-:W-:Y:S01]  /*2c10*/  IDP.4A.S8.S8 R88, R85, R46, R88 ;  /* 0x0000002e55587226 */ /* 0x000fe20000000658 */
[----:B------:R-:W-:-:S04]  /*2c20*/  SHF.R.U32.HI R46, RZ, 0x4, R84 ;  /* 0x00000004ff2e7819 */ /* 0x000fc80000011654 */
[----:B------:R-:W-:Y:S02]  /*2c30*/  LEA R46, R46, R46, 0x8 ;  /* 0x0000002e2e2e7211 */ /* 0x000fe400078e40ff */
[----:B------:R-:W-:Y:S02]  /*2c40*/  SHF.R.S32.HI R84, RZ, 0x6, R50 ;  /* 0x00000006ff547819 */ /* 0x000fe40000011432 */
[----:B------:R-:W-:Y:S01]  /*2c50*/  LDS.64 R50, [R57+0x78] ;  /* 0x0000780039327984 */ /* 0x000fe20000000a00 */
[----:B------:R-:W-:Y:S01]  /*2c60*/  IMAD R76, R46, 0x10000, R46 ;  /* 0x000100002e4c7824 */ /* 0x000fe200078e022e */
[----:B------:R-:W-:Y:S02]  /*2c70*/  LOP3.LUT R84, R84, 0x3030303, RZ, 0xc0, !PT ;  /* 0x0303030354547812 */ /* 0x000fe400078ec0ff */
[----:B------:R-:W2:Y:S01]  /*2c80*/  LDS R46, [R65] ;  /* 0x00000000412e7984 */ /* 0x000ea20000000800 */
[----:B------:R-:W-:Y:S01]  /*2c90*/  IDP.4A.S8.S8 R83, R76, R42, R83 ;  /* 0x0000002a4c537226 */ /* 0x000fe20000000653 */
[----:B------:R-:W-:Y:S01]  /*2ca0*/  SHF.R.S32.HI R72, RZ, 0x6, R72 ;  /* 0x00000006ff487819 */ /* 0x000fe20000011448 */
[----:B------:R-:W-:-:S02]  /*2cb0*/  IDP.4A.S8.S8 R42, R84, R47, R86 ;  /* 0x0000002f542a7226 */ /* 0x000fc40000000656 */
[----:B------:R-:W-:Y:S02]  /*2cc0*/  IDP.4A.S8.S8 R85, R85, R47, R88 ;  /* 0x0000002f55557226 */ /* 0x000fe40000000658 */
[----:B------:R-:W-:Y:S01]  /*2cd0*/  IDP.4A.S8.S8 R47, R76, R43, R83 ;  /* 0x0000002b4c2f7226 */ /* 0x000fe20000000653 */
[----:B------:R-:W-:Y:S02]  /*2ce0*/  SHF.R.S32.HI R67, RZ, 0x6, R67 ;  /* 0x00000006ff437819 */ /* 0x000fe40000011443 */
[----:B0-----:R-:W-:Y:S02]  /*2cf0*/  SHF.R.U32.HI R83, RZ, 0x4, R73 ;  /* 0x00000004ff537819 */ /* 0x001fe40000011649 */
[----:B------:R-:W-:Y:S02]  /*2d00*/  LOP3.LUT R43, R72, 0x3030303, RZ, 0xc0, !PT ;  /* 0x03030303482b7812 */ /* 0x000fe400078ec0ff */
[----:B------:R-:W-:Y:S01]  /*2d10*/  LOP3.LUT R72, R67, 0x3030303, RZ, 0xc0, !PT ;  /* 0x0303030343487812 */ /* 0x000fe200078ec0ff */
[----:B------:R-:W-:-:S02]  /*2d20*/  IMAD R83, R83, 0x100, R83 ;  /* 0x0000010053537824 */ /* 0x000fc400078e0253 */
[----:B-1----:R-:W-:Y:S02]  /*2d30*/  IDP.4A.S8.S8 R67, R43, R48, RZ ;  /* 0x000000302b437226 */ /* 0x002fe400000006ff */
[----:B------:R-:W-:Y:S02]  /*2d40*/  IDP.4A.S8.S8 R47, R76, R44, R47 ;  /* 0x0000002c4c2f7226 */ /* 0x000fe4000000062f */
[----:B------:R-:W0:Y:S01]  /*2d50*/  LDS R44, [R64+UR7] ;  /* 0x00000007402c7984 */ /* 0x000e220008000800 */
[----:B------:R-:W-:Y:S01]  /*2d60*/  LEA R43, R83, R83, 0x10 ;  /* 0x00000053532b7211 */ /* 0x000fe200078e80ff */
[----:B------:R-:W-:Y:S02]  /*2d70*/  IDP.4A.S8.S8 R83, R72, R49, R67 ;  /* 0x0000003148537226 */ /* 0x000fe40000000643 */
[----:B------:R-:W1:Y:S01]  /*2d80*/  LDS R67, [R53+UR7] ;  /* 0x0000000735437984 */ /* 0x000e620008000800 */
[----:B------:R-:W-:Y:S01]  /*2d90*/  SHF.R.S32.HI R70, RZ, 0x6, R70 ;  /* 0x00000006ff467819 */ /* 0x000fe20000011446 */
[----:B------:R-:W-:-:S02]  /*2da0*/  IDP.4A.S8.S8 R84, R43, R48, R85 ;  /* 0x000000302b547226 */ /* 0x000fc40000000655 */
[----:B------:R-:W3:Y:S01]  /*2db0*/  LDS R48, [R52+UR7] ;  /* 0x0000000734307984 */ /* 0x000ee20008000800 */
[----:B------:R-:W-:Y:S02]  /*2dc0*/  SHF.R.S32.HI R72, RZ, 0x6, R71 ;  /* 0x00000006ff487819 */ /* 0x000fe40000011447 */
[----:B------:R-:W-:Y:S02]  /*2dd0*/  LOP3.LUT R71, R70, 0x3030303, RZ, 0xc0, !PT ;  /* 0x0303030346477812 */ /* 0x000fe400078ec0ff */
[----:B------:R-:W4:Y:S01]  /*2de0*/  LDS R70, [R61+UR7] ;  /* 0x000000073d467984 */ /* 0x000f220008000800 */
[----:B------:R-:W-:Y:S01]  /*2df0*/  LOP3.LUT R81, R81, 0xf, RZ, 0xc0, !PT ;  /* 0x0000000f51517812 */ /* 0x000fe200078ec0ff */
[----:B------:R-:W-:Y:S02]  /*2e00*/  IDP.4A.S8.S8 R84, R43, R49, R84 ;  /* 0x000000312b547226 */ /* 0x000fe40000000654 */
[----:B------:R-:W-:Y:S01]  /*2e10*/  IDP.4A.S8.S8 R47, R76, R45, R47 ;  /* 0x0000002d4c2f7226 */ /* 0x000fe2000000062f */
[----:B------:R-:W-:Y:S01]  /*2e20*/  I2FP.F32.S32 R45, R78 ;  /* 0x0000004e002d7245 */ /* 0x000fe20000201400 */
[----:B------:R-:W-:-:S02]  /*2e30*/  IMAD R81, R42, R81, RZ ;  /* 0x000000512a517224 */ /* 0x000fc400078e02ff */
[--C-:B--2---:R-:W-:Y:S01]  /*2e40*/  HADD2.F32 R42, -RZ, R46.reuse.H1_H1 ;  /* 0x3000002eff2a7230 */ /* 0x104fe20000004100 */
[----:B------:R-:W-:Y:S01]  /*2e50*/  LOP3.LUT R72, R72, 0x3030303, RZ, 0xc0, !PT ;  /* 0x0303030348487812 */ /* 0x000fe200078ec0ff */
[-C--:B------:R-:W-:Y:S01]  /*2e60*/  IDP.4A.S8.S8 R84, R43, R50.reuse, R84 ;  /* 0x000000322b547226 */ /* 0x080fe20000000654 */
[----:B------:R-:W-:Y:S01]  /*2e70*/  I2FP.F32.S32 R77, R77 ;  /* 0x0000004d004d7245 */ /* 0x000fe20000201400 */
[----:B------:R-:W-:Y:S01]  /*2e80*/  IDP.4A.S8.S8 R71, R71, R50, R83 ;  /* 0x0000003247477226 */ /* 0x000fe20000000653 */
[----:B------:R-:W-:Y:S01]  /*2e90*/  I2FP.F32.S32 R49, R80 ;  /* 0x0000005000317245 */ /* 0x000fe20000201400 */
[----:B------:R-:W-:Y:S02]  /*2ea0*/  HADD2.F32 R46, -RZ, R46.H0_H0 ;  /* 0x2000002eff2e7230 */ /* 0x000fe40000004100 */
[----:B------:R-:W-:Y:S01]  /*2eb0*/  FMUL.FTZ R45, R42, R45 ;  /* 0x0000002d2a2d7220 */ /* 0x000fe20000410000 */
[-C--:B------:R-:W-:Y:S01]  /*2ec0*/  IDP.4A.S8.S8 R84, R43, R51.reuse, R84 ;  /* 0x000000332b547226 */ /* 0x080fe20000000654 */
[----:B------:R-:W-:Y:S01]  /*2ed0*/  LOP3.LUT R73, R73, 0xf, RZ, 0xc0, !PT ;  /* 0x0000000f49497812 */ /* 0x000fe200078ec0ff */
[----:B------:R-:W-:Y:S01]  /*2ee0*/  IDP.4A.S8.S8 R72, R72, R51, R71 ;  /* 0x0000003348487226 */ /* 0x000fe20000000647 */
[----:B------:R-:W-:Y:S01]  /*2ef0*/  I2FP.F32.S32 R79, R79 ;  /* 0x0000004f004f7245 */ /* 0x000fe20000201400 */
[----:B------:R-:W-:Y:S01]  /*2f00*/  FFMA.FTZ R45, R46, R77, -R45 ;  /* 0x0000004d2e2d7223 */ /* 0x000fe2000001082d */
[----:B------:R-:W-:Y:S01]  /*2f10*/  I2FP.F32.S32 R51, R47 ;  /* 0x0000002f00337245 */ /* 0x000fe20000201400 */
[----:B------:R-:W-:Y:S01]  /*2f20*/  FMUL.FTZ R49, R42, R49 ;  /* 0x000000312a317220 */ /* 0x000fe20000410000 */
[----:B------:R-:W-:Y:S01]  /*2f30*/  I2FP.F32.S32 R43, R84 ;  /* 0x00000054002b7245 */ /* 0x000fe20000201400 */
[----:B------:R-:W-:Y:S01]  /*2f40*/  UIADD3 UR8, UPT, UPT, UR6, 0x100, URZ ;  /* 0x0000010006087890 */ /* 0x000fe2000fffe0ff */
[----:B------:R-:W-:Y:S01]  /*2f50*/  IMAD R72, R72, R73, R81 ;  /* 0x0000004948487224 */ /* 0x000fe200078e0251 */
[----:B------:R-:W-:Y:S01]  /*2f60*/  I2FP.F32.S32 R47, R82 ;  /* 0x00000052002f7245 */ /* 0x000fe20000201400 */
[----:B------:R-:W-:Y:S01]  /*2f70*/  FFMA.FTZ R49, R46, R79, -R49 ;  /* 0x0000004f2e317223 */ /* 0x000fe20000010831 */
[----:B------:R-:W-:Y:S01]  /*2f80*/  FMUL.FTZ R51, R42, R51 ;  /* 0x000000332a337220 */ /* 0x000fe20000410000 */
[----:B0-----:R-:W-:Y:S01]  /*2f90*/  FFMA.FTZ R44, R44, R45, R59 ;  /* 0x0000002d2c2c7223 */ /* 0x001fe2000001003b */
[----:B------:R-:W-:Y:S01]  /*2fa0*/  UISETP.GE.AND UP0, UPT, UR8, UR23, UPT ;  /* 0x000000170800728c */ /* 0x000fe2000bf06270 */
[----:B------:R-:W-:Y:S01]  /*2fb0*/  FMUL.FTZ R42, R43, R42 ;  /* 0x0000002a2b2a7220 */ /* 0x000fe20000410000 */
[----:B------:R-:W-:Y:S01]  /*2fc0*/  I2FP.F32.S32 R43, R72 ;  /* 0x00000048002b7245 */ /* 0x000fe20000201400 */
[----:B------:R-:W-:Y:S01]  /*2fd0*/  FFMA.FTZ R47, R46, R47, -R51 ;  /* 0x0000002f2e2f7223 */ /* 0x000fe20000010833 */
[----:B-1----:R-:W-:-:S03]  /*2fe0*/  FFMA.FTZ R49, R67, R49, R44 ;  /* 0x0000003143317223 */ /* 0x002fc6000001002c */
[----:B------:R-:W-:Y:S01]  /*2ff0*/  FFMA.FTZ R43, R43, R46, -R42 ;  /* 0x0000002e2b2b7223 */ /* 0x000fe2000001082a */
[----:B---3--:R-:W-:-:S04]  /*3000*/  FFMA.FTZ R47, R48, R47, R49 ;  /* 0x0000002f302f7223 */ /* 0x008fc80000010031 */
[----:B----4-:R-:W-:Y:S01]  /*3010*/  FFMA.FTZ R59, R70, R43, R47 ;  /* 0x0000002b463b7223 */ /* 0x010fe2000001002f */
[----:B------:R-:W-:Y:S06]  /*3020*/  BAR.SYNC.DEFER_BLOCKING 0x0 ;  /* 0x0000000000007b1d */ /* 0x000fec0000010000 */
[----:B------:R-:W-:Y:S05]  /*3030*/  BRA.U UP0, `(.L_x_317) ;  /* 0x0000001d005c7547 */ /* 0x000fea000b800000 */
[----:B------:R-:W-:Y:S02]  /*3040*/  VIADD R42, R2, 0x40 ;  /* 0x00000040022a7836 */ /* 0x000fe40000000000 */
[----:B------:R-:W-:-:S03]  /*3050*/  VIADD R43, R62, 0x8 ;  /* 0x000000083e2b7836 */ /* 0x000fc60000000000 */
[----:B------:R-:W-:Y:S02]  /*3060*/  LEA.HI R42, R42, UR15, RZ, 0x1d ;  /* 0x0000000f2a2a7c11 */ /* 0x000fe4000f8fe8ff */
[----:B------:R-:W-:Y:S02]  /*3070*/  ISETP.GE.OR P1, PT, R43, UR10, P0 ;  /* 0x0000000a2b007c0c */ /* 0x000fe40008726670 */
[----:B------:R-:W-:Y:S02]  /*3080*/  ISETP.GE.OR P2, PT, R42, UR10, P0 ;  /* 0x0000000a2a007c0c */ /* 0x000fe40008746670 */
[----:B------:R-:W-:-:S11]  /*3090*/  ISETP.GT.U32.OR P1, PT, R2, 0x3, P1 ;  /* 0x000000030200780c */ /* 0x000fd60000f24470 */
[----:B------:R-:W-:Y:S02]  /*30a0*/  @!P2 IADD3 R43, PT, PT, R63, R42, RZ ;  /* 0x0000002a3f2ba210 */ /* 0x000fe40007ffe0ff */
[----:B------:R-:W2:Y:S03]  /*30b0*/  @!P1 LDG.E.U16.CONSTANT R44, desc[UR20][R74.64+0x120] ;  /* 0x000120144a2c9981 */ /* 0x000ea6000c1e9500 */
[----:B------:R-:W-:-:S06]  /*30c0*/  @!P2 IMAD.WIDE R42, R43, 0x24, R68 ;  /* 0x000000242b2aa825 */ /* 0x000fcc00078e0244 */
[----:B------:R-:W3:Y:S01]  /*30d0*/  @!P2 LDG.E.CONSTANT R42, desc[UR20][R42.64+0x4] ;  /* 0x000004142a2aa981 */ /* 0x000ee2000c1e9900 */
[----:B--2---:R-:W-:-:S03]  /*30e0*/  @!P1 HADD2.F32 R45, -RZ, R44.H0_H0 ;  /* 0x2000002cff2d9230 */ /* 0x004fc60000004100 */
[----:B---3--:R-:W-:Y:S04]  /*30f0*/  @!P2 STS [R9], R42 ;  /* 0x0000002a0900a388 */ /* 0x008fe80000000800 */
[----:B------:R-:W-:Y:S01]  /*3100*/  @!P1 STS [R8], R45 ;  /* 0x0000002d08009388 */ /* 0x000fe20000000800 */
[----:B------:R-:W-:Y:S06]  /*3110*/  BAR.SYNC.DEFER_BLOCKING 0x0 ;  /* 0x0000000000007b1d */ /* 0x000fec0000010000 */
[----:B------:R-:W0:Y:S04]  /*3120*/  LDS.U8 R78, [R58+0x10] ;  /* 0x000010003a4e7984 */ /* 0x000e280000000000 */
[----:B------:R-:W1:Y:S04]  /*3130*/  LDS R76, [R66+0x40] ;  /* 0x00004000424c7984 */ /* 0x000e680000000800 */
[----:B------:R-:W2:Y:S04]  /*3140*/  LDS R73, [R66+0x44] ;  /* 0x0000440042497984 */ /* 0x000ea80000000800 */
[----:B------:R-:W3:Y:S04]  /*3150*/  LDS.64 R46, [R60] ;  /* 0x000000003c2e7984 */ /* 0x000ee80000000a00 */
[----:B------:R-:W4:Y:S04]  /*3160*/  LDS R51, [R66+0x48] ;  /* 0x0000480042337984 */ /* 0x000f280000000800 */
[----:B------:R-:W5:Y:S04]  /*3170*/  LDS.64 R48, [R60+0x8] ;  /* 0x000008003c307984 */ /* 0x000f680000000a00 */
[----:B------:R-:W5:Y:S04]  /*3180*/  LDS.U8 R77, [R58+0x11] ;  /* 0x000011003a4d7984 */ /* 0x000f680000000000 */
[----:B------:R-:W5:Y:S04]  /*3190*/  LDS R72, [R66+0x50] ;  /* 0x0000500042487984 */ /* 0x000f680000000800 */
[----:B------:R-:W5:Y:S04]  /*31a0*/  LDS R50, [R66+0x4c] ;  /* 0x00004c0042327984 */ /* 0x000f680000000800 */
[----:B------:R-:W5:Y:S04]  /*31b0*/  LDS.64 R42, [R60+0x10] ;  /* 0x000010003c2a7984 */ /* 0x000f680000000a00 */
[----:B------:R-:W5:Y:S01]  /*31c0*/  LDS R71, [R66+0x54] ;  /* 0x0000540042477984 */ /* 0x000f620000000800 */
[----:B0-----:R-:W-:-:S03]  /*31d0*/  SHF.R.U32.HI R80, RZ, 0x4, R78 ;  /* 0x00000004ff507819 */ /* 0x001fc6000001164e */
[----:B------:R-:W0:Y:S01]  /*31e0*/  LDS R70, [R66+0x58] ;  /* 0x0000580042467984 */ /* 0x000e220000000800 */
[----:B-1----:R-:W-:-:S03]  /*31f0*/  LOP3.LUT R79, R76, 0x3030303, RZ, 0xc0, !PT ;  /* 0x030303034c4f7812 */ /* 0x002fc600078ec0ff */
[----:B------:R-:W1:Y:S01]  /*3200*/  LDS R67, [R66+0x5c] ;  /* 0x00005c0042437984 */ /* 0x000e620000000800 */
[----:B------:R-:W-:-:S03]  /*3210*/  IMAD R81, R80, 0x100, R80 ;  /* 0x0000010050517824 */ /* 0x000fc600078e0250 */
[----:B------:R-:W1:Y:S01]  /*3220*/  LDS.64 R44, [R60+0x18] ;  /* 0x000018003c2c7984 */ /* 0x000e620000000a00 */
[----:B--2---:R-:W-:Y:S01]  /*3230*/  LOP3.LUT R80, R73, 0x3030303, RZ, 0xc0, !PT ;  /* 0x0303030349507812 */ /* 0x004fe200078ec0ff */
[-C--:B---3--:R-:W-:Y:S02]  /*3240*/  IDP.4A.S8.S8 R79, R79, R46.reuse, RZ ;  /* 0x0000002e4f4f7226 */ /* 0x088fe400000006ff */
[----:B------:R-:W-:Y:S01]  /*3250*/  IMAD R82, R81, 0x10000, R81 ;  /* 0x0001000051527824 */ /* 0x000fe200078e0251 */
[----:B----4-:R-:W-:Y:S01]  /*3260*/  LOP3.LUT R81, R51, 0x3030303, RZ, 0xc0, !PT ;  /* 0x0303030333517812 */ /* 0x010fe200078ec0ff */
[-C--:B------:R-:W-:Y:S02]  /*3270*/  IDP.4A.S8.S8 R80, R80, R47.reuse, R79 ;  /* 0x0000002f50507226 */ /* 0x080fe4000000064f */
[----:B------:R-:W2:Y:S01]  /*3280*/  LDS.U8 R79, [R58+0x12] ;  /* 0x000012003a4f7984 */ /* 0x000ea20000000000 */
[C---:B------:R-:W-:Y:S02]  /*3290*/  IDP.4A.S8.S8 R46, R82.reuse, R46, RZ ;  /* 0x0000002e522e7226 */ /* 0x040fe400000006ff */
[----:B-----5:R-:W-:Y:S01]  /*32a0*/  IDP.4A.S8.S8 R83, R81, R48, R80 ;  /* 0x0000003051537226 */ /* 0x020fe20000000650 */
[----:B------:R-:W-:Y:S01]  /*32b0*/  SHF.R.U32.HI R80, RZ, 0x4, R77 ;  /* 0x00000004ff507819 */ /* 0x000fe2000001164d */
[----:B------:R-:W-:-:S03]  /*32c0*/  IDP.4A.S8.S8 R47, R82, R47, R46 ;  /* 0x0000002f522f7226 */ /* 0x000fc6000000062e */
[----:B------:R-:W-:Y:S01]  /*32d0*/  LEA R80, R80, R80, 0x8 ;  /* 0x0000005050507211 */ /* 0x000fe200078e40ff */
[----:B------:R-:W-:Y:S01]  /*32e0*/  IDP.4A.S8.S8 R48, R82, R48, R47 ;  /* 0x0000003052307226 */ /* 0x000fe2000000062f */
[----:B------:R-:W-:Y:S01]  /*32f0*/  LOP3.LUT R81, R72, 0x3030303, RZ, 0xc0, !PT ;  /* 0x0303030348517812 */ /* 0x000fe200078ec0ff */
[----:B------:R-:W3:Y:S02]  /*3300*/  LDS.64 R46, [R57+0x20] ;  /* 0x00002000392e7984 */ /* 0x000ee40000000a00 */
[-C--:B------:R-:W-:Y:S02]  /*3310*/  IDP.4A.S8.S8 R85, R82, R49.reuse, R48 ;  /* 0x0000003152557226 */ /* 0x080fe40000000630 */
[----:B------:R-:W-:Y:S01]  /*3320*/  IMAD R80, R80, 0x10000, R80 ;  /* 0x0001000050507824 */ /* 0x000fe200078e0250 */
[----:B------:R-:W-:Y:S01]  /*3330*/  LOP3.LUT R48, R50, 0x3030303, RZ, 0xc0, !PT ;  /* 0x0303030332307812 */ /* 0x000fe200078ec0ff */
[-C--:B------:R-:W-:Y:S02]  /*3340*/  IDP.4A.S8.S8 R82, R81, R42.reuse, RZ ;  /* 0x0000002a51527226 */ /* 0x080fe400000006ff */
[----:B------:R-:W-:Y:S01]  /*3350*/  IDP.4A.S8.S8 R85, R80, R42, R85 ;  /* 0x0000002a50557226 */ /* 0x000fe20000000655 */
[----:B------:R-:W-:Y:S01]  /*3360*/  LOP3.LUT R42, R71, 0x3030303, RZ, 0xc0, !PT ;  /* 0x03030303472a7812 */ /* 0x000fe200078ec0ff */
[----:B------:R-:W-:Y:S01]  /*3370*/  IDP.4A.S8.S8 R83, R48, R49, R83 ;  /* 0x0000003130537226 */ /* 0x000fe20000000653 */
[----:B------:R-:W-:Y:S01]  /*3380*/  LOP3.LUT R78, R78, 0xf, RZ, 0xc0, !PT ;  /* 0x0000000f4e4e7812 */ /* 0x000fe200078ec0ff */
[----:B------:R-:W4:Y:S01]  /*3390*/  LDS.64 R48, [R57+0x28] ;  /* 0x0000280039307984 */ /* 0x000f220000000a00 */
[----:B0-----:R-:W-:Y:S01]  /*33a0*/  LOP3.LUT R81, R70, 0x3030303, RZ, 0xc0, !PT ;  /* 0x0303030346517812 */ /* 0x001fe200078ec0ff */
[----:B------:R-:W-:-:S02]  /*33b0*/  IDP.4A.S8.S8 R42, R42, R43, R82 ;  /* 0x0000002b2a2a7226 */ /* 0x000fc40000000652 */
[C---:B------:R-:W-:Y:S02]  /*33c0*/  IDP.4A.S8.S8 R85, R80.reuse, R43, R85 ;  /* 0x0000002b50557226 */ /* 0x040fe40000000655 */
[----:B------:R-:W-:Y:S01]  /*33d0*/  IMAD R83, R83, R78, RZ ;  /* 0x0000004e53537224 */ /* 0x000fe200078e02ff */
[----:B-1----:R-:W-:Y:S01]  /*33e0*/  LOP3.LUT R78, R67, 0x3030303, RZ, 0xc0, !PT ;  /* 0x03030303434e7812 */ /* 0x002fe200078ec0ff */
[-C--:B------:R-:W-:Y:S02]  /*33f0*/  IDP.4A.S8.S8 R81, R81, R44.reuse, R42 ;  /* 0x0000002c51517226 */ /* 0x080fe4000000062a */
[----:B------:R-:W-:Y:S01]  /*3400*/  IDP.4A.S8.S8 R85, R80, R44, R85 ;  /* 0x0000002c50557226 */ /* 0x000fe20000000655 */
[----:B------:R-:W0:Y:S01]  /*3410*/  LDS.64 R42, [R57+0x30] ;  /* 0x00003000392a7984 */ /* 0x000e220000000a00 */
[----:B------:R-:W-:Y:S01]  /*3420*/  LOP3.LUT R77, R77, 0xf, RZ, 0xc0, !PT ;  /* 0x0000000f4d4d7812 */ /* 0x000fe200078ec0ff */
[-C--:B------:R-:W-:Y:S02]  /*3430*/  IDP.4A.S8.S8 R44, R78, R45.reuse, R81 ;  /* 0x0000002d4e2c7226 */ /* 0x080fe40000000651 */
[----:B------:R-:W-:-:S02]  /*3440*/  IDP.4A.S8.S8 R78, R80, R45, R85 ;  /* 0x0000002d504e7226 */ /* 0x000fc40000000655 */
[----:B------:R-:W1:Y:S01]  /*3450*/  LDS.U8 R80, [R58+0x13] ;  /* 0x000013003a507984 */ /* 0x000e620000000000 */
[----:B------:R-:W-:Y:S01]  /*3460*/  IMAD R77, R44, R77, R83 ;  /* 0x0000004d2c4d7224 */ /* 0x000fe200078e0253 */
[----:B--2---:R-:W-:Y:S02]  /*3470*/  SHF.R.U32.HI R83, RZ, 0x4, R79 ;  /* 0x00000004ff537819 */ /* 0x004fe4000001164f */
[----:B------:R-:W2:Y:S01]  /*3480*/  LDS.64 R44, [R57+0x38] ;  /* 0x00003800392c7984 */ /* 0x000ea20000000a00 */
[----:B------:R-:W-:Y:S02]  /*3490*/  SHF.R.S32.HI R82, RZ, 0x2, R73 ;  /* 0x00000002ff527819 */ /* 0x000fe40000011449 */
[----:B------:R-:W-:Y:S01]  /*34a0*/  IMAD R83, R83, 0x100, R83 ;  /* 0x0000010053537824 */ /* 0x000fe200078e0253 */
[----:B------:R-:W-:Y:S02]  /*34b0*/  SHF.R.S32.HI R81, RZ, 0x2, R76 ;  /* 0x00000002ff517819 */ /* 0x000fe4000001144c */
[----:B------:R-:W-:-:S02]  /*34c0*/  LOP3.LUT R84, R82, 0x3030303, RZ, 0xc0, !PT ;  /* 0x0303030352547812 */ /* 0x000fc400078ec0ff */
[----:B------:R-:W-:Y:S02]  /*34d0*/  LOP3.LUT R81, R81, 0x3030303, RZ, 0xc0, !PT ;  /* 0x0303030351517812 */ /* 0x000fe400078ec0ff */
[----:B------:R-:W-:-:S03]  /*34e0*/  LEA R82, R83, R83, 0x10 ;  /* 0x0000005353527211 */ /* 0x000fc600078e80ff */
[-C--:B---3--:R-:W-:Y:S01]  /*34f0*/  IDP.4A.S8.S8 R85, R81, R46.reuse, RZ ;  /* 0x0000002e51557226 */ /* 0x088fe200000006ff */
[----:B------:R-:W-:Y:S01]  /*3500*/  SHF.R.S32.HI R81, RZ, 0x2, R51 ;  /* 0x00000002ff517819 */ /* 0x000fe20000011433 */
[----:B------:R-:W-:Y:S01]  /*3510*/  IDP.4A.S8.S8 R83, R82, R46, RZ ;  /* 0x0000002e52537226 */ /* 0x000fe200000006ff */
[----:B------:R-:W-:Y:S01]  /*3520*/  SHF.R.S32.HI R46, RZ, 0x2, R50 ;  /* 0x00000002ff2e7819 */ /* 0x000fe20000011432 */
[-C--:B------:R-:W-:Y:S01]  /*3530*/  IDP.4A.S8.S8 R84, R84, R47.reuse, R85 ;  /* 0x0000002f54547226 */ /* 0x080fe20000000655 */
[----:B------:R-:W-:Y:S01]  /*3540*/  LOP3.LUT R81, R81, 0x3030303, RZ, 0xc0, !PT ;  /* 0x0303030351517812 */ /* 0x000fe200078ec0ff */
[----:B------:R-:W-:Y:S01]  /*3550*/  IDP.4A.S8.S8 R83, R82, R47, R83 ;  /* 0x0000002f52537226 */ /* 0x000fe20000000653 */
[----:B------:R-:W-:Y:S02]  /*3560*/  SHF.R.S32.HI R47, RZ, 0x2, R72 ;  /* 0x00000002ff2f7819 */ /* 0x000fe40000011448 */
[----:B------:R-:W-:Y:S01]  /*3570*/  LOP3.LUT R46, R46, 0x3030303, RZ, 0xc0, !PT ;  /* 0x030303032e2e7812 */ /* 0x000fe200078ec0ff */
[CC--:B----4-:R-:W-:Y:S01]  /*3580*/  IDP.4A.S8.S8 R83, R82.reuse, R48.reuse, R83 ;  /* 0x0000003052537226 */ /* 0x0d0fe20000000653 */
[----:B------:R-:W-:Y:S01]  /*3590*/  LOP3.LUT R85, R47, 0x3030303, RZ, 0xc0, !PT ;  /* 0x030303032f557812 */ /* 0x000fe200078ec0ff */
[----:B------:R-:W-:Y:S01]  /*35a0*/  IDP.4A.S8.S8 R81, R81, R48, R84 ;  /* 0x0000003051517226 */ /* 0x000fe20000000654 */
[----:B------:R-:W-:Y:S01]  /*35b0*/  SHF.R.S32.HI R48, RZ, 0x2, R71 ;  /* 0x00000002ff307819 */ /* 0x000fe20000011447 */
[----:B------:R-:W-:-:S02]  /*35c0*/  IDP.4A.S8.S8 R83, R82, R49, R83 ;  /* 0x0000003152537226 */ /* 0x000fc40000000653 */
[----:B------:R-:W3:Y:S01]  /*35d0*/  LDS.U8 R82, [R58+0x14] ;  /* 0x000014003a527984 */ /* 0x000ee20000000000 */
[----:B------:R-:W-:Y:S01]  /*35e0*/  IDP.4A.S8.S8 R81, R46, R49, R81 ;  /* 0x000000312e517226 */ /* 0x000fe20000000651 */
[----:B------:R-:W-:Y:S01]  /*35f0*/  LOP3.LUT R48, R48, 0x3030303, RZ, 0xc0, !PT ;  /* 0x0303030330307812 */ /* 0x000fe200078ec0ff */
[----:B0-----:R-:W-:Y:S01]  /*3600*/  IDP.4A.S8.S8 R85, R85, R42, RZ ;  /* 0x0000002a55557226 */ /* 0x001fe200000006ff */
[----:B------:R-:W0:Y:S01]  /*3610*/  LDS.64 R46, [R57+0x40] ;  /* 0x00004000392e7984 */ /* 0x000e220000000a00 */
[----:B------:R-:W-:Y:S02]  /*3620*/  SHF.R.S32.HI R49, RZ, 0x2, R70 ;  /* 0x00000002ff317819 */ /* 0x000fe40000011446 */
[----:B------:R-:W-:Y:S01]  /*3630*/  IDP.4A.S8.S8 R85, R48, R43, R85 ;  /* 0x0000002b30557226 */ /* 0x000fe20000000655 */
[----:B-1----:R-:W-:Y:S02]  /*3640*/  SHF.R.U32.HI R48, RZ, 0x4, R80 ;  /* 0x00000004ff307819 */ /* 0x002fe40000011650 */
[----:B------:R-:W-:-:S03]  /*3650*/  LOP3.LUT R49, R49, 0x3030303, RZ, 0xc0, !PT ;  /* 0x0303030331317812 */ /* 0x000fc600078ec0ff */
[----:B------:R-:W-:Y:S02]  /*3660*/  IMAD R84, R48, 0x100, R48 ;  /* 0x0000010030547824 */ /* 0x000fe400078e0230 */
[----:B--2---:R-:W-:Y:S02]  /*3670*/  IDP.4A.S8.S8 R87, R49, R44, R85 ;  /* 0x0000002c31577226 */ /* 0x004fe40000000655 */
[----:B------:R-:W1:Y:S01]  /*3680*/  LDS.64 R48, [R57+0x48] ;  /* 0x0000480039307984 */ /* 0x000e620000000a00 */
[----:B------:R-:W-:Y:S02]  /*3690*/  LEA R84, R84, R84, 0x10 ;  /* 0x0000005454547211 */ /* 0x000fe400078e80ff */
[----:B------:R-:W-:-:S03]  /*36a0*/  SHF.R.S32.HI R85, RZ, 0x2, R67 ;  /* 0x00000002ff557819 */ /* 0x000fc60000011443 */
[C---:B------:R-:W-:Y:S01]  /*36b0*/  IDP.4A.S8.S8 R83, R84.reuse, R42, R83 ;  /* 0x0000002a54537226 */ /* 0x040fe20000000653 */
[----:B------:R-:W-:Y:S02]  /*36c0*/  LOP3.LUT R88, R79, 0xf, RZ, 0xc0, !PT ;  /* 0x0000000f4f587812 */ /* 0x000fe400078ec0ff */
[----:B------:R-:W-:Y:S01]  /*36d0*/  LOP3.LUT R86, R85, 0x3030303, RZ, 0xc0, !PT ;  /* 0x0303030355567812 */ /* 0x000fe200078ec0ff */
[----:B------:R-:W-:Y:S01]  /*36e0*/  IDP.4A.S8.S8 R83, R84, R43, R83 ;  /* 0x0000002b54537226 */ /* 0x000fe20000000653 */
[----:B------:R-:W-:Y:S01]  /*36f0*/  LOP3.LUT R80, R80, 0xf, RZ, 0xc0, !PT ;  /* 0x0000000f50507812 */ /* 0x000fe200078ec0ff */
[----:B------:R-:W2:Y:S01]  /*3700*/  LDS.64 R42, [R57+0x50] ;  /* 0x00005000392a7984 */ /* 0x000ea20000000a00 */
[----:B------:R-:W-:Y:S02]  /*3710*/  IMAD R79, R81, R88, RZ ;  /* 0x00000058514f7224 */ /* 0x000fe400078e02ff */
[----:B------:R-:W-:Y:S01]  /*3720*/  IDP.4A.S8.S8 R86, R86, R45, R87 ;  /* 0x0000002d56567226 */ /* 0x000fe20000000657 */
[----:B------:R-:W-:-:S03]  /*3730*/  SHF.R.S32.HI R81, RZ, 0x4, R76 ;  /* 0x00000004ff517819 */ /* 0x000fc6000001144c */
[----:B------:R-:W-:Y:S01]  /*3740*/  IMAD R79, R86, R80, R79 ;  /* 0x00000050564f7224 */ /* 0x000fe200078e024f */
[----:B------:R-:W-:Y:S01]  /*3750*/  LOP3.LUT R81, R81, 0x3030303, RZ, 0xc0, !PT ;  /* 0x0303030351517812 */ /* 0x000fe200078ec0ff */
[C---:B------:R-:W-:Y:S01]  /*3760*/  IDP.4A.S8.S8 R80, R84.reuse, R44, R83 ;  /* 0x0000002c54507226 */ /* 0x040fe20000000653 */
[----:B------:R-:W-:Y:S02]  /*3770*/  SHF.R.S32.HI R44, RZ, 0x4, R73 ;  /* 0x00000004ff2c7819 */ /* 0x000fe40000011449 */
[----:B---3--:R-:W-:Y:S01]  /*3780*/  SHF.R.U32.HI R83, RZ, 0x4, R82 ;  /* 0x00000004ff537819 */ /* 0x008fe20000011652 */
[----:B------:R-:W-:Y:S01]  /*3790*/  IDP.4A.S8.S8 R80, R84, R45, R80 ;  /* 0x0000002d54507226 */ /* 0x000fe20000000650 */
[----:B------:R-:W-:Y:S01]  /*37a0*/  LOP3.LUT R44, R44, 0x3030303, RZ, 0xc0, !PT ;  /* 0x030303032c2c7812 */ /* 0x000fe200078ec0ff */
[----:B0-----:R-:W-:Y:S01]  /*37b0*/  IDP.4A.S8.S8 R81, R81, R46, RZ ;  /* 0x0000002e51517226 */ /* 0x001fe200000006ff */
[----:B------:R-:W-:Y:S01]  /*37c0*/  SHF.R.S32.HI R45, RZ, 0x4, R51 ;  /* 0x00000004ff2d7819 */ /* 0x000fe20000011433 */
[----:B------:R-:W-:-:S02]  /*37d0*/  IMAD R83, R83, 0x100, R83 ;  /* 0x0000010053537824 */ /* 0x000fc400078e0253 */
[----:B------:R-:W-:Y:S01]  /*37e0*/  IDP.4A.S8.S8 R85, R44, R47, R81 ;  /* 0x0000002f2c557226 */ /* 0x000fe20000000651 */
[----:B------:R-:W-:Y:S02]  /*37f0*/  LOP3.LUT R81, R45, 0x3030303, RZ, 0xc0, !PT ;  /* 0x030303032d517812 */ /* 0x000fe400078ec0ff */
[----:B------:R-:W0:Y:S01]  /*3800*/  LDS.64 R44, [R57+0x58] ;  /* 0x00005800392c7984 */ /* 0x000e220000000a00 */
[----:B------:R-:W-:Y:S02]  /*3810*/  SHF.R.S32.HI R84, RZ, 0x4, R50 ;  /* 0x00000004ff547819 */ /* 0x000fe40000011432 */
[----:B------:R-:W-:Y:S02]  /*3820*/  LEA R83, R83, R83, 0x10 ;  /* 0x0000005353537211 */ /* 0x000fe400078e80ff */
[----:B------:R-:W-:Y:S01]  /*3830*/  LOP3.LUT R84, R84, 0x3030303, RZ, 0xc0, !PT ;  /* 0x0303030354547812 */ /* 0x000fe200078ec0ff */
[----:B-1----:R-:W-:Y:S02]  /*3840*/  IDP.4A.S8.S8 R81, R81, R48, R85 ;  /* 0x0000003051517226 */ /* 0x002fe40000000655 */
[----:B------:R-:W-:-:S02]  /*3850*/  IDP.4A.S8.S8 R86, R83, R46, RZ ;  /* 0x0000002e53567226 */ /* 0x000fc400000006ff */
[----:B------:R-:W-:Y:S02]  /*3860*/  IDP.4A.S8.S8 R46, R84, R49, R81 ;  /* 0x00000031542e7226 */ /* 0x000fe40000000651 */
[C---:B------:R-:W-:Y:S01]  /*3870*/  IDP.4A.S8.S8 R86, R83.reuse, R47, R86 ;  /* 0x0000002f53567226 */ /* 0x040fe20000000656 */
[----:B------:R-:W1:Y:S01]  /*3880*/  LDS.U8 R84, [R58+0x15] ;  /* 0x000015003a547984 */ /* 0x000e620000000000 */
[----:B------:R-:W-:Y:S02]  /*3890*/  SHF.R.S32.HI R47, RZ, 0x4, R72 ;  /* 0x00000004ff2f7819 */ /* 0x000fe40000011448 */
[----:B------:R-:W-:Y:S01]  /*38a0*/  IDP.4A.S8.S8 R86, R83, R48, R86 ;  /* 0x0000003053567226 */ /* 0x000fe20000000656 */
[----:B------:R-:W-:Y:S01]  /*38b0*/  SHF.R.S32.HI R48, RZ, 0x4, R71 ;  /* 0x00000004ff307819 */ /* 0x000fe20000011447 */
[----:B------:R-:W3:Y:S01]  /*38c0*/  LDS.U8 R81, [R58+0x16] ;  /* 0x000016003a517984 */ /* 0x000ee20000000000 */
[----:B------:R-:W-:Y:S02]  /*38d0*/  LOP3.LUT R47, R47, 0x3030303, RZ, 0xc0, !PT ;  /* 0x030303032f2f7812 */ /* 0x000fe400078ec0ff */
[----:B------:R-:W-:-:S03]  /*38e0*/  LOP3.LUT R48, R48, 0x3030303, RZ, 0xc0, !PT ;  /* 0x0303030330307812 */ /* 0x000fc600078ec0ff */
[----:B--2---:R-:W-:Y:S02]  /*38f0*/  IDP.4A.S8.S8 R47, R47, R42, RZ ;  /* 0x0000002a2f2f7226 */ /* 0x004fe400000006ff */
[----:B------:R-:W-:Y:S02]  /*3900*/  IDP.4A.S8.S8 R83, R83, R49, R86 ;  /* 0x0000003153537226 */ /* 0x000fe40000000656 */
[----:B------:R-:W-:Y:S02]  /*3910*/  IDP.4A.S8.S8 R85, R48, R43, R47 ;  /* 0x0000002b30557226 */ /* 0x000fe4000000062f */
[----:B------:R-:W2:Y:S01]  /*3920*/  LDS.64 R48, [R57+0x60] ;  /* 0x0000600039307984 */ /* 0x000ea20000000a00 */
[----:B------:R-:W-:-:S04]  /*3930*/  SHF.R.S32.HI R47, RZ, 0x4, R70 ;  /* 0x00000004ff2f7819 */ /* 0x000fc80000011446 */
[----:B------:R-:W-:-:S05]  /*3940*/  LOP3.LUT R47, R47, 0x3030303, RZ, 0xc0, !PT ;  /* 0x030303032f2f7812 */ /* 0x000fca00078ec0ff */
[----:B0-----:R-:W-:Y:S01]  /*3950*/  IDP.4A.S8.S8 R86, R47, R44, R85 ;  /* 0x0000002c2f567226 */ /* 0x001fe20000000655 */
[----:B------:R-:W-:Y:S02]  /*3960*/  SHF.R.S32.HI R47, RZ, 0x4, R67 ;  /* 0x00000004ff2f7819 */ /* 0x000fe40000011443 */
[----:B------:R-:W-:Y:S02]  /*3970*/  LOP3.LUT R85, R82, 0xf, RZ, 0xc0, !PT ;  /* 0x0000000f52557812 */ /* 0x000fe400078ec0ff */
[----:B------:R-:W-:-:S03]  /*3980*/  LOP3.LUT R82, R47, 0x3030303, RZ, 0xc0, !PT ;  /* 0x030303032f527812 */ /* 0x000fc600078ec0ff */
[----:B------:R-:W-:Y:S02]  /*3990*/  IMAD R85, R46, R85, RZ ;  /* 0x000000552e557224 */ /* 0x000fe400078e02ff */
[----:B------:R-:W-:Y:S01]  /*39a0*/  IDP.4A.S8.S8 R82, R82, R45, R86 ;  /* 0x0000002d52527226 */ /* 0x000fe20000000656 */
[----:B------:R-:W0:Y:S01]  /*39b0*/  LDS.64 R46, [R57+0x68] ;  /* 0x00006800392e7984 */ /* 0x000e220000000a00 */
[----:B-1----:R-:W-:Y:S02]  /*39c0*/  LOP3.LUT R86, R84, 0xf, RZ, 0xc0, !PT ;  /* 0x0000000f54567812 */ /* 0x002fe400078ec0ff */
[----:B------:R-:W-:-:S03]  /*39d0*/  SHF.R.S32.HI R76, RZ, 0x6, R76 ;  /* 0x00000006ff4c7819 */ /* 0x000fc6000001144c */
[----:B------:R-:W-:Y:S01]  /*39e0*/  IMAD R82, R82, R86, R85 ;  /* 0x0000005652527224 */ /* 0x000fe200078e0255 */
[----:B---3--:R-:W-:Y:S02]  /*39f0*/  SHF.R.U32.HI R86, RZ, 0x4, R81 ;  /* 0x00000004ff567819 */ /* 0x008fe40000011651 */
[----:B------:R-:W-:Y:S02]  /*3a00*/  SHF.R.S32.HI R85, RZ, 0x6, R73 ;  /* 0x00000006ff557819 */ /* 0x000fe40000011449 */
[----:B------:R-:W-:Y:S01]  /*3a10*/  LOP3.LUT R73, R76, 0x3030303, RZ, 0xc0, !PT ;  /* 0x030303034c497812 */ /* 0x000fe200078ec0ff */
[----:B------:R-:W-:Y:S01]  /*3a20*/  IMAD R86, R86, 0x100, R86 ;  /* 0x0000010056567824 */ /* 0x000fe200078e0256 */
[----:B------:R-:W-:-:S04]  /*3a30*/  LOP3.LUT R76, R85, 0x3030303, RZ, 0xc0, !PT ;  /* 0x03030303554c7812 */ /* 0x000fc800078ec0ff */
[----:B------:R-:W-:Y:S01]  /*3a40*/  LEA R85, R86, R86, 0x10 ;  /* 0x0000005656557211 */ /* 0x000fe200078e80ff */
[----:B--2---:R-:W-:-:S04]  /*3a50*/  IDP.4A.S8.S8 R73, R73, R48, RZ ;  /* 0x0000003049497226 */ /* 0x004fc800000006ff */
[-C--:B------:R-:W-:Y:S02]  /*3a60*/  IDP.4A.S8.S8 R76, R76, R49.reuse, R73 ;  /* 0x000000314c4c7226 */ /* 0x080fe40000000649 */
[C---:B------:R-:W-:Y:S01]  /*3a70*/  IDP.4A.S8.S8 R48, R85.reuse, R48, RZ ;  /* 0x0000003055307226 */ /* 0x040fe200000006ff */
[----:B------:R-:W1:Y:S03]  /*3a80*/  LDS.U8 R73, [R58+0x17] ;  /* 0x000017003a497984 */ /* 0x000e660000000000 */
[----:B------:R-:W-:Y:S02]  /*3a90*/  IDP.4A.S8.S8 R88, R85, R49, R48 ;  /* 0x0000003155587226 */ /* 0x000fe40000000630 */
[----:B------:R-:W2:Y:S01]  /*3aa0*/  LDS.64 R48, [R57+0x70] ;  /* 0x0000700039307984 */ /* 0x000ea20000000a00 */
[----:B------:R-:W-:-:S04]  /*3ab0*/  SHF.R.S32.HI R51, RZ, 0x6, R51 ;  /* 0x00000006ff337819 */ /* 0x000fc80000011433 */
[----:B------:R-:W-:Y:S01]  /*3ac0*/  LOP3.LUT R51, R51, 0x3030303, RZ, 0xc0, !PT ;  /* 0x0303030333337812 */ /* 0x000fe200078ec0ff */
[----:B0-----:R-:W-:-:S04]  /*3ad0*/  IDP.4A.S8.S8 R88, R85, R46, R88 ;  /* 0x0000002e55587226 */ /* 0x001fc80000000658 */
[----:B------:R-:W-:Y:S01]  /*3ae0*/  IDP.4A.S8.S8 R86, R51, R46, R76 ;  /* 0x0000002e33567226 */ /* 0x000fe2000000064c */
[----:B------:R-:W-:-:S05]  /*3af0*/  SHF.R.U32.HI R46, RZ, 0x4, R84 ;  /* 0x00000004ff2e7819 */ /* 0x000fca0000011654 */
[----:B------:R-:W-:Y:S01]  /*3b00*/  IMAD R46, R46, 0x100, R46 ;  /* 0x000001002e2e7824 */ /* 0x000fe200078e022e */
[----:B------:R-:W-:Y:S02]  /*3b10*/  SHF.R.S32.HI R84, RZ, 0x6, R50 ;  /* 0x00000006ff547819 */ /* 0x000fe40000011432 */
[----:B------:R-:W-:Y:S02]  /*3b20*/  LDS.64 R50, [R57+0x78] ;  /* 0x0000780039327984 */ /* 0x000fe40000000a00 */
[----:B------:R-:W-:Y:S02]  /*3b30*/  LEA R76, R46, R46, 0x10 ;  /* 0x0000002e2e4c7211 */ /* 0x000fe400078e80ff */
[----:B------:R-:W-:Y:S01]  /*3b40*/  LOP3.LUT R84, R84, 0x3030303, RZ, 0xc0, !PT ;  /* 0x0303030354547812 */ /* 0x000fe200078ec0ff */
[----:B------:R-:W0:Y:S02]  /*3b50*/  LDS R46, [R65+0x4] ;  /* 0x00000400412e7984 */ /* 0x000e240000000800 */
[----:B------:R-:W-:Y:S01]  /*3b60*/  IDP.4A.S8.S8 R83, R76, R42, R83 ;  /* 0x0000002a4c537226 */ /* 0x000fe20000000653 */
[----:B------:R-:W-:Y:S01]  /*3b70*/  SHF.R.S32.HI R72, RZ, 0x6, R72 ;  /* 0x00000006ff487819 */ /* 0x000fe20000011448 */
[----:B------:R-:W-:-:S02]  /*3b80*/  IDP.4A.S8.S8 R42, R84, R47, R86 ;  /* 0x0000002f542a7226 */ /* 0x000fc40000000656 */
[----:B------:R-:W-:Y:S02]  /*3b90*/  IDP.4A.S8.S8 R85, R85, R47, R88 ;  /* 0x0000002f55557226 */ /* 0x000fe40000000658 */
[----:B------:R-:W-:Y:S01]  /*3ba0*/  IDP.4A.S8.S8 R47, R76, R43, R83 ;  /* 0x0000002b4c2f7226 */ /* 0x000fe20000000653 */
[----:B------:R-:W-:Y:S02]  /*3bb0*/  SHF.R.S32.HI R71, RZ, 0x6, R71 ;  /* 0x00000006ff477819 */ /* 0x000fe40000011447 */
[----:B-1----:R-:W-:Y:S02]  /*3bc0*/  SHF.R.U32.HI R83, RZ, 0x4, R73 ;  /* 0x00000004ff537819 */ /* 0x002fe40000011649 */
[----:B------:R-:W-:Y:S02]  /*3bd0*/  LOP3.LUT R43, R72, 0x3030303, RZ, 0xc0, !PT ;  /* 0x03030303482b7812 */ /* 0x000fe400078ec0ff */
[----:B------:R-:W-:Y:S01]  /*3be0*/  LOP3.LUT R72, R71, 0x3030303, RZ, 0xc0, !PT ;  /* 0x0303030347487812 */ /* 0x000fe200078ec0ff */
[----:B------:R-:W-:-:S02]  /*3bf0*/  IMAD R83, R83, 0x100, R83 ;  /* 0x0000010053537824 */ /* 0x000fc400078e0253 */
[----:B--2---:R-:W-:Y:S02]  /*3c00*/  IDP.4A.S8.S8 R71, R43, R48, RZ ;  /* 0x000000302b477226 */ /* 0x004fe400000006ff */
[----:B------:R-:W-:Y:S02]  /*3c10*/  IDP.4A.S8.S8 R47, R76, R44, R47 ;  /* 0x0000002c4c2f7226 */ /* 0x000fe4000000062f */
[----:B------:R-:W1:Y:S01]  /*3c20*/  LDS R44, [R64+UR7] ;  /* 0x00000007402c7984 */ /* 0x000e620008000800 */
[----:B------:R-:W-:Y:S01]  /*3c30*/  LEA R43, R83, R83, 0x10 ;  /* 0x00000053532b7211 */ /* 0x000fe200078e80ff */
[----:B------:R-:W-:Y:S02]  /*3c40*/  IDP.4A.S8.S8 R86, R72, R49, R71 ;  /* 0x0000003148567226 */ /* 0x000fe40000000647 */
[----:B------:R-:W2:Y:S02]  /*3c50*/  LDS R71, [R53+UR7] ;  /* 0x0000000735477984 */ /* 0x000ea40008000800 */
[----:B------:R-:W-:-:S02]  /*3c60*/  IDP.4A.S8.S8 R84, R43, R48, R85 ;  /* 0x000000302b547226 */ /* 0x000fc40000000655 */
[----:B------:R-:W3:Y:S01]  /*3c70*/  LDS R48, [R52+UR7] ;  /* 0x0000000734307984 */ /* 0x000ee20008000800 */
[----:B------:R-:W-:-:S03]  /*3c80*/  SHF.R.S32.HI R72, RZ, 0x6, R67 ;  /* 0x00000006ff487819 */ /* 0x000fc60000011443 */
[----:B------:R-:W4:Y:S01]  /*3c90*/  LDS R67, [R61+UR7] ;  /* 0x000000073d437984 */ /* 0x000f220008000800 */
[----:B------:R-:W-:Y:S02]  /*3ca0*/  SHF.R.S32.HI R70, RZ, 0x6, R70 ;  /* 0x00000006ff467819 */ /* 0x000fe40000011446 */
[----:B------:R-:W-:Y:S01]  /*3cb0*/  LOP3.LUT R81, R81, 0xf, RZ, 0xc0, !PT ;  /* 0x0000000f51517812 */ /* 0x000fe200078ec0ff */
[C---:B------:R-:W-:Y:S01]  /*3cc0*/  IDP.4A.S8.S8 R84, R43.reuse, R49, R84 ;  /* 0x000000312b547226 */ /* 0x040fe20000000654 */
[----:B------:R-:W-:Y:S01]  /*3cd0*/  LOP3.LUT R83, R70, 0x3030303, RZ, 0xc0, !PT ;  /* 0x0303030346537812 */ /* 0x000fe200078ec0ff */
[----:B------:R-:W-:Y:S01]  /*3ce0*/  IDP.4A.S8.S8 R47, R76, R45, R47 ;  /* 0x0000002d4c2f7226 */ /* 0x000fe2000000062f */
[----:B------:R-:W-:Y:S01]  /*3cf0*/  I2FP.F32.S32 R45, R78 ;  /* 0x0000004e002d7245 */ /* 0x000fe20000201400 */
[----:B------:R-:W-:Y:S02]  /*3d00*/  IMAD R81, R42, R81, RZ ;  /* 0x000000512a517224 */ /* 0x000fe400078e02ff */
[--C-:B0-----:R-:W-:Y:S01]  /*3d10*/  HADD2.F32 R42, -RZ, R46.reuse.H1_H1 ;  /* 0x3000002eff2a7230 */ /* 0x101fe20000004100 */
[----:B------:R-:W-:Y:S01]  /*3d20*/  LOP3.LUT R72, R72, 0x3030303, RZ, 0xc0, !PT ;  /* 0x0303030348487812 */ /* 0x000fe200078ec0ff */
[-C--:B------:R-:W-:Y:S01]  /*3d30*/  IDP.4A.S8.S8 R84, R43, R50.reuse, R84 ;  /* 0x000000322b547226 */ /* 0x080fe20000000654 */
[----:B------:R-:W-:Y:S01]  /*3d40*/  I2FP.F32.S32 R77, R77 ;  /* 0x0000004d004d7245 */ /* 0x000fe20000201400 */
[----:B------:R-:W-:Y:S01]  /*3d50*/  IDP.4A.S8.S8 R83, R83, R50, R86 ;  /* 0x0000003253537226 */ /* 0x000fe20000000656 */
[----:B------:R-:W-:Y:S01]  /*3d60*/  I2FP.F32.S32 R49, R80 ;  /* 0x0000005000317245 */ /* 0x000fe20000201400 */
[----:B------:R-:W-:-:S02]  /*3d70*/  HADD2.F32 R46, -RZ, R46.H0_H0 ;  /* 0x2000002eff2e7230 */ /* 0x000fc40000004100 */
        /* <DEDUP_REMOVED lines=14> */
[----:B-1----:R-:W-:Y:S01]  /*3e60*/  FFMA.FTZ R44, R44, R45, R59 ;  /* 0x0000002d2c2c7223 */ /* 0x002fe2000001003b */
[----:B------:R-:W-:Y:S01]  /*3e70*/  UISETP.GE.AND UP0, UPT, UR6, UR23, UPT ;  /* 0x000000170600728c */ /* 0x000fe2000bf06270 */
[----:B------:R-:W-:Y:S01]  /*3e80*/  FMUL.FTZ R42, R43, R42 ;  /* 0x0000002a2b2a7220 */ /* 0x000fe20000410000 */
[----:B------:R-:W-:Y:S01]  /*3e90*/  I2FP.F32.S32 R43, R72 ;  /* 0x00000048002b7245 */ /* 0x000fe20000201400 */
[----:B------:R-:W-:Y:S01]  /*3ea0*/  FFMA.FTZ R47, R46, R47, -R51 ;  /* 0x0000002f2e2f7223 */ /* 0x000fe20000010833 */
[----:B--2---:R-:W-:-:S03]  /*3eb0*/  FFMA.FTZ R49, R71, R49, R44 ;  /* 0x0000003147317223 */ /* 0x004fc6000001002c */
[----:B------:R-:W-:Y:S01]  /*3ec0*/  FFMA.FTZ R42, R43, R46, -R42 ;  /* 0x0000002e2b2a7223 */ /* 0x000fe2000001082a */
[----:B---3--:R-:W-:-:S04]  /*3ed0*/  FFMA.FTZ R48, R48, R47, R49 ;  /* 0x0000002f30307223 */ /* 0x008fc80000010031 */
[----:B----4-:R-:W-:Y:S01]  /*3ee0*/  FFMA.FTZ R59, R67, R42, R48 ;  /* 0x0000002a433b7223 */ /* 0x010fe20000010030 */
[----:B------:R-:W-:Y:S06]  /*3ef0*/  BAR.SYNC.DEFER_BLOCKING 0x0 ;  /* 0x0000000000007b1d */ /* 0x000fec0000010000 */
[----:B------:R-:W-:Y:S05]  /*3f00*/  BRA.U UP0, `(.L_x_317) ;  /* 0x0000000d00a87547 */ /* 0x000fea000b800000 */
[----:B------:R-:W-:Y:S01]  /*3f10*/  VIADD R42, R2, 0x60 ;  /* 0x00000060022a7836 */ /* 0x000fe20000000000 */
[----:B------:R-:W-:-:S04]  /*3f20*/  IADD3 R62, PT, PT, R62, 0xc, RZ ;  /* 0x0000000c3e3e7810 */ /* 0x000fc80007ffe0ff */
[----:B------:R-:W-:-:S04]  /*3f30*/  LEA.HI R42, R42, UR15, RZ, 0x1d ;  /* 0x0000000f2a2a7c11 */ /* 0x000fc8000f8fe8ff */
[----:B------:R-:W-:Y:S02]  /*3f40*/  ISETP.GE.OR P1, PT, R42, UR10, P0 ;  /* 0x0000000a2a007c0c */ /* 0x000fe40008726670 */
[----:B------:R-:W-:-:S04]  /*3f50*/  ISETP.GE.OR P0, PT, R62, UR10, P0 ;  /* 0x0000000a3e007c0c */ /* 0x000fc80008706670 */
[----:B------:R-:W-:-:S07]  /*3f60*/  ISETP.GT.U32.OR P0, PT, R2, 0x3, P0 ;  /* 0x000000030200780c */ /* 0x000fce0000704470 */
[----:B------:R-:W-:-:S04]  /*3f70*/  @!P1 IMAD.IADD R43, R63, 0x1, R42 ;  /* 0x000000013f2b9824 */ /* 0x000fc800078e022a */
[----:B------:R-:W-:Y:S02]  /*3f80*/  @!P1 IMAD.WIDE R42, R43, 0x24, R68 ;  /* 0x000000242b2a9825 */ /* 0x000fe400078e0244 */
[----:B------:R-:W2:Y:S04]  /*3f90*/  @!P0 LDG.E.U16.CONSTANT R74, desc[UR20][R74.64+0x1b0] ;  /* 0x0001b0144a4a8981 */ /* 0x000ea8000c1e9500 */
[----:B------:R-:W3:Y:S01]  /*3fa0*/  @!P1 LDG.E.CONSTANT R42, desc[UR20][R42.64+0x4] ;  /* 0x000004142a2a9981 */ /* 0x000ee2000c1e9900 */
[----:B--2---:R-:W-:-:S03]  /*3fb0*/  @!P0 HADD2.F32 R47, -RZ, R74.H0_H0 ;  /* 0x2000004aff2f8230 */ /* 0x004fc60000004100 */
[----:B---3--:R-:W-:Y:S04]  /*3fc0*/  @!P1 STS [R9], R42 ;  /* 0x0000002a09009388 */ /* 0x008fe80000000800 */
[----:B------:R-:W-:Y:S01]  /*3fd0*/  @!P0 STS [R8], R47 ;  /* 0x0000002f08008388 */ /* 0x000fe20000000800 */
[----:B------:R-:W-:Y:S06]  /*3fe0*/  BAR.SYNC.DEFER_BLOCKING 0x0 ;  /* 0x0000000000007b1d */ /* 0x000fec0000010000 */
[----:B------:R-:W0:Y:S04]  /*3ff0*/  LDS R73, [R66+0x60] ;  /* 0x0000600042497984 */ /* 0x000e280000000800 */
[----:B------:R-:W1:Y:S04]  /*4000*/  LDS.U8 R76, [R58+0x18] ;  /* 0x000018003a4c7984 */ /* 0x000e680000000000 */
[----:B------:R-:W2:Y:S04]  /*4010*/  LDS R72, [R66+0x64] ;  /* 0x0000640042487984 */ /* 0x000ea80000000800 */
[----:B------:R-:W3:Y:S04]  /*4020*/  LDS.64 R44, [R60] ;  /* 0x000000003c2c7984 */ /* 0x000ee80000000a00 */
[----:B------:R-:W4:Y:S04]  /*4030*/  LDS R62, [R66+0x68] ;  /* 0x00006800423e7984 */ /* 0x000f280000000800 */
[----:B------:R-:W-:Y:S04]  /*4040*/  LDS.64 R48, [R60+0x8] ;  /* 0x000008003c307984 */ /* 0x000fe80000000a00 */
[----:B------:R-:W5:Y:S04]  /*4050*/  LDS.U8 R50, [R58+0x19] ;  /* 0x000019003a327984 */ /* 0x000f680000000000 */
[----:B------:R-:W5:Y:S04]  /*4060*/  LDS R63, [R66+0x70] ;  /* 0x00007000423f7984 */ /* 0x000f680000000800 */
[----:B------:R-:W5:Y:S04]  /*4070*/  LDS R70, [R66+0x74] ;  /* 0x0000740042467984 */ /* 0x000f680000000800 */
[----:B------:R-:W5:Y:S04]  /*4080*/  LDS R67, [R66+0x6c] ;  /* 0x00006c0042437984 */ /* 0x000f680000000800 */
[----:B------:R-:W5:Y:S01]  /*4090*/  LDS.64 R42, [R60+0x10] ;  /* 0x000010003c2a7984 */ /* 0x000f620000000a00 */
[----:B0-----:R-:W-:-:S03]  /*40a0*/  LOP3.LUT R51, R73, 0x3030303, RZ, 0xc0, !PT ;  /* 0x0303030349337812 */ /* 0x001fc600078ec0ff */
[----:B------:R-:W0:Y:S01]  /*40b0*/  LDS R71, [R66+0x78] ;  /* 0x0000780042477984 */ /* 0x000e220000000800 */
[----:B-1----:R-:W-:-:S03]  /*40c0*/  SHF.R.U32.HI R75, RZ, 0x4, R76 ;  /* 0x00000004ff4b7819 */ /* 0x002fc6000001164c */
[----:B------:R5:W1:Y:S01]  /*40d0*/  LDS.64 R46, [R60+0x18] ;  /* 0x000018003c2e7984 */ /* 0x000a620000000a00 */
[----:B------:R-:W-:Y:S02]  /*40e0*/  LEA R75, R75, R75, 0x8 ;  /* 0x0000004b4b4b7211 */ /* 0x000fe400078e40ff */
[----:B--2---:R-:W-:Y:S01]  /*40f0*/  LOP3.LUT R78, R72, 0x3030303, RZ, 0xc0, !PT ;  /* 0x03030303484e7812 */ /* 0x004fe200078ec0ff */
[----:B------:R-:W2:Y:S01]  /*4100*/  LDS R74, [R66+0x7c] ;  /* 0x00007c00424a7984 */ /* 0x000ea20000000800 */
[-C--:B---3--:R-:W-:Y:S01]  /*4110*/  IDP.4A.S8.S8 R51, R51, R44.reuse, RZ ;  /* 0x0000002c33337226 */ /* 0x088fe200000006ff */
[----:B------:R-:W-:Y:S01]  /*4120*/  SHF.R.S32.HI R82, RZ, 0x4, R72 ;  /* 0x00000004ff527819 */ /* 0x000fe20000011448 */
[----:B------:R-:W-:Y:S01]  /*4130*/  IMAD R77, R75, 0x10000, R75 ;  /* 0x000100004b4d7824 */ /* 0x000fe200078e024b */
[----:B------:R-:W3:Y:S01]  /*4140*/  LDS.U8 R66, [R58+0x1a] ;  /* 0x00001a003a427984 */ /* 0x000ee20000000000 */
[----:B------:R-:W-:Y:S01]  /*4150*/  IDP.4A.S8.S8 R78, R78, R45, R51 ;  /* 0x0000002d4e4e7226 */ /* 0x000fe20000000633 */
[----:B----4-:R-:W-:Y:S01]  /*4160*/  LOP3.LUT R75, R62, 0x3030303, RZ, 0xc0, !PT ;  /* 0x030303033e4b7812 */ /* 0x010fe200078ec0ff */
[----:B------:R-:W-:Y:S01]  /*4170*/  IDP.4A.S8.S8 R44, R77, R44, RZ ;  /* 0x0000002c4d2c7226 */ /* 0x000fe200000006ff */
[----:B------:R0:W4:Y:S01]  /*4180*/  LDS R51, [R65+0x4] ;  /* 0x0000040041337984 */ /* 0x0001220000000800 */
[----:B------:R-:W-:-:S02]  /*4190*/  LOP3.LUT R82, R82, 0x3030303, RZ, 0xc0, !PT ;  /* 0x0303030352527812 */ /* 0x000fc400078ec0ff */
[----:B------:R-:W-:Y:S01]  /*41a0*/  IDP.4A.S8.S8 R44, R77, R45, R44 ;  /* 0x0000002d4d2c7226 */ /* 0x000fe2000000062c */
[----:B-----5:R-:W-:Y:S01]  /*41b0*/  SHF.R.U32.HI R60, RZ, 0x4, R50 ;  /* 0x00000004ff3c7819 */ /* 0x020fe20000011632 */
[-C--:B------:R-:W-:Y:S01]  /*41c0*/  IDP.4A.S8.S8 R79, R75, R48.reuse, R78 ;  /* 0x000000304b4f7226 */ /* 0x080fe2000000064e */
[----:B------:R-:W-:Y:S01]  /*41d0*/  LOP3.LUT R50, R50, 0xf, RZ, 0xc0, !PT ;  /* 0x0000000f32327812 */ /* 0x000fe200078ec0ff */
[----:B------:R-:W-:Y:S01]  /*41e0*/  IDP.4A.S8.S8 R80, R77, R48, R44 ;  /* 0x000000304d507226 */ /* 0x000fe2000000062c */
[----:B------:R-:W-:Y:S01]  /*41f0*/  LOP3.LUT R75, R63, 0x3030303, RZ, 0xc0, !PT ;  /* 0x030303033f4b7812 */ /* 0x000fe200078ec0ff */
[----:B------:R-:W5:Y:S01]  /*4200*/  LDS.64 R44, [R57+0x20] ;  /* 0x00002000392c7984 */ /* 0x000f620000000a00 */
[----:B------:R-:W-:Y:S01]  /*4210*/  LEA R60, R60, R60, 0x8 ;  /* 0x0000003c3c3c7211 */ /* 0x000fe200078e40ff */
[----:B------:R-:W-:Y:S01]  /*4220*/  IDP.4A.S8.S8 R77, R77, R49, R80 ;  /* 0x000000314d4d7226 */ /* 0x000fe20000000650 */
[----:B------:R-:W-:Y:S01]  /*4230*/  LOP3.LUT R78, R70, 0x3030303, RZ, 0xc0, !PT ;  /* 0x03030303464e7812 */ /* 0x000fe200078ec0ff */
[----:B------:R-:W-:Y:S02]  /*4240*/  LDS R52, [R52+UR7] ;  /* 0x0000000734347984 */ /* 0x000fe40008000800 */
[----:B------:R-:W-:Y:S01]  /*4250*/  IMAD R60, R60, 0x10000, R60 ;  /* 0x000100003c3c7824 */ /* 0x000fe200078e023c */
[----:B------:R-:W-:Y:S01]  /*4260*/  LOP3.LUT R48, R67, 0x3030303, RZ, 0xc0, !PT ;  /* 0x0303030343307812 */ /* 0x000fe200078ec0ff */
[----:B------:R-:W-:Y:S01]  /*4270*/  LDS R61, [R61+UR7] ;  /* 0x000000073d3d7984 */ /* 0x000fe20008000800 */
[----:B------:R-:W-:-:S03]  /*4280*/  IDP.4A.S8.S8 R75, R75, R42, RZ ;  /* 0x0000002a4b4b7226 */ /* 0x000fc600000006ff */
[----:B------:R-:W-:Y:S01]  /*4290*/  IDP.4A.S8.S8 R79, R48, R49, R79 ;  /* 0x00000031304f7226 */ /* 0x000fe2000000064f */
[----:B0-----:R-:W-:Y:S01]  /*42a0*/  LOP3.LUT R65, R71, 0x3030303, RZ, 0xc0, !PT ;  /* 0x0303030347417812 */ /* 0x001fe200078ec0ff */
[-C--:B------:R-:W-:Y:S01]  /*42b0*/  IDP.4A.S8.S8 R75, R78, R43.reuse, R75 ;  /* 0x0000002b4e4b7226 */ /* 0x080fe2000000064b */
[----:B------:R-:W0:Y:S01]  /*42c0*/  LDS.64 R48, [R57+0x28] ;  /* 0x0000280039307984 */ /* 0x000e220000000a00 */
[----:B------:R-:W-:Y:S01]  /*42d0*/  IDP.4A.S8.S8 R77, R60, R42, R77 ;  /* 0x0000002a3c4d7226 */ /* 0x000fe2000000064d */
[----:B------:R-:W-:Y:S01]  /*42e0*/  LOP3.LUT R78, R76, 0xf, RZ, 0xc0, !PT ;  /* 0x0000000f4c4e7812 */ /* 0x000fe200078ec0ff */
[----:B-1----:R-:W-:Y:S01]  /*42f0*/  IDP.4A.S8.S8 R65, R65, R46, R75 ;  /* 0x0000002e41417226 */ /* 0x002fe2000000064b */
[----:B------:R1:W0:Y:S01]  /*4300*/  LDS R76, [R64+UR7] ;  /* 0x00000007404c7984 */ /* 0x0002220008000800 */
[----:B------:R-:W-:Y:S01]  /*4310*/  IDP.4A.S8.S8 R77, R60, R43, R77 ;  /* 0x0000002b3c4d7226 */ /* 0x000fe2000000064d */
[----:B--2---:R-:W-:Y:S01]  /*4320*/  LOP3.LUT R42, R74, 0x3030303, RZ, 0xc0, !PT ;  /* 0x030303034a2a7812 */ /* 0x004fe200078ec0ff */
[----:B------:R-:W-:Y:S01]  /*4330*/  IMAD R78, R79, R78, RZ ;  /* 0x0000004e4f4e7224 */ /* 0x000fe200078e02ff */
[----:B------:R-:W2:Y:S01]  /*4340*/  LDS.U8 R75, [R58+0x1b] ;  /* 0x00001b003a4b7984 */ /* 0x000ea20000000000 */
[----:B------:R-:W-:Y:S01]  /*4350*/  IDP.4A.S8.S8 R77, R60, R46, R77 ;  /* 0x0000002e3c4d7226 */ /* 0x000fe2000000064d */
[----:B---3--:R-:W-:Y:S01]  /*4360*/  SHF.R.U32.HI R79, RZ, 0x4, R66 ;  /* 0x00000004ff4f7819 */ /* 0x008fe20000011642 */
[-C--:B------:R-:W-:Y:S01]  /*4370*/  IDP.4A.S8.S8 R65, R42, R47.reuse, R65 ;  /* 0x0000002f2a417226 */ /* 0x080fe20000000641 */
[----:B------:R-:W-:Y:S01]  /*4380*/  LOP3.LUT R66, R66, 0xf, RZ, 0xc0, !PT ;  /* 0x0000000f42427812 */ /* 0x000fe200078ec0ff */
[----:B------:R-:W-:Y:S01]  /*4390*/  IDP.4A.S8.S8 R77, R60, R47, R77 ;  /* 0x0000002f3c4d7226 */ /* 0x000fe2000000064d */
[----:B------:R-:W-:Y:S01]  /*43a0*/  LEA R80, R79, R79, 0x8 ;  /* 0x0000004f4f507211 */ /* 0x000fe200078e40ff */
[----:B------:R-:W-:Y:S01]  /*43b0*/  IMAD R50, R65, R50, R78 ;  /* 0x0000003241327224 */ /* 0x000fe200078e024e */
[----:B------:R-:W3:Y:S01]  /*43c0*/  LDS.64 R46, [R57+0x30] ;  /* 0x00003000392e7984 */ /* 0x000ee20000000a00 */
[--C-:B----4-:R-:W-:Y:S01]  /*43d0*/  HADD2.F32 R60, -RZ, R51.reuse.H1_H1 ;  /* 0x30000033ff3c7230 */ /* 0x110fe20000004100 */
[----:B------:R-:W-:Y:S01]  /*43e0*/  I2FP.F32.S32 R77, R77 ;  /* 0x0000004d004d7245 */ /* 0x000fe20000201400 */
[----:B-1----:R-:W-:Y:S01]  /*43f0*/  HADD2.F32 R64, -RZ, R51.H0_H0 ;  /* 0x20000033ff407230 */ /* 0x002fe20000004100 */
[----:B------:R-:W-:Y:S01]  /*4400*/  SHF.R.S32.HI R78, RZ, 0x2, R73 ;  /* 0x00000002ff4e7819 */ /* 0x000fe20000011449 */
[----:B------:R-:W1:Y:S01]  /*4410*/  LDS.U8 R65, [R58+0x1c] ;  /* 0x00001c003a417984 */ /* 0x000e620000000000 */
[----:B------:R-:W-:Y:S01]  /*4420*/  I2FP.F32.S32 R51, R50 ;  /* 0x0000003200337245 */ /* 0x000fe20000201400 */
[----:B------:R-:W-:Y:S01]  /*4430*/  FMUL.FTZ R77, R60, R77 ;  /* 0x0000004d3c4d7220 */ /* 0x000fe20000410000 */
[----:B------:R-:W-:Y:S01]  /*4440*/  SHF.R.S32.HI R50, RZ, 0x2, R72 ;  /* 0x00000002ff327819 */ /* 0x000fe20000011448 */
[----:B------:R-:W4:Y:S01]  /*4450*/  LDS.64 R42, [R57+0x38] ;  /* 0x00003800392a7984 */ /* 0x000f220000000a00 */
[----:B------:R-:W-:Y:S01]  /*4460*/  LOP3.LUT R79, R78, 0x3030303, RZ, 0xc0, !PT ;  /* 0x030303034e4f7812 */ /* 0x000fe200078ec0ff */
[----:B------:R-:W-:Y:S01]  /*4470*/  FFMA.FTZ R78, R64, R51, -R77 ;  /* 0x00000033404e7223 */ /* 0x000fe2000001084d */
[----:B------:R-:W-:Y:S01]  /*4480*/  IMAD R77, R80, 0x10000, R80 ;  /* 0x00010000504d7824 */ /* 0x000fe200078e0250 */
[----:B------:R-:W-:-:S02]  /*4490*/  SHF.R.S32.HI R51, RZ, 0x2, R62 ;  /* 0x00000002ff337819 */ /* 0x000fc4000001143e */
[----:B------:R-:W-:Y:S01]  /*44a0*/  LOP3.LUT R50, R50, 0x3030303, RZ, 0xc0, !PT ;  /* 0x0303030332327812 */ /* 0x000fe200078ec0ff */
[-C--:B-----5:R-:W-:Y:S01]  /*44b0*/  IDP.4A.S8.S8 R81, R79, R44.reuse, RZ ;  /* 0x0000002c4f517226 */ /* 0x0a0fe200000006ff */
[----:B------:R-:W-:Y:S01]  /*44c0*/  SHF.R.S32.HI R80, RZ, 0x2, R67 ;  /* 0x00000002ff507819 */ /* 0x000fe20000011443 */
[----:B------:R-:W-:Y:S01]  /*44d0*/  IDP.4A.S8.S8 R44, R77, R44, RZ ;  /* 0x0000002c4d2c7226 */ /* 0x000fe200000006ff */
[----:B------:R-:W-:Y:S01]  /*44e0*/  LOP3.LUT R79, R51, 0x3030303, RZ, 0xc0, !PT ;  /* 0x03030303334f7812 */ /* 0x000fe200078ec0ff */
[-C--:B------:R-:W-:Y:S01]  /*44f0*/  IDP.4A.S8.S8 R81, R50, R45.reuse, R81 ;  /* 0x0000002d32517226 */ /* 0x080fe20000000651 */
[----:B------:R-:W-:Y:S01]  /*4500*/  LOP3.LUT R80, R80, 0x3030303, RZ, 0xc0, !PT ;  /* 0x0303030350507812 */ /* 0x000fe200078ec0ff */
[----:B------:R-:W5:Y:S01]  /*4510*/  LDS.64 R50, [R57+0x40] ;  /* 0x0000400039327984 */ /* 0x000f620000000a00 */
[----:B------:R-:W-:Y:S01]  /*4520*/  IDP.4A.S8.S8 R44, R77, R45, R44 ;  /* 0x0000002d4d2c7226 */ /* 0x000fe2000000062c */
[----:B------:R-:W-:Y:S01]  /*4530*/  SHF.R.S32.HI R72, RZ, 0x6, R72 ;  /* 0x00000006ff487819 */ /* 0x000fe20000011448 */
[----:B0-----:R-:W-:-:S02]  /*4540*/  IDP.4A.S8.S8 R79, R79, R48, R81 ;  /* 0x000000304f4f7226 */ /* 0x001fc40000000651 */
[C---:B------:R-:W-:Y:S02]  /*4550*/  IDP.4A.S8.S8 R44, R77.reuse, R48, R44 ;  /* 0x000000304d2c7226 */ /* 0x040fe4000000062c */
[----:B------:R-:W-:Y:S01]  /*4560*/  FFMA.FTZ R59, R76, R78, R59 ;  /* 0x0000004e4c3b7223 */ /* 0x000fe2000001003b */
[-C--:B------:R-:W-:Y:S01]  /*4570*/  IDP.4A.S8.S8 R79, R80, R49.reuse, R79 ;  /* 0x00000031504f7226 */ /* 0x080fe2000000064f */
[----:B------:R-:W-:Y:S01]  /*4580*/  SHF.R.S32.HI R48, RZ, 0x2, R63 ;  /* 0x00000002ff307819 */ /* 0x000fe2000001143f */
[----:B------:R-:W-:Y:S01]  /*4590*/  IDP.4A.S8.S8 R80, R77, R49, R44 ;  /* 0x000000314d507226 */ /* 0x000fe2000000062c */
[----:B--2---:R-:W-:Y:S01]  /*45a0*/  SHF.R.U32.HI R76, RZ, 0x4, R75 ;  /* 0x00000004ff4c7819 */ /* 0x004fe2000001164b */
[----:B------:R-:W0:Y:S01]  /*45b0*/  LDS.64 R44, [R57+0x48] ;  /* 0x00004800392c7984 */ /* 0x000e220000000a00 */
[----:B------:R-:W-:Y:S02]  /*45c0*/  SHF.R.S32.HI R78, RZ, 0x2, R70 ;  /* 0x00000002ff4e7819 */ /* 0x000fe40000011446 */
[----:B------:R-:W-:-:S02]  /*45d0*/  LEA R77, R76, R76, 0x8 ;  /* 0x0000004c4c4d7211 */ /* 0x000fc400078e40ff */
[----:B------:R-:W-:Y:S01]  /*45e0*/  LOP3.LUT R49, R48, 0x3030303, RZ, 0xc0, !PT ;  /* 0x0303030330317812 */ /* 0x000fe200078ec0ff */
[----:B------:R-:W2:Y:S01]  /*45f0*/  LDS.U8 R76, [R58+0x1d] ;  /* 0x00001d003a4c7984 */ /* 0x000ea20000000000 */
[----:B------:R-:W-:Y:S01]  /*4600*/  SHF.R.S32.HI R48, RZ, 0x2, R71 ;  /* 0x00000002ff307819 */ /* 0x000fe20000011447 */
[----:B------:R-:W-:Y:S01]  /*4610*/  IMAD R77, R77, 0x10000, R77 ;  /* 0x000100004d4d7824 */ /* 0x000fe200078e024d */
[----:B------:R-:W-:Y:S01]  /*4620*/  LOP3.LUT R78, R78, 0x3030303, RZ, 0xc0, !PT ;  /* 0x030303034e4e7812 */ /* 0x000fe200078ec0ff */
[-C--:B---3--:R-:W-:Y:S01]  /*4630*/  IDP.4A.S8.S8 R81, R49, R46.reuse, RZ ;  /* 0x0000002e31517226 */ /* 0x088fe200000006ff */
[----:B------:R-:W-:Y:S01]  /*4640*/  LOP3.LUT R49, R48, 0x3030303, RZ, 0xc0, !PT ;  /* 0x0303030330317812 */ /* 0x000fe200078ec0ff */
[----:B------:R-:W-:Y:S01]  /*4650*/  IDP.4A.S8.S8 R80, R77, R46, R80 ;  /* 0x0000002e4d507226 */ /* 0x000fe20000000650 */
[----:B------:R-:W-:Y:S01]  /*4660*/  SHF.R.S32.HI R46, RZ, 0x2, R74 ;  /* 0x00000002ff2e7819 */ /* 0x000fe2000001144a */
[-C--:B------:R-:W-:Y:S01]  /*4670*/  IDP.4A.S8.S8 R81, R78, R47.reuse, R81 ;  /* 0x0000002f4e517226 */ /* 0x080fe20000000651 */
[----:B------:R-:W-:Y:S01]  /*4680*/  LOP3.LUT R75, R75, 0xf, RZ, 0xc0, !PT ;  /* 0x0000000f4b4b7812 */ /* 0x000fe200078ec0ff */
[----:B------:R-:W-:Y:S01]  /*4690*/  IMAD R78, R79, R66, RZ ;  /* 0x000000424f4e7224 */ /* 0x000fe200078e02ff */
[----:B------:R-:W-:Y:S01]  /*46a0*/  LOP3.LUT R48, R46, 0x3030303, RZ, 0xc0, !PT ;  /* 0x030303032e307812 */ /* 0x000fe200078ec0ff */
[----:B------:R-:W-:Y:S01]  /*46b0*/  IDP.4A.S8.S8 R80, R77, R47, R80 ;  /* 0x0000002f4d507226 */ /* 0x000fe20000000650 */
[----:B-1----:R-:W-:Y:S01]  /*46c0*/  SHF.R.U32.HI R66, RZ, 0x4, R65 ;  /* 0x00000004ff427819 */ /* 0x002fe20000011641 */
[----:B------:R-:W1:Y:S01]  /*46d0*/  LDS.64 R46, [R57+0x50] ;  /* 0x00005000392e7984 */ /* 0x000e620000000a00 */
[-C--:B----4-:R-:W-:Y:S01]  /*46e0*/  IDP.4A.S8.S8 R81, R49, R42.reuse, R81 ;  /* 0x0000002a31517226 */ /* 0x090fe20000000651 */
[----:B------:R-:W-:Y:S01]  /*46f0*/  SHF.R.S32.HI R49, RZ, 0x4, R73 ;  /* 0x00000004ff317819 */ /* 0x000fe20000011449 */
[----:B------:R-:W-:Y:S01]  /*4700*/  IDP.4A.S8.S8 R42, R77, R42, R80 ;  /* 0x0000002a4d2a7226 */ /* 0x000fe20000000650 */
[----:B------:R-:W-:Y:S01]  /*4710*/  LEA R79, R66, R66, 0x8 ;  /* 0x00000042424f7211 */ /* 0x000fe200078e40ff */
[-C--:B------:R-:W-:Y:S01]  /*4720*/  IDP.4A.S8.S8 R81, R48, R43.reuse, R81 ;  /* 0x0000002b30517226 */ /* 0x080fe20000000651 */
[----:B------:R-:W3:Y:S01]  /*4730*/  LDS.U8 R66, [R58+0x1e] ;  /* 0x00001e003a427984 */ /* 0x000ee20000000000 */
[----:B------:R-:W-:Y:S01]  /*4740*/  LOP3.LUT R83, R49, 0x3030303, RZ, 0xc0, !PT ;  /* 0x0303030331537812 */ /* 0x000fe200078ec0ff */
[----:B------:R-:W-:Y:S01]  /*4750*/  IDP.4A.S8.S8 R77, R77, R43, R42 ;  /* 0x0000002b4d4d7226 */ /* 0x000fe2000000062a */
[--C-:B------:R-:W-:Y:S01]  /*4760*/  SHF.R.S32.HI R80, RZ, 0x4, R62.reuse ;  /* 0x00000004ff507819 */ /* 0x100fe2000001143e */
[----:B------:R-:W4:Y:S01]  /*4770*/  LDS.64 R48, [R57+0x58] ;  /* 0x0000580039307984 */ /* 0x000f220000000a00 */
[----:B------:R-:W-:Y:S01]  /*4780*/  IMAD R79, R79, 0x10000, R79 ;  /* 0x000100004f4f7824 */ /* 0x000fe200078e024f */
[----:B------:R-:W-:Y:S01]  /*4790*/  LOP3.LUT R65, R65, 0xf, RZ, 0xc0, !PT ;  /* 0x0000000f41417812 */ /* 0x000fe200078ec0ff */
[-C--:B-----5:R-:W-:Y:S01]  /*47a0*/  IDP.4A.S8.S8 R83, R83, R50.reuse, RZ ;  /* 0x0000003253537226 */ /* 0x0a0fe200000006ff */
[----:B------:R-:W-:Y:S01]  /*47b0*/  LDS.U8 R58, [R58+0x1f] ;  /* 0x00001f003a3a7984 */ /* 0x000fe20000000000 */
[----:B------:R-:W-:Y:S01]  /*47c0*/  IDP.4A.S8.S8 R50, R79, R50, RZ ;  /* 0x000000324f327226 */ /* 0x000fe200000006ff */
[----:B------:R-:W-:Y:S01]  /*47d0*/  SHF.R.S32.HI R62, RZ, 0x6, R62 ;  /* 0x00000006ff3e7819 */ /* 0x000fe2000001143e */
[----:B------:R-:W-:Y:S01]  /*47e0*/  IDP.4A.S8.S8 R84, R82, R51, R83 ;  /* 0x0000003352547226 */ /* 0x000fe20000000653 */
[----:B------:R-:W-:Y:S01]  /*47f0*/  SHF.R.S32.HI R82, RZ, 0x4, R67 ;  /* 0x00000004ff527819 */ /* 0x000fe20000011443 */
[----:B------:R-:W-:Y:S01]  /*4800*/  IMAD R75, R81, R75, R78 ;  /* 0x0000004b514b7224 */ /* 0x000fe200078e024e */
[----:B------:R-:W-:Y:S01]  /*4810*/  LOP3.LUT R83, R80, 0x3030303, RZ, 0xc0, !PT ;  /* 0x0303030350537812 */ /* 0x000fe200078ec0ff */
[----:B------:R-:W-:Y:S01]  /*4820*/  IDP.4A.S8.S8 R80, R79, R51, R50 ;  /* 0x000000334f507226 */ /* 0x000fe20000000632 */
[----:B------:R-:W-:Y:S01]  /*4830*/  LOP3.LUT R82, R82, 0x3030303, RZ, 0xc0, !PT ;  /* 0x0303030352527812 */ /* 0x000fe200078ec0ff */
[----:B------:R-:W5:Y:S01]  /*4840*/  LDS.64 R50, [R57+0x60] ;  /* 0x0000600039327984 */ /* 0x000f620000000a00 */
[----:B------:R-:W-:Y:S01]  /*4850*/  SHF.R.S32.HI R78, RZ, 0x4, R63 ;  /* 0x00000004ff4e7819 */ /* 0x000fe2000001143f */
[-C--:B0-----:R-:W-:Y:S01]  /*4860*/  IDP.4A.S8.S8 R83, R83, R44.reuse, R84 ;  /* 0x0000002c53537226 */ /* 0x081fe20000000654 */
[----:B------:R-:W-:Y:S01]  /*4870*/  LOP3.LUT R72, R72, 0x3030303, RZ, 0xc0, !PT ;  /* 0x0303030348487812 */ /* 0x000fe200078ec0ff */
[C---:B------:R-:W-:Y:S01]  /*4880*/  IDP.4A.S8.S8 R80, R79.reuse, R44, R80 ;  /* 0x0000002c4f507226 */ /* 0x040fe20000000650 */
[----:B------:R-:W0:Y:S01]  /*4890*/  LDS.64 R42, [R57+0x70] ;  /* 0x00007000392a7984 */ /* 0x000e220000000a00 */
[-C--:B------:R-:W-:Y:S01]  /*48a0*/  IDP.4A.S8.S8 R82, R82, R45.reuse, R83 ;  /* 0x0000002d52527226 */ /* 0x080fe20000000653 */
[----:B------:R-:W-:Y:S01]  /*48b0*/  SHF.R.S32.HI R63, RZ, 0x6, R63 ;  /* 0x00000006ff3f7819 */ /* 0x000fe2000001143f */
[----:B------:R-:W-:Y:S01]  /*48c0*/  IDP.4A.S8.S8 R83, R79, R45, R80 ;  /* 0x0000002d4f537226 */ /* 0x000fe20000000650 */
[----:B--2---:R-:W-:Y:S01]  /*48d0*/  SHF.R.U32.HI R79, RZ, 0x4, R76 ;  /* 0x00000004ff4f7819 */ /* 0x004fe2000001164c */
[----:B------:R-:W2:Y:S01]  /*48e0*/  LDS.64 R44, [R57+0x68] ;  /* 0x00006800392c7984 */ /* 0x000ea20000000a00 */
[----:B------:R-:W-:Y:S01]  /*48f0*/  SHF.R.S32.HI R80, RZ, 0x4, R70 ;  /* 0x00000004ff507819 */ /* 0x000fe20000011446 */
[----:B------:R-:W-:Y:S01]  /*4900*/  IMAD R65, R82, R65, RZ ;  /* 0x0000004152417224 */ /* 0x000fe200078e02ff */
[----:B------:R-:W-:-:S02]  /*4910*/  LEA R81, R79, R79, 0x8 ;  /* 0x0000004f4f517211 */ /* 0x000fc400078e40ff */
[----:B------:R-:W-:Y:S02]  /*4920*/  LOP3.LUT R79, R78, 0x3030303, RZ, 0xc0, !PT ;  /* 0x030303034e4f7812 */ /* 0x000fe400078ec0ff */
[----:B------:R-:W-:Y:S01]  /*4930*/  LOP3.LUT R80, R80, 0x3030303, RZ, 0xc0, !PT ;  /* 0x0303030350507812 */ /* 0x000fe200078ec0ff */
[----:B------:R-:W-:Y:S01]  /*4940*/  IMAD R78, R81, 0x10000, R81 ;  /* 0x00010000514e7824 */ /* 0x000fe200078e0251 */
[----:B------:R-:W-:Y:S01]  /*4950*/  SHF.R.S32.HI R81, RZ, 0x4, R71 ;  /* 0x00000004ff517819 */ /* 0x000fe20000011447 */
[-C--:B-1----:R-:W-:Y:S01]  /*4960*/  IDP.4A.S8.S8 R79, R79, R46.reuse, RZ ;  /* 0x0000002e4f4f7226 */ /* 0x082fe200000006ff */
[----:B------:R-:W-:Y:S01]  /*4970*/  LOP3.LUT R76, R76, 0xf, RZ, 0xc0, !PT ;  /* 0x0000000f4c4c7812 */ /* 0x000fe200078ec0ff */
[----:B------:R-:W-:Y:S01]  /*4980*/  IDP.4A.S8.S8 R83, R78, R46, R83 ;  /* 0x0000002e4e537226 */ /* 0x000fe20000000653 */
[----:B------:R-:W-:Y:S01]  /*4990*/  LOP3.LUT R81, R81, 0x3030303, RZ, 0xc0, !PT ;  /* 0x0303030351517812 */ /* 0x000fe200078ec0ff */
[-C--:B------:R-:W-:Y:S01]  /*49a0*/  IDP.4A.S8.S8 R82, R80, R47.reuse, R79 ;  /* 0x0000002f50527226 */ /* 0x080fe2000000064f */
[----:B------:R-:W-:Y:S01]  /*49b0*/  SHF.R.S32.HI R46, RZ, 0x4, R74 ;  /* 0x00000004ff2e7819 */ /* 0x000fe2000001144a */
[----:B------:R-:W-:Y:S01]  /*49c0*/  IDP.4A.S8.S8 R79, R78, R47, R83 ;  /* 0x0000002f4e4f7226 */ /* 0x000fe20000000653 */
[----:B---3--:R-:W-:Y:S01]  /*49d0*/  SHF.R.U32.HI R80, RZ, 0x4, R66 ;  /* 0x00000004ff507819 */ /* 0x008fe20000011642 */
[-C--:B----4-:R-:W-:Y:S01]  /*49e0*/  IDP.4A.S8.S8 R83, R81, R48.reuse, R82 ;  /* 0x0000003051537226 */ /* 0x090fe20000000652 */
[----:B------:R-:W-:Y:S01]  /*49f0*/  LOP3.LUT R82, R46, 0x3030303, RZ, 0xc0, !PT ;  /* 0x030303032e527812 */ /* 0x000fe200078ec0ff */
[----:B------:R-:W-:Y:S01]  /*4a00*/  IDP.4A.S8.S8 R79, R78, R48, R79 ;  /* 0x000000304e4f7226 */ /* 0x000fe2000000064f */
[----:B------:R-:W-:Y:S01]  /*4a10*/  LEA R81, R80, R80, 0x8 ;  /* 0x0000005050517211 */ /* 0x000fe200078e40ff */
[----:B------:R1:W3:Y:S01]  /*4a20*/  LDS.64 R46, [R57+0x78] ;  /* 0x00007800392e7984 */ /* 0x0002e20000000a00 */
[----:B------:R-:W-:Y:S01]  /*4a30*/  SHF.R.S32.HI R80, RZ, 0x6, R73 ;  /* 0x00000006ff507819 */ /* 0x000fe20000011449 */
[----:B------:R-:W-:Y:S01]  /*4a40*/  IDP.4A.S8.S8 R82, R82, R49, R83 ;  /* 0x0000003152527226 */ /* 0x000fe20000000653 */
[----:B------:R-:W-:Y:S01]  /*4a50*/  SHF.R.S32.HI R70, RZ, 0x6, R70 ;  /* 0x00000006ff467819 */ /* 0x000fe20000011446 */
[----:B------:R-:W-:Y:S01]  /*4a60*/  IMAD R73, R81, 0x10000, R81 ;  /* 0x0001000051497824 */ /* 0x000fe200078e0251 */
[----:B------:R-:W-:Y:S01]  /*4a70*/  LOP3.LUT R81, R80, 0x3030303, RZ, 0xc0, !PT ;  /* 0x0303030350517812 */ /* 0x000fe200078ec0ff */
[----:B------:R-:W-:Y:S01]  /*4a80*/  IMAD R65, R82, R76, R65 ;  /* 0x0000004c52417224 */ /* 0x000fe200078e0241 */
[----:B------:R-:W4:Y:S01]  /*4a90*/  LDS R48, [R53+UR7] ;  /* 0x0000000735307984 */ /* 0x000f220008000800 */
[-C--:B-----5:R-:W-:Y:S01]  /*4aa0*/  IDP.4A.S8.S8 R76, R73, R50.reuse, RZ ;  /* 0x00000032494c7226 */ /* 0x0a0fe200000006ff */
[----:B-1----:R-:W-:Y:S01]  /*4ab0*/  LOP3.LUT R57, R62, 0x3030303, RZ, 0xc0, !PT ;  /* 0x030303033e397812 */ /* 0x002fe200078ec0ff */
[----:B------:R-:W-:Y:S01]  /*4ac0*/  IDP.4A.S8.S8 R81, R81, R50, RZ ;  /* 0x0000003251517226 */ /* 0x000fe200000006ff */
[----:B------:R-:W-:Y:S01]  /*4ad0*/  LOP3.LUT R63, R63, 0x3030303, RZ, 0xc0, !PT ;  /* 0x030303033f3f7812 */ /* 0x000fe200078ec0ff */
[-C--:B------:R-:W-:Y:S01]  /*4ae0*/  IDP.4A.S8.S8 R76, R73, R51.reuse, R76 ;  /* 0x00000033494c7226 */ /* 0x080fe2000000064c */
[----:B------:R-:W-:Y:S01]  /*4af0*/  LOP3.LUT R70, R70, 0x3030303, RZ, 0xc0, !PT ;  /* 0x0303030346467812 */ /* 0x000fe200078ec0ff */
[----:B------:R-:W-:Y:S01]  /*4b00*/  IDP.4A.S8.S8 R72, R72, R51, R81 ;  /* 0x0000003348487226 */ /* 0x000fe20000000651 */
[----:B------:R-:W-:Y:S01]  /*4b10*/  SHF.R.S32.HI R67, RZ, 0x6, R67 ;  /* 0x00000006ff437819 */ /* 0x000fe20000011443 */
[----:B0-----:R-:W-:Y:S01]  /*4b20*/  IDP.4A.S8.S8 R63, R63, R42, RZ ;  /* 0x0000002a3f3f7226 */ /* 0x001fe200000006ff */
[----:B------:R-:W-:Y:S01]  /*4b30*/  SHF.R.S32.HI R71, RZ, 0x6, R71 ;  /* 0x00000006ff477819 */ /* 0x000fe20000011447 */
[-C--:B--2---:R-:W-:Y:S01]  /*4b40*/  IDP.4A.S8.S8 R76, R73, R44.reuse, R76 ;  /* 0x0000002c494c7226 */ /* 0x084fe2000000064c */
[----:B------:R-:W-:Y:S01]  /*4b50*/  SHF.R.S32.HI R74, RZ, 0x6, R74 ;  /* 0x00000006ff4a7819 */ /* 0x000fe2000001144a */
[----:B------:R-:W-:Y:S01]  /*4b60*/  IDP.4A.S8.S8 R57, R57, R44, R72 ;  /* 0x0000002c39397226 */ /* 0x000fe20000000648 */
[----:B------:R-:W-:Y:S01]  /*4b70*/  SHF.R.U32.HI R44, RZ, 0x4, R58 ;  /* 0x00000004ff2c7819 */ /* 0x000fe2000001163a */
[----:B------:R-:W-:Y:S01]  /*4b80*/  IDP.4A.S8.S8 R73, R73, R45, R76 ;  /* 0x0000002d49497226 */ /* 0x000fe2000000064c */
[----:B------:R-:W-:Y:S01]  /*4b90*/  LOP3.LUT R71, R71, 0x3030303, RZ, 0xc0, !PT ;  /* 0x0303030347477812 */ /* 0x000fe200078ec0ff */
[----:B------:R-:W-:Y:S01]  /*4ba0*/  IDP.4A.S8.S8 R63, R70, R43, R63 ;  /* 0x0000002b463f7226 */ /* 0x000fe2000000063f */
[----:B------:R-:W-:Y:S01]  /*4bb0*/  LEA R44, R44, R44, 0x8 ;  /* 0x0000002c2c2c7211 */ /* 0x000fe200078e40ff */
[----:B------:R-:W-:Y:S01]  /*4bc0*/  IDP.4A.S8.S8 R49, R78, R49, R79 ;  /* 0x000000314e317226 */ /* 0x000fe2000000064f */
[----:B------:R-:W-:-:S02]  /*4bd0*/  LOP3.LUT R51, R66, 0xf, RZ, 0xc0, !PT ;  /* 0x0000000f42337812 */ /* 0x000fc400078ec0ff */
[----:B------:R-:W-:Y:S01]  /*4be0*/  LOP3.LUT R74, R74, 0x3030303, RZ, 0xc0, !PT ;  /* 0x030303034a4a7812 */ /* 0x000fe200078ec0ff */
[----:B------:R-:W-:Y:S01]  /*4bf0*/  IMAD R50, R44, 0x10000, R44 ;  /* 0x000100002c327824 */ /* 0x000fe200078e022c */
[----:B------:R-:W-:Y:S02]  /*4c00*/  LOP3.LUT R44, R67, 0x3030303, RZ, 0xc0, !PT ;  /* 0x03030303432c7812 */ /* 0x000fe400078ec0ff */
[----:B------:R-:W-:Y:S01]  /*4c10*/  I2FP.F32.S32 R77, R77 ;  /* 0x0000004d004d7245 */ /* 0x000fe20000201400 */
[----:B------:R-:W-:Y:S01]  /*4c20*/  IDP.4A.S8.S8 R73, R50, R42, R73 ;  /* 0x0000002a32497226 */ /* 0x000fe20000000649 */
[----:B------:R-:W-:Y:S01]  /*4c30*/  LOP3.LUT R58, R58, 0xf, RZ, 0xc0, !PT ;  /* 0x0000000f3a3a7812 */ /* 0x000fe200078ec0ff */
[----:B------:R-:W-:Y:S01]  /*4c40*/  IDP.4A.S8.S8 R44, R44, R45, R57 ;  /* 0x0000002d2c2c7226 */ /* 0x000fe20000000639 */
[----:B------:R-:W-:Y:S01]  /*4c50*/  I2FP.F32.S32 R75, R75 ;  /* 0x0000004b004b7245 */ /* 0x000fe20000201400 */
[----:B------:R-:W-:Y:S01]  /*4c60*/  IDP.4A.S8.S8 R73, R50, R43, R73 ;  /* 0x0000002b32497226 */ /* 0x000fe20000000649 */
[----:B------:R-:W-:Y:S01]  /*4c70*/  I2FP.F32.S32 R49, R49 ;  /* 0x0000003100317245 */ /* 0x000fe20000201400 */
[----:B---3--:R-:W-:-:S02]  /*4c80*/  IDP.4A.S8.S8 R63, R71, R46, R63 ;  /* 0x0000002e473f7226 */ /* 0x008fc4000000063f */
[----:B------:R-:W-:Y:S01]  /*4c90*/  FMUL.FTZ R77, R60, R77 ;  /* 0x0000004d3c4d7220 */ /* 0x000fe20000410000 */
[----:B------:R-:W-:Y:S01]  /*4ca0*/  IDP.4A.S8.S8 R73, R50, R46, R73 ;  /* 0x0000002e32497226 */ /* 0x000fe20000000649 */
[----:B------:R-:W-:Y:S01]  /*4cb0*/  I2FP.F32.S32 R65, R65 ;  /* 0x0000004100417245 */ /* 0x000fe20000201400 */
[----:B------:R-:W-:Y:S02]  /*4cc0*/  IMAD R44, R44, R51, RZ ;  /* 0x000000332c2c7224 */ /* 0x000fe400078e02ff */
[----:B------:R-:W-:Y:S01]  /*4cd0*/  FFMA.FTZ R75, R64, R75, -R77 ;  /* 0x0000004b404b7223 */ /* 0x000fe2000001084d */
[----:B------:R-:W-:Y:S02]  /*4ce0*/  IDP.4A.S8.S8 R63, R74, R47, R63 ;  /* 0x0000002f4a3f7226 */ /* 0x000fe4000000063f */
[----:B------:R-:W-:Y:S01]  /*4cf0*/  FMUL.FTZ R49, R60, R49 ;  /* 0x000000313c317220 */ /* 0x000fe20000410000 */
[----:B------:R-:W-:Y:S02]  /*4d00*/  IDP.4A.S8.S8 R73, R50, R47, R73 ;  /* 0x0000002f32497226 */ /* 0x000fe40000000649 */
[----:B----4-:R-:W-:Y:S01]  /*4d10*/  FFMA.FTZ R59, R48, R75, R59 ;  /* 0x0000004b303b7223 */ /* 0x010fe2000001003b */
[----:B------:R-:W-:-:S02]  /*4d20*/  IMAD R44, R63, R58, R44 ;  /* 0x0000003a3f2c7224 */ /* 0x000fc400078e022c */
[----:B------:R-:W-:Y:S01]  /*4d30*/  FFMA.FTZ R49, R64, R65, -R49 ;  /* 0x0000004140317223 */ /* 0x000fe20000010831 */
[----:B------:R-:W-:Y:S02]  /*4d40*/  I2FP.F32.S32 R73, R73 ;  /* 0x0000004900497245 */ /* 0x000fe40000201400 */
[----:B------:R-:W-:Y:S01]  /*4d50*/  I2FP.F32.S32 R43, R44 ;  /* 0x0000002c002b7245 */ /* 0x000fe20000201400 */
[----:B------:R-:W-:Y:S02]  /*4d60*/  FFMA.FTZ R52, R52, R49, R59 ;  /* 0x0000003134347223 */ /* 0x000fe4000001003b */
[----:B------:R-:W-:-:S04]  /*4d70*/  FMUL.FTZ R60, R73, R60 ;  /* 0x0000003c493c7220 */ /* 0x000fc80000410000 */
[----:B------:R-:W-:-:S04]  /*4d80*/  FFMA.FTZ R60, R43, R64, -R60 ;  /* 0x000000402b3c7223 */ /* 0x000fc8000001083c */
[----:B------:R-:W-:Y:S01]  /*4d90*/  FFMA.FTZ R59, R61, R60, R52 ;  /* 0x0000003c3d3b7223 */ /* 0x000fe20000010034 */
[----:B------:R-:W-:Y:S06]  /*4da0*/  BAR.SYNC.DEFER_BLOCKING 0x0 ;  /* 0x0000000000007b1d */ /* 0x000fec0000010000 */
.L_x_317:
[----:B------:R-:W-:-:S04]  /*4db0*/  UIADD3 UR4, UPT, UPT, UR4, 0x2, URZ ;  /* 0x0000000204047890 */ /* 0x000fc8000fffe0ff */
[----:B------:R-:W-:-:S09]  /*4dc0*/  UISETP.GE.AND UP0, UPT, UR4, UR11, UPT ;  /* 0x0000000b0400728c */ /* 0x000fd2000bf06270 */
[----:B------:R-:W-:Y:S05]  /*4dd0*/  BRA.U !UP0, `(.L_x_318) ;  /* 0xffffffb908fc7547 */ /* 0x000fea000b83ffff */
.L_x_316:
        /* <DEDUP_REMOVED lines=16> */
.L_x_319:
        /* <DEDUP_REMOVED lines=10> */
.L_x_1201:


//--------------------- .text._Z8moe_q2_KIN3c108BFloat16ELb0EEvPKvS3_PT_PKiS7_S7_iiiiiii --------------------------
	.section	.text._Z8moe_q2_KIN3c108BFloat16ELb0EEvPKvS3_PT_PKiS7_S7_iiiiiii,"ax",@progbits
	.align	128
.text._Z8moe_q2_KIN3c108BFloat16ELb0EEvPKvS3_PT_PKiS7_S7_iiiiiii:
        .type           _Z8moe_q2_KIN3c108BFloat16ELb0EEvPKvS3_PT_PKiS7_S7_iiiiiii,@function
        .size           _Z8moe_q2_KIN3c108BFloat16ELb0EEvPKvS3_PT_PKiS7_S7_iiiiiii,(.L_x_1202 - _Z8moe_q2_KIN3c108BFloat16ELb0EEvPKvS3_PT_PKiS7_S7_iiiiiii)
        .other          _Z8moe_q2_KIN3c108BFloat16ELb0EEvPKvS3_PT_PKiS7_S7_iiiiiii,@"STO_CUDA_ENTRY STV_DEFAULT"
_Z8moe_q2_KIN3c108BFloat16ELb0EEvPKvS3_PT_PKiS7_S7_iiiiiii:
        /* <DEDUP_REMOVED lines=29> */
[----:B------:R-:W1:Y:S01]  /*01d0*/  S2UR UR9, SR_CgaCtaId ;  /* 0x00000000000979c3 */ /* 0x000e620000008800 */
[----:B------:R-:W-:Y:S01]  /*01e0*/  USHF.R.S32.HI UR10, URZ, 0x8, UR6 ;  /* 0x00000008ff0a7899 */ /* 0x000fe20008011406 */
[----:B------:R-:W-:Y:S01]  /*01f0*/  IMAD.SHL.U32 R9, R0, 0x4, RZ ;  /* 0x0000000400097824 */ /* 0x000fe200078e00ff */
[----:B------:R-:W2:Y:S01]  /*0200*/  LDCU UR11, c[0x0][0x3b0] ;  /* 0x00007600ff0b77ac */ /* 0x000ea20008000800 */
[----:B------:R-:W-:Y:S01]  /*0210*/  MOV R23, RZ ;  /* 0x000000ff00177202 */ /* 0x000fe20000000f00 */
[----:B------:R-:W3:Y:S01]  /*0220*/  LDCU.128 UR12, c[0x0][0x380] ;  /* 0x00007000ff0c77ac */ /* 0x000ee20008000c00 */
[----:B------:R-:W4:Y:S01]  /*0230*/  LDCU UR18, c[0x0][0x3c0] ;  /* 0x00007800ff1277ac */ /* 0x000f220008000800 */
[----:B------:R-:W-:Y:S01]  /*0240*/  UMOV UR6, 0x400 ;  /* 0x0000040000067882 */ /* 0x000fe20000000000 */
[----:B------:R-:W0:Y:S01]  /*0250*/  LDCU UR20, c[0x0][0x3b4] ;  /* 0x00007680ff1477ac */ /* 0x000e220008000800 */
[----:B------:R-:W-:-:S02]  /*0260*/  UIADD3 UR7, UPT, UPT, UR6, 0x1080, URZ ;  /* 0x0000108006077890 */ /* 0x000fc4000fffe0ff */
[----:B--2---:R-:W-:Y:S02]  /*0270*/  UIMAD UR11, UR4, UR11, URZ ;  /* 0x0000000b040b72a4 */ /* 0x004fe4000f8e02ff */
[----:B------:R-:W-:Y:S02]  /*0280*/  UIADD3 UR4, UPT, UPT, UR6, 0x17a8, URZ ;  /* 0x000017a806047890 */ /* 0x000fe4000fffe0ff */
[----:B------:R-:W-:Y:S02]  /*0290*/  UIADD3 UR8, UPT, UPT, UR6, 0x15a8, URZ ;  /* 0x000015a806087890 */ /* 0x000fe4000fffe0ff */
[----:B---3--:R-:W-:Y:S02]  /*02a0*/  UIADD3 UR12, UP0, UPT, UR11, UR12, URZ ;  /* 0x0000000c0b0c7290 */ /* 0x008fe4000ff1e0ff */
[----:B-1----:R-:W-:Y:S01]  /*02b0*/  ULEA UR4, UR9, UR4, 0x18 ;  /* 0x0000000409047291 */ /* 0x002fe2000f8ec0ff */
[--C-:B0-----:R-:W-:Y:S01]  /*02c0*/  SHF.R.U32.HI R3, RZ, 0x1, R4.reuse ;  /* 0x00000001ff037819 */ /* 0x101fe20000011604 */
[----:B------:R-:W-:Y:S01]  /*02d0*/  ULEA.HI.X.SX32 UR13, UR11, UR13, 0x1, UP0 ;  /* 0x0000000d0b0d7291 */ /* 0x000fe200080f0eff */
[C---:B------:R-:W-:Y:S01]  /*02e0*/  LEA.HI R10, R4.reuse, R9, RZ, 0x1d ;  /* 0x00000009040a7211 */ /* 0x040fe200078fe8ff */
[--C-:B------:R-:W-:Y:S01]  /*02f0*/  IMAD.IADD R9, R9, 0x1, R4.reuse ;  /* 0x0000000109097824 */ /* 0x100fe200078e0204 */
[----:B------:R-:W-:Y:S01]  /*0300*/  LOP3.LUT R13, R4, 0x7, RZ, 0xc0, !PT ;  /* 0x00000007040d7812 */ /* 0x000fe200078ec0ff */
[----:B------:R-:W-:Y:S01]  /*0310*/  IMAD R7, R0, 0x10, R3 ;  /* 0x0000001000077824 */ /* 0x000fe200078e0203 */
[----:B------:R-:W-:Y:S01]  /*0320*/  LOP3.LUT R3, R4, 0x1, RZ, 0xc0, !PT ;  /* 0x0000000104037812 */ /* 0x000fe200078ec0ff */
[----:B------:R-:W-:Y:S01]  /*0330*/  ULEA UR7, UR9, UR7, 0x18 ;  /* 0x0000000709077291 */ /* 0x000fe2000f8ec0ff */
[C---:B------:R-:W-:Y:S01]  /*0340*/  LEA.HI R15, R10.reuse, R13, RZ, 0x1e ;  /* 0x0000000d0a0f7211 */ /* 0x040fe200078ff0ff */
[----:B------:R-:W-:Y:S01]  /*0350*/  ULEA UR8, UR9, UR8, 0x18 ;  /* 0x0000000809087291 */ /* 0x000fe2000f8ec0ff */
[C---:B------:R-:W-:Y:S01]  /*0360*/  LOP3.LUT R6, R7.reuse, 0x1f, RZ, 0xc0, !PT ;  /* 0x0000001f07067812 */ /* 0x040fe200078ec0ff */
[----:B------:R-:W-:Y:S01]  /*0370*/  IMAD.SHL.U32 R7, R7, 0x2, RZ ;  /* 0x0000000207077824 */ /* 0x000fe200078e00ff */
[----:B----4-:R-:W-:Y:S01]  /*0380*/  USHF.R.S32.HI UR11, URZ, 0x1f, UR18 ;  /* 0x0000001fff0b7899 */ /* 0x010fe20008011412 */
[----:B------:R-:W-:Y:S01]  /*0390*/  IMAD R15, R10, 0x8, R15 ;  /* 0x000000080a0f7824 */ /* 0x000fe200078e020f */
[C---:B------:R-:W-:Y:S01]  /*03a0*/  LEA.HI R8, R6.reuse, R3, RZ, 0x1c ;  /* 0x0000000306087211 */ /* 0x040fe200078fe0ff */
[----:B------:R-:W-:Y:S01]  /*03b0*/  IMAD R5, R6, UR10, R3 ;  /* 0x0000000a06057c24 */ /* 0x000fe2000f8e0203 */
[----:B------:R-:W-:Y:S01]  /*03c0*/  SHF.R.U32.HI R3, RZ, 0x2, R4 ;  /* 0x00000002ff037819 */ /* 0x000fe20000011604 */
[----:B------:R-:W-:Y:S01]  /*03d0*/  ULEA.HI UR11, UR11, UR18, URZ, 0x5 ;  /* 0x000000120b0b7291 */ /* 0x000fe2000f8f28ff */
[----:B------:R-:W-:Y:S01]  /*03e0*/  LOP3.LUT R7, R7, 0x3e, RZ, 0xc0, !PT ;  /* 0x0000003e07077812 */ /* 0x000fe200078ec0ff */
[----:B------:R-:W0:Y:S01]  /*03f0*/  LDCU UR19, c[0x0][0x3bc] ;  /* 0x00007780ff1377ac */ /* 0x000e220008000800 */
[----:B------:R-:W-:-:S02]  /*0400*/  LOP3.LUT R11, R3, 0x1, RZ, 0xc0, !PT ;  /* 0x00000001030b7812 */ /* 0x000fc400078ec0ff */
[----:B------:R-:W-:Y:S01]  /*0410*/  SHF.L.U32 R3, R4, 0x2, RZ ;  /* 0x0000000204037819 */ /* 0x000fe200000006ff */
[----:B------:R-:W-:Y:S01]  /*0420*/  IMAD.IADD R12, R7, 0x1, R8 ;  /* 0x00000001070c7824 */ /* 0x000fe200078e0208 */
[----:B------:R-:W-:Y:S01]  /*0430*/  LEA R8, R9, UR4, 0x2 ;  /* 0x0000000409087c11 */ /* 0x000fe2000f8e10ff */
[C---:B------:R-:W-:Y:S01]  /*0440*/  IMAD R6, R10.reuse, UR10, R11 ;  /* 0x0000000a0a067c24 */ /* 0x040fe2000f8e020b */
[----:B------:R-:W-:Y:S01]  /*0450*/  LOP3.LUT R3, R3, 0x1c, RZ, 0xc0, !PT ;  /* 0x0000001c03037812 */ /* 0x000fe200078ec0ff */
[----:B------:R-:W-:Y:S01]  /*0460*/  VIADD R10, R10, 0x10 ;  /* 0x000000100a0a7836 */ /* 0x000fe20000000000 */
[----:B------:R-:W-:Y:S01]  /*0470*/  LEA R12, R12, UR7, 0x2 ;  /* 0x000000070c0c7c11 */ /* 0x000fe2000f8e10ff */
[----:B------:R-:W-:Y:S01]  /*0480*/  USHF.R.S32.HI UR11, URZ, 0x5, UR11 ;  /* 0x00000005ff0b7899 */ /* 0x000fe2000801140b */
[----:B------:R-:W-:Y:S01]  /*0490*/  IADD3 R40, P0, PT, R3, UR14, RZ ;  /* 0x0000000e03287c10 */ /* 0x000fe2000ff1e0ff */
[----:B------:R-:W-:Y:S01]  /*04a0*/  ULEA UR14, UR9, UR6, 0x18 ;  /* 0x00000006090e7291 */ /* 0x000fe2000f8ec0ff */
[----:B------:R-:W-:Y:S01]  /*04b0*/  LEA.HI R13, R10, R13, RZ, 0x1e ;  /* 0x0000000d0a0d7211 */ /* 0x000fe200078ff0ff */
[----:B------:R-:W-:Y:S01]  /*04c0*/  UIADD3 UR6, UPT, UPT, UR6, 0x1188, URZ ;  /* 0x0000118806067890 */ /* 0x000fe2000fffe0ff */
[----:B------:R-:W-:Y:S01]  /*04d0*/  SHF.L.U32 R3, R0, 0x5, RZ ;  /* 0x0000000500037819 */ /* 0x000fe200000006ff */
[----:B------:R-:W-:Y:S01]  /*04e0*/  IMAD.X R41, RZ, RZ, UR15, P0 ;  /* 0x0000000fff297e24 */ /* 0x000fe200080e06ff */
[----:B------:R-:W-:Y:S01]  /*04f0*/  LEA R11, R10, R13, 0x3 ;  /* 0x0000000d0a0b7211 */ /* 0x000fe200078e18ff */
[----:B------:R-:W-:Y:S01]  /*0500*/  ULEA UR6, UR9, UR6, 0x18 ;  /* 0x0000000609067291 */ /* 0x000fe2000f8ec0ff */
[----:B------:R-:W-:Y:S01]  /*0510*/  IMAD R10, R0, 0x1d, R9 ;  /* 0x0000001d000a7824 */ /* 0x000fe200078e0209 */
[----:B------:R-:W-:Y:S01]  /*0520*/  LOP3.LUT R3, R3, 0x1f, R4, 0xf8, !PT ;  /* 0x0000001f03037812 */ /* 0x000fe200078ef804 */
[----:B------:R-:W-:-:S03]  /*0530*/  UMOV UR4, URZ ;  /* 0x000000ff00047c82 */ /* 0x000fc60008000000 */
[----:B------:R-:W-:Y:S02]  /*0540*/  LEA R9, R10, UR14, 0x2 ;  /* 0x0000000e0a097c11 */ /* 0x000fe4000f8e10ff */
[----:B------:R-:W-:Y:S02]  /*0550*/  LEA R7, R3, UR8, 0x2 ;  /* 0x0000000803077c11 */ /* 0x000fe4000f8e10ff */
[----:B------:R-:W-:Y:S02]  /*0560*/  LEA R10, R15, UR6, 0x2 ;  /* 0x000000060f0a7c11 */ /* 0x000fe4000f8e10ff */
[----:B0-----:R-:W-:-:S07]  /*0570*/  LEA R11, R11, UR6, 0x2 ;  /* 0x000000060b0b7c11 */ /* 0x001fce000f8e10ff */
.L_x_322:
[----:B------:R-:W-:Y:S01]  /*0580*/  UIMAD UR9, UR5, UR10, URZ ;  /* 0x0000000a050972a4 */ /* 0x000fe2000f8e02ff */
[----:B------:R-:W-:Y:S01]  /*0590*/  SHF.R.U32.HI R35, RZ, 0x4, R4 ;  /* 0x00000004ff237819 */ /* 0x000fe20000011604 */
[----:B------:R-:W-:Y:S01]  /*05a0*/  UMOV UR6, UR12 ;  /* 0x0000000c00067c82 */ /* 0x000fe20008000000 */
[----:B------:R-:W-:Y:S01]  /*05b0*/  UMOV UR7, UR13 ;  /* 0x0000000d00077c82 */ /* 0x000fe20008000000 */
[----:B------:R-:W-:Y:S01]  /*05c0*/  UIADD3 UR8, UP0, UPT, UR9, UR4, URZ ;  /* 0x0000000409087290 */ /* 0x000fe2000ff1e0ff */
[----:B------:R-:W-:Y:S01]  /*05d0*/  IMAD.SHL.U32 R3, R4, 0x4, RZ ;  /* 0x0000000404037824 */ /* 0x000fe200078e00ff */
[----:B0-----:R-:W-:Y:S01]  /*05e0*/  MOV R30, UR10 ;  /* 0x0000000a001e7c02 */ /* 0x001fe20008000f00 */
[----:B------:R-:W-:Y:S01]  /*05f0*/  IMAD.U32 R14, RZ, RZ, UR10 ;  /* 0x0000000aff0e7e24 */ /* 0x000fe2000f8e00ff */
[----:B------:R-:W-:Y:S01]  /*0600*/  ULEA.HI.X.SX32 UR9, UR9, URZ, 0x1, UP0 ;  /* 0x000000ff09097291 */ /* 0x000fe200080f0eff */
[----:B------:R-:W-:Y:S01]  /*0610*/  IMAD R29, R0, UR10, R35 ;  /* 0x0000000a001d7c24 */ /* 0x000fe2000f8e0223 */
[----:B------:R-:W-:Y:S01]  /*0620*/  UIMAD.WIDE.U32 UR6, UR8, 0x54, UR6 ;  /* 0x00000054080678a5 */ /* 0x000fe2000f8e0006 */
[C---:B------:R-:W-:Y:S01]  /*0630*/  LOP3.LUT R18, R3.reuse, 0x3c, RZ, 0xc0, !PT ;  /* 0x0000003c03127812 */ /* 0x040fe200078ec0ff */
[----:B------:R-:W-:Y:S01]  /*0640*/  UIMAD UR8, UR9, 0x54, URZ ;  /* 0x00000054090878a4 */ /* 0x000fe2000f8e02ff */
[----:B------:R-:W-:Y:S01]  /*0650*/  IMAD.U32 R28, RZ, RZ, UR10 ;  /* 0x0000000aff1c7e24 */ /* 0x000fe2000f8e00ff */
[----:B------:R-:W-:Y:S01]  /*0660*/  LEA R15, R14, R29, 0x4 ;  /* 0x0000001d0e0f7211 */ /* 0x000fe200078e20ff */
[----:B------:R-:W-:Y:S01]  /*0670*/  IMAD.U32 R16, RZ, RZ, UR10 ;  /* 0x0000000aff107e24 */ /* 0x000fe2000f8e00ff */
[----:B------:R-:W-:Y:S01]  /*0680*/  UIADD3 UR8, UPT, UPT, UR7, UR8, URZ ;  /* 0x0000000807087290 */ /* 0x000fe2000fffe0ff */
[----:B------:R-:W-:Y:S01]  /*0690*/  IADD3 R18, P0, PT, R18, UR6, RZ ;  /* 0x0000000612127c10 */ /* 0x000fe2000ff1e0ff */
[----:B------:R-:W-:Y:S01]  /*06a0*/  IMAD.U32 R32, RZ, RZ, UR10 ;  /* 0x0000000aff207e24 */ /* 0x000fe2000f8e00ff */
[----:B------:R-:W-:Y:S01]  /*06b0*/  LOP3.LUT R20, R3, 0xc, RZ, 0xc0, !PT ;  /* 0x0000000c03147812 */ /* 0x000fe200078ec0ff */
[----:B------:R-:W-:Y:S01]  /*06c0*/  IMAD R39, R28, 0x8, R29 ;  /* 0x000000081c277824 */ /* 0x000fe200078e021d */
[----:B------:R-:W-:Y:S01]  /*06d0*/  MOV R26, UR10 ;  /* 0x0000000a001a7c02 */ /* 0x000fe20008000f00 */
[----:B------:R-:W-:Y:S01]  /*06e0*/  IMAD.U32 R22, RZ, RZ, UR10 ;  /* 0x0000000aff167e24 */ /* 0x000fe2000f8e00ff */
[----:B------:R-:W-:Y:S01]  /*06f0*/  IADD3.X R19, PT, PT, RZ, UR8, RZ, P0, !PT ;  /* 0x00000008ff137c10 */ /* 0x000fe200087fe4ff */
[----:B------:R-:W-:Y:S01]  /*0700*/  IMAD R17, R16, 0x8, R15 ;  /* 0x0000000810117824 */ /* 0x000fe200078e020f */
[----:B------:R-:W-:Y:S01]  /*0710*/  IADD3 R20, P0, PT, R20, UR6, RZ ;  /* 0x0000000614147c10 */ /* 0x000fe2000ff1e0ff */
[----:B------:R-:W-:Y:S01]  /*0720*/  IMAD.U32 R33, RZ, RZ, UR10 ;  /* 0x0000000aff217e24 */ /* 0x000fe2000f8e00ff */
[----:B------:R-:W-:Y:S01]  /*0730*/  LEA R27, R26, R15, 0x2 ;  /* 0x0000000f1a1b7211 */ /* 0x000fe200078e10ff */
[----:B------:R-:W-:Y:S01]  /*0740*/  IMAD.U32 R25, RZ, RZ, UR7 ;  /* 0x00000007ff197e24 */ /* 0x000fe2000f8e00ff */
[----:B------:R-:W-:Y:S01]  /*0750*/  MOV R25, UR8 ;  /* 0x0000000800197c02 */ /* 0x000fe20008000f00 */
[----:B------:R-:W-:Y:S01]  /*0760*/  IMAD R31, R32, 0x4, R29 ;  /* 0x00000004201f7824 */ /* 0x000fe200078e021d */
[----:B------:R-:W-:Y:S01]  /*0770*/  IADD3.X R21, PT, PT, RZ, UR8, RZ, P0, !PT ;  /* 0x00000008ff157c10 */ /* 0x000fe200087fe4ff */
[----:B------:R-:W-:-:S02]  /*0780*/  IMAD R37, R30, 0x4, R39 ;  /* 0x000000041e257824 */ /* 0x000fc400078e0227 */
[----:B------:R-:W-:Y:S02]  /*0790*/  IMAD R3, R22, 0x4, R17 ;  /* 0x0000000416037824 */ /* 0x000fe400078e0211 */
[----:B------:R-:W-:Y:S02]  /*07a0*/  IMAD.U32 R24, RZ, RZ, UR6 ;  /* 0x00000006ff187e24 */ /* 0x000fe4000f8e00ff */
[----:B------:R-:W-:Y:S02]  /*07b0*/  IMAD R33, R33, 0x10, R6 ;  /* 0x0000001021217824 */ /* 0x000fe400078e0206 */
[----:B------:R-:W-:-:S04]  /*07c0*/  IMAD.WIDE.U32 R38, R39, 0x54, R18 ;  /* 0x0000005427267825 */ /* 0x000fc800078e0012 */
[--C-:B------:R-:W-:Y:S02]  /*07d0*/  IMAD.WIDE.U32 R36, R37, 0x54, R18.reuse ;  /* 0x0000005425247825 */ /* 0x100fe400078e0012 */
[----:B------:R-:W2:Y:S02]  /*07e0*/  LDG.E.CONSTANT R38, desc[UR16][R38.64+0x10] ;  /* 0x0000101026267981 */ /* 0x000ea4000c1e9900 */
[--C-:B------:R-:W-:Y:S02]  /*07f0*/  IMAD.WIDE.U32 R30, R31, 0x54, R18.reuse ;  /* 0x000000541f1e7825 */ /* 0x100fe400078e0012 */
[----:B------:R-:W3:Y:S02]  /*0800*/  LDG.E.CONSTANT R36, desc[UR16][R36.64+0x10] ;  /* 0x0000101024247981 */ /* 0x000ee4000c1e9900 */
[--C-:B------:R-:W-:Y:S02]  /*0810*/  IMAD.WIDE.U32 R28, R29, 0x54, R18.reuse ;  /* 0x000000541d1c7825 */ /* 0x100fe400078e0012 */
[----:B------:R-:W4:Y:S02]  /*0820*/  LDG.E.CONSTANT R30, desc[UR16][R30.64+0x10] ;  /* 0x000010101e1e7981 */ /* 0x000f24000c1e9900 */
[----:B------:R-:W-:-:S02]  /*0830*/  IMAD.WIDE.U32 R26, R27, 0x54, R18 ;  /* 0x000000541b1a7825 */ /* 0x000fc400078e0012 */
[----:B------:R-:W4:Y:S02]  /*0840*/  LDG.E.CONSTANT R28, desc[UR16][R28.64+0x10] ;  /* 0x000010101c1c7981 */ /* 0x000f24000c1e9900 */
[--C-:B------:R-:W-:Y:S02]  /*0850*/  IMAD.WIDE.U32 R14, R15, 0x54, R18.reuse ;  /* 0x000000540f0e7825 */ /* 0x100fe400078e0012 */
[----:B------:R-:W4:Y:S02]  /*0860*/  LDG.E.CONSTANT R26, desc[UR16][R26.64+0x10] ;  /* 0x000010101a1a7981 */ /* 0x000f24000c1e9900 */
[--C-:B------:R-:W-:Y:S02]  /*0870*/  IMAD.WIDE.U32 R16, R17, 0x54, R18.reuse ;  /* 0x0000005411107825 */ /* 0x100fe400078e0012 */
[----:B------:R-:W4:Y:S02]  /*0880*/  LDG.E.CONSTANT R14, desc[UR16][R14.64+0x10] ;  /* 0x000010100e0e7981 */ /* 0x000f24000c1e9900 */
[----:B------:R-:W-:-:S02]  /*0890*/  IMAD.WIDE.U32 R18, R3, 0x54, R18 ;  /* 0x0000005403127825 */ /* 0x000fc400078e0012 */
[----:B------:R-:W4:Y:S02]  /*08a0*/  LDG.E.CONSTANT R16, desc[UR16][R16.64+0x10] ;  /* 0x0000101010107981 */ /* 0x000f24000c1e9900 */
[----:B------:R-:W-:Y:S02]  /*08b0*/  IMAD.WIDE.U32 R24, R5, 0x54, R24 ;  /* 0x0000005405187825 */ /* 0x000fe400078e0018 */
[----:B------:R-:W4:Y:S02]  /*08c0*/  LDG.E.CONSTANT R18, desc[UR16][R18.64+0x10] ;  /* 0x0000101012127981 */ /* 0x000f24000c1e9900 */
[--C-:B------:R-:W-:Y:S02]  /*08d0*/  IMAD.WIDE.U32 R32, R33, 0x54, R20.reuse ;  /* 0x0000005421207825 */ /* 0x100fe400078e0014 */
[----:B------:R-:W4:Y:S02]  /*08e0*/  LDG.E.CONSTANT R25, desc[UR16][R24.64+0x50] ;  /* 0x0000501018197981 */ /* 0x000f24000c1e9900 */
[----:B------:R-:W-:-:S02]  /*08f0*/  IMAD.WIDE.U32 R20, R6, 0x54, R20 ;  /* 0x0000005406147825 */ /* 0x000fc400078e0014 */
[----:B------:R-:W4:Y:S04]  /*0900*/  LDG.E.CONSTANT R32, desc[UR16][R32.64] ;  /* 0x0000001020207981 */ /* 0x000f28000c1e9900 */
[----:B------:R-:W4:Y:S01]  /*0910*/  LDG.E.CONSTANT R21, desc[UR16][R20.64] ;  /* 0x0000001014157981 */ /* 0x000f22000c1e9900 */
[----:B------:R-:W-:-:S04]  /*0920*/  USHF.L.U32 UR6, UR4, 0x8, URZ ;  /* 0x0000000804067899 */ /* 0x000fc800080006ff */
[----:B------:R-:W-:Y:S01]  /*0930*/  UISETP.GE.AND UP0, UPT, UR6, UR20, UPT ;  /* 0x000000140600728c */ /* 0x000fe2000bf06270 */
[----:B--2---:R0:W-:Y:S04]  /*0940*/  STS [R9+0x420], R38 ;  /* 0x0004202609007388 */ /* 0x0041e80000000800 */
[----:B---3--:R0:W-:Y:S04]  /*0950*/  STS [R9+0x630], R36 ;  /* 0x0006302409007388 */ /* 0x0081e80000000800 */
[----:B----4-:R0:W-:Y:S04]  /*0960*/  STS [R9+0x210], R30 ;  /* 0x0002101e09007388 */ /* 0x0101e80000000800 */
[----:B------:R0:W-:Y:S04]  /*0970*/  STS [R9], R28 ;  /* 0x0000001c09007388 */ /* 0x0001e80000000800 */
[----:B------:R0:W-:Y:S04]  /*0980*/  STS [R9+0xa50], R26 ;  /* 0x000a501a09007388 */ /* 0x0001e80000000800 */
[----:B------:R0:W-:Y:S04]  /*0990*/  STS [R9+0x840], R14 ;  /* 0x0008400e09007388 */ /* 0x0001e80000000800 */
[----:B------:R0:W-:Y:S04]  /*09a0*/  STS [R9+0xc60], R16 ;  /* 0x000c601009007388 */ /* 0x0001e80000000800 */
[----:B------:R0:W-:Y:S04]  /*09b0*/  STS [R9+0xe70], R18 ;  /* 0x000e701209007388 */ /* 0x0001e80000000800 */
[----:B------:R0:W-:Y:S04]  /*09c0*/  STS [R12], R25 ;  /* 0x000000190c007388 */ /* 0x0001e80000000800 */
[----:B------:R0:W-:Y:S04]  /*09d0*/  STS [R10], R21 ;  /* 0x000000150a007388 */ /* 0x0001e80000000800 */
[----:B------:R0:W-:Y:S01]  /*09e0*/  STS [R11], R32 ;  /* 0x000000200b007388 */ /* 0x0001e20000000800 */
[----:B------:R-:W-:Y:S05]  /*09f0*/  BRA.U UP0, `(.L_x_321) ;  /* 0x0000004100007547 */ /* 0x000fea000b800000 */
[----:B------:R-:W1:Y:S01]  /*0a00*/  LDC R13, c[0x0][0x3c8] ;  /* 0x0000f200ff0d7b82 */ /* 0x000e620000000800 */
[----:B0----5:R-:W-:Y:S01]  /*0a10*/  IABS R18, R2 ;  /* 0x0000000200127213 */ /* 0x021fe20000000000 */
[----:B------:R-:W-:Y:S01]  /*0a20*/  USHF.L.U32 UR14, UR4, 0x3, URZ ;  /* 0x00000003040e7899 */ /* 0x000fe200080006ff */
[----:B-1----:R-:W-:-:S04]  /*0a30*/  IABS R16, R13 ;  /* 0x0000000d00107213 */ /* 0x002fc80000000000 */
[----:B------:R-:W0:Y:S08]  /*0a40*/  I2F.RP R3, R16 ;  /* 0x0000001000037306 */ /* 0x000e300000209400 */
[----:B0-----:R-:W0:Y:S02]  /*0a50*/  MUFU.RCP R3, R3 ;  /* 0x0000000300037308 */ /* 0x001e240000001000 */
[----:B0-----:R-:W-:-:S06]  /*0a60*/  VIADD R14, R3, 0xffffffe ;  /* 0x0ffffffe030e7836 */ /* 0x001fcc0000000000 */
[----:B------:R0:W1:Y:S02]  /*0a70*/  F2I.FTZ.U32.TRUNC.NTZ R15, R14 ;  /* 0x0000000e000f7305 */ /* 0x000064000021f000 */
[----:B0-----:R-:W-:Y:S01]  /*0a80*/  IMAD.MOV.U32 R14, RZ, RZ, RZ ;  /* 0x000000ffff0e7224 */ /* 0x001fe200078e00ff */
[----:B-1----:R-:W-:-:S05]  /*0a90*/  IADD3 R17, PT, PT, RZ, -R15, RZ ;  /* 0x8000000fff117210 */ /* 0x002fca0007ffe0ff */
[----:B------:R-:W-:-:S04]  /*0aa0*/  IMAD R17, R17, R16, RZ ;  /* 0x0000001011117224 */ /* 0x000fc800078e02ff */
[----:B------:R-:W-:Y:S01]  /*0ab0*/  IMAD.HI.U32 R15, R15, R17, R14 ;  /* 0x000000110f0f7227 */ /* 0x000fe200078e000e */
[----:B------:R-:W-:-:S05]  /*0ac0*/  MOV R17, R18 ;  /* 0x0000001200117202 */ /* 0x000fca0000000f00 */
[----:B------:R-:W-:-:S04]  /*0ad0*/  IMAD.HI.U32 R15, R15, R17, RZ ;  /* 0x000000110f0f7227 */ /* 0x000fc800078e00ff */
[----:B------:R-:W-:-:S04]  /*0ae0*/  IMAD.MOV R3, RZ, RZ, -R15 ;  /* 0x000000ffff037224 */ /* 0x000fc800078e0a0f */
[----:B------:R-:W-:Y:S01]  /*0af0*/  IMAD R3, R16, R3, R17 ;  /* 0x0000000310037224 */ /* 0x000fe200078e0211 */
[----:B------:R-:W-:-:S04]  /*0b00*/  LEA.HI R17, R4, UR14, RZ, 0x1d ;  /* 0x0000000e04117c11 */ /* 0x000fc8000f8fe8ff */
[----:B------:R-:W-:-:S13]  /*0b10*/  ISETP.GT.U32.AND P1, PT, R16, R3, PT ;  /* 0x000000031000720c */ /* 0x000fda0003f24070 */
[-C--:B------:R-:W-:Y:S01]  /*0b20*/  @!P1 IADD3 R3, PT, PT, R3, -R16.reuse, RZ ;  /* 0x8000001003039210 */ /* 0x080fe20007ffe0ff */
[----:B------:R-:W-:Y:S01]  /*0b30*/  @!P1 VIADD R15, R15, 0x1 ;  /* 0x000000010f0f9836 */ /* 0x000fe20000000000 */
[----:B------:R-:W-:Y:S02]  /*0b40*/  ISETP.NE.AND P1, PT, R13, RZ, PT ;  /* 0x000000ff0d00720c */ /* 0x000fe40003f25270 */
[----:B------:R-:W-:Y:S02]  /*0b50*/  ISETP.GE.U32.AND P0, PT, R3, R16, PT ;  /* 0x000000100300720c */ /* 0x000fe40003f06070 */
[----:B------:R-:W-:-:S04]  /*0b60*/  LOP3.LUT R3, R2, R13, RZ, 0x3c, !PT ;  /* 0x0000000d02037212 */ /* 0x000fc800078e3cff */
[----:B------:R-:W-:-:S07]  /*0b70*/  ISETP.GE.AND P2, PT, R3, RZ, PT ;  /* 0x000000ff0300720c */ /* 0x000fce0003f46270 */
[----:B------:R-:W-:-:S06]  /*0b80*/  @P0 IADD3 R15, PT, PT, R15, 0x1, RZ ;  /* 0x000000010f0f0810 */ /* 0x000fcc0007ffe0ff */
[----:B------:R-:W-:Y:S01]  /*0b90*/  @!P2 IMAD.MOV R15, RZ, RZ, -R15 ;  /* 0x000000ffff0fa224 */ /* 0x000fe200078e0a0f */
[----:B------:R-:W-:Y:S02]  /*0ba0*/  @!P1 LOP3.LUT R15, RZ, R13, RZ, 0x33, !PT ;  /* 0x0000000dff0f9212 */ /* 0x000fe400078e33ff */
[----:B------:R-:W-:Y:S02]  /*0bb0*/  IADD3 R13, PT, PT, R4, UR14, RZ ;  /* 0x0000000e040d7c10 */ /* 0x000fe4000fffe0ff */
[C---:B------:R-:W-:Y:S01]  /*0bc0*/  ISETP.GE.AND P0, PT, R15.reuse, UR19, PT ;  /* 0x000000130f007c0c */ /* 0x040fe2000bf06270 */
[----:B------:R-:W-:-:S03]  /*0bd0*/  IMAD R14, R15, UR11, RZ ;  /* 0x0000000b0f0e7c24 */ /* 0x000fc6000f8e02ff */
[----:B------:R-:W-:Y:S02]  /*0be0*/  ISETP.GE.OR P1, PT, R13, UR11, P0 ;  /* 0x0000000b0d007c0c */ /* 0x000fe40008726670 */
[----:B------:R-:W-:Y:S02]  /*0bf0*/  ISETP.GE.OR P2, PT, R17, UR11, P0 ;  /* 0x0000000b11007c0c */ /* 0x000fe40008746670 */
[----:B------:R-:W-:-:S11]  /*0c00*/  ISETP.GT.U32.OR P1, PT, R4, 0x3, P1 ;  /* 0x000000030400780c */ /* 0x000fd60000f24470 */
[C---:B------:R-:W-:Y:S02]  /*0c10*/  @!P2 IADD3 R17, PT, PT, R14.reuse, R17, RZ ;  /* 0x000000110e11a210 */ /* 0x040fe40007ffe0ff */
[----:B------:R-:W0:Y:S01]  /*0c20*/  @!P1 LDC.64 R18, c[0x0][0x388] ;  /* 0x0000e200ff129b82 */ /* 0x000e220000000a00 */
[----:B------:R-:W-:Y:S02]  /*0c30*/  @!P1 IMAD.IADD R3, R14, 0x1, R13 ;  /* 0x000000010e039824 */ /* 0x000fe400078e020d */
[----:B------:R-:W-:-:S05]  /*0c40*/  @!P2 IMAD.WIDE R16, R17, 0x24, R40 ;  /* 0x000000241110a825 */ /* 0x000fca00078e0228 */
[----:B------:R1:W2:Y:S01]  /*0c50*/  @!P2 LDG.E.CONSTANT R20, desc[UR16][R16.64+0x4] ;  /* 0x000004101014a981 */ /* 0x0002a2000c1e9900 */
[----:B0-----:R-:W-:-:S06]  /*0c60*/  @!P1 IMAD.WIDE R18, R3, 0x24, R18 ;  /* 0x0000002403129825 */ /* 0x001fcc00078e0212 */
[----:B------:R-:W3:Y:S01]  /*0c70*/  @!P1 LDG.E.U16.CONSTANT R18, desc[UR16][R18.64] ;  /* 0x0000001012129981 */ /* 0x000ee2000c1e9500 */
[----:B------:R-:W-:Y:S01]  /*0c80*/  SHF.R.U32.HI R3, RZ, 0x2, R4 ;  /* 0x00000002ff037819 */ /* 0x000fe20000011604 */
[----:B------:R-:W0:Y:S04]  /*0c90*/  S2UR UR7, SR_CgaCtaId ;  /* 0x00000000000779c3 */ /* 0x000e280000008800 */
[----:B------:R-:W-:Y:S01]  /*0ca0*/  IMAD R15, R4, 0x8, R3 ;  /* 0x00000008040f7824 */ /* 0x000fe200078e0203 */
[----:B------:R-:W-:Y:S02]  /*0cb0*/  UMOV UR6, 0x400 ;  /* 0x0000040000067882 */ /* 0x000fe40000000000 */
[----:B------:R-:W-:Y:S02]  /*0cc0*/  UIADD3 UR8, UPT, UPT, UR6, 0x1188, URZ ;  /* 0x0000118806087890 */ /* 0x000fe4000fffe0ff */
[----:B------:R-:W-:-:S02]  /*0cd0*/  UIADD3 UR9, UPT, UPT, UR6, 0x15a8, URZ ;  /* 0x000015a806097890 */ /* 0x000fc4000fffe0ff */
[----:B0-----:R-:W-:Y:S02]  /*0ce0*/  ULEA UR8, UR7, UR8, 0x18 ;  /* 0x0000000807087291 */ /* 0x001fe4000f8ec0ff */
[----:B------:R-:W-:-:S04]  /*0cf0*/  ULEA UR15, UR7, UR6, 0x18 ;  /* 0x00000006070f7291 */ /* 0x000fc8000f8ec0ff */
[----:B------:R-:W-:Y:S02]  /*0d00*/  LEA R15, R15, UR8, 0x2 ;  /* 0x000000080f0f7c11 */ /* 0x000fe4000f8e10ff */
[----:B-1----:R-:W-:Y:S01]  /*0d10*/  MOV R17, UR15 ;  /* 0x0000000f00117c02 */ /* 0x002fe20008000f00 */
[----:B------:R-:W-:-:S04]  /*0d20*/  ULEA UR9, UR7, UR9, 0x18 ;  /* 0x0000000907097291 */ /* 0x000fc8000f8ec0ff */
[----:B------:R-:W-:Y:S02]  /*0d30*/  IMAD R17, R4, 0x84, R17 ;  /* 0x0000008404117824 */ /* 0x000fe400078e0211 */
[----:B------:R-:W-:Y:S01]  /*0d40*/  LEA R16, R0, UR9, 0x7 ;  /* 0x0000000900107c11 */ /* 0x000fe2000f8e38ff */
[----:B--2---:R-:W-:Y:S01]  /*0d50*/  @!P2 STS [R7], R20 ;  /* 0x000000140700a388 */ /* 0x004fe20000000800 */
[----:B---3--:R-:W-:-:S05]  /*0d60*/  @!P1 HADD2.F32 R3, -RZ, R18.H0_H0 ;  /* 0x20000012ff039230 */ /* 0x008fca0000004100 */
[----:B------:R-:W-:Y:S01]  /*0d70*/  @!P1 STS [R8], R3 ;  /* 0x0000000308009388 */ /* 0x000fe20000000800 */
[----:B------:R-:W-:Y:S06]  /*0d80*/  BAR.SYNC.DEFER_BLOCKING 0x0 ;  /* 0x0000000000007b1d */ /* 0x000fec0000010000 */
[----:B------:R-:W0:Y:S04]  /*0d90*/  LDS.U8 R33, [R15] ;  /* 0x000000000f217984 */ /* 0x000e280000000000 */
[----:B------:R-:W1:Y:S04]  /*0da0*/  LDS R39, [R17] ;  /* 0x0000000011277984 */ /* 0x000e680000000800 */
[----:B------:R-:W2:Y:S04]  /*0db0*/  LDS.64 R24, [R16] ;  /* 0x0000000010187984 */ /* 0x000ea80000000a00 */
[----:B------:R-:W3:Y:S04]  /*0dc0*/  LDS R38, [R17+0x4] ;  /* 0x0000040011267984 */ /* 0x000ee80000000800 */
[----:B------:R-:W4:Y:S04]  /*0dd0*/  LDS R37, [R17+0x8] ;  /* 0x0000080011257984 */ /* 0x000f280000000800 */
[----:B------:R-:W4:Y:S04]  /*0de0*/  LDS.64 R18, [R16+0x8] ;  /* 0x0000080010127984 */ /* 0x000f280000000a00 */
[----:B------:R-:W4:Y:S04]  /*0df0*/  LDS R36, [R17+0xc] ;  /* 0x00000c0011247984 */ /* 0x000f280000000800 */
[----:B------:R-:W4:Y:S04]  /*0e00*/  LDS R34, [R17+0x10] ;  /* 0x0000100011227984 */ /* 0x000f280000000800 */
[----:B------:R-:W4:Y:S04]  /*0e10*/  LDS.U8 R32, [R15+0x1] ;  /* 0x000001000f207984 */ /* 0x000f280000000000 */
[----:B------:R-:W4:Y:S04]  /*0e20*/  LDS R22, [R17+0x14] ;  /* 0x0000140011167984 */ /* 0x000f280000000800 */
[----:B------:R-:W4:Y:S04]  /*0e30*/  LDS.64 R30, [R16+0x10] ;  /* 0x00001000101e7984 */ /* 0x000f280000000a00 */
[----:B------:R-:W4:Y:S01]  /*0e40*/  LDS R21, [R17+0x18] ;  /* 0x0000180011157984 */ /* 0x000f220000000800 */
[----:B0-----:R-:W-:-:S03]  /*0e50*/  SHF.R.U32.HI R20, RZ, 0x4, R33 ;  /* 0x00000004ff147819 */ /* 0x001fc60000011621 */
[----:B------:R0:W4:Y:S04]  /*0e60*/  LDS R3, [R17+0x1c] ;  /* 0x00001c0011037984 */ /* 0x0001280000000800 */
[----:B------:R-:W4:Y:S01]  /*0e70*/  LDS.64 R26, [R16+0x18] ;  /* 0x00001800101a7984 */ /* 0x000f220000000a00 */
[----:B------:R-:W-:Y:S01]  /*0e80*/  IMAD R20, R20, 0x100, R20 ;  /* 0x0000010014147824 */ /* 0x000fe200078e0214 */
[----:B-1----:R-:W-:Y:S02]  /*0e90*/  LOP3.LUT R29, R39, 0x3030303, RZ, 0xc0, !PT ;  /* 0x03030303271d7812 */ /* 0x002fe400078ec0ff */
[----:B------:R-:W1:Y:S02]  /*0ea0*/  LDS.U8 R42, [R15+0x2] ;  /* 0x000002000f2a7984 */ /* 0x000e640000000000 */
[----:B------:R-:W-:Y:S01]  /*0eb0*/  LEA R44, R20, R20, 0x10 ;  /* 0x00000014142c7211 */ /* 0x000fe200078e80ff */
[----:B------:R-:W-:-:S02]  /*0ec0*/  IMAD.SHL.U32 R20, R0, 0x20, RZ ;  /* 0x0000002000147824 */ /* 0x000fc400078e00ff */
[-C--:B--2---:R-:W-:Y:S02]  /*0ed0*/  IDP.4A.S8.S8 R29, R29, R24.reuse, RZ ;  /* 0x000000181d1d7226 */ /* 0x084fe400000006ff */
[----:B------:R-:W-:Y:S01]  /*0ee0*/  IDP.4A.S8.S8 R28, R44, R24, RZ ;  /* 0x000000182c1c7226 */ /* 0x000fe200000006ff */
[----:B---3--:R-:W-:Y:S02]  /*0ef0*/  LOP3.LUT R24, R38, 0x3030303, RZ, 0xc0, !PT ;  /* 0x0303030326187812 */ /* 0x008fe400078ec0ff */
[----:B0-----:R-:W-:Y:S01]  /*0f00*/  LEA R17, R20, UR9, 0x2 ;  /* 0x0000000914117c11 */ /* 0x001fe2000f8e10ff */
[-C--:B------:R-:W-:Y:S01]  /*0f10*/  IDP.4A.S8.S8 R45, R44, R25.reuse, R28 ;  /* 0x000000192c2d7226 */ /* 0x080fe2000000061c */
[----:B----4-:R-:W-:Y:S01]  /*0f20*/  LOP3.LUT R43, R37, 0x3030303, RZ, 0xc0, !PT ;  /* 0x03030303252b7812 */ /* 0x010fe200078ec0ff */
[----:B------:R-:W-:Y:S02]  /*0f30*/  IDP.4A.S8.S8 R25, R24, R25, R29 ;  /* 0x0000001918197226 */ /* 0x000fe4000000061d */
[----:B------:R-:W0:Y:S01]  /*0f40*/  LDS.64 R28, [R17+0x20] ;  /* 0x00002000111c7984 */ /* 0x000e220000000a00 */
[-C--:B------:R-:W-:Y:S01]  /*0f50*/  IDP.4A.S8.S8 R45, R44, R18.reuse, R45 ;  /* 0x000000122c2d7226 */ /* 0x080fe2000000062d */
[----:B------:R-:W-:Y:S01]  /*0f60*/  LOP3.LUT R24, R36, 0x3030303, RZ, 0xc0, !PT ;  /* 0x0303030324187812 */ /* 0x000fe200078ec0ff */
[----:B------:R-:W-:Y:S01]  /*0f70*/  IDP.4A.S8.S8 R18, R43, R18, R25 ;  /* 0x000000122b127226 */ /* 0x000fe20000000619 */
[----:B------:R-:W-:Y:S01]  /*0f80*/  LOP3.LUT R43, R34, 0x3030303, RZ, 0xc0, !PT ;  /* 0x03030303222b7812 */ /* 0x000fe200078ec0ff */
[-C--:B------:R-:W-:Y:S01]  /*0f90*/  IDP.4A.S8.S8 R25, R44, R19.reuse, R45 ;  /* 0x000000132c197226 */ /* 0x080fe2000000062d */
[----:B------:R-:W-:Y:S01]  /*0fa0*/  SHF.R.U32.HI R44, RZ, 0x4, R32 ;  /* 0x00000004ff2c7819 */ /* 0x000fe20000011620 */
[----:B------:R-:W-:Y:S01]  /*0fb0*/  IDP.4A.S8.S8 R45, R24, R19, R18 ;  /* 0x00000013182d7226 */ /* 0x000fe20000000612 */
[----:B------:R-:W-:Y:S01]  /*0fc0*/  LOP3.LUT R24, R22, 0x3030303, RZ, 0xc0, !PT ;  /* 0x0303030316187812 */ /* 0x000fe200078ec0ff */
[----:B------:R-:W2:Y:S01]  /*0fd0*/  LDS.64 R18, [R17+0x28] ;  /* 0x0000280011127984 */ /* 0x000ea20000000a00 */
[----:B------:R-:W-:Y:S01]  /*0fe0*/  IDP.4A.S8.S8 R43, R43, R30, RZ ;  /* 0x0000001e2b2b7226 */ /* 0x000fe200000006ff */
[----:B------:R-:W-:-:S02]  /*0ff0*/  LEA R44, R44, R44, 0x8 ;  /* 0x0000002c2c2c7211 */ /* 0x000fc400078e40ff */
[----:B------:R-:W-:Y:S01]  /*1000*/  LOP3.LUT R46, R33, 0xf, RZ, 0xc0, !PT ;  /* 0x0000000f212e7812 */ /* 0x000fe200078ec0ff */
[----:B------:R-:W-:Y:S01]  /*1010*/  IDP.4A.S8.S8 R24, R24, R31, R43 ;  /* 0x0000001f18187226 */ /* 0x000fe2000000062b */
[----:B------:R-:W-:Y:S01]  /*1020*/  LOP3.LUT R33, R21, 0x3030303, RZ, 0xc0, !PT ;  /* 0x0303030315217812 */ /* 0x000fe200078ec0ff */
[----:B------:R-:W-:Y:S01]  /*1030*/  IMAD R44, R44, 0x10000, R44 ;  /* 0x000100002c2c7824 */ /* 0x000fe200078e022c */
[----:B------:R-:W-:Y:S01]  /*1040*/  LDS.U8 R43, [R15+0x3] ;  /* 0x000003000f2b7984 */ /* 0x000fe20000000000 */
[----:B------:R-:W-:Y:S01]  /*1050*/  IMAD R45, R45, R46, RZ ;  /* 0x0000002e2d2d7224 */ /* 0x000fe200078e02ff */
[----:B------:R-:W-:Y:S01]  /*1060*/  LOP3.LUT R46, R3, 0x3030303, RZ, 0xc0, !PT ;  /* 0x03030303032e7812 */ /* 0x000fe200078ec0ff */
[----:B------:R-:W-:Y:S02]  /*1070*/  IDP.4A.S8.S8 R30, R44, R30, R25 ;  /* 0x0000001e2c1e7226 */ /* 0x000fe40000000619 */
[----:B------:R-:W-:Y:S02]  /*1080*/  IDP.4A.S8.S8 R33, R33, R26, R24 ;  /* 0x0000001a21217226 */ /* 0x000fe40000000618 */
[----:B------:R-:W3:Y:S01]  /*1090*/  LDS.64 R24, [R17+0x30] ;  /* 0x0000300011187984 */ /* 0x000ee20000000a00 */
[----:B------:R-:W-:Y:S01]  /*10a0*/  LOP3.LUT R32, R32, 0xf, RZ, 0xc0, !PT ;  /* 0x0000000f20207812 */ /* 0x000fe200078ec0ff */
[----:B------:R-:W-:-:S02]  /*10b0*/  IDP.4A.S8.S8 R46, R46, R27, R33 ;  /* 0x0000001b2e2e7226 */ /* 0x000fc40000000621 */
[----:B------:R-:W-:Y:S02]  /*10c0*/  IDP.4A.S8.S8 R31, R44, R31, R30 ;  /* 0x0000001f2c1f7226 */ /* 0x000fe4000000061e */
[----:B------:R-:W-:Y:S01]  /*10d0*/  IMAD R30, R46, R32, R45 ;  /* 0x000000202e1e7224 */ /* 0x000fe200078e022d */
[----:B-1----:R-:W-:Y:S01]  /*10e0*/  SHF.R.U32.HI R46, RZ, 0x4, R42 ;  /* 0x00000004ff2e7819 */ /* 0x002fe2000001162a */
[----:B------:R-:W1:Y:S01]  /*10f0*/  LDS.64 R32, [R17+0x38] ;  /* 0x0000380011207984 */ /* 0x000e620000000a00 */
[----:B------:R-:W-:Y:S02]  /*1100*/  SHF.R.S32.HI R45, RZ, 0x2, R39 ;  /* 0x00000002ff2d7819 */ /* 0x000fe40000011427 */
[----:B------:R-:W-:Y:S01]  /*1110*/  LEA R46, R46, R46, 0x8 ;  /* 0x0000002e2e2e7211 */ /* 0x000fe200078e40ff */
[----:B------:R-:W-:Y:S01]  /*1120*/  IDP.4A.S8.S8 R31, R44, R26, R31 ;  /* 0x0000001a2c1f7226 */ /* 0x000fe2000000061f */
[----:B------:R-:W-:Y:S02]  /*1130*/  LOP3.LUT R45, R45, 0x3030303, RZ, 0xc0, !PT ;  /* 0x030303032d2d7812 */ /* 0x000fe400078ec0ff */
[----:B------:R-:W-:Y:S01]  /*1140*/  SHF.R.S32.HI R26, RZ, 0x2, R38 ;  /* 0x00000002ff1a7819 */ /* 0x000fe20000011426 */
[----:B------:R-:W-:-:S02]  /*1150*/  IMAD R46, R46, 0x10000, R46 ;  /* 0x000100002e2e7824 */ /* 0x000fc400078e022e */
[-C--:B0-----:R-:W-:Y:S01]  /*1160*/  IDP.4A.S8.S8 R47, R45, R28.reuse, RZ ;  /* 0x0000001c2d2f7226 */ /* 0x081fe200000006ff */
[----:B------:R-:W-:Y:S01]  /*1170*/  LOP3.LUT R26, R26, 0x3030303, RZ, 0xc0, !PT ;  /* 0x030303031a1a7812 */ /* 0x000fe200078ec0ff */
[----:B------:R-:W-:Y:S01]  /*1180*/  IDP.4A.S8.S8 R28, R46, R28, RZ ;  /* 0x0000001c2e1c7226 */ /* 0x000fe200000006ff */
[----:B------:R-:W-:-:S03]  /*1190*/  SHF.R.S32.HI R45, RZ, 0x2, R37 ;  /* 0x00000002ff2d7819 */ /* 0x000fc60000011425 */
[-C--:B------:R-:W-:Y:S01]  /*11a0*/  IDP.4A.S8.S8 R47, R26, R29.reuse, R47 ;  /* 0x0000001d1a2f7226 */ /* 0x080fe2000000062f */
[----:B------:R-:W-:Y:S01]  /*11b0*/  LOP3.LUT R45, R45, 0x3030303, RZ, 0xc0, !PT ;  /* 0x030303032d2d7812 */ /* 0x000fe200078ec0ff */
[----:B------:R-:W-:Y:S01]  /*11c0*/  IDP.4A.S8.S8 R29, R46, R29, R28 ;  /* 0x0000001d2e1d7226 */ /* 0x000fe2000000061c */
[----:B------:R-:W-:Y:S01]  /*11d0*/  SHF.R.S32.HI R26, RZ, 0x2, R36 ;  /* 0x00000002ff1a7819 */ /* 0x000fe20000011424 */
[----:B------:R-:W-:Y:S02]  /*11e0*/  IDP.4A.S8.S8 R31, R44, R27, R31 ;  /* 0x0000001b2c1f7226 */ /* 0x000fe4000000061f */
[-C--:B--2---:R-:W-:Y:S02]  /*11f0*/  IDP.4A.S8.S8 R47, R45, R18.reuse, R47 ;  /* 0x000000122d2f7226 */ /* 0x084fe4000000062f */
[----:B------:R-:W-:Y:S01]  /*1200*/  IDP.4A.S8.S8 R44, R46, R18, R29 ;  /* 0x000000122e2c7226 */ /* 0x000fe2000000061d */
[----:B------:R-:W0:Y:S01]  /*1210*/  LDS.U8 R45, [R15+0x4] ;  /* 0x000004000f2d7984 */ /* 0x000e220000000000 */
[----:B------:R-:W-:-:S02]  /*1220*/  SHF.R.S32.HI R29, RZ, 0x2, R34 ;  /* 0x00000002ff1d7819 */ /* 0x000fc40000011422 */
[----:B------:R-:W-:Y:S02]  /*1230*/  LOP3.LUT R28, R26, 0x3030303, RZ, 0xc0, !PT ;  /* 0x030303031a1c7812 */ /* 0x000fe400078ec0ff */
[----:B------:R-:W2:Y:S01]  /*1240*/  LDS.64 R26, [R17+0x40] ;  /* 0x00004000111a7984 */ /* 0x000ea20000000a00 */
[----:B------:R-:W-:Y:S02]  /*1250*/  LOP3.LUT R29, R29, 0x3030303, RZ, 0xc0, !PT ;  /* 0x030303031d1d7812 */ /* 0x000fe400078ec0ff */
[-C--:B------:R-:W-:Y:S01]  /*1260*/  IDP.4A.S8.S8 R18, R28, R19.reuse, R47 ;  /* 0x000000131c127226 */ /* 0x080fe2000000062f */
[----:B------:R-:W-:Y:S01]  /*1270*/  SHF.R.S32.HI R28, RZ, 0x2, R22 ;  /* 0x00000002ff1c7819 */ /* 0x000fe20000011416 */
[----:B------:R-:W-:Y:S01]  /*1280*/  IDP.4A.S8.S8 R19, R46, R19, R44 ;  /* 0x000000132e137226 */ /* 0x000fe2000000062c */
[----:B------:R-:W-:Y:S01]  /*1290*/  SHF.R.S32.HI R44, RZ, 0x2, R21 ;  /* 0x00000002ff2c7819 */ /* 0x000fe20000011415 */
[----:B---3--:R-:W-:Y:S01]  /*12a0*/  IDP.4A.S8.S8 R46, R29, R24, RZ ;  /* 0x000000181d2e7226 */ /* 0x008fe200000006ff */
[----:B------:R-:W-:-:S02]  /*12b0*/  SHF.R.U32.HI R29, RZ, 0x4, R43 ;  /* 0x00000004ff1d7819 */ /* 0x000fc4000001162b */
[----:B------:R-:W-:Y:S02]  /*12c0*/  LOP3.LUT R28, R28, 0x3030303, RZ, 0xc0, !PT ;  /* 0x030303031c1c7812 */ /* 0x000fe400078ec0ff */
[----:B------:R-:W-:Y:S02]  /*12d0*/  LOP3.LUT R47, R44, 0x3030303, RZ, 0xc0, !PT ;  /* 0x030303032c2f7812 */ /* 0x000fe400078ec0ff */
[----:B------:R-:W-:Y:S01]  /*12e0*/  LEA R44, R29, R29, 0x8 ;  /* 0x0000001d1d2c7211 */ /* 0x000fe200078e40ff */
[----:B------:R-:W-:Y:S02]  /*12f0*/  IDP.4A.S8.S8 R46, R28, R25, R46 ;  /* 0x000000191c2e7226 */ /* 0x000fe4000000062e */
[----:B------:R-:W3:Y:S02]  /*1300*/  LDS.64 R28, [R17+0x48] ;  /* 0x00004800111c7984 */ /* 0x000ee40000000a00 */
[----:B------:R-:W-:Y:S02]  /*1310*/  IMAD R44, R44, 0x10000, R44 ;  /* 0x000100002c2c7824 */ /* 0x000fe400078e022c */
[----:B-1----:R-:W-:Y:S01]  /*1320*/  IDP.4A.S8.S8 R48, R47, R32, R46 ;  /* 0x000000202f307226 */ /* 0x002fe2000000062e */
[----:B------:R-:W-:Y:S01]  /*1330*/  LOP3.LUT R47, R42, 0xf, RZ, 0xc0, !PT ;  /* 0x0000000f2a2f7812 */ /* 0x000fe200078ec0ff */
[----:B------:R-:W-:Y:S01]  /*1340*/  IDP.4A.S8.S8 R24, R44, R24, R19 ;  /* 0x000000182c187226 */ /* 0x000fe20000000613 */
[----:B------:R-:W-:-:S03]  /*1350*/  SHF.R.S32.HI R46, RZ, 0x2, R3 ;  /* 0x00000002ff2e7819 */ /* 0x000fc60000011403 */
[----:B------:R-:W-:Y:S01]  /*1360*/  IMAD R42, R18, R47, RZ ;  /* 0x0000002f122a7224 */ /* 0x000fe200078e02ff */
[----:B------:R-:W-:Y:S01]  /*1370*/  LOP3.LUT R46, R46, 0x3030303, RZ, 0xc0, !PT ;  /* 0x030303032e2e7812 */ /* 0x000fe200078ec0ff */
[----:B------:R-:W1:Y:S01]  /*1380*/  LDS.64 R18, [R17+0x50] ;  /* 0x0000500011127984 */ /* 0x000e620000000a00 */
[----:B------:R-:W-:Y:S01]  /*1390*/  IDP.4A.S8.S8 R25, R44, R25, R24 ;  /* 0x000000192c197226 */ /* 0x000fe20000000618 */
[----:B------:R-:W-:Y:S02]  /*13a0*/  LOP3.LUT R47, R43, 0xf, RZ, 0xc0, !PT ;  /* 0x0000000f2b2f7812 */ /* 0x000fe400078ec0ff */
[----:B------:R-:W-:Y:S01]  /*13b0*/  IDP.4A.S8.S8 R43, R46, R33, R48 ;  /* 0x000000212e2b7226 */ /* 0x000fe20000000630 */
[----:B------:R-:W-:Y:S01]  /*13c0*/  SHF.R.S32.HI R24, RZ, 0x4, R39 ;  /* 0x00000004ff187819 */ /* 0x000fe20000011427 */
[----:B------:R-:W-:Y:S01]  /*13d0*/  IDP.4A.S8.S8 R25, R44, R32, R25 ;  /* 0x000000202c197226 */ /* 0x000fe20000000619 */
[----:B------:R-:W4:Y:S01]  /*13e0*/  LDS.U8 R46, [R15+0x5] ;  /* 0x000005000f2e7984 */ /* 0x000f220000000000 */
[----:B------:R-:W-:Y:S01]  /*13f0*/  IMAD R42, R43, R47, R42 ;  /* 0x0000002f2b2a7224 */ /* 0x000fe200078e022a */
[----:B------:R-:W-:Y:S01]  /*1400*/  LOP3.LUT R47, R24, 0x3030303, RZ, 0xc0, !PT ;  /* 0x03030303182f7812 */ /* 0x000fe200078ec0ff */
[----:B------:R-:W-:-:S02]  /*1410*/  IDP.4A.S8.S8 R43, R44, R33, R25 ;  /* 0x000000212c2b7226 */ /* 0x000fc40000000619 */
[----:B------:R-:W4:Y:S01]  /*1420*/  LDS.64 R24, [R17+0x58] ;  /* 0x0000580011187984 */ /* 0x000f220000000a00 */
[----:B------:R-:W-:Y:S02]  /*1430*/  SHF.R.S32.HI R32, RZ, 0x4, R38 ;  /* 0x00000004ff207819 */ /* 0x000fe40000011426 */
[----:B0-----:R-:W-:Y:S01]  /*1440*/  SHF.R.U32.HI R33, RZ, 0x4, R45 ;  /* 0x00000004ff217819 */ /* 0x001fe2000001162d */
[----:B--2---:R-:W-:Y:S01]  /*1450*/  IDP.4A.S8.S8 R47, R47, R26, RZ ;  /* 0x0000001a2f2f7226 */ /* 0x004fe200000006ff */
[----:B------:R-:W-:Y:S02]  /*1460*/  LOP3.LUT R32, R32, 0x3030303, RZ, 0xc0, !PT ;  /* 0x0303030320207812 */ /* 0x000fe400078ec0ff */
[----:B------:R-:W-:Y:S02]  /*1470*/  LEA R44, R33, R33, 0x8 ;  /* 0x00000021212c7211 */ /* 0x000fe400078e40ff */
[----:B------:R-:W-:Y:S01]  /*1480*/  SHF.R.S32.HI R33, RZ, 0x4, R37 ;  /* 0x00000004ff217819 */ /* 0x000fe20000011425 */
[----:B------:R-:W-:-:S02]  /*1490*/  IDP.4A.S8.S8 R48, R32, R27, R47 ;  /* 0x0000001b20307226 */ /* 0x000fc4000000062f */
[----:B------:R-:W-:Y:S01]  /*14a0*/  IMAD R32, R44, 0x10000, R44 ;  /* 0x000100002c207824 */ /* 0x000fe200078e022c */
[----:B------:R-:W-:Y:S02]  /*14b0*/  LOP3.LUT R33, R33, 0x3030303, RZ, 0xc0, !PT ;  /* 0x0303030321217812 */ /* 0x000fe400078ec0ff */
[----:B------:R-:W-:Y:S01]  /*14c0*/  SHF.R.S32.HI R44, RZ, 0x4, R36 ;  /* 0x00000004ff2c7819 */ /* 0x000fe20000011424 */
[----:B------:R-:W-:Y:S02]  /*14d0*/  IDP.4A.S8.S8 R47, R32, R26, RZ ;  /* 0x0000001a202f7226 */ /* 0x000fe400000006ff */
[-C--:B---3--:R-:W-:Y:S01]  /*14e0*/  IDP.4A.S8.S8 R33, R33, R28.reuse, R48 ;  /* 0x0000001c21217226 */ /* 0x088fe20000000630 */
[----:B------:R-:W-:Y:S01]  /*14f0*/  LOP3.LUT R26, R44, 0x3030303, RZ, 0xc0, !PT ;  /* 0x030303032c1a7812 */ /* 0x000fe200078ec0ff */
[----:B------:R-:W-:Y:S01]  /*1500*/  IDP.4A.S8.S8 R47, R32, R27, R47 ;  /* 0x0000001b202f7226 */ /* 0x000fe2000000062f */
[----:B------:R-:W-:Y:S01]  /*1510*/  SHF.R.S32.HI R27, RZ, 0x4, R34 ;  /* 0x00000004ff1b7819 */ /* 0x000fe20000011422 */
[----:B------:R-:W0:Y:S02]  /*1520*/  LDS.U8 R44, [R15+0x6] ;  /* 0x000006000f2c7984 */ /* 0x000e240000000000 */
[----:B------:R-:W-:Y:S01]  /*1530*/  IDP.4A.S8.S8 R26, R26, R29, R33 ;  /* 0x0000001d1a1a7226 */ /* 0x000fe20000000621 */
[----:B------:R-:W-:Y:S01]  /*1540*/  LOP3.LUT R33, R27, 0x3030303, RZ, 0xc0, !PT ;  /* 0x030303031b217812 */ /* 0x000fe200078ec0ff */
[----:B------:R-:W-:Y:S01]  /*1550*/  IDP.4A.S8.S8 R47, R32, R28, R47 ;  /* 0x0000001c202f7226 */ /* 0x000fe2000000062f */
[----:B------:R-:W-:-:S03]  /*1560*/  SHF.R.S32.HI R28, RZ, 0x4, R22 ;  /* 0x00000004ff1c7819 */ /* 0x000fc60000011416 */
[----:B------:R-:W-:Y:S01]  /*1570*/  IDP.4A.S8.S8 R27, R32, R29, R47 ;  /* 0x0000001d201b7226 */ /* 0x000fe2000000062f */
[----:B------:R-:W-:Y:S01]  /*1580*/  LOP3.LUT R32, R28, 0x3030303, RZ, 0xc0, !PT ;  /* 0x030303031c207812 */ /* 0x000fe200078ec0ff */
[----:B-1----:R-:W-:Y:S01]  /*1590*/  IDP.4A.S8.S8 R47, R33, R18, RZ ;  /* 0x00000012212f7226 */ /* 0x002fe200000006ff */
[----:B------:R-:W-:Y:S01]  /*15a0*/  SHF.R.S32.HI R33, RZ, 0x4, R21 ;  /* 0x00000004ff217819 */ /* 0x000fe20000011415 */
[----:B------:R-:W1:Y:S02]  /*15b0*/  LDS.64 R28, [R17+0x60] ;  /* 0x00006000111c7984 */ /* 0x000e640000000a00 */
[----:B------:R-:W-:Y:S01]  /*15c0*/  IDP.4A.S8.S8 R47, R32, R19, R47 ;  /* 0x00000013202f7226 */ /* 0x000fe2000000062f */
[----:B------:R-:W-:Y:S02]  /*15d0*/  LOP3.LUT R33, R33, 0x3030303, RZ, 0xc0, !PT ;  /* 0x0303030321217812 */ /* 0x000fe400078ec0ff */
[----:B----4-:R-:W-:-:S03]  /*15e0*/  SHF.R.U32.HI R32, RZ, 0x4, R46 ;  /* 0x00000004ff207819 */ /* 0x010fc6000001162e */
[----:B------:R-:W-:Y:S01]  /*15f0*/  IDP.4A.S8.S8 R48, R33, R24, R47 ;  /* 0x0000001821307226 */ /* 0x000fe2000000062f */
[----:B------:R-:W-:Y:S02]  /*1600*/  LEA R50, R32, R32, 0x8 ;  /* 0x0000002020327211 */ /* 0x000fe400078e40ff */
[----:B------:R-:W2:Y:S01]  /*1610*/  LDS.64 R32, [R17+0x68] ;  /* 0x0000680011207984 */ /* 0x000ea20000000a00 */
[----:B------:R-:W-:Y:S02]  /*1620*/  SHF.R.S32.HI R47, RZ, 0x4, R3 ;  /* 0x00000004ff2f7819 */ /* 0x000fe40000011403 */
[----:B------:R-:W-:Y:S01]  /*1630*/  LOP3.LUT R49, R45, 0xf, RZ, 0xc0, !PT ;  /* 0x0000000f2d317812 */ /* 0x000fe200078ec0ff */
[----:B------:R-:W-:Y:S01]  /*1640*/  IMAD R45, R50, 0x10000, R50 ;  /* 0x00010000322d7824 */ /* 0x000fe200078e0232 */
[----:B------:R-:W-:-:S03]  /*1650*/  LOP3.LUT R47, R47, 0x3030303, RZ, 0xc0, !PT ;  /* 0x030303032f2f7812 */ /* 0x000fc600078ec0ff */
[----:B------:R-:W-:Y:S02]  /*1660*/  IMAD R49, R26, R49, RZ ;  /* 0x000000311a317224 */ /* 0x000fe400078e02ff */
[----:B------:R-:W-:Y:S02]  /*1670*/  IDP.4A.S8.S8 R18, R45, R18, R27 ;  /* 0x000000122d127226 */ /* 0x000fe4000000061b */
[----:B------:R-:W3:Y:S01]  /*1680*/  LDS.64 R26, [R17+0x70] ;  /* 0x00007000111a7984 */ /* 0x000ee20000000a00 */
[----:B------:R-:W-:-:S03]  /*1690*/  IDP.4A.S8.S8 R48, R47, R25, R48 ;  /* 0x000000192f307226 */ /* 0x000fc60000000630 */
[----:B------:R-:W4:Y:S01]  /*16a0*/  LDS.U8 R47, [R15+0x7] ;  /* 0x000007000f2f7984 */ /* 0x000f220000000000 */
[----:B------:R-:W-:Y:S01]  /*16b0*/  IDP.4A.S8.S8 R18, R45, R19, R18 ;  /* 0x000000132d127226 */ /* 0x000fe20000000612 */
[----:B------:R-:W-:Y:S02]  /*16c0*/  SHF.R.S32.HI R39, RZ, 0x6, R39 ;  /* 0x00000006ff277819 */ /* 0x000fe40000011427 */
[----:B0-----:R-:W-:Y:S02]  /*16d0*/  SHF.R.U32.HI R19, RZ, 0x4, R44 ;  /* 0x00000004ff137819 */ /* 0x001fe4000001162c */
[----:B------:R-:W-:Y:S02]  /*16e0*/  SHF.R.S32.HI R38, RZ, 0x6, R38 ;  /* 0x00000006ff267819 */ /* 0x000fe40000011426 */
[----:B------:R-:W-:Y:S02]  /*16f0*/  LOP3.LUT R39, R39, 0x3030303, RZ, 0xc0, !PT ;  /* 0x0303030327277812 */ /* 0x000fe400078ec0ff */
[----:B------:R-:W-:-:S02]  /*1700*/  LEA R19, R19, R19, 0x8 ;  /* 0x0000001313137211 */ /* 0x000fc400078e40ff */
[----:B------:R-:W-:Y:S01]  /*1710*/  LOP3.LUT R38, R38, 0x3030303, RZ, 0xc0, !PT ;  /* 0x0303030326267812 */ /* 0x000fe200078ec0ff */
[-C--:B-1----:R-:W-:Y:S01]  /*1720*/  IDP.4A.S8.S8 R39, R39, R28.reuse, RZ ;  /* 0x0000001c27277226 */ /* 0x082fe200000006ff */
[----:B------:R-:W-:Y:S01]  /*1730*/  SHF.R.S32.HI R37, RZ, 0x6, R37 ;  /* 0x00000006ff257819 */ /* 0x000fe20000011425 */
[----:B------:R-:W-:Y:S02]  /*1740*/  IMAD R19, R19, 0x10000, R19 ;  /* 0x0001000013137824 */ /* 0x000fe400078e0213 */
[----:B------:R-:W-:Y:S01]  /*1750*/  IDP.4A.S8.S8 R38, R38, R29, R39 ;  /* 0x0000001d26267226 */ /* 0x000fe20000000627 */
[----:B------:R-:W-:Y:S01]  /*1760*/  LOP3.LUT R37, R37, 0x3030303, RZ, 0xc0, !PT ;  /* 0x0303030325257812 */ /* 0x000fe200078ec0ff */
[----:B------:R-:W-:Y:S01]  /*1770*/  IDP.4A.S8.S8 R28, R19, R28, RZ ;  /* 0x0000001c131c7226 */ /* 0x000fe200000006ff */
[----:B------:R-:W-:-:S03]  /*1780*/  UIADD3 UR8, UPT, UPT, UR6, 0x1080, URZ ;  /* 0x0000108006087890 */ /* 0x000fc6000fffe0ff */
[----:B--2---:R-:W-:Y:S02]  /*1790*/  IDP.4A.S8.S8 R38, R37, R32, R38 ;  /* 0x0000002025267226 */ /* 0x004fe40000000626 */
[----:B------:R-:W-:Y:S02]  /*17a0*/  IDP.4A.S8.S8 R37, R19, R29, R28 ;  /* 0x0000001d13257226 */ /* 0x000fe4000000061c */
[----:B------:R-:W0:Y:S01]  /*17b0*/  LDS.64 R28, [R17+0x78] ;  /* 0x00007800111c7984 */ /* 0x000e220000000a00 */
[----:B------:R-:W-:Y:S01]  /*17c0*/  SHF.R.S32.HI R34, RZ, 0x6, R34 ;  /* 0x00000006ff227819 */ /* 0x000fe20000011422 */
[----:B------:R-:W-:Y:S01]  /*17d0*/  IDP.4A.S8.S8 R24, R45, R24, R18 ;  /* 0x000000182d187226 */ /* 0x000fe20000000612 */
[----:B------:R-:W-:Y:S01]  /*17e0*/  SHF.R.S32.HI R36, RZ, 0x6, R36 ;  /* 0x00000006ff247819 */ /* 0x000fe20000011424 */
[----:B------:R-:W-:Y:S01]  /*17f0*/  ULEA UR8, UR7, UR8, 0x18 ;  /* 0x0000000807087291 */ /* 0x000fe2000f8ec0ff */
[----:B------:R-:W-:Y:S02]  /*1800*/  LEA R18, R4, R35, 0x1 ;  /* 0x0000002304127211 */ /* 0x000fe400078e08ff */
[----:B------:R-:W-:-:S02]  /*1810*/  SHF.R.S32.HI R22, RZ, 0x6, R22 ;  /* 0x00000006ff167819 */ /* 0x000fc40000011416 */
[----:B------:R-:W-:Y:S02]  /*1820*/  LOP3.LUT R35, R34, 0x3030303, RZ, 0xc0, !PT ;  /* 0x0303030322237812 */ /* 0x000fe400078ec0ff */
[----:B------:R-:W-:Y:S01]  /*1830*/  LOP3.LUT R34, R36, 0x3030303, RZ, 0xc0, !PT ;  /* 0x0303030324227812 */ /* 0x000fe200078ec0ff */
[----:B------:R-:W-:Y:S01]  /*1840*/  IDP.4A.S8.S8 R36, R19, R32, R37 ;  /* 0x0000002013247226 */ /* 0x000fe20000000625 */
[----:B------:R-:W-:Y:S01]  /*1850*/  LOP3.LUT R22, R22, 0x3030303, RZ, 0xc0, !PT ;  /* 0x0303030316167812 */ /* 0x000fe200078ec0ff */
[----:B---3--:R-:W-:Y:S01]  /*1860*/  IDP.4A.S8.S8 R35, R35, R26, RZ ;  /* 0x0000001a23237226 */ /* 0x008fe200000006ff */
[----:B------:R-:W-:Y:S01]  /*1870*/  LEA R18, R18, UR8, 0x2 ;  /* 0x0000000812127c11 */ /* 0x000fe2000f8e10ff */
[-C--:B------:R-:W-:Y:S01]  /*1880*/  IDP.4A.S8.S8 R36, R19, R33.reuse, R36 ;  /* 0x0000002113247226 */ /* 0x080fe20000000624 */
[----:B----4-:R-:W-:Y:S01]  /*1890*/  SHF.R.U32.HI R19, RZ, 0x4, R47 ;  /* 0x00000004ff137819 */ /* 0x010fe2000001162f */
[----:B------:R-:W-:Y:S01]  /*18a0*/  IDP.4A.S8.S8 R34, R34, R33, R38 ;  /* 0x0000002122227226 */ /* 0x000fe20000000626 */
[----:B------:R-:W-:Y:S01]  /*18b0*/  UIADD3 UR6, UPT, UPT, UR6, 0x17a8, URZ ;  /* 0x000017a806067890 */ /* 0x000fe2000fffe0ff */
[----:B------:R-:W-:Y:S01]  /*18c0*/  IDP.4A.S8.S8 R37, R22, R27, R35 ;  /* 0x0000001b16257226 */ /* 0x000fe20000000623 */
[----:B------:R-:W1:Y:S01]  /*18d0*/  LDS R32, [R18] ;  /* 0x0000000012207984 */ /* 0x000e620000000800 */
[C---:B------:R-:W-:Y:S01]  /*18e0*/  VIADD R33, R20.reuse, 0x8 ;  /* 0x0000000814217836 */ /* 0x040fe20000000000 */
[C---:B------:R-:W-:Y:S01]  /*18f0*/  LOP3.LUT R22, R20.reuse, 0xffff, RZ, 0xc0, !PT ;  /* 0x0000ffff14167812 */ /* 0x040fe200078ec0ff */
[----:B------:R-:W-:Y:S01]  /*1900*/  IMAD R19, R19, 0x100, R19 ;  /* 0x0000010013137824 */ /* 0x000fe200078e0213 */
[----:B------:R-:W-:Y:S01]  /*1910*/  IADD3 R38, PT, PT, R20, 0x10, RZ ;  /* 0x0000001014267810 */ /* 0x000fe20007ffe0ff */
[----:B------:R-:W-:Y:S01]  /*1920*/  ULEA UR7, UR7, UR6, 0x18 ;  /* 0x0000000607077291 */ /* 0x000fe2000f8ec0ff */
[----:B------:R-:W-:-:S02]  /*1930*/  SHF.R.U32.HI R22, RZ, 0x1, R22 ;  /* 0x00000001ff167819 */ /* 0x000fc40000011616 */
[----:B------:R-:W-:Y:S01]  /*1940*/  LOP3.LUT R35, R33, 0xffff, RZ, 0xc0, !PT ;  /* 0x0000ffff21237812 */ /* 0x000fe200078ec0ff */
[----:B------:R-:W-:Y:S01]  /*1950*/  VIADD R20, R20, 0x18 ;  /* 0x0000001814147836 */ /* 0x000fe20000000000 */
[----:B------:R-:W-:Y:S02]  /*1960*/  LEA R33, R19, R19, 0x10 ;  /* 0x0000001313217211 */ /* 0x000fe400078e80ff */
[----:B------:R-:W-:Y:S02]  /*1970*/  LOP3.LUT R38, R38, 0xffff, RZ, 0xc0, !PT ;  /* 0x0000ffff26267812 */ /* 0x000fe400078ec0ff */
[----:B------:R-:W-:Y:S02]  /*1980*/  LOP3.LUT R19, R22, 0xffff, RZ, 0xc0, !PT ;  /* 0x0000ffff16137812 */ /* 0x000fe400078ec0ff */
[----:B------:R-:W-:Y:S01]  /*1990*/  SHF.R.U32.HI R35, RZ, 0x1, R35 ;  /* 0x00000001ff237819 */ /* 0x000fe20000011623 */
[----:B------:R-:W-:Y:S01]  /*19a0*/  IDP.4A.S8.S8 R36, R33, R26, R36 ;  /* 0x0000001a21247226 */ /* 0x000fe20000000624 */
[----:B------:R-:W-:Y:S01]  /*19b0*/  LOP3.LUT R39, R20, 0xffff, RZ, 0xc0, !PT ;  /* 0x0000ffff14277812 */ /* 0x000fe200078ec0ff */
[----:B------:R-:W2:Y:S01]  /*19c0*/  LDS R26, [R19+UR7] ;  /* 0x00000007131a7984 */ /* 0x000ea20008000800 */
[----:B------:R-:W-:-:S02]  /*19d0*/  SHF.R.U32.HI R38, RZ, 0x1, R38 ;  /* 0x00000001ff267819 */ /* 0x000fc40000011626 */
[----:B------:R-:W-:Y:S02]  /*19e0*/  LOP3.LUT R20, R35, 0xffff, RZ, 0xc0, !PT ;  /* 0x0000ffff23147812 */ /* 0x000fe400078ec0ff */
[----:B------:R-:W-:Y:S02]  /*19f0*/  SHF.R.S32.HI R22, RZ, 0x6, R21 ;  /* 0x00000006ff167819 */ /* 0x000fe40000011415 */
[----:B------:R-:W-:Y:S01]  /*1a00*/  SHF.R.U32.HI R39, RZ, 0x1, R39 ;  /* 0x00000001ff277819 */ /* 0x000fe20000011627 */
[----:B------:R-:W3:Y:S01]  /*1a10*/  LDS R35, [R20+UR7] ;  /* 0x0000000714237984 */ /* 0x000ee20008000800 */
[----:B------:R-:W-:Y:S02]  /*1a20*/  LOP3.LUT R21, R38, 0xffff, RZ, 0xc0, !PT ;  /* 0x0000ffff26157812 */ /* 0x000fe400078ec0ff */
[----:B------:R-:W-:Y:S02]  /*1a30*/  LOP3.LUT R46, R46, 0xf, RZ, 0xc0, !PT ;  /* 0x0000000f2e2e7812 */ /* 0x000fe400078ec0ff */
[----:B------:R-:W-:-:S02]  /*1a40*/  LOP3.LUT R38, R22, 0x3030303, RZ, 0xc0, !PT ;  /* 0x0303030316267812 */ /* 0x000fc400078ec0ff */
[----:B------:R-:W-:Y:S02]  /*1a50*/  LOP3.LUT R22, R39, 0xffff, RZ, 0xc0, !PT ;  /* 0x0000ffff27167812 */ /* 0x000fe400078ec0ff */
[----:B------:R-:W-:Y:S02]  /*1a60*/  SHF.R.S32.HI R39, RZ, 0x6, R3 ;  /* 0x00000006ff277819 */ /* 0x000fe40000011403 */
[----:B------:R-:W4:Y:S01]  /*1a70*/  LDS R3, [R21+UR7] ;  /* 0x0000000715037984 */ /* 0x000f220008000800 */
[----:B------:R-:W-:Y:S02]  /*1a80*/  IMAD R46, R48, R46, R49 ;  /* 0x0000002e302e7224 */ /* 0x000fe400078e0231 */
[----:B0-----:R-:W-:Y:S02]  /*1a90*/  IDP.4A.S8.S8 R48, R38, R28, R37 ;  /* 0x0000001c26307226 */ /* 0x001fe40000000625 */
[----:B------:R-:W0:Y:S01]  /*1aa0*/  LDS R37, [R22+UR7] ;  /* 0x0000000716257984 */ /* 0x000e220008000800 */
[----:B------:R-:W-:Y:S01]  /*1ab0*/  IDP.4A.S8.S8 R36, R33, R27, R36 ;  /* 0x0000001b21247226 */ /* 0x000fe20000000624 */
[----:B------:R-:W-:-:S03]  /*1ac0*/  LOP3.LUT R38, R39, 0x3030303, RZ, 0xc0, !PT ;  /* 0x0303030327267812 */ /* 0x000fc600078ec0ff */
[----:B------:R-:W-:Y:S01]  /*1ad0*/  IDP.4A.S8.S8 R36, R33, R28, R36 ;  /* 0x0000001c21247226 */ /* 0x000fe20000000624 */
[----:B------:R-:W-:Y:S01]  /*1ae0*/  LOP3.LUT R49, R44, 0xf, RZ, 0xc0, !PT ;  /* 0x0000000f2c317812 */ /* 0x000fe200078ec0ff */
[----:B------:R-:W-:Y:S01]  /*1af0*/  IDP.4A.S8.S8 R39, R38, R29, R48 ;  /* 0x0000001d26277226 */ /* 0x000fe20000000630 */
[----:B------:R-:W-:Y:S01]  /*1b00*/  I2FP.F32.S32 R38, R31 ;  /* 0x0000001f00267245 */ /* 0x000fe20000201400 */
[--C-:B-1----:R-:W-:Y:S02]  /*1b10*/  HADD2.F32 R27, -RZ, R32.reuse.H1_H1 ;  /* 0x30000020ff1b7230 */ /* 0x102fe40000004100 */
[----:B------:R-:W-:Y:S02]  /*1b20*/  IDP.4A.S8.S8 R25, R45, R25, R24 ;  /* 0x000000192d197226 */ /* 0x000fe40000000618 */
[----:B------:R-:W-:Y:S01]  /*1b30*/  IDP.4A.S8.S8 R36, R33, R29, R36 ;  /* 0x0000001d21247226 */ /* 0x000fe20000000624 */
[----:B------:R-:W-:Y:S01]  /*1b40*/  I2FP.F32.S32 R31, R30 ;  /* 0x0000001e001f7245 */ /* 0x000fe20000201400 */
[----:B------:R-:W-:Y:S01]  /*1b50*/  IMAD R34, R34, R49, RZ ;  /* 0x0000003122227224 */ /* 0x000fe200078e02ff */
[----:B------:R-:W-:Y:S01]  /*1b60*/  I2FP.F32.S32 R24, R43 ;  /* 0x0000002b00187245 */ /* 0x000fe20000201400 */
[----:B------:R-:W-:-:S02]  /*1b70*/  HADD2.F32 R32, -RZ, R32.H0_H0 ;  /* 0x20000020ff207230 */ /* 0x000fc40000004100 */
[----:B------:R-:W-:Y:S01]  /*1b80*/  FMUL.FTZ R49, R27, R38 ;  /* 0x000000261b317220 */ /* 0x000fe20000410000 */
[----:B------:R-:W-:Y:S01]  /*1b90*/  LOP3.LUT R47, R47, 0xf, RZ, 0xc0, !PT ;  /* 0x0000000f2f2f7812 */ /* 0x000fe200078ec0ff */
[----:B------:R-:W-:Y:S01]  /*1ba0*/  USHF.L.U32 UR6, UR4, 0x8, URZ ;  /* 0x0000000804067899 */ /* 0x000fe200080006ff */
[----:B------:R-:W-:Y:S02]  /*1bb0*/  I2FP.F32.S32 R28, R25 ;  /* 0x00000019001c7245 */ /* 0x000fe40000201400 */
[----:B------:R-:W-:Y:S01]  /*1bc0*/  I2FP.F32.S32 R36, R36 ;  /* 0x0000002400247245 */ /* 0x000fe20000201400 */
[----:B------:R-:W-:Y:S01]  /*1bd0*/  FFMA.FTZ R31, R32, R31, -R49 ;  /* 0x0000001f201f7223 */ /* 0x000fe20000010831 */
[----:B------:R-:W-:Y:S01]  /*1be0*/  I2FP.F32.S32 R25, R42 ;  /* 0x0000002a00197245 */ /* 0x000fe20000201400 */
[----:B------:R-:W-:Y:S01]  /*1bf0*/  FMUL.FTZ R29, R27, R24 ;  /* 0x000000181b1d7220 */ /* 0x000fe20000410000 */
[----:B------:R-:W-:Y:S01]  /*1c00*/  UIADD3 UR6, UPT, UPT, UR6, 0x80, URZ ;  /* 0x0000008006067890 */ /* 0x000fe2000fffe0ff */
[----:B------:R-:W-:-:S02]  /*1c10*/  IMAD R34, R39, R47, R34 ;  /* 0x0000002f27227224 */ /* 0x000fc400078e0222 */
[----:B------:R-:W-:Y:S01]  /*1c20*/  FMUL.FTZ R33, R27, R28 ;  /* 0x0000001c1b217220 */ /* 0x000fe20000410000 */
[----:B------:R-:W-:Y:S01]  /*1c30*/  FMUL.FTZ R36, R36, R27 ;  /* 0x0000001b24247220 */ /* 0x000fe20000410000 */
[----:B------:R-:W-:Y:S01]  /*1c40*/  I2FP.F32.S32 R27, R46 ;  /* 0x0000002e001b7245 */ /* 0x000fe20000201400 */
[----:B------:R-:W-:Y:S01]  /*1c50*/  FFMA.FTZ R25, R32, R25, -R29 ;  /* 0x0000001920197223 */ /* 0x000fe2000001081d */
[----:B--2---:R-:W-:Y:S01]  /*1c60*/  FFMA.FTZ R26, R26, R31, R23 ;  /* 0x0000001f1a1a7223 */ /* 0x004fe20000010017 */
[----:B------:R-:W-:Y:S01]  /*1c70*/  UISETP.GE.AND UP0, UPT, UR6, UR20, UPT ;  /* 0x000000140600728c */ /* 0x000fe2000bf06270 */
[----:B------:R-:W-:Y:S01]  /*1c80*/  I2FP.F32.S32 R23, R34 ;  /* 0x0000002200177245 */ /* 0x000fe20000201400 */
[----:B------:R-:W-:Y:S01]  /*1c90*/  FFMA.FTZ R27, R32, R27, -R33 ;  /* 0x0000001b201b7223 */ /* 0x000fe20000010821 */
[----:B---3--:R-:W-:-:S03]  /*1ca0*/  FFMA.FTZ R26, R35, R25, R26 ;  /* 0x00000019231a7223 */ /* 0x008fc6000001001a */
[----:B------:R-:W-:Y:S01]  /*1cb0*/  FFMA.FTZ R36, R23, R32, -R36 ;  /* 0x0000002017247223 */ /* 0x000fe20000010824 */
[----:B----4-:R-:W-:-:S04]  /*1cc0*/  FFMA.FTZ R26, R3, R27, R26 ;  /* 0x0000001b031a7223 */ /* 0x010fc8000001001a */
[----:B0-----:R-:W-:Y:S01]  /*1cd0*/  FFMA.FTZ R23, R37, R36, R26 ;  /* 0x0000002425177223 */ /* 0x001fe2000001001a */
[----:B------:R-:W-:Y:S06]  /*1ce0*/  BAR.SYNC.DEFER_BLOCKING 0x0 ;  /* 0x0000000000007b1d */ /* 0x000fec0000010000 */
[----:B------:R-:W-:Y:S05]  /*1cf0*/  BRA.U UP0, `(.L_x_321) ;  /* 0x0000002d00407547 */ /* 0x000fea000b800000 */
[----:B------:R-:W0:Y:S01]  /*1d00*/  LDC.64 R24, c[0x0][0x388] ;  /* 0x0000e200ff187b82 */ /* 0x000e220000000a00 */
[----:B------:R-:W-:Y:S02]  /*1d10*/  IADD3 R3, PT, PT, R4, 0x20, RZ ;  /* 0x0000002004037810 */ /* 0x000fe40007ffe0ff */
[----:B------:R-:W-:Y:S02]  /*1d20*/  IADD3 R37, P3, PT, R14, R13, RZ ;  /* 0x0000000d0e257210 */ /* 0x000fe40007f7e0ff */
[----:B------:R-:W-:Y:S01]  /*1d30*/  LEA.HI R27, R3, UR14, RZ, 0x1d ;  /* 0x0000000e031b7c11 */ /* 0x000fe2000f8fe8ff */
[----:B------:R-:W-:-:S03]  /*1d40*/  VIADD R3, R13, 0x4 ;  /* 0x000000040d037836 */ /* 0x000fc60000000000 */
[----:B------:R-:W-:Y:S02]  /*1d50*/  ISETP.GE.OR P2, PT, R27, UR11, P0 ;  /* 0x0000000b1b007c0c */ /* 0x000fe40008746670 */
[----:B------:R-:W-:Y:S02]  /*1d60*/  ISETP.GE.OR P1, PT, R3, UR11, P0 ;  /* 0x0000000b03007c0c */ /* 0x000fe40008726670 */
[----:B------:R-:W-:Y:S02]  /*1d70*/  LEA.HI.X.SX32 R3, R14, RZ, 0x1, P3 ;  /* 0x000000ff0e037211 */ /* 0x000fe400018f0eff */
[----:B------:R-:W-:-:S03]  /*1d80*/  ISETP.GT.U32.OR P1, PT, R4, 0x3, P1 ;  /* 0x000000030400780c */ /* 0x000fc60000f24470 */
[----:B------:R-:W-:-:S04]  /*1d90*/  IMAD R3, R3, 0x24, RZ ;  /* 0x0000002403037824 */ /* 0x000fc800078e02ff */
[----:B------:R-:W-:Y:S02]  /*1da0*/  @!P2 IMAD.IADD R27, R14, 0x1, R27 ;  /* 0x000000010e1ba824 */ /* 0x000fe400078e021b */
[----:B0-----:R-:W-:-:S04]  /*1db0*/  IMAD.WIDE.U32 R36, R37, 0x24, R24 ;  /* 0x0000002425247825 */ /* 0x001fc800078e0018 */
[----:B------:R-:W-:Y:S01]  /*1dc0*/  @!P2 IMAD.WIDE R26, R27, 0x24, R40 ;  /* 0x000000241b1aa825 */ /* 0x000fe200078e0228 */
[----:B------:R-:W-:-:S04]  /*1dd0*/  IADD3 R37, PT, PT, R37, R3, RZ ;  /* 0x0000000325257210 */ /* 0x000fc80007ffe0ff */
[----:B------:R-:W2:Y:S04]  /*1de0*/  @!P2 LDG.E.CONSTANT R28, desc[UR16][R26.64+0x4] ;  /* 0x000004101a1ca981 */ /* 0x000ea8000c1e9900 */
[----:B------:R-:W3:Y:S04]  /*1df0*/  @!P1 LDG.E.U16.CONSTANT R3, desc[UR16][R36.64+0x90] ;  /* 0x0000901024039981 */ /* 0x000ee8000c1e9500 */
[----:B--2---:R-:W-:Y:S01]  /*1e00*/  @!P2 STS [R7], R28 ;  /* 0x0000001c0700a388 */ /* 0x004fe20000000800 */
[----:B---3--:R-:W-:-:S05]  /*1e10*/  @!P1 HADD2.F32 R29, -RZ, R3.H0_H0 ;  /* 0x20000003ff1d9230 */ /* 0x008fca0000004100 */
[----:B------:R-:W-:Y:S01]  /*1e20*/  @!P1 STS [R8], R29 ;  /* 0x0000001d08009388 */ /* 0x000fe20000000800 */
[----:B------:R-:W-:Y:S01]  /*1e30*/  BAR.SYNC.DEFER_BLOCKING 0x0 ;  /* 0x0000000000007b1d */ /* 0x000fe20000010000 */
[----:B------:R-:W-:-:S05]  /*1e40*/  IMAD R3, R4, 0x21, RZ ;  /* 0x0000002104037824 */ /* 0x000fca00078e02ff */
[----:B------:R-:W-:Y:S01]  /*1e50*/  LEA R3, R3, UR15, 0x2 ;  /* 0x0000000f03037c11 */ /* 0x000fe2000f8e10ff */
[----:B------:R-:W0:Y:S04]  /*1e60*/  LDS.U8 R45, [R15+0x8] ;  /* 0x000008000f2d7984 */ /* 0x000e280000000000 */
[----:B------:R-:W1:Y:S04]  /*1e70*/  LDS R43, [R3+0x20] ;  /* 0x00002000032b7984 */ /* 0x000e680000000800 */
[----:B------:R-:W2:Y:S04]  /*1e80*/  LDS R42, [R3+0x24] ;  /* 0x00002400032a7984 */ /* 0x000ea80000000800 */
[----:B------:R-:W3:Y:S04]  /*1e90*/  LDS.64 R24, [R16] ;  /* 0x0000000010187984 */ /* 0x000ee80000000a00 */
[----:B------:R-:W4:Y:S04]  /*1ea0*/  LDS R39, [R3+0x28] ;  /* 0x0000280003277984 */ /* 0x000f280000000800 */
[----:B------:R-:W5:Y:S04]  /*1eb0*/  LDS.64 R26, [R16+0x8] ;  /* 0x00000800101a7984 */ /* 0x000f680000000a00 */
[----:B------:R-:W5:Y:S04]  /*1ec0*/  LDS R38, [R3+0x2c] ;  /* 0x00002c0003267984 */ /* 0x000f680000000800 */
[----:B------:R-:W5:Y:S04]  /*1ed0*/  LDS.U8 R46, [R15+0x9] ;  /* 0x000009000f2e7984 */ /* 0x000f680000000000 */
[----:B------:R-:W5:Y:S04]  /*1ee0*/  LDS R34, [R3+0x30] ;  /* 0x0000300003227984 */ /* 0x000f680000000800 */
[----:B------:R-:W-:Y:S01]  /*1ef0*/  LDS.64 R28, [R16+0x10] ;  /* 0x00001000101c7984 */ /* 0x000fe20000000a00 */
[----:B0-----:R-:W-:-:S03]  /*1f00*/  SHF.R.U32.HI R30, RZ, 0x4, R45 ;  /* 0x00000004ff1e7819 */ /* 0x001fc6000001162d */
[----:B------:R-:W0:Y:S01]  /*1f10*/  LDS R33, [R3+0x34] ;  /* 0x0000340003217984 */ /* 0x000e220000000800 */
[----:B------:R-:W-:-:S03]  /*1f20*/  LEA R30, R30, R30, 0x8 ;  /* 0x0000001e1e1e7211 */ /* 0x000fc600078e40ff */
[----:B------:R-:W0:Y:S01]  /*1f30*/  LDS R32, [R3+0x38] ;  /* 0x0000380003207984 */ /* 0x000e220000000800 */
[----:B-1----:R-:W-:Y:S01]  /*1f40*/  LOP3.LUT R31, R43, 0x3030303, RZ, 0xc0, !PT ;  /* 0x030303032b1f7812 */ /* 0x002fe200078ec0ff */
[----:B------:R-:W-:Y:S01]  /*1f50*/  IMAD R49, R30, 0x10000, R30 ;  /* 0x000100001e317824 */ /* 0x000fe200078e021e */
[----:B--2---:R-:W-:-:S03]  /*1f60*/  LOP3.LUT R44, R42, 0x3030303, RZ, 0xc0, !PT ;  /* 0x030303032a2c7812 */ /* 0x004fc600078ec0ff */
[-C--:B---3--:R-:W-:Y:S02]  /*1f70*/  IDP.4A.S8.S8 R35, R31, R24.reuse, RZ ;  /* 0x000000181f237226 */ /* 0x088fe400000006ff */
[C---:B------:R-:W-:Y:S01]  /*1f80*/  IDP.4A.S8.S8 R24, R49.reuse, R24, RZ ;  /* 0x0000001831187226 */ /* 0x040fe200000006ff */
[----:B------:R-:W1:Y:S01]  /*1f90*/  LDS.64 R30, [R16+0x18] ;  /* 0x00001800101e7984 */ /* 0x000e620000000a00 */
[-C--:B------:R-:W-:Y:S02]  /*1fa0*/  IDP.4A.S8.S8 R44, R44, R25.reuse, R35 ;  /* 0x000000192c2c7226 */ /* 0x080fe40000000623 */
[----:B------:R-:W-:Y:S01]  /*1fb0*/  IDP.4A.S8.S8 R24, R49, R25, R24 ;  /* 0x0000001931187226 */ /* 0x000fe20000000618 */
[----:B------:R-:W2:Y:S01]  /*1fc0*/  LDS R35, [R3+0x3c] ;  /* 0x00003c0003237984 */ /* 0x000ea20000000800 */
[----:B----4-:R-:W-:Y:S02]  /*1fd0*/  LOP3.LUT R25, R39, 0x3030303, RZ, 0xc0, !PT ;  /* 0x0303030327197812 */ /* 0x010fe400078ec0ff */
[----:B-----5:R-:W-:-:S03]  /*1fe0*/  IDP.4A.S8.S8 R24, R49, R26, R24 ;  /* 0x0000001a31187226 */ /* 0x020fc60000000618 */
[----:B------:R-:W-:Y:S02]  /*1ff0*/  IDP.4A.S8.S8 R25, R25, R26, R44 ;  /* 0x0000001a19197226 */ /* 0x000fe4000000062c */
[----:B------:R-:W-:Y:S01]  /*2000*/  IDP.4A.S8.S8 R49, R49, R27, R24 ;  /* 0x0000001b31317226 */ /* 0x000fe20000000618 */
[----:B------:R-:W3:Y:S01]  /*2010*/  LDS.U8 R44, [R15+0xa] ;  /* 0x00000a000f2c7984 */ /* 0x000ee20000000000 */
[----:B------:R-:W-:Y:S02]  /*2020*/  LOP3.LUT R24, R38, 0x3030303, RZ, 0xc0, !PT ;  /* 0x0303030326187812 */ /* 0x000fe400078ec0ff */
[----:B------:R-:W-:-:S03]  /*2030*/  SHF.R.U32.HI R26, RZ, 0x4, R46 ;  /* 0x00000004ff1a7819 */ /* 0x000fc6000001162e */
[----:B------:R-:W-:Y:S02]  /*2040*/  IDP.4A.S8.S8 R47, R24, R27, R25 ;  /* 0x0000001b182f7226 */ /* 0x000fe40000000619 */
[----:B------:R-:W4:Y:S01]  /*2050*/  LDS.64 R24, [R17+0x20] ;  /* 0x0000200011187984 */ /* 0x000f220000000a00 */
[----:B------:R-:W-:Y:S02]  /*2060*/  LEA R26, R26, R26, 0x8 ;  /* 0x0000001a1a1a7211 */ /* 0x000fe400078e40ff */
[----:B------:R-:W-:-:S03]  /*2070*/  LOP3.LUT R27, R34, 0x3030303, RZ, 0xc0, !PT ;  /* 0x03030303221b7812 */ /* 0x000fc600078ec0ff */
[----:B------:R-:W-:Y:S01]  /*2080*/  IMAD R48, R26, 0x10000, R26 ;  /* 0x000100001a307824 */ /* 0x000fe200078e021a */
[----:B0-----:R-:W-:Y:S01]  /*2090*/  LOP3.LUT R26, R33, 0x3030303, RZ, 0xc0, !PT ;  /* 0x03030303211a7812 */ /* 0x001fe200078ec0ff */
[-C--:B------:R-:W-:Y:S02]  /*20a0*/  IDP.4A.S8.S8 R27, R27, R28.reuse, RZ ;  /* 0x0000001c1b1b7226 */ /* 0x080fe400000006ff */
[----:B------:R-:W-:Y:S02]  /*20b0*/  IDP.4A.S8.S8 R49, R48, R28, R49 ;  /* 0x0000001c30317226 */ /* 0x000fe40000000631 */
[-C--:B------:R-:W-:Y:S02]  /*20c0*/  IDP.4A.S8.S8 R28, R26, R29.reuse, R27 ;  /* 0x0000001d1a1c7226 */ /* 0x080fe4000000061b */
[----:B------:R-:W0:Y:S01]  /*20d0*/  LDS.64 R26, [R17+0x28] ;  /* 0x00002800111a7984 */ /* 0x000e220000000a00 */
[----:B------:R-:W-:Y:S01]  /*20e0*/  IDP.4A.S8.S8 R49, R48, R29, R49 ;  /* 0x0000001d30317226 */ /* 0x000fe20000000631 */
[----:B------:R-:W-:-:S03]  /*20f0*/  LOP3.LUT R29, R32, 0x3030303, RZ, 0xc0, !PT ;  /* 0x03030303201d7812 */ /* 0x000fc600078ec0ff */
[CC--:B-1----:R-:W-:Y:S02]  /*2100*/  IDP.4A.S8.S8 R49, R48.reuse, R30.reuse, R49 ;  /* 0x0000001e30317226 */ /* 0x0c2fe40000000631 */
[----:B------:R-:W-:Y:S01]  /*2110*/  IDP.4A.S8.S8 R29, R29, R30, R28 ;  /* 0x0000001e1d1d7226 */ /* 0x000fe2000000061c */
[----:B--2---:R-:W-:Y:S01]  /*2120*/  LOP3.LUT R28, R35, 0x3030303, RZ, 0xc0, !PT ;  /* 0x03030303231c7812 */ /* 0x004fe200078ec0ff */
[-C--:B------:R-:W-:Y:S01]  /*2130*/  IDP.4A.S8.S8 R30, R48, R31.reuse, R49 ;  /* 0x0000001f301e7226 */ /* 0x080fe20000000631 */
[----:B------:R-:W-:Y:S02]  /*2140*/  LOP3.LUT R48, R45, 0xf, RZ, 0xc0, !PT ;  /* 0x0000000f2d307812 */ /* 0x000fe400078ec0ff */
[----:B------:R-:W-:Y:S01]  /*2150*/  LOP3.LUT R46, R46, 0xf, RZ, 0xc0, !PT ;  /* 0x0000000f2e2e7812 */ /* 0x000fe200078ec0ff */
[----:B------:R-:W-:Y:S01]  /*2160*/  IDP.4A.S8.S8 R28, R28, R31, R29 ;  /* 0x0000001f1c1c7226 */ /* 0x000fe2000000061d */
[----:B------:R-:W-:Y:S01]  /*2170*/  SHF.R.S32.HI R29, RZ, 0x2, R43 ;  /* 0x00000002ff1d7819 */ /* 0x000fe2000001142b */
[----:B------:R-:W-:Y:S01]  /*2180*/  IMAD R31, R47, R48, RZ ;  /* 0x000000302f1f7224 */ /* 0x000fe200078e02ff */
[----:B---3--:R-:W-:-:S02]  /*2190*/  SHF.R.U32.HI R47, RZ, 0x4, R44 ;  /* 0x00000004ff2f7819 */ /* 0x008fc4000001162c */
[----:B------:R-:W-:Y:S01]  /*21a0*/  SHF.R.S32.HI R45, RZ, 0x2, R42 ;  /* 0x00000002ff2d7819 */ /* 0x000fe2000001142a */
[----:B------:R-:W-:Y:S01]  /*21b0*/  IMAD R31, R28, R46, R31 ;  /* 0x0000002e1c1f7224 */ /* 0x000fe200078e021f */
[----:B------:R-:W-:Y:S02]  /*21c0*/  LOP3.LUT R29, R29, 0x3030303, RZ, 0xc0, !PT ;  /* 0x030303031d1d7812 */ /* 0x000fe400078ec0ff */
[----:B------:R-:W-:Y:S02]  /*21d0*/  LEA R46, R47, R47, 0x8 ;  /* 0x0000002f2f2e7211 */ /* 0x000fe400078e40ff */
[----:B------:R-:W-:Y:S01]  /*21e0*/  LOP3.LUT R48, R45, 0x3030303, RZ, 0xc0, !PT ;  /* 0x030303032d307812 */ /* 0x000fe200078ec0ff */
[-C--:B----4-:R-:W-:Y:S02]  /*21f0*/  IDP.4A.S8.S8 R45, R29, R24.reuse, RZ ;  /* 0x000000181d2d7226 */ /* 0x090fe400000006ff */
[----:B------:R-:W-:Y:S01]  /*2200*/  IMAD R46, R46, 0x10000, R46 ;  /* 0x000100002e2e7824 */ /* 0x000fe200078e022e */
[----:B------:R-:W1:Y:S01]  /*2210*/  LDS.64 R28, [R17+0x30] ;  /* 0x00003000111c7984 */ /* 0x000e620000000a00 */
[----:B------:R-:W-:Y:S01]  /*2220*/  IDP.4A.S8.S8 R48, R48, R25, R45 ;  /* 0x0000001930307226 */ /* 0x000fe2000000062d */
[----:B------:R-:W-:Y:S01]  /*2230*/  SHF.R.S32.HI R45, RZ, 0x2, R39 ;  /* 0x00000002ff2d7819 */ /* 0x000fe20000011427 */
[----:B------:R-:W-:-:S03]  /*2240*/  IDP.4A.S8.S8 R24, R46, R24, RZ ;  /* 0x000000182e187226 */ /* 0x000fc600000006ff */
[----:B------:R-:W-:Y:S01]  /*2250*/  LOP3.LUT R47, R45, 0x3030303, RZ, 0xc0, !PT ;  /* 0x030303032d2f7812 */ /* 0x000fe200078ec0ff */
[C---:B------:R-:W-:Y:S01]  /*2260*/  IDP.4A.S8.S8 R25, R46.reuse, R25, R24 ;  /* 0x000000192e197226 */ /* 0x040fe20000000618 */
[----:B------:R-:W2:Y:S03]  /*2270*/  LDS.U8 R45, [R15+0xb] ;  /* 0x00000b000f2d7984 */ /* 0x000ea60000000000 */
[-C--:B0-----:R-:W-:Y:S02]  /*2280*/  IDP.4A.S8.S8 R47, R47, R26.reuse, R48 ;  /* 0x0000001a2f2f7226 */ /* 0x081fe40000000630 */
[----:B------:R-:W-:Y:S02]  /*2290*/  IDP.4A.S8.S8 R48, R46, R26, R25 ;  /* 0x0000001a2e307226 */ /* 0x000fe40000000619 */
[----:B------:R-:W0:Y:S01]  /*22a0*/  LDS.64 R24, [R17+0x38] ;  /* 0x0000380011187984 */ /* 0x000e220000000a00 */
[----:B------:R-:W-:-:S04]  /*22b0*/  SHF.R.S32.HI R26, RZ, 0x2, R38 ;  /* 0x00000002ff1a7819 */ /* 0x000fc80000011426 */
[----:B------:R-:W-:-:S05]  /*22c0*/  LOP3.LUT R26, R26, 0x3030303, RZ, 0xc0, !PT ;  /* 0x030303031a1a7812 */ /* 0x000fca00078ec0ff */
[-C--:B------:R-:W-:Y:S02]  /*22d0*/  IDP.4A.S8.S8 R26, R26, R27.reuse, R47 ;  /* 0x0000001b1a1a7226 */ /* 0x080fe4000000062f */
[----:B------:R-:W-:Y:S01]  /*22e0*/  IDP.4A.S8.S8 R47, R46, R27, R48 ;  /* 0x0000001b2e2f7226 */ /* 0x000fe20000000630 */
[----:B------:R-:W-:Y:S02]  /*22f0*/  SHF.R.S32.HI R27, RZ, 0x2, R34 ;  /* 0x00000002ff1b7819 */ /* 0x000fe40000011422 */
[----:B------:R-:W-:Y:S02]  /*2300*/  SHF.R.S32.HI R46, RZ, 0x2, R33 ;  /* 0x00000002ff2e7819 */ /* 0x000fe40000011421 */
[----:B------:R-:W-:Y:S02]  /*2310*/  LOP3.LUT R27, R27, 0x3030303, RZ, 0xc0, !PT ;  /* 0x030303031b1b7812 */ /* 0x000fe400078ec0ff */
[----:B------:R-:W-:Y:S02]  /*2320*/  LOP3.LUT R49, R44, 0xf, RZ, 0xc0, !PT ;  /* 0x0000000f2c317812 */ /* 0x000fe400078ec0ff */
[----:B------:R-:W-:-:S03]  /*2330*/  LOP3.LUT R46, R46, 0x3030303, RZ, 0xc0, !PT ;  /* 0x030303032e2e7812 */ /* 0x000fc600078ec0ff */
[----:B------:R-:W-:Y:S01]  /*2340*/  IMAD R44, R26, R49, RZ ;  /* 0x000000311a2c7224 */ /* 0x000fe200078e02ff */
[----:B------:R-:W-:Y:S01]  /*2350*/  SHF.R.S32.HI R26, RZ, 0x2, R32 ;  /* 0x00000002ff1a7819 */ /* 0x000fe20000011420 */
[----:B-1----:R-:W-:-:S04]  /*2360*/  IDP.4A.S8.S8 R27, R27, R28, RZ ;  /* 0x0000001c1b1b7226 */ /* 0x002fc800000006ff */
[----:B------:R-:W-:Y:S01]  /*2370*/  IDP.4A.S8.S8 R50, R46, R29, R27 ;  /* 0x0000001d2e327226 */ /* 0x000fe2000000061b */
[----:B------:R-:W-:Y:S01]  /*2380*/  LOP3.LUT R27, R26, 0x3030303, RZ, 0xc0, !PT ;  /* 0x030303031a1b7812 */ /* 0x000fe200078ec0ff */
[----:B------:R-:W1:Y:S01]  /*2390*/  LDS.U8 R46, [R15+0xc] ;  /* 0x00000c000f2e7984 */ /* 0x000e620000000000 */
[----:B--2---:R-:W-:-:S04]  /*23a0*/  SHF.R.U32.HI R26, RZ, 0x4, R45 ;  /* 0x00000004ff1a7819 */ /* 0x004fc8000001162d */
[----:B------:R-:W-:Y:S01]  /*23b0*/  LEA R48, R26, R26, 0x8 ;  /* 0x0000001a1a307211 */ /* 0x000fe200078e40ff */
[----:B0-----:R-:W-:Y:S02]  /*23c0*/  IDP.4A.S8.S8 R50, R27, R24, R50 ;  /* 0x000000181b327226 */ /* 0x001fe40000000632 */
[----:B------:R-:W0:Y:S01]  /*23d0*/  LDS.64 R26, [R17+0x40] ;  /* 0x00004000111a7984 */ /* 0x000e220000000a00 */
[----:B------:R-:W-:Y:S01]  /*23e0*/  SHF.R.S32.HI R49, RZ, 0x2, R35 ;  /* 0x00000002ff317819 */ /* 0x000fe20000011423 */
[----:B------:R-:W-:-:S03]  /*23f0*/  IMAD R48, R48, 0x10000, R48 ;  /* 0x0001000030307824 */ /* 0x000fc600078e0230 */
[----:B------:R-:W-:Y:S01]  /*2400*/  LOP3.LUT R49, R49, 0x3030303, RZ, 0xc0, !PT ;  /* 0x0303030331317812 */ /* 0x000fe200078ec0ff */
[----:B------:R-:W-:Y:S01]  /*2410*/  IDP.4A.S8.S8 R47, R48, R28, R47 ;  /* 0x0000001c302f7226 */ /* 0x000fe2000000062f */
[----:B------:R-:W-:-:S03]  /*2420*/  LOP3.LUT R45, R45, 0xf, RZ, 0xc0, !PT ;  /* 0x0000000f2d2d7812 */ /* 0x000fc600078ec0ff */
[----:B------:R-:W-:Y:S02]  /*2430*/  IDP.4A.S8.S8 R49, R49, R25, R50 ;  /* 0x0000001931317226 */ /* 0x000fe40000000632 */
[C---:B------:R-:W-:Y:S02]  /*2440*/  IDP.4A.S8.S8 R47, R48.reuse, R29, R47 ;  /* 0x0000001d302f7226 */ /* 0x040fe4000000062f */
[----:B------:R-:W-:Y:S01]  /*2450*/  IMAD R44, R49, R45, R44 ;  /* 0x0000002d312c7224 */ /* 0x000fe200078e022c */
[----:B------:R-:W2:Y:S01]  /*2460*/  LDS.64 R28, [R17+0x48] ;  /* 0x00004800111c7984 */ /* 0x000ea20000000a00 */
[----:B------:R-:W-:Y:S01]  /*2470*/  IDP.4A.S8.S8 R45, R48, R24, R47 ;  /* 0x00000018302d7226 */ /* 0x000fe2000000062f */
[----:B------:R-:W-:-:S03]  /*2480*/  SHF.R.S32.HI R24, RZ, 0x4, R43 ;  /* 0x00000004ff187819 */ /* 0x000fc6000001142b */
[----:B------:R-:W-:Y:S02]  /*2490*/  IDP.4A.S8.S8 R45, R48, R25, R45 ;  /* 0x00000019302d7226 */ /* 0x000fe4000000062d */
[----:B------:R-:W3:Y:S01]  /*24a0*/  LDS.U8 R48, [R15+0xd] ;  /* 0x00000d000f307984 */ /* 0x000ee20000000000 */
[----:B------:R-:W-:Y:S02]  /*24b0*/  LOP3.LUT R25, R24, 0x3030303, RZ, 0xc0, !PT ;  /* 0x0303030318197812 */ /* 0x000fe400078ec0ff */
[----:B------:R-:W-:-:S04]  /*24c0*/  SHF.R.S32.HI R24, RZ, 0x4, R42 ;  /* 0x00000004ff187819 */ /* 0x000fc8000001142a */
[----:B------:R-:W-:Y:S02]  /*24d0*/  LOP3.LUT R24, R24, 0x3030303, RZ, 0xc0, !PT ;  /* 0x0303030318187812 */ /* 0x000fe400078ec0ff */
[----:B-1----:R-:W-:-:S04]  /*24e0*/  SHF.R.U32.HI R47, RZ, 0x4, R46 ;  /* 0x00000004ff2f7819 */ /* 0x002fc8000001162e */
[----:B------:R-:W-:Y:S01]  /*24f0*/  LEA R47, R47, R47, 0x8 ;  /* 0x0000002f2f2f7211 */ /* 0x000fe200078e40ff */
[----:B0-----:R-:W-:-:S04]  /*2500*/  IDP.4A.S8.S8 R25, R25, R26, RZ ;  /* 0x0000001a19197226 */ /* 0x001fc800000006ff */
[----:B------:R-:W-:Y:S02]  /*2510*/  IDP.4A.S8.S8 R49, R24, R27, R25 ;  /* 0x0000001b18317226 */ /* 0x000fe40000000619 */
[----:B------:R-:W0:Y:S01]  /*2520*/  LDS.64 R24, [R17+0x50] ;  /* 0x0000500011187984 */ /* 0x000e220000000a00 */
[----:B------:R-:W-:-:S04]  /*2530*/  IMAD R47, R47, 0x10000, R47 ;  /* 0x000100002f2f7824 */ /* 0x000fc800078e022f */
[----:B------:R-:W-:-:S04]  /*2540*/  IDP.4A.S8.S8 R26, R47, R26, RZ ;  /* 0x0000001a2f1a7226 */ /* 0x000fc800000006ff */
[----:B------:R-:W-:Y:S01]  /*2550*/  IDP.4A.S8.S8 R50, R47, R27, R26 ;  /* 0x0000001b2f327226 */ /* 0x000fe2000000061a */
[----:B------:R-:W-:-:S04]  /*2560*/  SHF.R.S32.HI R26, RZ, 0x4, R39 ;  /* 0x00000004ff1a7819 */ /* 0x000fc80000011427 */
[----:B------:R-:W-:Y:S02]  /*2570*/  LOP3.LUT R27, R26, 0x3030303, RZ, 0xc0, !PT ;  /* 0x030303031a1b7812 */ /* 0x000fe400078ec0ff */
[----:B------:R-:W-:-:S03]  /*2580*/  SHF.R.S32.HI R26, RZ, 0x4, R38 ;  /* 0x00000004ff1a7819 */ /* 0x000fc60000011426 */
[----:B--2---:R-:W-:Y:S01]  /*2590*/  IDP.4A.S8.S8 R27, R27, R28, R49 ;  /* 0x0000001c1b1b7226 */ /* 0x004fe20000000631 */
[----:B------:R-:W-:-:S05]  /*25a0*/  LOP3.LUT R26, R26, 0x3030303, RZ, 0xc0, !PT ;  /* 0x030303031a1a7812 */ /* 0x000fca00078ec0ff */
[----:B------:R-:W-:Y:S01]  /*25b0*/  IDP.4A.S8.S8 R26, R26, R29, R27 ;  /* 0x0000001d1a1a7226 */ /* 0x000fe2000000061b */
[----:B---3--:R-:W-:Y:S01]  /*25c0*/  SHF.R.U32.HI R27, RZ, 0x4, R48 ;  /* 0x00000004ff1b7819 */ /* 0x008fe20000011630 */
[----:B------:R-:W-:-:S03]  /*25d0*/  IDP.4A.S8.S8 R50, R47, R28, R50 ;  /* 0x0000001c2f327226 */ /* 0x000fc60000000632 */
[----:B------:R-:W-:Y:S02]  /*25e0*/  LEA R49, R27, R27, 0x8 ;  /* 0x0000001b1b317211 */ /* 0x000fe400078e40ff */
[----:B------:R-:W-:Y:S01]  /*25f0*/  SHF.R.S32.HI R27, RZ, 0x4, R34 ;  /* 0x00000004ff1b7819 */ /* 0x000fe20000011422 */
[----:B------:R-:W-:Y:S02]  /*2600*/  IDP.4A.S8.S8 R47, R47, R29, R50 ;  /* 0x0000001d2f2f7226 */ /* 0x000fe40000000632 */
[----:B------:R-:W1:Y:S01]  /*2610*/  LDS.64 R28, [R17+0x58] ;  /* 0x00005800111c7984 */ /* 0x000e620000000a00 */
[----:B------:R-:W-:Y:S01]  /*2620*/  LOP3.LUT R27, R27, 0x3030303, RZ, 0xc0, !PT ;  /* 0x030303031b1b7812 */ /* 0x000fe200078ec0ff */
[----:B------:R-:W-:-:S04]  /*2630*/  IMAD R49, R49, 0x10000, R49 ;  /* 0x0001000031317824 */ /* 0x000fc800078e0231 */
[-C--:B0-----:R-:W-:Y:S01]  /*2640*/  IDP.4A.S8.S8 R50, R27, R24.reuse, RZ ;  /* 0x000000181b327226 */ /* 0x081fe200000006ff */
[----:B------:R-:W-:Y:S01]  /*2650*/  LOP3.LUT R27, R46, 0xf, RZ, 0xc0, !PT ;  /* 0x0000000f2e1b7812 */ /* 0x000fe200078ec0ff */
[----:B------:R-:W-:Y:S02]  /*2660*/  IDP.4A.S8.S8 R52, R49, R24, R47 ;  /* 0x0000001831347226 */ /* 0x000fe4000000062f */
[----:B------:R-:W0:Y:S02]  /*2670*/  LDS.U8 R47, [R15+0xe] ;  /* 0x00000e000f2f7984 */ /* 0x000e240000000000 */
[----:B------:R-:W-:Y:S02]  /*2680*/  IMAD R46, R26, R27, RZ ;  /* 0x0000001b1a2e7224 */ /* 0x000fe400078e02ff */
[----:B------:R-:W2:Y:S01]  /*2690*/  LDS.64 R26, [R17+0x60] ;  /* 0x00006000111a7984 */ /* 0x000ea20000000a00 */
[----:B------:R-:W-:-:S04]  /*26a0*/  SHF.R.S32.HI R24, RZ, 0x4, R33 ;  /* 0x00000004ff187819 */ /* 0x000fc80000011421 */
[----:B------:R-:W-:-:S05]  /*26b0*/  LOP3.LUT R24, R24, 0x3030303, RZ, 0xc0, !PT ;  /* 0x0303030318187812 */ /* 0x000fca00078ec0ff */
[----:B------:R-:W-:Y:S01]  /*26c0*/  IDP.4A.S8.S8 R50, R24, R25, R50 ;  /* 0x0000001918327226 */ /* 0x000fe20000000632 */
[----:B------:R-:W-:-:S04]  /*26d0*/  SHF.R.S32.HI R24, RZ, 0x4, R32 ;  /* 0x00000004ff187819 */ /* 0x000fc80000011420 */
[----:B------:R-:W-:Y:S02]  /*26e0*/  LOP3.LUT R51, R24, 0x3030303, RZ, 0xc0, !PT ;  /* 0x0303030318337812 */ /* 0x000fe400078ec0ff */
[----:B------:R-:W-:-:S04]  /*26f0*/  SHF.R.S32.HI R24, RZ, 0x4, R35 ;  /* 0x00000004ff187819 */ /* 0x000fc80000011423 */
[----:B------:R-:W-:Y:S01]  /*2700*/  LOP3.LUT R24, R24, 0x3030303, RZ, 0xc0, !PT ;  /* 0x0303030318187812 */ /* 0x000fe200078ec0ff */
[----:B------:R-:W-:Y:S01]  /*2710*/  IDP.4A.S8.S8 R25, R49, R25, R52 ;  /* 0x0000001931197226 */ /* 0x000fe20000000634 */
[----:B------:R-:W-:Y:S01]  /*2720*/  LOP3.LUT R48, R48, 0xf, RZ, 0xc0, !PT ;  /* 0x0000000f30307812 */ /* 0x000fe200078ec0ff */
[----:B-1----:R-:W-:Y:S01]  /*2730*/  IDP.4A.S8.S8 R50, R51, R28, R50 ;  /* 0x0000001c33327226 */ /* 0x002fe20000000632 */
[----:B------:R-:W-:-:S03]  /*2740*/  SHF.R.S32.HI R43, RZ, 0x6, R43 ;  /* 0x00000006ff2b7819 */ /* 0x000fc6000001142b */
[----:B------:R-:W-:Y:S01]  /*2750*/  IDP.4A.S8.S8 R51, R24, R29, R50 ;  /* 0x0000001d18337226 */ /* 0x000fe20000000632 */
[----:B------:R-:W-:Y:S02]  /*2760*/  SHF.R.S32.HI R42, RZ, 0x6, R42 ;  /* 0x00000006ff2a7819 */ /* 0x000fe4000001142a */
[----:B------:R-:W-:Y:S01]  /*2770*/  LOP3.LUT R43, R43, 0x3030303, RZ, 0xc0, !PT ;  /* 0x030303032b2b7812 */ /* 0x000fe200078ec0ff */
[----:B------:R-:W-:Y:S02]  /*2780*/  IMAD R46, R51, R48, R46 ;  /* 0x00000030332e7224 */ /* 0x000fe400078e022e */
[----:B------:R-:W-:Y:S01]  /*2790*/  IDP.4A.S8.S8 R48, R49, R28, R25 ;  /* 0x0000001c31307226 */ /* 0x000fe20000000619 */
[----:B------:R-:W-:Y:S01]  /*27a0*/  LOP3.LUT R42, R42, 0x3030303, RZ, 0xc0, !PT ;  /* 0x030303032a2a7812 */ /* 0x000fe200078ec0ff */
[----:B------:R-:W1:Y:S01]  /*27b0*/  LDS.64 R24, [R17+0x68] ;  /* 0x0000680011187984 */ /* 0x000e620000000a00 */
[----:B0-----:R-:W-:Y:S01]  /*27c0*/  SHF.R.U32.HI R28, RZ, 0x4, R47 ;  /* 0x00000004ff1c7819 */ /* 0x001fe2000001162f */
[----:B--2---:R-:W-:-:S02]  /*27d0*/  IDP.4A.S8.S8 R43, R43, R26, RZ ;  /* 0x0000001a2b2b7226 */ /* 0x004fc400000006ff */
[----:B------:R-:W-:Y:S01]  /*27e0*/  IDP.4A.S8.S8 R48, R49, R29, R48 ;  /* 0x0000001d31307226 */ /* 0x000fe20000000630 */
[----:B------:R-:W-:Y:S01]  /*27f0*/  LEA R28, R28, R28, 0x8 ;  /* 0x0000001c1c1c7211 */ /* 0x000fe200078e40ff */
[----:B------:R-:W-:Y:S02]  /*2800*/  IDP.4A.S8.S8 R49, R42, R27, R43 ;  /* 0x0000001b2a317226 */ /* 0x000fe4000000062b */
[----:B------:R-:W0:Y:S02]  /*2810*/  LDS.U8 R42, [R15+0xf] ;  /* 0x00000f000f2a7984 */ /* 0x000e240000000000 */
[----:B------:R-:W-:Y:S02]  /*2820*/  IMAD R43, R28, 0x10000, R28 ;  /* 0x000100001c2b7824 */ /* 0x000fe400078e021c */
[----:B------:R-:W2:Y:S02]  /*2830*/  LDS.64 R28, [R17+0x70] ;  /* 0x00007000111c7984 */ /* 0x000ea40000000a00 */
[----:B------:R-:W-:Y:S01]  /*2840*/  IDP.4A.S8.S8 R50, R43, R26, RZ ;  /* 0x0000001a2b327226 */ /* 0x000fe200000006ff */
[----:B------:R-:W-:-:S04]  /*2850*/  SHF.R.S32.HI R26, RZ, 0x6, R39 ;  /* 0x00000006ff1a7819 */ /* 0x000fc80000011427 */
[----:B------:R-:W-:Y:S01]  /*2860*/  LOP3.LUT R26, R26, 0x3030303, RZ, 0xc0, !PT ;  /* 0x030303031a1a7812 */ /* 0x000fe200078ec0ff */
[C---:B------:R-:W-:Y:S01]  /*2870*/  IDP.4A.S8.S8 R39, R43.reuse, R27, R50 ;  /* 0x0000001b2b277226 */ /* 0x040fe20000000632 */
[----:B------:R-:W-:Y:S02]  /*2880*/  SHF.R.S32.HI R38, RZ, 0x6, R38 ;  /* 0x00000006ff267819 */ /* 0x000fe40000011426 */
[----:B------:R-:W-:Y:S02]  /*2890*/  SHF.R.S32.HI R34, RZ, 0x6, R34 ;  /* 0x00000006ff227819 */ /* 0x000fe40000011422 */
[----:B------:R-:W-:Y:S01]  /*28a0*/  LOP3.LUT R38, R38, 0x3030303, RZ, 0xc0, !PT ;  /* 0x0303030326267812 */ /* 0x000fe200078ec0ff */
[-C--:B-1----:R-:W-:Y:S02]  /*28b0*/  IDP.4A.S8.S8 R49, R26, R24.reuse, R49 ;  /* 0x000000181a317226 */ /* 0x082fe40000000631 */
[----:B------:R-:W1:Y:S01]  /*28c0*/  LDS.64 R26, [R17+0x78] ;  /* 0x00007800111a7984 */ /* 0x000e620000000a00 */
[----:B------:R-:W-:-:S03]  /*28d0*/  IDP.4A.S8.S8 R50, R43, R24, R39 ;  /* 0x000000182b327226 */ /* 0x000fc60000000627 */
[----:B------:R-:W3:Y:S01]  /*28e0*/  LDS R24, [R18] ;  /* 0x0000000012187984 */ /* 0x000ee20000000800 */
[----:B------:R-:W-:Y:S02]  /*28f0*/  SHF.R.S32.HI R39, RZ, 0x6, R33 ;  /* 0x00000006ff277819 */ /* 0x000fe40000011421 */
[----:B------:R-:W-:Y:S02]  /*2900*/  LOP3.LUT R33, R34, 0x3030303, RZ, 0xc0, !PT ;  /* 0x0303030322217812 */ /* 0x000fe400078ec0ff */
[----:B0-----:R-:W-:Y:S01]  /*2910*/  SHF.R.U32.HI R34, RZ, 0x4, R42 ;  /* 0x00000004ff227819 */ /* 0x001fe2000001162a */
[-C--:B------:R-:W-:Y:S02]  /*2920*/  IDP.4A.S8.S8 R38, R38, R25.reuse, R49 ;  /* 0x0000001926267226 */ /* 0x080fe40000000631 */
[----:B------:R-:W-:Y:S01]  /*2930*/  IDP.4A.S8.S8 R25, R43, R25, R50 ;  /* 0x000000192b197226 */ /* 0x000fe20000000632 */
[----:B------:R-:W-:Y:S01]  /*2940*/  LOP3.LUT R50, R39, 0x3030303, RZ, 0xc0, !PT ;  /* 0x0303030327327812 */ /* 0x000fe200078ec0ff */
[----:B--2---:R-:W-:Y:S01]  /*2950*/  IDP.4A.S8.S8 R33, R33, R28, RZ ;  /* 0x0000001c21217226 */ /* 0x004fe200000006ff */
[----:B------:R-:W-:-:S03]  /*2960*/  LEA R34, R34, R34, 0x8 ;  /* 0x0000002222227211 */ /* 0x000fc600078e40ff */
[----:B------:R-:W-:Y:S02]  /*2970*/  IDP.4A.S8.S8 R43, R50, R29, R33 ;  /* 0x0000001d322b7226 */ /* 0x000fe40000000621 */
[----:B------:R-:W-:Y:S01]  /*2980*/  IMAD R34, R34, 0x10000, R34 ;  /* 0x0001000022227824 */ /* 0x000fe200078e0222 */
[----:B------:R-:W0:Y:S03]  /*2990*/  LDS R50, [R19+UR7] ;  /* 0x0000000713327984 */ /* 0x000e260008000800 */
[----:B------:R-:W-:Y:S02]  /*29a0*/  IDP.4A.S8.S8 R39, R34, R28, R25 ;  /* 0x0000001c22277226 */ /* 0x000fe40000000619 */
[----:B------:R-:W2:Y:S01]  /*29b0*/  LDS R25, [R20+UR7] ;  /* 0x0000000714197984 */ /* 0x000ea20008000800 */
[----:B------:R-:W-:-:S03]  /*29c0*/  SHF.R.S32.HI R32, RZ, 0x6, R32 ;  /* 0x00000006ff207819 */ /* 0x000fc60000011420 */
[----:B------:R-:W4:Y:S01]  /*29d0*/  LDS R28, [R21+UR7] ;  /* 0x00000007151c7984 */ /* 0x000f220008000800 */
[----:B------:R-:W-:-:S03]  /*29e0*/  LOP3.LUT R33, R32, 0x3030303, RZ, 0xc0, !PT ;  /* 0x0303030320217812 */ /* 0x000fc600078ec0ff */
[----:B------:R-:W5:Y:S01]  /*29f0*/  LDS R32, [R22+UR7] ;  /* 0x0000000716207984 */ /* 0x000f620008000800 */
[C---:B------:R-:W-:Y:S01]  /*2a00*/  IDP.4A.S8.S8 R39, R34.reuse, R29, R39 ;  /* 0x0000001d22277226 */ /* 0x040fe20000000627 */
[----:B------:R-:W-:Y:S02]  /*2a10*/  SHF.R.S32.HI R35, RZ, 0x6, R35 ;  /* 0x00000006ff237819 */ /* 0x000fe40000011423 */
[----:B------:R-:W-:Y:S01]  /*2a20*/  I2FP.F32.S32 R30, R30 ;  /* 0x0000001e001e7245 */ /* 0x000fe20000201400 */
[CC--:B-1----:R-:W-:Y:S02]  /*2a30*/  IDP.4A.S8.S8 R39, R34.reuse, R26.reuse, R39 ;  /* 0x0000001a22277226 */ /* 0x0c2fe40000000627 */
[--C-:B---3--:R-:W-:Y:S01]  /*2a40*/  HADD2.F32 R29, -RZ, R24.reuse.H1_H1 ;  /* 0x30000018ff1d7230 */ /* 0x108fe20000004100 */
[----:B------:R-:W-:Y:S01]  /*2a50*/  LOP3.LUT R47, R47, 0xf, RZ, 0xc0, !PT ;  /* 0x0000000f2f2f7812 */ /* 0x000fe200078ec0ff */
[----:B------:R-:W-:Y:S01]  /*2a60*/  IDP.4A.S8.S8 R39, R34, R27, R39 ;  /* 0x0000001b22277226 */ /* 0x000fe20000000627 */
[----:B------:R-:W-:Y:S01]  /*2a70*/  LOP3.LUT R52, R35, 0x3030303, RZ, 0xc0, !PT ;  /* 0x0303030323347812 */ /* 0x000fe200078ec0ff */
[----:B------:R-:W-:Y:S01]  /*2a80*/  IDP.4A.S8.S8 R33, R33, R26, R43 ;  /* 0x0000001a21217226 */ /* 0x000fe2000000062b */
[----:B------:R-:W-:Y:S01]  /*2a90*/  I2FP.F32.S32 R31, R31 ;  /* 0x0000001f001f7245 */ /* 0x000fe20000201400 */
[----:B------:R-:W-:-:S02]  /*2aa0*/  HADD2.F32 R24, -RZ, R24.H0_H0 ;  /* 0x20000018ff187230 */ /* 0x000fc40000004100 */
[C---:B------:R-:W-:Y:S01]  /*2ab0*/  FMUL.FTZ R35, R29.reuse, R30 ;  /* 0x0000001e1d237220 */ /* 0x040fe20000410000 */
[----:B------:R-:W-:Y:S01]  /*2ac0*/  I2FP.F32.S32 R30, R45 ;  /* 0x0000002d001e7245 */ /* 0x000fe20000201400 */
[----:B------:R-:W-:Y:S01]  /*2ad0*/  USHF.L.U32 UR6, UR4, 0x8, URZ ;  /* 0x0000000804067899 */ /* 0x000fe200080006ff */
[----:B------:R-:W-:Y:S01]  /*2ae0*/  LOP3.LUT R42, R42, 0xf, RZ, 0xc0, !PT ;  /* 0x0000000f2a2a7812 */ /* 0x000fe200078ec0ff */
[----:B------:R-:W-:Y:S01]  /*2af0*/  IMAD R38, R38, R47, RZ ;  /* 0x0000002f26267224 */ /* 0x000fe200078e02ff */
[----:B------:R-:W-:Y:S01]  /*2b00*/  I2FP.F32.S32 R48, R48 ;  /* 0x0000003000307245 */ /* 0x000fe20000201400 */
[----:B------:R-:W-:Y:S01]  /*2b10*/  IDP.4A.S8.S8 R33, R52, R27, R33 ;  /* 0x0000001b34217226 */ /* 0x000fe20000000621 */
        /* <DEDUP_REMOVED lines=10> */
[----:B0-----:R-:W-:Y:S01]  /*2bc0*/  FFMA.FTZ R50, R50, R31, R23 ;  /* 0x0000001f32327223 */ /* 0x001fe20000010017 */
[----:B------:R-:W-:Y:S01]  /*2bd0*/  UISETP.GE.AND UP0, UPT, UR6, UR20, UPT ;  /* 0x000000140600728c */ /* 0x000fe2000bf06270 */
[----:B------:R-:W-:Y:S01]  /*2be0*/  I2FP.F32.S32 R33, R33 ;  /* 0x0000002100217245 */ /* 0x000fe20000201400 */
[----:B------:R-:W-:Y:S01]  /*2bf0*/  FFMA.FTZ R29, R24, R29, -R39 ;  /* 0x0000001d181d7223 */ /* 0x000fe20000010827 */
[----:B--2---:R-:W-:-:S03]  /*2c00*/  FFMA.FTZ R25, R25, R27, R50 ;  /* 0x0000001b19197223 */ /* 0x004fc60000010032 */
[----:B------:R-:W-:Y:S01]  /*2c10*/  FFMA.FTZ R33, R33, R24, -R26 ;  /* 0x0000001821217223 */ /* 0x000fe2000001081a */
[----:B----4-:R-:W-:-:S04]  /*2c20*/  FFMA.FTZ R25, R28, R29, R25 ;  /* 0x0000001d1c197223 */ /* 0x010fc80000010019 */
[----:B-----5:R-:W-:Y:S01]  /*2c30*/  FFMA.FTZ R23, R32, R33, R25 ;  /* 0x0000002120177223 */ /* 0x020fe20000010019 */
[----:B------:R-:W-:Y:S06]  /*2c40*/  BAR.SYNC.DEFER_BLOCKING 0x0 ;  /* 0x0000000000007b1d */ /* 0x000fec0000010000 */
[----:B------:R-:W-:Y:S05]  /*2c50*/  BRA.U UP0, `(.L_x_321) ;  /* 0x0000001d00687547 */ /* 0x000fea000b800000 */
[----:B------:R-:W-:Y:S01]  /*2c60*/  USHF.L.U32 UR6, UR4, 0x3, URZ ;  /* 0x0000000304067899 */ /* 0x000fe200080006ff */
[----:B------:R-:W-:-:S05]  /*2c70*/  IADD3 R24, PT, PT, R4, 0x40, RZ ;  /* 0x0000004004187810 */ /* 0x000fca0007ffe0ff */
[----:B------:R-:W-:Y:S01]  /*2c80*/  LEA.HI R29, R24, UR6, RZ, 0x1d ;  /* 0x00000006181d7c11 */ /* 0x000fe2000f8fe8ff */
[----:B------:R-:W-:-:S03]  /*2c90*/  VIADD R24, R13, 0x8 ;  /* 0x000000080d187836 */ /* 0x000fc60000000000 */
[----:B------:R-:W-:Y:S02]  /*2ca0*/  ISETP.GE.OR P2, PT, R29, UR11, P0 ;  /* 0x0000000b1d007c0c */ /* 0x000fe40008746670 */
[----:B------:R-:W-:-:S04]  /*2cb0*/  ISETP.GE.OR P1, PT, R24, UR11, P0 ;  /* 0x0000000b18007c0c */ /* 0x000fc80008726670 */
[----:B------:R-:W-:-:S07]  /*2cc0*/  ISETP.GT.U32.OR P1, PT, R4, 0x3, P1 ;  /* 0x000000030400780c */ /* 0x000fce0000f24470 */
[----:B------:R-:W-:-:S05]  /*2cd0*/  @!P2 IADD3 R29, PT, PT, R14, R29, RZ ;  /* 0x0000001d0e1da210 */ /* 0x000fca0007ffe0ff */
[----:B------:R-:W-:Y:S01]  /*2ce0*/  @!P2 IMAD.WIDE R28, R29, 0x24, R40 ;  /* 0x000000241d1ca825 */ /* 0x000fe200078e0228 */
[----:B------:R-:W2:Y:S05]  /*2cf0*/  @!P1 LDG.E.U16.CONSTANT R24, desc[UR16][R36.64+0x120] ;  /* 0x0001201024189981 */ /* 0x000eaa000c1e9500 */
[----:B------:R-:W3:Y:S01]  /*2d00*/  @!P2 LDG.E.CONSTANT R28, desc[UR16][R28.64+0x4] ;  /* 0x000004101c1ca981 */ /* 0x000ee2000c1e9900 */
[----:B------:R-:W-:-:S04]  /*2d10*/  USHF.L.U32 UR6, UR4, 0x8, URZ ;  /* 0x0000000804067899 */ /* 0x000fc800080006ff */
[----:B------:R-:W-:-:S04]  /*2d20*/  UIADD3 UR6, UPT, UPT, UR6, 0x180, URZ ;  /* 0x0000018006067890 */ /* 0x000fc8000fffe0ff */
[----:B------:R-:W-:Y:S01]  /*2d30*/  UISETP.GE.AND UP0, UPT, UR6, UR20, UPT ;  /* 0x000000140600728c */ /* 0x000fe2000bf06270 */
[----:B--2---:R-:W-:Y:S01]  /*2d40*/  @!P1 HADD2.F32 R31, -RZ, R24.H0_H0 ;  /* 0x20000018ff1f9230 */ /* 0x004fe20000004100 */
        /* <DEDUP_REMOVED lines=8> */
[----:B------:R-:W-:Y:S04]  /*2dd0*/  LDS.64 R26, [R16+0x8] ;  /* 0x00000800101a7984 */ /* 0x000fe80000000a00 */
[----:B------:R-:W5:Y:S04]  /*2de0*/  LDS R38, [R3+0x4c] ;  /* 0x00004c0003267984 */ /* 0x000f680000000800 */
[----:B------:R-:W5:Y:S04]  /*2df0*/  LDS.U8 R45, [R15+0x11] ;  /* 0x000011000f2d7984 */ /* 0x000f680000000000 */
[----:B------:R-:W5:Y:S04]  /*2e00*/  LDS R34, [R3+0x50] ;  /* 0x0000500003227984 */ /* 0x000f680000000800 */
[----:B------:R-:W-:Y:S01]  /*2e10*/  LDS.64 R28, [R16+0x10] ;  /* 0x00001000101c7984 */ /* 0x000fe20000000a00 */
[----:B0-----:R-:W-:-:S03]  /*2e20*/  SHF.R.U32.HI R30, RZ, 0x4, R46 ;  /* 0x00000004ff1e7819 */ /* 0x001fc6000001162e */
[----:B------:R-:W0:Y:S01]  /*2e30*/  LDS R33, [R3+0x54] ;  /* 0x0000540003217984 */ /* 0x000e220000000800 */
[----:B------:R-:W-:Y:S02]  /*2e40*/  LOP3.LUT R46, R46, 0xf, RZ, 0xc0, !PT ;  /* 0x0000000f2e2e7812 */ /* 0x000fe400078ec0ff */
[----:B-1----:R-:W-:Y:S01]  /*2e50*/  LOP3.LUT R31, R43, 0x3030303, RZ, 0xc0, !PT ;  /* 0x030303032b1f7812 */ /* 0x002fe200078ec0ff */
[----:B------:R-:W-:Y:S01]  /*2e60*/  IMAD R30, R30, 0x100, R30 ;  /* 0x000001001e1e7824 */ /* 0x000fe200078e021e */
[----:B------:R-:W1:Y:S01]  /*2e70*/  LDS R32, [R3+0x58] ;  /* 0x0000580003207984 */ /* 0x000e620000000800 */
[----:B--2---:R-:W-:-:S03]  /*2e80*/  LOP3.LUT R44, R42, 0x3030303, RZ, 0xc0, !PT ;  /* 0x030303032a2c7812 */ /* 0x004fc600078ec0ff */
[----:B------:R-:W-:Y:S01]  /*2e90*/  LEA R48, R30, R30, 0x10 ;  /* 0x0000001e1e307211 */ /* 0x000fe200078e80ff */
[-C--:B---3--:R-:W-:Y:S02]  /*2ea0*/  IDP.4A.S8.S8 R35, R31, R24.reuse, RZ ;  /* 0x000000181f237226 */ /* 0x088fe400000006ff */
[----:B------:R-:W2:Y:S02]  /*2eb0*/  LDS.64 R30, [R16+0x18] ;  /* 0x00001800101e7984 */ /* 0x000ea40000000a00 */
[----:B------:R-:W-:Y:S02]  /*2ec0*/  IDP.4A.S8.S8 R24, R48, R24, RZ ;  /* 0x0000001830187226 */ /* 0x000fe400000006ff */
[-C--:B------:R-:W-:Y:S02]  /*2ed0*/  IDP.4A.S8.S8 R44, R44, R25.reuse, R35 ;  /* 0x000000192c2c7226 */ /* 0x080fe40000000623 */
[----:B------:R-:W-:Y:S01]  /*2ee0*/  IDP.4A.S8.S8 R47, R48, R25, R24 ;  /* 0x00000019302f7226 */ /* 0x000fe20000000618 */
[----:B------:R-:W3:Y:S01]  /*2ef0*/  LDS R35, [R3+0x5c] ;  /* 0x00005c0003237984 */ /* 0x000ee20000000800 */
[----:B----4-:R-:W-:-:S02]  /*2f00*/  LOP3.LUT R25, R39, 0x3030303, RZ, 0xc0, !PT ;  /* 0x0303030327197812 */ /* 0x010fc400078ec0ff */
[----:B-----5:R-:W-:-:S03]  /*2f10*/  LOP3.LUT R24, R38, 0x3030303, RZ, 0xc0, !PT ;  /* 0x0303030326187812 */ /* 0x020fc600078ec0ff */
[-C--:B------:R-:W-:Y:S02]  /*2f20*/  IDP.4A.S8.S8 R25, R25, R26.reuse, R44 ;  /* 0x0000001a19197226 */ /* 0x080fe4000000062c */
[----:B------:R-:W4:Y:S01]  /*2f30*/  LDS.U8 R44, [R15+0x12] ;  /* 0x000012000f2c7984 */ /* 0x000f220000000000 */
[----:B------:R-:W-:Y:S01]  /*2f40*/  SHF.R.U32.HI R49, RZ, 0x4, R45 ;  /* 0x00000004ff317819 */ /* 0x000fe2000001162d */
[----:B------:R-:W-:Y:S01]  /*2f50*/  IDP.4A.S8.S8 R26, R48, R26, R47 ;  /* 0x0000001a301a7226 */ /* 0x000fe2000000062f */
[----:B------:R-:W-:Y:S01]  /*2f60*/  LOP3.LUT R45, R45, 0xf, RZ, 0xc0, !PT ;  /* 0x0000000f2d2d7812 */ /* 0x000fe200078ec0ff */
[-C--:B------:R-:W-:Y:S02]  /*2f70*/  IDP.4A.S8.S8 R47, R24, R27.reuse, R25 ;  /* 0x0000001b182f7226 */ /* 0x080fe40000000619 */
[----:B------:R-:W5:Y:S01]  /*2f80*/  LDS.64 R24, [R17+0x20] ;  /* 0x0000200011187984 */ /* 0x000f620000000a00 */
[----:B------:R-:W-:Y:S02]  /*2f90*/  IMAD R50, R49, 0x100, R49 ;  /* 0x0000010031327824 */ /* 0x000fe400078e0231 */
[----:B------:R-:W-:Y:S01]  /*2fa0*/  IDP.4A.S8.S8 R49, R48, R27, R26 ;  /* 0x0000001b30317226 */ /* 0x000fe2000000061a */
[----:B------:R-:W-:-:S02]  /*2fb0*/  LOP3.LUT R27, R34, 0x3030303, RZ, 0xc0, !PT ;  /* 0x03030303221b7812 */ /* 0x000fc400078ec0ff */
[----:B------:R-:W-:Y:S02]  /*2fc0*/  LEA R48, R50, R50, 0x10 ;  /* 0x0000003232307211 */ /* 0x000fe400078e80ff */
[----:B0-----:R-:W-:Y:S01]  /*2fd0*/  LOP3.LUT R26, R33, 0x3030303, RZ, 0xc0, !PT ;  /* 0x03030303211a7812 */ /* 0x001fe200078ec0ff */
[-C--:B------:R-:W-:Y:S02]  /*2fe0*/  IDP.4A.S8.S8 R27, R27, R28.reuse, RZ ;  /* 0x0000001c1b1b7226 */ /* 0x080fe400000006ff */
[----:B------:R-:W-:Y:S02]  /*2ff0*/  IDP.4A.S8.S8 R49, R48, R28, R49 ;  /* 0x0000001c30317226 */ /* 0x000fe40000000631 */
[-C--:B------:R-:W-:Y:S02]  /*3000*/  IDP.4A.S8.S8 R28, R26, R29.reuse, R27 ;  /* 0x0000001d1a1c7226 */ /* 0x080fe4000000061b */
[----:B------:R-:W0:Y:S01]  /*3010*/  LDS.64 R26, [R17+0x28] ;  /* 0x00002800111a7984 */ /* 0x000e220000000a00 */
[----:B------:R-:W-:Y:S01]  /*3020*/  IDP.4A.S8.S8 R49, R48, R29, R49 ;  /* 0x0000001d30317226 */ /* 0x000fe20000000631 */
[----:B-1----:R-:W-:-:S03]  /*3030*/  LOP3.LUT R29, R32, 0x3030303, RZ, 0xc0, !PT ;  /* 0x03030303201d7812 */ /* 0x002fc600078ec0ff */
[CC--:B--2---:R-:W-:Y:S02]  /*3040*/  IDP.4A.S8.S8 R49, R48.reuse, R30.reuse, R49 ;  /* 0x0000001e30317226 */ /* 0x0c4fe40000000631 */
[----:B------:R-:W-:Y:S02]  /*3050*/  IDP.4A.S8.S8 R29, R29, R30, R28 ;  /* 0x0000001e1d1d7226 */ /* 0x000fe4000000061c */
[----:B------:R-:W-:Y:S01]  /*3060*/  IDP.4A.S8.S8 R30, R48, R31, R49 ;  /* 0x0000001f301e7226 */ /* 0x000fe20000000631 */
[----:B---3--:R-:W-:-:S04]  /*3070*/  LOP3.LUT R28, R35, 0x3030303, RZ, 0xc0, !PT ;  /* 0x03030303231c7812 */ /* 0x008fc800078ec0ff */
[----:B------:R-:W-:Y:S01]  /*3080*/  I2FP.F32.S32 R30, R30 ;  /* 0x0000001e001e7245 */ /* 0x000fe20000201400 */
[----:B------:R-:W-:Y:S01]  /*3090*/  IDP.4A.S8.S8 R28, R28, R31, R29 ;  /* 0x0000001f1c1c7226 */ /* 0x000fe2000000061d */
[----:B------:R-:W-:Y:S01]  /*30a0*/  SHF.R.S32.HI R29, RZ, 0x2, R43 ;  /* 0x00000002ff1d7819 */ /* 0x000fe2000001142b */
[----:B------:R-:W-:Y:S01]  /*30b0*/  IMAD R31, R47, R46, RZ ;  /* 0x0000002e2f1f7224 */ /* 0x000fe200078e02ff */
[----:B------:R-:W-:Y:S02]  /*30c0*/  SHF.R.S32.HI R46, RZ, 0x2, R42 ;  /* 0x00000002ff2e7819 */ /* 0x000fe4000001142a */
[----:B----4-:R-:W-:Y:S01]  /*30d0*/  SHF.R.U32.HI R47, RZ, 0x4, R44 ;  /* 0x00000004ff2f7819 */ /* 0x010fe2000001162c */
[----:B------:R-:W-:Y:S01]  /*30e0*/  IMAD R31, R28, R45, R31 ;  /* 0x0000002d1c1f7224 */ /* 0x000fe200078e021f */
[----:B------:R-:W-:Y:S02]  /*30f0*/  LOP3.LUT R29, R29, 0x3030303, RZ, 0xc0, !PT ;  /* 0x030303031d1d7812 */ /* 0x000fe400078ec0ff */
[----:B------:R-:W-:Y:S01]  /*3100*/  LOP3.LUT R48, R46, 0x3030303, RZ, 0xc0, !PT ;  /* 0x030303032e307812 */ /* 0x000fe200078ec0ff */
[----:B------:R-:W-:Y:S01]  /*3110*/  IMAD R46, R47, 0x100, R47 ;  /* 0x000001002f2e7824 */ /* 0x000fe200078e022f */
[----:B------:R-:W-:Y:S01]  /*3120*/  LOP3.LUT R49, R44, 0xf, RZ, 0xc0, !PT ;  /* 0x0000000f2c317812 */ /* 0x000fe200078ec0ff */
[----:B-----5:R-:W-:Y:S01]  /*3130*/  IDP.4A.S8.S8 R45, R29, R24, RZ ;  /* 0x000000181d2d7226 */ /* 0x020fe200000006ff */
[----:B------:R-:W-:Y:S01]  /*3140*/  I2FP.F32.S32 R31, R31 ;  /* 0x0000001f001f7245 */ /* 0x000fe20000201400 */
[----:B------:R-:W1:Y:S01]  /*3150*/  LDS.64 R28, [R17+0x30] ;  /* 0x00003000111c7984 */ /* 0x000e620000000a00 */
[----:B------:R-:W-:Y:S01]  /*3160*/  LEA R46, R46, R46, 0x10 ;  /* 0x0000002e2e2e7211 */ /* 0x000fe200078e80ff */
[----:B------:R-:W-:Y:S01]  /*3170*/  IDP.4A.S8.S8 R48, R48, R25, R45 ;  /* 0x0000001930307226 */ /* 0x000fe2000000062d */
[----:B------:R-:W-:-:S03]  /*3180*/  SHF.R.S32.HI R45, RZ, 0x2, R39 ;  /* 0x00000002ff2d7819 */ /* 0x000fc60000011427 */
[C---:B------:R-:W-:Y:S01]  /*3190*/  IDP.4A.S8.S8 R24, R46.reuse, R24, RZ ;  /* 0x000000182e187226 */ /* 0x040fe200000006ff */
[----:B------:R-:W-:Y:S02]  /*31a0*/  LOP3.LUT R47, R45, 0x3030303, RZ, 0xc0, !PT ;  /* 0x030303032d2f7812 */ /* 0x000fe400078ec0ff */
[----:B------:R-:W2:Y:S01]  /*31b0*/  LDS.U8 R45, [R15+0x13] ;  /* 0x000013000f2d7984 */ /* 0x000ea20000000000 */
[C---:B------:R-:W-:Y:S02]  /*31c0*/  IDP.4A.S8.S8 R25, R46.reuse, R25, R24 ;  /* 0x000000192e197226 */ /* 0x040fe40000000618 */
[-C--:B0-----:R-:W-:Y:S02]  /*31d0*/  IDP.4A.S8.S8 R47, R47, R26.reuse, R48 ;  /* 0x0000001a2f2f7226 */ /* 0x081fe40000000630 */
[----:B------:R-:W-:Y:S01]  /*31e0*/  IDP.4A.S8.S8 R48, R46, R26, R25 ;  /* 0x0000001a2e307226 */ /* 0x000fe20000000619 */
[----:B------:R-:W-:Y:S01]  /*31f0*/  SHF.R.S32.HI R26, RZ, 0x2, R38 ;  /* 0x00000002ff1a7819 */ /* 0x000fe20000011426 */
[----:B------:R-:W0:Y:S03]  /*3200*/  LDS.64 R24, [R17+0x38] ;  /* 0x0000380011187984 */ /* 0x000e260000000a00 */
[----:B------:R-:W-:-:S05]  /*3210*/  LOP3.LUT R26, R26, 0x3030303, RZ, 0xc0, !PT ;  /* 0x030303031a1a7812 */ /* 0x000fca00078ec0ff */
[-C--:B------:R-:W-:Y:S02]  /*3220*/  IDP.4A.S8.S8 R26, R26, R27.reuse, R47 ;  /* 0x0000001b1a1a7226 */ /* 0x080fe4000000062f */
[----:B------:R-:W-:Y:S01]  /*3230*/  IDP.4A.S8.S8 R47, R46, R27, R48 ;  /* 0x0000001b2e2f7226 */ /* 0x000fe20000000630 */
[----:B------:R-:W-:Y:S01]  /*3240*/  SHF.R.S32.HI R27, RZ, 0x2, R34 ;  /* 0x00000002ff1b7819 */ /* 0x000fe20000011422 */
[----:B------:R-:W-:Y:S01]  /*3250*/  IMAD R44, R26, R49, RZ ;  /* 0x000000311a2c7224 */ /* 0x000fe200078e02ff */
[----:B------:R-:W-:Y:S02]  /*3260*/  SHF.R.S32.HI R46, RZ, 0x2, R33 ;  /* 0x00000002ff2e7819 */ /* 0x000fe40000011421 */
[----:B------:R-:W-:Y:S02]  /*3270*/  LOP3.LUT R27, R27, 0x3030303, RZ, 0xc0, !PT ;  /* 0x030303031b1b7812 */ /* 0x000fe400078ec0ff */
[----:B------:R-:W-:Y:S02]  /*3280*/  LOP3.LUT R46, R46, 0x3030303, RZ, 0xc0, !PT ;  /* 0x030303032e2e7812 */ /* 0x000fe400078ec0ff */
[----:B------:R-:W-:-:S02]  /*3290*/  SHF.R.S32.HI R26, RZ, 0x2, R32 ;  /* 0x00000002ff1a7819 */ /* 0x000fc40000011420 */
[----:B------:R-:W-:Y:S01]  /*32a0*/  SHF.R.S32.HI R49, RZ, 0x2, R35 ;  /* 0x00000002ff317819 */ /* 0x000fe20000011423 */
[----:B-1----:R-:W-:-:S03]  /*32b0*/  IDP.4A.S8.S8 R27, R27, R28, RZ ;  /* 0x0000001c1b1b7226 */ /* 0x002fc600000006ff */
[----:B------:R-:W-:Y:S01]  /*32c0*/  LOP3.LUT R49, R49, 0x3030303, RZ, 0xc0, !PT ;  /* 0x0303030331317812 */ /* 0x000fe200078ec0ff */
[----:B------:R-:W-:Y:S01]  /*32d0*/  IDP.4A.S8.S8 R50, R46, R29, R27 ;  /* 0x0000001d2e327226 */ /* 0x000fe2000000061b */
[----:B------:R-:W-:Y:S01]  /*32e0*/  LOP3.LUT R27, R26, 0x3030303, RZ, 0xc0, !PT ;  /* 0x030303031a1b7812 */ /* 0x000fe200078ec0ff */
[----:B------:R-:W1:Y:S01]  /*32f0*/  LDS.U8 R46, [R15+0x14] ;  /* 0x000014000f2e7984 */ /* 0x000e620000000000 */
[----:B--2---:R-:W-:Y:S02]  /*3300*/  SHF.R.U32.HI R26, RZ, 0x4, R45 ;  /* 0x00000004ff1a7819 */ /* 0x004fe4000001162d */
[----:B------:R-:W-:-:S03]  /*3310*/  LOP3.LUT R45, R45, 0xf, RZ, 0xc0, !PT ;  /* 0x0000000f2d2d7812 */ /* 0x000fc600078ec0ff */
[----:B------:R-:W-:Y:S02]  /*3320*/  IMAD R48, R26, 0x100, R26 ;  /* 0x000001001a307824 */ /* 0x000fe400078e021a */
[----:B0-----:R-:W-:Y:S02]  /*3330*/  IDP.4A.S8.S8 R50, R27, R24, R50 ;  /* 0x000000181b327226 */ /* 0x001fe40000000632 */
[----:B------:R-:W0:Y:S01]  /*3340*/  LDS.64 R26, [R17+0x40] ;  /* 0x00004000111a7984 */ /* 0x000e220000000a00 */
[----:B------:R-:W-:Y:S01]  /*3350*/  LEA R48, R48, R48, 0x10 ;  /* 0x0000003030307211 */ /* 0x000fe200078e80ff */
[----:B------:R-:W-:-:S04]  /*3360*/  IDP.4A.S8.S8 R49, R49, R25, R50 ;  /* 0x0000001931317226 */ /* 0x000fc80000000632 */
[C---:B------:R-:W-:Y:S02]  /*3370*/  IDP.4A.S8.S8 R47, R48.reuse, R28, R47 ;  /* 0x0000001c302f7226 */ /* 0x040fe4000000062f */
[----:B------:R-:W-:Y:S02]  /*3380*/  IMAD R44, R49, R45, R44 ;  /* 0x0000002d312c7224 */ /* 0x000fe400078e022c */
[C---:B------:R-:W-:Y:S02]  /*3390*/  IDP.4A.S8.S8 R47, R48.reuse, R29, R47 ;  /* 0x0000001d302f7226 */ /* 0x040fe4000000062f */
[----:B------:R-:W2:Y:S02]  /*33a0*/  LDS.64 R28, [R17+0x48] ;  /* 0x00004800111c7984 */ /* 0x000ea40000000a00 */
[C---:B------:R-:W-:Y:S01]  /*33b0*/  IDP.4A.S8.S8 R45, R48.reuse, R24, R47 ;  /* 0x00000018302d7226 */ /* 0x040fe2000000062f */
[--C-:B------:R-:W-:Y:S02]  /*33c0*/  SHF.R.S32.HI R24, RZ, 0x4, R43.reuse ;  /* 0x00000004ff187819 */ /* 0x100fe4000001142b */
[----:B------:R-:W-:Y:S01]  /*33d0*/  SHF.R.S32.HI R43, RZ, 0x6, R43 ;  /* 0x00000006ff2b7819 */ /* 0x000fe2000001142b */
[----:B------:R-:W-:Y:S01]  /*33e0*/  IDP.4A.S8.S8 R45, R48, R25, R45 ;  /* 0x00000019302d7226 */ /* 0x000fe2000000062d */
[----:B------:R-:W-:Y:S01]  /*33f0*/  LOP3.LUT R25, R24, 0x3030303, RZ, 0xc0, !PT ;  /* 0x0303030318197812 */ /* 0x000fe200078ec0ff */
[----:B------:R-:W3:Y:S01]  /*3400*/  LDS.U8 R48, [R15+0x15] ;  /* 0x000015000f307984 */ /* 0x000ee20000000000 */
[----:B------:R-:W-:-:S02]  /*3410*/  SHF.R.S32.HI R24, RZ, 0x4, R42 ;  /* 0x00000004ff187819 */ /* 0x000fc4000001142a */
[----:B------:R-:W-:Y:S02]  /*3420*/  SHF.R.S32.HI R42, RZ, 0x6, R42 ;  /* 0x00000006ff2a7819 */ /* 0x000fe4000001142a */
[----:B------:R-:W-:Y:S02]  /*3430*/  LOP3.LUT R24, R24, 0x3030303, RZ, 0xc0, !PT ;  /* 0x0303030318187812 */ /* 0x000fe400078ec0ff */
[----:B------:R-:W-:Y:S02]  /*3440*/  LOP3.LUT R43, R43, 0x3030303, RZ, 0xc0, !PT ;  /* 0x030303032b2b7812 */ /* 0x000fe400078ec0ff */
[----:B-1----:R-:W-:Y:S02]  /*3450*/  SHF.R.U32.HI R47, RZ, 0x4, R46 ;  /* 0x00000004ff2f7819 */ /* 0x002fe4000001162e */
[----:B------:R-:W-:-:S03]  /*3460*/  LOP3.LUT R42, R42, 0x3030303, RZ, 0xc0, !PT ;  /* 0x030303032a2a7812 */ /* 0x000fc600078ec0ff */
[----:B------:R-:W-:-:S05]  /*3470*/  IMAD R47, R47, 0x100, R47 ;  /* 0x000001002f2f7824 */ /* 0x000fca00078e022f */
[----:B------:R-:W-:Y:S01]  /*3480*/  LEA R47, R47, R47, 0x10 ;  /* 0x0000002f2f2f7211 */ /* 0x000fe200078e80ff */
[----:B0-----:R-:W-:-:S04]  /*3490*/  IDP.4A.S8.S8 R25, R25, R26, RZ ;  /* 0x0000001a19197226 */ /* 0x001fc800000006ff */
[----:B------:R-:W-:Y:S02]  /*34a0*/  IDP.4A.S8.S8 R49, R24, R27, R25 ;  /* 0x0000001b18317226 */ /* 0x000fe40000000619 */
[----:B------:R-:W0:Y:S01]  /*34b0*/  LDS.64 R24, [R17+0x50] ;  /* 0x0000500011187984 */ /* 0x000e220000000a00 */
[----:B------:R-:W-:-:S04]  /*34c0*/  IDP.4A.S8.S8 R26, R47, R26, RZ ;  /* 0x0000001a2f1a7226 */ /* 0x000fc800000006ff */
[----:B------:R-:W-:Y:S01]  /*34d0*/  IDP.4A.S8.S8 R50, R47, R27, R26 ;  /* 0x0000001b2f327226 */ /* 0x000fe2000000061a */
[----:B------:R-:W-:-:S03]  /*34e0*/  SHF.R.S32.HI R26, RZ, 0x4, R39 ;  /* 0x00000004ff1a7819 */ /* 0x000fc60000011427 */
[CC--:B--2---:R-:W-:Y:S01]  /*34f0*/  IDP.4A.S8.S8 R50, R47.reuse, R28.reuse, R50 ;  /* 0x0000001c2f327226 */ /* 0x0c4fe20000000632 */
[----:B------:R-:W-:Y:S02]  /*3500*/  LOP3.LUT R27, R26, 0x3030303, RZ, 0xc0, !PT ;  /* 0x030303031a1b7812 */ /* 0x000fe400078ec0ff */
[----:B------:R-:W-:Y:S01]  /*3510*/  SHF.R.S32.HI R26, RZ, 0x4, R38 ;  /* 0x00000004ff1a7819 */ /* 0x000fe20000011426 */
[----:B------:R-:W-:Y:S01]  /*3520*/  IDP.4A.S8.S8 R47, R47, R29, R50 ;  /* 0x0000001d2f2f7226 */ /* 0x000fe20000000632 */
[----:B------:R-:W-:Y:S01]  /*3530*/  SHF.R.S32.HI R38, RZ, 0x6, R38 ;  /* 0x00000006ff267819 */ /* 0x000fe20000011426 */
[----:B------:R-:W-:Y:S01]  /*3540*/  IDP.4A.S8.S8 R27, R27, R28, R49 ;  /* 0x0000001c1b1b7226 */ /* 0x000fe20000000631 */
[----:B------:R-:W-:Y:S02]  /*3550*/  LOP3.LUT R26, R26, 0x3030303, RZ, 0xc0, !PT ;  /* 0x030303031a1a7812 */ /* 0x000fe400078ec0ff */
[----:B------:R-:W-:-:S03]  /*3560*/  LOP3.LUT R38, R38, 0x3030303, RZ, 0xc0, !PT ;  /* 0x0303030326267812 */ /* 0x000fc600078ec0ff */
[----:B------:R-:W-:Y:S01]  /*3570*/  IDP.4A.S8.S8 R26, R26, R29, R27 ;  /* 0x0000001d1a1a7226 */ /* 0x000fe2000000061b */
[----:B---3--:R-:W-:Y:S01]  /*3580*/  SHF.R.U32.HI R27, RZ, 0x4, R48 ;  /* 0x00000004ff1b7819 */ /* 0x008fe20000011630 */
[----:B------:R-:W1:Y:S01]  /*3590*/  LDS.64 R28, [R17+0x58] ;  /* 0x00005800111c7984 */ /* 0x000e620000000a00 */
[----:B------:R-:W-:-:S03]  /*35a0*/  LOP3.LUT R48, R48, 0xf, RZ, 0xc0, !PT ;  /* 0x0000000f30307812 */ /* 0x000fc600078ec0ff */
[----:B------:R-:W-:Y:S01]  /*35b0*/  IMAD R49, R27, 0x100, R27 ;  /* 0x000001001b317824 */ /* 0x000fe200078e021b */
[--C-:B------:R-:W-:Y:S02]  /*35c0*/  SHF.R.S32.HI R27, RZ, 0x4, R34.reuse ;  /* 0x00000004ff1b7819 */ /* 0x100fe40000011422 */
[----:B------:R-:W-:Y:S02]  /*35d0*/  SHF.R.S32.HI R34, RZ, 0x6, R34 ;  /* 0x00000006ff227819 */ /* 0x000fe40000011422 */
[----:B------:R-:W-:Y:S02]  /*35e0*/  LOP3.LUT R27, R27, 0x3030303, RZ, 0xc0, !PT ;  /* 0x030303031b1b7812 */ /* 0x000fe400078ec0ff */
[----:B------:R-:W-:-:S03]  /*35f0*/  LEA R49, R49, R49, 0x10 ;  /* 0x0000003131317211 */ /* 0x000fc600078e80ff */
[-C--:B0-----:R-:W-:Y:S01]  /*3600*/  IDP.4A.S8.S8 R50, R27, R24.reuse, RZ ;  /* 0x000000181b327226 */ /* 0x081fe200000006ff */
[----:B------:R-:W-:Y:S01]  /*3610*/  LOP3.LUT R27, R46, 0xf, RZ, 0xc0, !PT ;  /* 0x0000000f2e1b7812 */ /* 0x000fe200078ec0ff */
[C---:B------:R-:W-:Y:S01]  /*3620*/  IDP.4A.S8.S8 R52, R49.reuse, R24, R47 ;  /* 0x0000001831347226 */ /* 0x040fe2000000062f */
[----:B------:R-:W-:Y:S01]  /*3630*/  SHF.R.S32.HI R24, RZ, 0x4, R33 ;  /* 0x00000004ff187819 */ /* 0x000fe20000011421 */
[----:B------:R-:W0:Y:S02]  /*3640*/  LDS.U8 R47, [R15+0x16] ;  /* 0x000016000f2f7984 */ /* 0x000e240000000000 */
[----:B------:R-:W-:Y:S01]  /*3650*/  IMAD R46, R26, R27, RZ ;  /* 0x0000001b1a2e7224 */ /* 0x000fe200078e02ff */
[----:B------:R-:W-:Y:S01]  /*3660*/  LOP3.LUT R24, R24, 0x3030303, RZ, 0xc0, !PT ;  /* 0x0303030318187812 */ /* 0x000fe200078ec0ff */
[----:B------:R-:W2:Y:S04]  /*3670*/  LDS.64 R26, [R17+0x60] ;  /* 0x00006000111a7984 */ /* 0x000ea80000000a00 */
[-C--:B------:R-:W-:Y:S01]  /*3680*/  IDP.4A.S8.S8 R50, R24, R25.reuse, R50 ;  /* 0x0000001918327226 */ /* 0x080fe20000000632 */
[----:B------:R-:W-:Y:S01]  /*3690*/  SHF.R.S32.HI R24, RZ, 0x4, R32 ;  /* 0x00000004ff187819 */ /* 0x000fe20000011420 */
[----:B------:R-:W-:Y:S01]  /*36a0*/  IDP.4A.S8.S8 R25, R49, R25, R52 ;  /* 0x0000001931197226 */ /* 0x000fe20000000634 */
[----:B------:R-:W-:-:S02]  /*36b0*/  SHF.R.S32.HI R32, RZ, 0x6, R32 ;  /* 0x00000006ff207819 */ /* 0x000fc40000011420 */
[----:B------:R-:W-:Y:S02]  /*36c0*/  LOP3.LUT R51, R24, 0x3030303, RZ, 0xc0, !PT ;  /* 0x0303030318337812 */ /* 0x000fe400078ec0ff */
[--C-:B------:R-:W-:Y:S02]  /*36d0*/  SHF.R.S32.HI R24, RZ, 0x4, R35.reuse ;  /* 0x00000004ff187819 */ /* 0x100fe40000011423 */
[----:B------:R-:W-:Y:S02]  /*36e0*/  SHF.R.S32.HI R35, RZ, 0x6, R35 ;  /* 0x00000006ff237819 */ /* 0x000fe40000011423 */
[----:B------:R-:W-:Y:S01]  /*36f0*/  LOP3.LUT R24, R24, 0x3030303, RZ, 0xc0, !PT ;  /* 0x0303030318187812 */ /* 0x000fe200078ec0ff */
[----:B-1----:R-:W-:Y:S01]  /*3700*/  IDP.4A.S8.S8 R50, R51, R28, R50 ;  /* 0x0000001c33327226 */ /* 0x002fe20000000632 */
[----:B------:R-:W-:-:S03]  /*3710*/  LOP3.LUT R52, R35, 0x3030303, RZ, 0xc0, !PT ;  /* 0x0303030323347812 */ /* 0x000fc600078ec0ff */
[----:B------:R-:W-:-:S04]  /*3720*/  IDP.4A.S8.S8 R51, R24, R29, R50 ;  /* 0x0000001d18337226 */ /* 0x000fc80000000632 */
[----:B------:R-:W-:Y:S02]  /*3730*/  IMAD R46, R51, R48, R46 ;  /* 0x00000030332e7224 */ /* 0x000fe400078e022e */
[C---:B------:R-:W-:Y:S02]  /*3740*/  IDP.4A.S8.S8 R48, R49.reuse, R28, R25 ;  /* 0x0000001c31307226 */ /* 0x040fe40000000619 */
[----:B------:R-:W1:Y:S02]  /*3750*/  LDS.64 R24, [R17+0x68] ;  /* 0x0000680011187984 */ /* 0x000e640000000a00 */
[----:B------:R-:W-:-:S05]  /*3760*/  IDP.4A.S8.S8 R48, R49, R29, R48 ;  /* 0x0000001d31307226 */ /* 0x000fca0000000630 */
[----:B------:R-:W-:Y:S02]  /*3770*/  I2FP.F32.S32 R48, R48 ;  /* 0x0000003000307245 */ /* 0x000fe40000201400 */
[----:B0-----:R-:W-:Y:S02]  /*3780*/  SHF.R.U32.HI R28, RZ, 0x4, R47 ;  /* 0x00000004ff1c7819 */ /* 0x001fe4000001162f */
[----:B------:R-:W-:Y:S01]  /*3790*/  LOP3.LUT R47, R47, 0xf, RZ, 0xc0, !PT ;  /* 0x0000000f2f2f7812 */ /* 0x000fe200078ec0ff */
[----:B--2---:R-:W-:Y:S02]  /*37a0*/  IDP.4A.S8.S8 R43, R43, R26, RZ ;  /* 0x0000001a2b2b7226 */ /* 0x004fe400000006ff */
[----:B------:R-:W-:Y:S02]  /*37b0*/  IMAD R28, R28, 0x100, R28 ;  /* 0x000001001c1c7824 */ /* 0x000fe400078e021c */
[----:B------:R-:W-:Y:S02]  /*37c0*/  IDP.4A.S8.S8 R49, R42, R27, R43 ;  /* 0x0000001b2a317226 */ /* 0x000fe4000000062b */
[----:B------:R-:W0:Y:S01]  /*37d0*/  LDS.U8 R42, [R15+0x17] ;  /* 0x000017000f2a7984 */ /* 0x000e220000000000 */
[----:B------:R-:W-:-:S03]  /*37e0*/  LEA R43, R28, R28, 0x10 ;  /* 0x0000001c1c2b7211 */ /* 0x000fc600078e80ff */
[----:B------:R-:W2:Y:S02]  /*37f0*/  LDS.64 R28, [R17+0x70] ;  /* 0x00007000111c7984 */ /* 0x000ea40000000a00 */
[----:B------:R-:W-:Y:S01]  /*3800*/  IDP.4A.S8.S8 R50, R43, R26, RZ ;  /* 0x0000001a2b327226 */ /* 0x000fe200000006ff */
[----:B------:R-:W-:-:S03]  /*3810*/  SHF.R.S32.HI R26, RZ, 0x6, R39 ;  /* 0x00000006ff1a7819 */ /* 0x000fc60000011427 */
[----:B------:R-:W-:Y:S01]  /*3820*/  IDP.4A.S8.S8 R39, R43, R27, R50 ;  /* 0x0000001b2b277226 */ /* 0x000fe20000000632 */
[----:B------:R-:W-:-:S05]  /*3830*/  LOP3.LUT R26, R26, 0x3030303, RZ, 0xc0, !PT ;  /* 0x030303031a1a7812 */ /* 0x000fca00078ec0ff */
[-C--:B-1----:R-:W-:Y:S02]  /*3840*/  IDP.4A.S8.S8 R49, R26, R24.reuse, R49 ;  /* 0x000000181a317226 */ /* 0x082fe40000000631 */
[----:B------:R-:W1:Y:S01]  /*3850*/  LDS.64 R26, [R17+0x78] ;  /* 0x00007800111a7984 */ /* 0x000e620000000a00 */
[C---:B------:R-:W-:Y:S01]  /*3860*/  IDP.4A.S8.S8 R50, R43.reuse, R24, R39 ;  /* 0x000000182b327226 */ /* 0x040fe20000000627 */
[----:B------:R-:W-:Y:S01]  /*3870*/  SHF.R.S32.HI R39, RZ, 0x6, R33 ;  /* 0x00000006ff277819 */ /* 0x000fe20000011421 */
[-C--:B------:R-:W-:Y:S01]  /*3880*/  IDP.4A.S8.S8 R38, R38, R25.reuse, R49 ;  /* 0x0000001926267226 */ /* 0x080fe20000000631 */
[----:B------:R-:W3:Y:S01]  /*3890*/  LDS R24, [R18+0x4] ;  /* 0x0000040012187984 */ /* 0x000ee20000000800 */
[----:B------:R-:W-:Y:S01]  /*38a0*/  LOP3.LUT R33, R34, 0x3030303, RZ, 0xc0, !PT ;  /* 0x0303030322217812 */ /* 0x000fe200078ec0ff */
[----:B------:R-:W-:Y:S01]  /*38b0*/  IDP.4A.S8.S8 R25, R43, R25, R50 ;  /* 0x000000192b197226 */ /* 0x000fe20000000632 */
[----:B------:R-:W-:Y:S01]  /*38c0*/  LOP3.LUT R50, R39, 0x3030303, RZ, 0xc0, !PT ;  /* 0x0303030327327812 */ /* 0x000fe200078ec0ff */
[----:B------:R-:W-:Y:S01]  /*38d0*/  IMAD R38, R38, R47, RZ ;  /* 0x0000002f26267224 */ /* 0x000fe200078e02ff */
[----:B0-----:R-:W-:-:S02]  /*38e0*/  SHF.R.U32.HI R34, RZ, 0x4, R42 ;  /* 0x00000004ff227819 */ /* 0x001fc4000001162a */
[----:B------:R-:W-:Y:S01]  /*38f0*/  LOP3.LUT R42, R42, 0xf, RZ, 0xc0, !PT ;  /* 0x0000000f2a2a7812 */ /* 0x000fe200078ec0ff */
[----:B--2---:R-:W-:Y:S02]  /*3900*/  IDP.4A.S8.S8 R33, R33, R28, RZ ;  /* 0x0000001c21217226 */ /* 0x004fe400000006ff */
[----:B------:R-:W-:Y:S02]  /*3910*/  IMAD R34, R34, 0x100, R34 ;  /* 0x0000010022227824 */ /* 0x000fe400078e0222 */
[----:B------:R-:W-:Y:S01]  /*3920*/  IDP.4A.S8.S8 R43, R50, R29, R33 ;  /* 0x0000001d322b7226 */ /* 0x000fe20000000621 */
[----:B------:R-:W-:Y:S01]  /*3930*/  LOP3.LUT R33, R32, 0x3030303, RZ, 0xc0, !PT ;  /* 0x0303030320217812 */ /* 0x000fe200078ec0ff */
[----:B------:R-:W0:Y:S01]  /*3940*/  LDS R50, [R19+UR7] ;  /* 0x0000000713327984 */ /* 0x000e220008000800 */
[----:B------:R-:W-:-:S03]  /*3950*/  LEA R34, R34, R34, 0x10 ;  /* 0x0000002222227211 */ /* 0x000fc600078e80ff */
[----:B------:R-:W-:Y:S02]  /*3960*/  LDS R32, [R22+UR7] ;  /* 0x0000000716207984 */ /* 0x000fe40008000800 */
[C---:B------:R-:W-:Y:S02]  /*3970*/  IDP.4A.S8.S8 R39, R34.reuse, R28, R25 ;  /* 0x0000001c22277226 */ /* 0x040fe40000000619 */
[----:B------:R-:W2:Y:S02]  /*3980*/  LDS R25, [R20+UR7] ;  /* 0x0000000714197984 */ /* 0x000ea40008000800 */
[C---:B------:R-:W-:Y:S02]  /*3990*/  IDP.4A.S8.S8 R39, R34.reuse, R29, R39 ;  /* 0x0000001d22277226 */ /* 0x040fe40000000627 */
[----:B------:R-:W4:Y:S02]  /*39a0*/  LDS R28, [R21+UR7] ;  /* 0x00000007151c7984 */ /* 0x000f240008000800 */
[----:B-1----:R-:W-:-:S02]  /*39b0*/  IDP.4A.S8.S8 R39, R34, R26, R39 ;  /* 0x0000001a22277226 */ /* 0x002fc40000000627 */
[----:B------:R-:W-:Y:S02]  /*39c0*/  IDP.4A.S8.S8 R33, R33, R26, R43 ;  /* 0x0000001a21217226 */ /* 0x000fe4000000062b */
[--C-:B---3--:R-:W-:Y:S02]  /*39d0*/  HADD2.F32 R29, -RZ, R24.reuse.H1_H1 ;  /* 0x30000018ff1d7230 */ /* 0x108fe40000004100 */
[----:B------:R-:W-:Y:S02]  /*39e0*/  IDP.4A.S8.S8 R39, R34, R27, R39 ;  /* 0x0000001b22277226 */ /* 0x000fe40000000627 */
[----:B------:R-:W-:Y:S02]  /*39f0*/  HADD2.F32 R24, -RZ, R24.H0_H0 ;  /* 0x20000018ff187230 */ /* 0x000fe40000004100 */
[C---:B------:R-:W-:Y:S01]  /*3a00*/  FMUL.FTZ R35, R29.reuse, R30 ;  /* 0x0000001e1d237220 */ /* 0x040fe20000410000 */
[----:B------:R-:W-:Y:S01]  /*3a10*/  I2FP.F32.S32 R30, R45 ;  /* 0x0000002d001e7245 */ /* 0x000fe20000201400 */
[----:B------:R-:W-:Y:S01]  /*3a20*/  IDP.4A.S8.S8 R33, R52, R27, R33 ;  /* 0x0000001b34217226 */ /* 0x000fe20000000621 */
[----:B------:R-:W-:Y:S01]  /*3a30*/  I2FP.F32.S32 R26, R39 ;  /* 0x00000027001a7245 */ /* 0x000fe20000201400 */
[----:B------:R-:W-:Y:S01]  /*3a40*/  FFMA.FTZ R31, R24, R31, -R35 ;  /* 0x0000001f181f7223 */ /* 0x000fe20000010823 */
[----:B------:R-:W-:Y:S01]  /*3a50*/  I2FP.F32.S32 R27, R44 ;  /* 0x0000002c001b7245 */ /* 0x000fe20000201400 */
[----:B------:R-:W-:Y:S01]  /*3a60*/  FMUL.FTZ R35, R29, R30 ;  /* 0x0000001e1d237220 */ /* 0x000fe20000410000 */
[----:B------:R-:W-:-:S02]  /*3a70*/  IMAD R33, R33, R42, R38 ;  /* 0x0000002a21217224 */ /* 0x000fc400078e0226 */
[----:B------:R-:W-:Y:S01]  /*3a80*/  FMUL.FTZ R39, R29, R48 ;  /* 0x000000301d277220 */ /* 0x000fe20000410000 */
[----:B------:R-:W-:Y:S01]  /*3a90*/  FMUL.FTZ R26, R26, R29 ;  /* 0x0000001d1a1a7220 */ /* 0x000fe20000410000 */
[----:B------:R-:W-:Y:S01]  /*3aa0*/  I2FP.F32.S32 R29, R46 ;  /* 0x0000002e001d7245 */ /* 0x000fe20000201400 */
[----:B------:R-:W-:Y:S01]  /*3ab0*/  FFMA.FTZ R27, R24, R27, -R35 ;  /* 0x0000001b181b7223 */ /* 0x000fe20000010823 */
[----:B------:R-:W-:-:S03]  /*3ac0*/  I2FP.F32.S32 R33, R33 ;  /* 0x0000002100217245 */ /* 0x000fc60000201400 */
[----:B------:R-:W-:Y:S01]  /*3ad0*/  FFMA.FTZ R29, R24, R29, -R39 ;  /* 0x0000001d181d7223 */ /* 0x000fe20000010827 */
[----:B0-----:R-:W-:Y:S01]  /*3ae0*/  FFMA.FTZ R50, R50, R31, R23 ;  /* 0x0000001f32327223 */ /* 0x001fe20000010017 */
[----:B------:R-:W-:-:S03]  /*3af0*/  FFMA.FTZ R33, R33, R24, -R26 ;  /* 0x0000001821217223 */ /* 0x000fc6000001081a */
[----:B--2---:R-:W-:-:S04]  /*3b00*/  FFMA.FTZ R25, R25, R27, R50 ;  /* 0x0000001b19197223 */ /* 0x004fc80000010032 */
[----:B----4-:R-:W-:-:S04]  /*3b10*/  FFMA.FTZ R25, R28, R29, R25 ;  /* 0x0000001d1c197223 */ /* 0x010fc80000010019 */
[----:B------:R-:W-:Y:S01]  /*3b20*/  FFMA.FTZ R23, R32, R33, R25 ;  /* 0x0000002120177223 */ /* 0x000fe20000010019 */
[----:B------:R-:W-:Y:S06]  /*3b30*/  BAR.SYNC.DEFER_BLOCKING 0x0 ;  /* 0x0000000000007b1d */ /* 0x000fec0000010000 */
[----:B------:R-:W-:Y:S05]  /*3b40*/  BRA.U UP0, `(.L_x_321) ;  /* 0x0000000d00ac7547 */ /* 0x000fea000b800000 */
[----:B------:R-:W-:Y:S01]  /*3b50*/  USHF.L.U32 UR6, UR4, 0x3, URZ ;  /* 0x0000000304067899 */ /* 0x000fe200080006ff */
        /* <DEDUP_REMOVED lines=23> */
[----:B------:R-:W5:Y:S04]  /*3cd0*/  LDS R33, [R3+0x74] ;  /* 0x0000740003217984 */ /* 0x000f680000000800 */
[----:B------:R-:W5:Y:S01]  /*3ce0*/  LDS.64 R28, [R16+0x10] ;  /* 0x00001000101c7984 */ /* 0x000f620000000a00 */
[----:B0-----:R-:W-:-:S03]  /*3cf0*/  SHF.R.U32.HI R36, RZ, 0x4, R43 ;  /* 0x00000004ff247819 */ /* 0x001fc6000001162b */
[----:B------:R-:W0:Y:S01]  /*3d00*/  LDS R32, [R3+0x78] ;  /* 0x0000780003207984 */ /* 0x000e220000000800 */
[----:B------:R-:W-:Y:S02]  /*3d10*/  LEA R36, R36, R36, 0x8 ;  /* 0x0000002424247211 */ /* 0x000fe400078e40ff */
[----:B-1----:R-:W-:Y:S01]  /*3d20*/  LOP3.LUT R37, R38, 0x3030303, RZ, 0xc0, !PT ;  /* 0x0303030326257812 */ /* 0x002fe200078ec0ff */
[----:B------:R-:W1:Y:S01]  /*3d30*/  LDS.64 R30, [R16+0x18] ;  /* 0x00001800101e7984 */ /* 0x000e620000000a00 */
[----:B--2---:R-:W-:Y:S01]  /*3d40*/  LOP3.LUT R46, R35, 0x3030303, RZ, 0xc0, !PT ;  /* 0x03030303232e7812 */ /* 0x004fe200078ec0ff */
[----:B------:R-:W-:Y:S02]  /*3d50*/  IMAD R44, R36, 0x10000, R36 ;  /* 0x00010000242c7824 */ /* 0x000fe400078e0224 */
[----:B------:R5:W2:Y:S01]  /*3d60*/  LDS R39, [R3+0x7c] ;  /* 0x00007c0003277984 */ /* 0x000aa20000000800 */
[-C--:B---3--:R-:W-:Y:S02]  /*3d70*/  IDP.4A.S8.S8 R45, R37, R24.reuse, RZ ;  /* 0x00000018252d7226 */ /* 0x088fe400000006ff */
[----:B------:R-:W-:Y:S01]  /*3d80*/  IDP.4A.S8.S8 R24, R44, R24, RZ ;  /* 0x000000182c187226 */ /* 0x000fe200000006ff */
[----:B----4-:R-:W-:Y:S01]  /*3d90*/  LOP3.LUT R37, R34, 0x3030303, RZ, 0xc0, !PT ;  /* 0x0303030322257812 */ /* 0x010fe200078ec0ff */
[-C--:B------:R-:W-:Y:S01]  /*3da0*/  IDP.4A.S8.S8 R45, R46, R25.reuse, R45 ;  /* 0x000000192e2d7226 */ /* 0x080fe2000000062d */
[----:B------:R3:W4:Y:S01]  /*3db0*/  LDS R36, [R18+0x4] ;  /* 0x0000040012247984 */ /* 0x0007220000000800 */
[C---:B------:R-:W-:Y:S01]  /*3dc0*/  IDP.4A.S8.S8 R25, R44.reuse, R25, R24 ;  /* 0x000000192c197226 */ /* 0x040fe20000000618 */
[----:B------:R-:W-:Y:S01]  /*3dd0*/  LOP3.LUT R46, R43, 0xf, RZ, 0xc0, !PT ;  /* 0x0000000f2b2e7812 */ /* 0x000fe200078ec0ff */
[-C--:B-----5:R-:W-:Y:S01]  /*3de0*/  IDP.4A.S8.S8 R3, R37, R26.reuse, R45 ;  /* 0x0000001a25037226 */ /* 0x0a0fe2000000062d */
[----:B------:R-:W-:Y:S01]  /*3df0*/  LDS R20, [R20+UR7] ;  /* 0x0000000714147984 */ /* 0x000fe20008000800 */
[----:B------:R-:W-:Y:S01]  /*3e00*/  IDP.4A.S8.S8 R26, R44, R26, R25 ;  /* 0x0000001a2c1a7226 */ /* 0x000fe20000000619 */
[----:B------:R-:W-:-:S02]  /*3e10*/  LOP3.LUT R16, R14, 0x3030303, RZ, 0xc0, !PT ;  /* 0x030303030e107812 */ /* 0x000fc400078ec0ff */
[----:B------:R-:W5:Y:S01]  /*3e20*/  LDS.64 R24, [R17+0x20] ;  /* 0x0000200011187984 */ /* 0x000f620000000a00 */
[-C--:B------:R-:W-:Y:S01]  /*3e30*/  IDP.4A.S8.S8 R47, R44, R27.reuse, R26 ;  /* 0x0000001b2c2f7226 */ /* 0x080fe2000000061a */
[----:B------:R-:W-:Y:S01]  /*3e40*/  SHF.R.U32.HI R45, RZ, 0x4, R42 ;  /* 0x00000004ff2d7819 */ /* 0x000fe2000001162a */
[----:B------:R-:W-:Y:S01]  /*3e50*/  IDP.4A.S8.S8 R3, R16, R27, R3 ;  /* 0x0000001b10037226 */ /* 0x000fe20000000603 */
[----:B------:R-:W5:Y:S02]  /*3e60*/  LDS.U8 R37, [R15+0x1a] ;  /* 0x00001a000f257984 */ /* 0x000f640000000000 */
[----:B------:R-:W-:Y:S01]  /*3e70*/  LEA R16, R45, R45, 0x8 ;  /* 0x0000002d2d107211 */ /* 0x000fe200078e40ff */
[----:B------:R-:W-:Y:S01]  /*3e80*/  IMAD R3, R3, R46, RZ ;  /* 0x0000002e03037224 */ /* 0x000fe200078e02ff */
[----:B------:R-:W-:Y:S01]  /*3e90*/  LOP3.LUT R45, R13, 0x3030303, RZ, 0xc0, !PT ;  /* 0x030303030d2d7812 */ /* 0x000fe200078ec0ff */
[----:B------:R-:W5:Y:S01]  /*3ea0*/  LDS R44, [R19+UR7] ;  /* 0x00000007132c7984 */ /* 0x000f620008000800 */
[----:B---3--:R-:W-:Y:S01]  /*3eb0*/  LOP3.LUT R18, R33, 0x3030303, RZ, 0xc0, !PT ;  /* 0x0303030321127812 */ /* 0x008fe200078ec0ff */
[----:B------:R-:W-:-:S02]  /*3ec0*/  IMAD R16, R16, 0x10000, R16 ;  /* 0x0001000010107824 */ /* 0x000fc400078e0210 */
[----:B------:R-:W3:Y:S01]  /*3ed0*/  LDS.64 R26, [R17+0x28] ;  /* 0x00002800111a7984 */ /* 0x000ee20000000a00 */
[-C--:B------:R-:W-:Y:S02]  /*3ee0*/  IDP.4A.S8.S8 R45, R45, R28.reuse, RZ ;  /* 0x0000001c2d2d7226 */ /* 0x080fe400000006ff */
[----:B------:R-:W-:Y:S01]  /*3ef0*/  IDP.4A.S8.S8 R47, R16, R28, R47 ;  /* 0x0000001c102f7226 */ /* 0x000fe2000000062f */
[----:B------:R-:W-:Y:S01]  /*3f00*/  LDS R21, [R21+UR7] ;  /* 0x0000000715157984 */ /* 0x000fe20008000800 */
[----:B0-----:R-:W-:Y:S01]  /*3f10*/  LOP3.LUT R43, R32, 0x3030303, RZ, 0xc0, !PT ;  /* 0x03030303202b7812 */ /* 0x001fe200078ec0ff */
[-C--:B------:R-:W-:Y:S02]  /*3f20*/  IDP.4A.S8.S8 R18, R18, R29.reuse, R45 ;  /* 0x0000001d12127226 */ /* 0x080fe4000000062d */
[----:B------:R-:W-:Y:S01]  /*3f30*/  IDP.4A.S8.S8 R47, R16, R29, R47 ;  /* 0x0000001d102f7226 */ /* 0x000fe2000000062f */
[----:B------:R-:W-:Y:S01]  /*3f40*/  LOP3.LUT R29, R42, 0xf, RZ, 0xc0, !PT ;  /* 0x0000000f2a1d7812 */ /* 0x000fe200078ec0ff */
[-C--:B-1----:R-:W-:Y:S01]  /*3f50*/  IDP.4A.S8.S8 R43, R43, R30.reuse, R18 ;  /* 0x0000001e2b2b7226 */ /* 0x082fe20000000612 */
[----:B------:R-:W-:Y:S01]  /*3f60*/  LDS.U8 R42, [R15+0x1b] ;  /* 0x00001b000f2a7984 */ /* 0x000fe20000000000 */
[----:B------:R-:W-:Y:S01]  /*3f70*/  IDP.4A.S8.S8 R47, R16, R30, R47 ;  /* 0x0000001e102f7226 */ /* 0x000fe2000000062f */
[----:B--2---:R-:W-:-:S02]  /*3f80*/  LOP3.LUT R28, R39, 0x3030303, RZ, 0xc0, !PT ;  /* 0x03030303271c7812 */ /* 0x004fc400078ec0ff */
[----:B------:R-:W0:Y:S01]  /*3f90*/  LDS.64 R18, [R17+0x30] ;  /* 0x0000300011127984 */ /* 0x000e220000000a00 */
[-C--:B------:R-:W-:Y:S02]  /*3fa0*/  IDP.4A.S8.S8 R47, R16, R31.reuse, R47 ;  /* 0x0000001f102f7226 */ /* 0x080fe4000000062f */
[----:B------:R-:W-:Y:S01]  /*3fb0*/  IDP.4A.S8.S8 R28, R28, R31, R43 ;  /* 0x0000001f1c1c7226 */ /* 0x000fe2000000062b */
[----:B------:R-:W-:Y:S01]  /*3fc0*/  SHF.R.S32.HI R31, RZ, 0x2, R38 ;  /* 0x00000002ff1f7819 */ /* 0x000fe20000011426 */
[--C-:B----4-:R-:W-:Y:S01]  /*3fd0*/  HADD2.F32 R16, -RZ, R36.reuse.H0_H0 ;  /* 0x20000024ff107230 */ /* 0x110fe20000004100 */
[----:B------:R-:W-:Y:S01]  /*3fe0*/  I2FP.F32.S32 R46, R47 ;  /* 0x0000002f002e7245 */ /* 0x000fe20000201400 */
[----:B------:R-:W-:Y:S01]  /*3ff0*/  IMAD R30, R28, R29, R3 ;  /* 0x0000001d1c1e7224 */ /* 0x000fe200078e0203 */
[----:B------:R-:W-:Y:S01]  /*4000*/  LOP3.LUT R45, R31, 0x3030303, RZ, 0xc0, !PT ;  /* 0x030303031f2d7812 */ /* 0x000fe200078ec0ff */
[----:B------:R-:W1:Y:S01]  /*4010*/  LDS.64 R28, [R17+0x38] ;  /* 0x00003800111c7984 */ /* 0x000e620000000a00 */
[----:B------:R-:W-:Y:S01]  /*4020*/  HADD2.F32 R3, -RZ, R36.H1_H1 ;  /* 0x30000024ff037230 */ /* 0x000fe20000004100 */
[----:B------:R-:W-:-:S02]  /*4030*/  SHF.R.S32.HI R36, RZ, 0x2, R35 ;  /* 0x00000002ff247819 */ /* 0x000fc40000011423 */
[----:B------:R-:W-:Y:S01]  /*4040*/  I2FP.F32.S32 R31, R30 ;  /* 0x0000001e001f7245 */ /* 0x000fe20000201400 */
[----:B------:R-:W-:Y:S01]  /*4050*/  LDS R22, [R22+UR7] ;  /* 0x0000000716167984 */ /* 0x000fe20008000800 */
[----:B------:R-:W-:Y:S01]  /*4060*/  FMUL.FTZ R43, R3, R46 ;  /* 0x0000002e032b7220 */ /* 0x000fe20000410000 */
[----:B------:R-:W-:Y:S01]  /*4070*/  LOP3.LUT R36, R36, 0x3030303, RZ, 0xc0, !PT ;  /* 0x0303030324247812 */ /* 0x000fe200078ec0ff */
[----:B-----5:R-:W-:Y:S01]  /*4080*/  IDP.4A.S8.S8 R46, R45, R24, RZ ;  /* 0x000000182d2e7226 */ /* 0x020fe200000006ff */
[----:B------:R-:W-:Y:S01]  /*4090*/  SHF.R.S32.HI R30, RZ, 0x2, R34 ;  /* 0x00000002ff1e7819 */ /* 0x000fe20000011422 */
[----:B------:R-:W-:Y:S01]  /*40a0*/  FFMA.FTZ R31, R16, R31, -R43 ;  /* 0x0000001f101f7223 */ /* 0x000fe2000001082b */
[----:B------:R-:W-:Y:S01]  /*40b0*/  SHF.R.U32.HI R45, RZ, 0x4, R37 ;  /* 0x00000004ff2d7819 */ /* 0x000fe20000011625 */
[----:B------:R-:W-:Y:S01]  /*40c0*/  IDP.4A.S8.S8 R36, R36, R25, R46 ;  /* 0x0000001924247226 */ /* 0x000fe2000000062e */
[----:B------:R-:W-:Y:S01]  /*40d0*/  LOP3.LUT R43, R30, 0x3030303, RZ, 0xc0, !PT ;  /* 0x030303031e2b7812 */ /* 0x000fe200078ec0ff */
[----:B------:R-:W-:Y:S01]  /*40e0*/  FFMA.FTZ R23, R44, R31, R23 ;  /* 0x0000001f2c177223 */ /* 0x000fe20000010017 */
[----:B------:R-:W-:Y:S01]  /*40f0*/  LEA R45, R45, R45, 0x8 ;  /* 0x0000002d2d2d7211 */ /* 0x000fe200078e40ff */
[----:B------:R-:W-:Y:S01]  /*4100*/  LDS.64 R30, [R17+0x40] ;  /* 0x00004000111e7984 */ /* 0x000fe20000000a00 */
[----:B------:R-:W-:Y:S01]  /*4110*/  SHF.R.S32.HI R46, RZ, 0x2, R13 ;  /* 0x00000002ff2e7819 */ /* 0x000fe2000001140d */
[----:B---3--:R-:W-:Y:S01]  /*4120*/  IDP.4A.S8.S8 R44, R43, R26, R36 ;  /* 0x0000001a2b2c7226 */ /* 0x008fe20000000624 */
[----:B------:R-:W-:Y:S01]  /*4130*/  LOP3.LUT R37, R37, 0xf, RZ, 0xc0, !PT ;  /* 0x0000000f25257812 */ /* 0x000fe200078ec0ff */
[----:B------:R-:W-:Y:S01]  /*4140*/  IMAD R43, R45, 0x10000, R45 ;  /* 0x000100002d2b7824 */ /* 0x000fe200078e022d */
[----:B------:R-:W2:Y:S01]  /*4150*/  LDS.U8 R36, [R15+0x1c] ;  /* 0x00001c000f247984 */ /* 0x000ea20000000000 */
[----:B------:R-:W-:-:S02]  /*4160*/  LOP3.LUT R47, R46, 0x3030303, RZ, 0xc0, !PT ;  /* 0x030303032e2f7812 */ /* 0x000fc400078ec0ff */
[----:B------:R-:W-:Y:S01]  /*4170*/  SHF.R.S32.HI R45, RZ, 0x2, R14 ;  /* 0x00000002ff2d7819 */ /* 0x000fe2000001140e */
[----:B------:R-:W-:Y:S01]  /*4180*/  IDP.4A.S8.S8 R46, R43, R24, RZ ;  /* 0x000000182b2e7226 */ /* 0x000fe200000006ff */
[----:B------:R-:W-:Y:S02]  /*4190*/  SHF.R.S32.HI R24, RZ, 0x2, R33 ;  /* 0x00000002ff187819 */ /* 0x000fe40000011421 */
[----:B------:R-:W-:Y:S01]  /*41a0*/  LOP3.LUT R45, R45, 0x3030303, RZ, 0xc0, !PT ;  /* 0x030303032d2d7812 */ /* 0x000fe200078ec0ff */
[----:B------:R-:W-:Y:S01]  /*41b0*/  IDP.4A.S8.S8 R46, R43, R25, R46 ;  /* 0x000000192b2e7226 */ /* 0x000fe2000000062e */
[----:B------:R-:W-:Y:S01]  /*41c0*/  LOP3.LUT R24, R24, 0x3030303, RZ, 0xc0, !PT ;  /* 0x0303030318187812 */ /* 0x000fe200078ec0ff */
[----:B0-----:R-:W-:Y:S01]  /*41d0*/  IDP.4A.S8.S8 R47, R47, R18, RZ ;  /* 0x000000122f2f7226 */ /* 0x001fe200000006ff */
[----:B------:R-:W-:Y:S01]  /*41e0*/  SHF.R.S32.HI R25, RZ, 0x2, R32 ;  /* 0x00000002ff197819 */ /* 0x000fe20000011420 */
[----:B------:R-:W-:Y:S01]  /*41f0*/  IDP.4A.S8.S8 R46, R43, R26, R46 ;  /* 0x0000001a2b2e7226 */ /* 0x000fe2000000062e */
[----:B------:R-:W-:Y:S01]  /*4200*/  SHF.R.U32.HI R26, RZ, 0x4, R42 ;  /* 0x00000004ff1a7819 */ /* 0x000fe2000001162a */
[----:B------:R-:W-:Y:S01]  /*4210*/  IDP.4A.S8.S8 R44, R45, R27, R44 ;  /* 0x0000001b2d2c7226 */ /* 0x000fe2000000062c */
[----:B------:R-:W-:Y:S01]  /*4220*/  LOP3.LUT R45, R25, 0x3030303, RZ, 0xc0, !PT ;  /* 0x03030303192d7812 */ /* 0x000fe200078ec0ff */
[----:B------:R-:W-:Y:S01]  /*4230*/  IDP.4A.S8.S8 R48, R24, R19, R47 ;  /* 0x0000001318307226 */ /* 0x000fe2000000062f */
[----:B------:R-:W-:Y:S01]  /*4240*/  LEA R26, R26, R26, 0x8 ;  /* 0x0000001a1a1a7211 */ /* 0x000fe200078e40ff */
[----:B------:R-:W0:Y:S01]  /*4250*/  LDS.64 R24, [R17+0x48] ;  /* 0x0000480011187984 */ /* 0x000e220000000a00 */
[----:B------:R-:W-:-:S02]  /*4260*/  IDP.4A.S8.S8 R47, R43, R27, R46 ;  /* 0x0000001b2b2f7226 */ /* 0x000fc4000000062e */
[----:B-1----:R-:W-:Y:S01]  /*4270*/  IDP.4A.S8.S8 R48, R45, R28, R48 ;  /* 0x0000001c2d307226 */ /* 0x002fe20000000630 */
[----:B------:R-:W-:Y:S01]  /*4280*/  SHF.R.S32.HI R45, RZ, 0x2, R39 ;  /* 0x00000002ff2d7819 */ /* 0x000fe20000011427 */
[----:B------:R-:W-:Y:S02]  /*4290*/  IMAD R43, R26, 0x10000, R26 ;  /* 0x000100001a2b7824 */ /* 0x000fe400078e021a */
[----:B------:R-:W1:Y:S01]  /*42a0*/  LDS.64 R26, [R17+0x50] ;  /* 0x00005000111a7984 */ /* 0x000e620000000a00 */
[----:B------:R-:W-:Y:S01]  /*42b0*/  LOP3.LUT R46, R45, 0x3030303, RZ, 0xc0, !PT ;  /* 0x030303032d2e7812 */ /* 0x000fe200078ec0ff */
[C---:B------:R-:W-:Y:S01]  /*42c0*/  IDP.4A.S8.S8 R18, R43.reuse, R18, R47 ;  /* 0x000000122b127226 */ /* 0x040fe2000000062f */
[----:B------:R-:W-:Y:S01]  /*42d0*/  LOP3.LUT R45, R42, 0xf, RZ, 0xc0, !PT ;  /* 0x0000000f2a2d7812 */ /* 0x000fe200078ec0ff */
[----:B------:R-:W-:Y:S01]  /*42e0*/  IMAD R37, R44, R37, RZ ;  /* 0x000000252c257224 */ /* 0x000fe200078e02ff */
[----:B------:R-:W-:Y:S01]  /*42f0*/  SHF.R.S32.HI R47, RZ, 0x4, R35 ;  /* 0x00000004ff2f7819 */ /* 0x000fe20000011423 */
[----:B------:R-:W-:Y:S01]  /*4300*/  IDP.4A.S8.S8 R42, R46, R29, R48 ;  /* 0x0000001d2e2a7226 */ /* 0x000fe20000000630 */
[----:B------:R-:W-:Y:S01]  /*4310*/  SHF.R.S32.HI R46, RZ, 0x4, R38 ;  /* 0x00000004ff2e7819 */ /* 0x000fe20000011426 */
[C---:B------:R-:W-:Y:S01]  /*4320*/  IDP.4A.S8.S8 R44, R43.reuse, R19, R18 ;  /* 0x000000132b2c7226 */ /* 0x040fe20000000612 */
[----:B------:R-:W-:Y:S01]  /*4330*/  SHF.R.S32.HI R38, RZ, 0x6, R38 ;  /* 0x00000006ff267819 */ /* 0x000fe20000011426 */
[----:B------:R-:W-:Y:S01]  /*4340*/  IMAD R42, R42, R45, R37 ;  /* 0x0000002d2a2a7224 */ /* 0x000fe200078e0225 */
[----:B------:R-:W3:Y:S01]  /*4350*/  LDS.64 R18, [R17+0x58] ;  /* 0x0000580011127984 */ /* 0x000ee20000000a00 */
[----:B------:R-:W-:Y:S01]  /*4360*/  LOP3.LUT R45, R46, 0x3030303, RZ, 0xc0, !PT ;  /* 0x030303032e2d7812 */ /* 0x000fe200078ec0ff */
[----:B------:R-:W-:Y:S01]  /*4370*/  IDP.4A.S8.S8 R44, R43, R28, R44 ;  /* 0x0000001c2b2c7226 */ /* 0x000fe2000000062c */
[----:B------:R-:W-:Y:S01]  /*4380*/  LOP3.LUT R28, R47, 0x3030303, RZ, 0xc0, !PT ;  /* 0x030303032f1c7812 */ /* 0x000fe200078ec0ff */
[----:B------:R-:W4:Y:S01]  /*4390*/  LDS.U8 R37, [R15+0x1d] ;  /* 0x00001d000f257984 */ /* 0x000f220000000000 */
[----:B--2---:R-:W-:Y:S01]  /*43a0*/  SHF.R.U32.HI R46, RZ, 0x4, R36 ;  /* 0x00000004ff2e7819 */ /* 0x004fe20000011624 */
[----:B------:R-:W-:Y:S01]  /*43b0*/  IDP.4A.S8.S8 R47, R45, R30, RZ ;  /* 0x0000001e2d2f7226 */ /* 0x000fe200000006ff */
[----:B------:R-:W-:Y:S01]  /*43c0*/  LOP3.LUT R49, R36, 0xf, RZ, 0xc0, !PT ;  /* 0x0000000f24317812 */ /* 0x000fe200078ec0ff */
[----:B------:R-:W-:Y:S01]  /*43d0*/  IDP.4A.S8.S8 R43, R43, R29, R44 ;  /* 0x0000001d2b2b7226 */ /* 0x000fe2000000062c */
[----:B------:R-:W-:Y:S01]  /*43e0*/  LEA R45, R46, R46, 0x8 ;  /* 0x0000002e2e2d7211 */ /* 0x000fe200078e40ff */
[----:B------:R-:W-:Y:S01]  /*43f0*/  IDP.4A.S8.S8 R47, R28, R31, R47 ;  /* 0x0000001f1c2f7226 */ /* 0x000fe2000000062f */
[----:B------:R-:W-:Y:S01]  /*4400*/  SHF.R.S32.HI R28, RZ, 0x4, R34 ;  /* 0x00000004ff1c7819 */ /* 0x000fe20000011422 */
[----:B------:R-:W2:Y:S01]  /*4410*/  LDS.U8 R44, [R15+0x1e] ;  /* 0x00001e000f2c7984 */ /* 0x000ea20000000000 */
[----:B------:R-:W-:Y:S01]  /*4420*/  SHF.R.S32.HI R46, RZ, 0x4, R14 ;  /* 0x00000004ff2e7819 */ /* 0x000fe2000001140e */
[----:B------:R-:W-:Y:S01]  /*4430*/  IMAD R45, R45, 0x10000, R45 ;  /* 0x000100002d2d7824 */ /* 0x000fe200078e022d */
[----:B------:R-:W-:Y:S01]  /*4440*/  LOP3.LUT R29, R28, 0x3030303, RZ, 0xc0, !PT ;  /* 0x030303031c1d7812 */ /* 0x000fe200078ec0ff */
[----:B------:R-:W-:Y:S01]  /*4450*/  LDS.U8 R15, [R15+0x1f] ;  /* 0x00001f000f0f7984 */ /* 0x000fe20000000000 */
[----:B------:R-:W-:Y:S01]  /*4460*/  SHF.R.S32.HI R28, RZ, 0x4, R13 ;  /* 0x00000004ff1c7819 */ /* 0x000fe2000001140d */
[----:B------:R-:W-:Y:S01]  /*4470*/  IDP.4A.S8.S8 R48, R45, R30, RZ ;  /* 0x0000001e2d307226 */ /* 0x000fe200000006ff */
[----:B------:R-:W-:-:S02]  /*4480*/  LOP3.LUT R30, R46, 0x3030303, RZ, 0xc0, !PT ;  /* 0x030303032e1e7812 */ /* 0x000fc400078ec0ff */
[----:B------:R-:W-:Y:S01]  /*4490*/  SHF.R.S32.HI R46, RZ, 0x4, R33 ;  /* 0x00000004ff2e7819 */ /* 0x000fe20000011421 */
[-C--:B0-----:R-:W-:Y:S01]  /*44a0*/  IDP.4A.S8.S8 R29, R29, R24.reuse, R47 ;  /* 0x000000181d1d7226 */ /* 0x081fe2000000062f */
[----:B------:R-:W-:Y:S01]  /*44b0*/  SHF.R.S32.HI R13, RZ, 0x6, R13 ;  /* 0x00000006ff0d7819 */ /* 0x000fe2000001140d */
[C---:B------:R-:W-:Y:S01]  /*44c0*/  IDP.4A.S8.S8 R48, R45.reuse, R31, R48 ;  /* 0x0000001f2d307226 */ /* 0x040fe20000000630 */
[----:B------:R-:W-:Y:S01]  /*44d0*/  LOP3.LUT R31, R28, 0x3030303, RZ, 0xc0, !PT ;  /* 0x030303031c1f7812 */ /* 0x000fe200078ec0ff */
[-C--:B------:R-:W-:Y:S01]  /*44e0*/  IDP.4A.S8.S8 R30, R30, R25.reuse, R29 ;  /* 0x000000191e1e7226 */ /* 0x080fe2000000061d */
[----:B------:R-:W-:Y:S01]  /*44f0*/  LOP3.LUT R46, R46, 0x3030303, RZ, 0xc0, !PT ;  /* 0x030303032e2e7812 */ /* 0x000fe200078ec0ff */
[----:B------:R-:W0:Y:S01]  /*4500*/  LDS.64 R28, [R17+0x60] ;  /* 0x00006000111c7984 */ /* 0x000e220000000a00 */
[----:B------:R-:W-:Y:S01]  /*4510*/  IDP.4A.S8.S8 R48, R45, R24, R48 ;  /* 0x000000182d307226 */ /* 0x000fe20000000630 */
[----:B------:R-:W-:Y:S01]  /*4520*/  SHF.R.S32.HI R24, RZ, 0x4, R32 ;  /* 0x00000004ff187819 */ /* 0x000fe20000011420 */
[----:B-1----:R-:W-:Y:S01]  /*4530*/  IDP.4A.S8.S8 R31, R31, R26, RZ ;  /* 0x0000001a1f1f7226 */ /* 0x002fe200000006ff */
[----:B------:R-:W-:Y:S01]  /*4540*/  LOP3.LUT R13, R13, 0x3030303, RZ, 0xc0, !PT ;  /* 0x030303030d0d7812 */ /* 0x000fe200078ec0ff */
[----:B------:R-:W-:Y:S01]  /*4550*/  IDP.4A.S8.S8 R47, R45, R25, R48 ;  /* 0x000000192d2f7226 */ /* 0x000fe20000000630 */
[----:B------:R-:W-:Y:S01]  /*4560*/  SHF.R.S32.HI R45, RZ, 0x4, R39 ;  /* 0x00000004ff2d7819 */ /* 0x000fe20000011427 */
[----:B------:R-:W-:Y:S01]  /*4570*/  IDP.4A.S8.S8 R46, R46, R27, R31 ;  /* 0x0000001b2e2e7226 */ /* 0x000fe2000000061f */
[----:B------:R-:W-:-:S02]  /*4580*/  LOP3.LUT R31, R24, 0x3030303, RZ, 0xc0, !PT ;  /* 0x03030303181f7812 */ /* 0x000fc400078ec0ff */
[----:B------:R-:W1:Y:S01]  /*4590*/  LDS.64 R24, [R17+0x68] ;  /* 0x0000680011187984 */ /* 0x000e620000000a00 */
[----:B------:R-:W-:Y:S01]  /*45a0*/  LOP3.LUT R36, R45, 0x3030303, RZ, 0xc0, !PT ;  /* 0x030303032d247812 */ /* 0x000fe200078ec0ff */
[----:B------:R-:W-:Y:S01]  /*45b0*/  IMAD R45, R30, R49, RZ ;  /* 0x000000311e2d7224 */ /* 0x000fe200078e02ff */
[----:B------:R-:W-:Y:S01]  /*45c0*/  SHF.R.S32.HI R33, RZ, 0x6, R33 ;  /* 0x00000006ff217819 */ /* 0x000fe20000011421 */
[----:B---3--:R-:W-:Y:S01]  /*45d0*/  IDP.4A.S8.S8 R31, R31, R18, R46 ;  /* 0x000000121f1f7226 */ /* 0x008fe2000000062e */
[----:B------:R-:W-:Y:S02]  /*45e0*/  SHF.R.S32.HI R14, RZ, 0x6, R14 ;  /* 0x00000006ff0e7819 */ /* 0x000fe4000001140e */
[----:B----4-:R-:W-:Y:S01]  /*45f0*/  SHF.R.U32.HI R46, RZ, 0x4, R37 ;  /* 0x00000004ff2e7819 */ /* 0x010fe20000011625 */
[----:B------:R-:W-:Y:S01]  /*4600*/  IDP.4A.S8.S8 R36, R36, R19, R31 ;  /* 0x0000001324247226 */ /* 0x000fe2000000061f */
[----:B------:R-:W-:Y:S01]  /*4610*/  LOP3.LUT R37, R37, 0xf, RZ, 0xc0, !PT ;  /* 0x0000000f25257812 */ /* 0x000fe200078ec0ff */
[----:B------:R-:W3:Y:S01]  /*4620*/  LDS.64 R30, [R17+0x70] ;  /* 0x00007000111e7984 */ /* 0x000ee20000000a00 */
[----:B------:R-:W-:-:S02]  /*4630*/  LEA R46, R46, R46, 0x8 ;  /* 0x0000002e2e2e7211 */ /* 0x000fc400078e40ff */
[----:B------:R-:W-:Y:S01]  /*4640*/  SHF.R.S32.HI R32, RZ, 0x6, R32 ;  /* 0x00000006ff207819 */ /* 0x000fe20000011420 */
[----:B------:R-:W-:Y:S01]  /*4650*/  IMAD R45, R36, R37, R45 ;  /* 0x00000025242d7224 */ /* 0x000fe200078e022d */
[----:B--2---:R-:W-:Y:S01]  /*4660*/  SHF.R.U32.HI R36, RZ, 0x4, R44 ;  /* 0x00000004ff247819 */ /* 0x004fe2000001162c */
[----:B------:R-:W-:Y:S01]  /*4670*/  IMAD R46, R46, 0x10000, R46 ;  /* 0x000100002e2e7824 */ /* 0x000fe200078e022e */
[----:B------:R-:W-:Y:S02]  /*4680*/  LOP3.LUT R14, R14, 0x3030303, RZ, 0xc0, !PT ;  /* 0x030303030e0e7812 */ /* 0x000fe400078ec0ff */
[----:B------:R-:W-:Y:S01]  /*4690*/  SHF.R.S32.HI R39, RZ, 0x6, R39 ;  /* 0x00000006ff277819 */ /* 0x000fe20000011427 */
[----:B------:R-:W-:Y:S01]  /*46a0*/  IDP.4A.S8.S8 R48, R46, R26, R47 ;  /* 0x0000001a2e307226 */ /* 0x000fe2000000062f */
[----:B------:R-:W-:Y:S02]  /*46b0*/  LEA R26, R36, R36, 0x8 ;  /* 0x00000024241a7211 */ /* 0x000fe400078e40ff */
[----:B------:R2:W4:Y:S01]  /*46c0*/  LDS.64 R36, [R17+0x78] ;  /* 0x0000780011247984 */ /* 0x0005220000000a00 */
[----:B------:R-:W-:Y:S01]  /*46d0*/  SHF.R.S32.HI R47, RZ, 0x6, R35 ;  /* 0x00000006ff2f7819 */ /* 0x000fe20000011423 */
[----:B------:R-:W-:Y:S01]  /*46e0*/  IDP.4A.S8.S8 R49, R46, R27, R48 ;  /* 0x0000001b2e317226 */ /* 0x000fe20000000630 */
[----:B------:R-:W-:Y:S01]  /*46f0*/  LOP3.LUT R35, R38, 0x3030303, RZ, 0xc0, !PT ;  /* 0x0303030326237812 */ /* 0x000fe200078ec0ff */
[----:B------:R-:W-:Y:S01]  /*4700*/  IMAD R26, R26, 0x10000, R26 ;  /* 0x000100001a1a7824 */ /* 0x000fe200078e021a */
[----:B------:R-:W-:Y:S01]  /*4710*/  SHF.R.S32.HI R27, RZ, 0x6, R34 ;  /* 0x00000006ff1b7819 */ /* 0x000fe20000011422 */
[----:B------:R-:W-:Y:S01]  /*4720*/  IDP.4A.S8.S8 R49, R46, R18, R49 ;  /* 0x000000122e317226 */ /* 0x000fe20000000631 */
[----:B------:R-:W-:Y:S01]  /*4730*/  LOP3.LUT R34, R47, 0x3030303, RZ, 0xc0, !PT ;  /* 0x030303032f227812 */ /* 0x000fe200078ec0ff */
[CC--:B0-----:R-:W-:Y:S01]  /*4740*/  IDP.4A.S8.S8 R38, R26.reuse, R28.reuse, RZ ;  /* 0x0000001c1a267226 */ /* 0x0c1fe200000006ff */
[----:B------:R-:W-:Y:S01]  /*4750*/  LOP3.LUT R27, R27, 0x3030303, RZ, 0xc0, !PT ;  /* 0x030303031b1b7812 */ /* 0x000fe200078ec0ff */
[----:B------:R-:W-:Y:S01]  /*4760*/  IDP.4A.S8.S8 R35, R35, R28, RZ ;  /* 0x0000001c23237226 */ /* 0x000fe200000006ff */
[----:B------:R-:W-:Y:S01]  /*4770*/  LOP3.LUT R18, R33, 0x3030303, RZ, 0xc0, !PT ;  /* 0x0303030321127812 */ /* 0x000fe200078ec0ff */
[----:B--2---:R-:W-:Y:S01]  /*4780*/  IDP.4A.S8.S8 R17, R26, R29, R38 ;  /* 0x0000001d1a117226 */ /* 0x004fe20000000626 */
[----:B------:R-:W-:Y:S01]  /*4790*/  I2FP.F32.S32 R45, R45 ;  /* 0x0000002d002d7245 */ /* 0x000fe20000201400 */
[----:B------:R-:W-:-:S02]  /*47a0*/  IDP.4A.S8.S8 R34, R34, R29, R35 ;  /* 0x0000001d22227226 */ /* 0x000fc40000000623 */
[----:B------:R-:W-:Y:S02]  /*47b0*/  IDP.4A.S8.S8 R19, R46, R19, R49 ;  /* 0x000000132e137226 */ /* 0x000fe40000000631 */
[CC--:B-1----:R-:W-:Y:S02]  /*47c0*/  IDP.4A.S8.S8 R17, R26.reuse, R24.reuse, R17 ;  /* 0x000000181a117226 */ /* 0x0c2fe40000000611 */
[----:B------:R-:W-:Y:S02]  /*47d0*/  IDP.4A.S8.S8 R24, R27, R24, R34 ;  /* 0x000000181b187226 */ /* 0x000fe40000000622 */
[-C--:B------:R-:W-:Y:S01]  /*47e0*/  IDP.4A.S8.S8 R26, R26, R25.reuse, R17 ;  /* 0x000000191a1a7226 */ /* 0x080fe20000000611 */
[----:B------:R-:W-:Y:S01]  /*47f0*/  SHF.R.U32.HI R17, RZ, 0x4, R15 ;  /* 0x00000004ff117819 */ /* 0x000fe2000001160f */
[----:B------:R-:W-:Y:S01]  /*4800*/  IDP.4A.S8.S8 R24, R14, R25, R24 ;  /* 0x000000190e187226 */ /* 0x000fe20000000618 */
[----:B------:R-:W-:Y:S02]  /*4810*/  LOP3.LUT R14, R39, 0x3030303, RZ, 0xc0, !PT ;  /* 0x03030303270e7812 */ /* 0x000fe400078ec0ff */
[----:B------:R-:W-:Y:S01]  /*4820*/  LEA R17, R17, R17, 0x8 ;  /* 0x0000001111117211 */ /* 0x000fe200078e40ff */
[----:B---3--:R-:W-:Y:S01]  /*4830*/  IDP.4A.S8.S8 R27, R13, R30, RZ ;  /* 0x0000001e0d1b7226 */ /* 0x008fe200000006ff */
[----:B------:R-:W-:-:S02]  /*4840*/  LOP3.LUT R15, R15, 0xf, RZ, 0xc0, !PT ;  /* 0x0000000f0f0f7812 */ /* 0x000fc400078ec0ff */
[----:B------:R-:W-:Y:S01]  /*4850*/  I2FP.F32.S32 R25, R42 ;  /* 0x0000002a00197245 */ /* 0x000fe20000201400 */
[----:B------:R-:W-:Y:S01]  /*4860*/  IMAD R13, R17, 0x10000, R17 ;  /* 0x00010000110d7824 */ /* 0x000fe200078e0211 */
[----:B------:R-:W-:Y:S01]  /*4870*/  LOP3.LUT R17, R32, 0x3030303, RZ, 0xc0, !PT ;  /* 0x0303030320117812 */ /* 0x000fe200078ec0ff */
[----:B------:R-:W-:Y:S01]  /*4880*/  IDP.4A.S8.S8 R18, R18, R31, R27 ;  /* 0x0000001f12127226 */ /* 0x000fe2000000061b */
[----:B------:R-:W-:Y:S01]  /*4890*/  LOP3.LUT R27, R44, 0xf, RZ, 0xc0, !PT ;  /* 0x0000000f2c1b7812 */ /* 0x000fe200078ec0ff */
[----:B------:R-:W-:-:S04]  /*48a0*/  IDP.4A.S8.S8 R26, R13, R30, R26 ;  /* 0x0000001e0d1a7226 */ /* 0x000fc8000000061a */
[----:B------:R-:W-:Y:S02]  /*48b0*/  IDP.4A.S8.S8 R26, R13, R31, R26 ;  /* 0x0000001f0d1a7226 */ /* 0x000fe4000000061a */
[-C--:B----4-:R-:W-:Y:S01]  /*48c0*/  IDP.4A.S8.S8 R17, R17, R36.reuse, R18 ;  /* 0x0000002411117226 */ /* 0x090fe20000000612 */
[----:B------:R-:W-:Y:S01]  /*48d0*/  I2FP.F32.S32 R18, R43 ;  /* 0x0000002b00127245 */ /* 0x000fe20000201400 */
[C---:B------:R-:W-:Y:S02]  /*48e0*/  IDP.4A.S8.S8 R26, R13.reuse, R36, R26 ;  /* 0x000000240d1a7226 */ /* 0x040fe4000000061a */
[----:B------:R-:W-:Y:S02]  /*48f0*/  IMAD R24, R24, R27, RZ ;  /* 0x0000001b18187224 */ /* 0x000fe400078e02ff */
[----:B------:R-:W-:Y:S01]  /*4900*/  IDP.4A.S8.S8 R17, R14, R37, R17 ;  /* 0x000000250e117226 */ /* 0x000fe20000000611 */
[----:B------:R-:W-:Y:S01]  /*4910*/  I2FP.F32.S32 R14, R19 ;  /* 0x00000013000e7245 */ /* 0x000fe20000201400 */
[----:B------:R-:W-:-:S02]  /*4920*/  IDP.4A.S8.S8 R26, R13, R37, R26 ;  /* 0x000000250d1a7226 */ /* 0x000fc4000000061a */
[----:B------:R-:W-:Y:S01]  /*4930*/  FMUL.FTZ R27, R3, R18 ;  /* 0x00000012031b7220 */ /* 0x000fe20000410000 */
[----:B------:R-:W-:Y:S02]  /*4940*/  IMAD R15, R17, R15, R24 ;  /* 0x0000000f110f7224 */ /* 0x000fe400078e0218 */
[----:B------:R-:W-:Y:S01]  /*4950*/  FMUL.FTZ R13, R3, R14 ;  /* 0x0000000e030d7220 */ /* 0x000fe20000410000 */
[----:B------:R-:W-:Y:S01]  /*4960*/  I2FP.F32.S32 R26, R26 ;  /* 0x0000001a001a7245 */ /* 0x000fe20000201400 */
[C---:B------:R-:W-:Y:S01]  /*4970*/  FFMA.FTZ R25, R16.reuse, R25, -R27 ;  /* 0x0000001910197223 */ /* 0x040fe2000001081b */
[----:B------:R-:W-:Y:S01]  /*4980*/  I2FP.F32.S32 R15, R15 ;  /* 0x0000000f000f7245 */ /* 0x000fe20000201400 */
[----:B------:R-:W-:Y:S02]  /*4990*/  FFMA.FTZ R13, R16, R45, -R13 ;  /* 0x0000002d100d7223 */ /* 0x000fe4000001080d */
[----:B------:R-:W-:Y:S01]  /*49a0*/  FFMA.FTZ R20, R20, R25, R23 ;  /* 0x0000001914147223 */ /* 0x000fe20000010017 */
[----:B------:R-:W-:-:S03]  /*49b0*/  FMUL.FTZ R26, R26, R3 ;  /* 0x000000031a1a7220 */ /* 0x000fc60000410000 */
[----:B------:R-:W-:Y:S01]  /*49c0*/  FFMA.FTZ R13, R21, R13, R20 ;  /* 0x0000000d150d7223 */ /* 0x000fe20000010014 */
[----:B------:R-:W-:-:S04]  /*49d0*/  FFMA.FTZ R15, R15, R16, -R26 ;  /* 0x000000100f0f7223 */ /* 0x000fc8000001081a */
[----:B------:R-:W-:Y:S01]  /*49e0*/  FFMA.FTZ R23, R22, R15, R13 ;  /* 0x0000000f16177223 */ /* 0x000fe2000001000d */
[----:B------:R-:W-:Y:S06]  /*49f0*/  BAR.SYNC.DEFER_BLOCKING 0x0 ;  /* 0x0000000000007b1d */ /* 0x000fec0000010000 */
.L_x_321:
[----:B------:R-:W-:-:S04]  /*4a00*/  UIADD3 UR4, UPT, UPT, UR4, 0x2, URZ ;  /* 0x0000000204047890 */ /* 0x000fc8000fffe0ff */
[----:B------:R-:W-:-:S09]  /*4a10*/  UISETP.GE.AND UP0, UPT, UR4, UR10, UPT ;  /* 0x0000000a0400728c */ /* 0x000fd2000bf06270 */
[----:B------:R-:W-:Y:S05]  /*4a20*/  BRA.U !UP0, `(.L_x_322) ;  /* 0xffffffb908d47547 */ /* 0x000fea000b83ffff */
.L_x_320:
        /* <DEDUP_REMOVED lines=16> */
.L_x_323:
        /* <DEDUP_REMOVED lines=13> */
.L_x_1202:


//--------------------- .text._Z8moe_q8_0IN3c108BFloat16ELb1EEvPKvS3_PT_PKiS7_S7_iiiiiii --------------------------
	.section	.text._Z8moe_q8_0IN3c108BFloat16ELb1EEvPKvS3_PT_PKiS7_S7_iiiiiii,"ax",@progbits
	.align	128
.text._Z8moe_q8_0IN3c108BFloat16ELb1EEvPKvS3_PT_PKiS7_S7_iiiiiii:
        .type           _Z8moe_q8_0IN3c108BFloat16ELb1EEvPKvS3_PT_PKiS7_S7_iiiiiii,@function
        .size           _Z8moe_q8_0IN3c108BFloat16ELb1EEvPKvS3_PT_PKiS7_S7_iiiiiii,(.L_x_1203 - _Z8moe_q8_0IN3c108BFloat16ELb1EEvPKvS3_PT_PKiS7_S7_iiiiiii)
        .other          _Z8moe_q8_0IN3c108BFloat16ELb1EEvPKvS3_PT_PKiS7_S7_iiiiiii,@"STO_CUDA_ENTRY STV_DEFAULT"
_Z8moe_q8_0IN3c108BFloat16ELb1EEvPKvS3_PT_PKiS7_S7_iiiiiii:
        /* <DEDUP_REMOVED lines=12> */
[----:B------:R-:W-:-:S05]  /*00c0*/  SHF.L.U32 R0, R7, 0x2, RZ ;  /* 0x0000000207007819 */ /* 0x000fca00000006ff */
[----:B-1----:R-:W-:-:S04]  /*00d0*/  IMAD.IADD R7, R0, 0x1, R8 ;  /* 0x0000000100077824 */ /* 0x002fc800078e0208 */
[----:B--2---:R-:W-:Y:S01]  /*00e0*/  IMAD.WIDE.U32 R2, R7, 0x4, R2 ;  /* 0x0000000407027825 */ /* 0x004fe200078e0002 */
[----:B---3--:R-:W-:-:S13]  /*00f0*/  ISETP.GT.U32.AND P0, PT, R0, R5, PT ;  /* 0x000000050000720c */ /* 0x008fda0003f04070 */
[----:B------:R-:W-:Y:S05]  /*0100*/  @P0 EXIT ;  /* 0x000000000000094d */ /* 0x000fea0003800000 */
[----:B------:R0:W5:Y:S01]  /*0110*/  LDG.E.CONSTANT R37, desc[UR12][R2.64] ;  /* 0x0000000c02257981 */ /* 0x000162000c1e9900 */
[----:B------:R-:W1:Y:S01]  /*0120*/  LDCU.64 UR6, c[0x0][0x3b0] ;  /* 0x00007600ff0677ac */ /* 0x000e620008000a00 */
[----:B------:R-:W-:Y:S01]  /*0130*/  HFMA2 R41, -RZ, RZ, 0, 0 ;  /* 0x00000000ff297431 */ /* 0x000fe200000001ff */
[----:B-1----:R-:W-:Y:S01]  /*0140*/  UISETP.GE.AND UP0, UPT, UR7, 0x20, UPT ;  /* 0x000000200700788c */ /* 0x002fe2000bf06270 */
[----:B------:R-:W-:Y:S01]  /*0150*/  IMAD R4, R6, UR6, RZ ;  /* 0x0000000606047c24 */ /* 0x000fe2000f8e02ff */
[----:B------:R-:W-:-:S04]  /*0160*/  USHF.R.S32.HI UR4, URZ, 0x1f, UR7 ;  /* 0x0000001fff047899 */ /* 0x000fc80008011407 */
[----:B------:R-:W-:-:S03]  /*0170*/  ULEA.HI UR4, UR4, UR7, URZ, 0x5 ;  /* 0x0000000704047291 */ /* 0x000fc6000f8f28ff */
[----:B0-----:R-:W-:Y:S09]  /*0180*/  BRA.U !UP0, `(.L_x_324) ;  /* 0x0000001508607547 */ /* 0x001ff2000b800000 */
[----:B------:R-:W0:Y:S01]  /*0190*/  S2R R2, SR_CTAID.X ;  /* 0x0000000000027919 */ /* 0x000e220000002500 */
[----:B------:R-:W1:Y:S01]  /*01a0*/  LDCU UR5, c[0x0][0x3b8] ;  /* 0x00007700ff0577ac */ /* 0x000e620008000800 */
[----:B------:R-:W2:Y:S01]  /*01b0*/  S2UR UR6, SR_CgaCtaId ;  /* 0x00000000000679c3 */ /* 0x000ea20000008800 */
[----:B------:R-:W-:Y:S01]  /*01c0*/  SHF.R.S32.HI R5, RZ, 0x1f, R4 ;  /* 0x0000001fff057819 */ /* 0x000fe20000011404 */
[----:B------:R-:W3:Y:S01]  /*01d0*/  S2R R0, SR_TID.X ;  /* 0x0000000000007919 */ /* 0x000ee20000002100 */
[----:B------:R-:W4:Y:S01]  /*01e0*/  LDCU.64 UR10, c[0x0][0x380] ;  /* 0x00007000ff0a77ac */ /* 0x000f220008000a00 */
[----:B------:R-:W-:Y:S01]  /*01f0*/  IMAD.MOV.U32 R45, RZ, RZ, RZ ;  /* 0x000000ffff2d7224 */ /* 0x000fe200078e00ff */
[----:B------:R-:W-:Y:S01]  /*0200*/  MOV R41, RZ ;  /* 0x000000ff00297202 */ /* 0x000fe20000000f00 */
[----:B------:R-:W-:Y:S01]  /*0210*/  USHF.R.S32.HI UR7, URZ, 0x5, UR4 ;  /* 0x00000005ff077899 */ /* 0x000fe20008011404 */
[----:B------:R-:W1:Y:S02]  /*0220*/  LDCU UR9, c[0x0][0x3c0] ;  /* 0x00007800ff0977ac */ /* 0x000e640008000800 */
[----:B------:R-:W-:Y:S01]  /*0230*/  UMOV UR4, 0x400 ;  /* 0x0000040000047882 */ /* 0x000fe20000000000 */
[----:B------:R-:W0:Y:S01]  /*0240*/  LDCU UR14, c[0x0][0x3bc] ;  /* 0x00007780ff0e77ac */ /* 0x000e220008000800 */
[----:B------:R-:W0:Y:S01]  /*0250*/  LDCU UR15, c[0x0][0x3b4] ;  /* 0x00007680ff0f77ac */ /* 0x000e220008000800 */
[----:B-1----:R-:W-:Y:S01]  /*0260*/  USHF.R.S32.HI UR8, URZ, 0x1f, UR9 ;  /* 0x0000001fff087899 */ /* 0x002fe20008011409 */
[----:B0-----:R-:W-:-:S03]  /*0270*/  IMAD.SHL.U32 R2, R2, 0x20, RZ ;  /* 0x0000002002027824 */ /* 0x001fc600078e00ff */
[----:B------:R-:W-:Y:S01]  /*0280*/  ULEA.HI UR8, UR8, UR9, URZ, 0x5 ;  /* 0x0000000908087291 */ /* 0x000fe2000f8f28ff */
[----:B---3--:R-:W-:Y:S01]  /*0290*/  SHF.R.U32.HI R7, RZ, 0x2, R0 ;  /* 0x00000002ff077819 */ /* 0x008fe20000011600 */
[----:B------:R-:W-:Y:S01]  /*02a0*/  IMAD R3, R2, UR7, RZ ;  /* 0x0000000702037c24 */ /* 0x000fe2000f8e02ff */
[----:B------:R-:W-:Y:S01]  /*02b0*/  LOP3.LUT R6, RZ, R2, RZ, 0x33, !PT ;  /* 0x00000002ff067212 */ /* 0x000fe200078e33ff */
[----:B------:R-:W-:Y:S01]  /*02c0*/  USHF.R.S32.HI UR8, URZ, 0x5, UR8 ;  /* 0x00000005ff087899 */ /* 0x000fe20008011408 */
[----:B------:R-:W-:Y:S01]  /*02d0*/  LEA R2, R8, R7, 0x3 ;  /* 0x0000000708027211 */ /* 0x000fe200078e18ff */
[----:B------:R-:W-:Y:S01]  /*02e0*/  IMAD.WIDE R4, R3, 0x22, R4 ;  /* 0x0000002203047825 */ /* 0x000fe200078e0204 */
[----:B------:R-:W-:Y:S02]  /*02f0*/  SHF.R.U32.HI R35, RZ, 0x3, R0 ;  /* 0x00000003ff237819 */ /* 0x000fe40000011600 */
[----:B------:R-:W-:Y:S01]  /*0300*/  LOP3.LUT R33, R0, 0x3, RZ, 0xc0, !PT ;  /* 0x0000000300217812 */ /* 0x000fe200078ec0ff */
[----:B------:R-:W-:Y:S01]  /*0310*/  VIADD R9, R6, UR5 ;  /* 0x0000000506097c36 */ /* 0x000fe20008000000 */
[----:B------:R-:W-:Y:S01]  /*0320*/  SHF.L.U32 R44, R0, 0x2, RZ ;  /* 0x00000002002c7819 */ /* 0x000fe200000006ff */
[----:B------:R-:W-:-:S02]  /*0330*/  UIADD3 UR5, UPT, UPT, UR4, 0x1080, URZ ;  /* 0x0000108004057890 */ /* 0x000fc4000fffe0ff */
[----:B--2---:R-:W-:Y:S01]  /*0340*/  ULEA UR4, UR6, UR4, 0x18 ;  /* 0x0000000406047291 */ /* 0x004fe2000f8ec0ff */
[C---:B------:R-:W-:Y:S01]  /*0350*/  VIMNMX R21, PT, PT, R9.reuse, R8, PT ;  /* 0x0000000809157248 */ /* 0x040fe20003fe0100 */
[----:B------:R-:W-:Y:S01]  /*0360*/  ULEA UR5, UR6, UR5, 0x18 ;  /* 0x0000000506057291 */ /* 0x000fe2000f8ec0ff */
[----:B------:R-:W-:Y:S02]  /*0370*/  VIMNMX R6, PT, PT, R9, R2, PT ;  /* 0x0000000209067248 */ /* 0x000fe40003fe0100 */
[C-C-:B------:R-:W-:Y:S01]  /*0380*/  VIADDMNMX R23, R8.reuse, 0x4, R9.reuse, PT ;  /* 0x0000000408177846 */ /* 0x140fe20003800109 */
[C---:B------:R-:W-:Y:S01]  /*0390*/  IMAD R12, R21.reuse, UR7, RZ ;  /* 0x00000007150c7c24 */ /* 0x040fe2000f8e02ff */
[C-C-:B------:R-:W-:Y:S01]  /*03a0*/  VIADDMNMX R17, R8.reuse, 0x8, R9.reuse, PT ;  /* 0x0000000808117846 */ /* 0x140fe20003800109 */
[----:B------:R-:W-:Y:S01]  /*03b0*/  IMAD R21, R21, 0x21, R0 ;  /* 0x0000002115157824 */ /* 0x000fe200078e0200 */
[C-C-:B------:R-:W-:Y:S01]  /*03c0*/  VIADDMNMX R15, R8.reuse, 0xc, R9.reuse, PT ;  /* 0x0000000c080f7846 */ /* 0x140fe20003800109 */
[----:B------:R-:W-:Y:S01]  /*03d0*/  IMAD R26, R23, UR7, RZ ;  /* 0x00000007171a7c24 */ /* 0x000fe2000f8e02ff */
[C-C-:B------:R-:W-:Y:S01]  /*03e0*/  VIADDMNMX R13, R8.reuse, 0x10, R9.reuse, PT ;  /* 0x00000010080d7846 */ /* 0x140fe20003800109 */
[----:B------:R-:W-:Y:S01]  /*03f0*/  IMAD R14, R17, UR7, RZ ;  /* 0x00000007110e7c24 */ /* 0x000fe2000f8e02ff */
[C-C-:B------:R-:W-:Y:S01]  /*0400*/  VIADDMNMX R11, R8.reuse, 0x14, R9.reuse, PT ;  /* 0x00000014080b7846 */ /* 0x140fe20003800109 */
[----:B------:R-:W-:Y:S01]  /*0410*/  IMAD R16, R15, UR7, RZ ;  /* 0x000000070f107c24 */ /* 0x000fe2000f8e02ff */
[C-C-:B------:R-:W-:Y:S01]  /*0420*/  VIADDMNMX R7, R8.reuse, 0x18, R9.reuse, PT ;  /* 0x0000001808077846 */ /* 0x140fe20003800109 */
[----:B------:R-:W-:Y:S01]  /*0430*/  IMAD R18, R13, UR7, RZ ;  /* 0x000000070d127c24 */ /* 0x000fe2000f8e02ff */
[----:B------:R-:W-:Y:S01]  /*0440*/  VIADDMNMX R9, R8, 0x1c, R9, PT ;  /* 0x0000001c08097846 */ /* 0x000fe20003800109 */
[----:B------:R-:W-:Y:S01]  /*0450*/  IMAD R20, R11, UR7, RZ ;  /* 0x000000070b147c24 */ /* 0x000fe2000f8e02ff */
[----:B------:R-:W-:Y:S01]  /*0460*/  SHF.R.S32.HI R19, RZ, 0x1f, R6 ;  /* 0x0000001fff137819 */ /* 0x000fe20000011406 */
[----:B------:R-:W-:Y:S01]  /*0470*/  IMAD R22, R7, UR7, RZ ;  /* 0x0000000707167c24 */ /* 0x000fe2000f8e02ff */
[----:B----4-:R-:W-:Y:S01]  /*0480*/  IADD3 R2, P0, PT, R4, UR10, RZ ;  /* 0x0000000a04027c10 */ /* 0x010fe2000ff1e0ff */
[----:B------:R-:W-:Y:S01]  /*0490*/  IMAD R28, R9, UR7, RZ ;  /* 0x00000007091c7c24 */ /* 0x000fe2000f8e02ff */
[----:B------:R-:W-:Y:S01]  /*04a0*/  IADD3 R61, P6, PT, R35, R12, RZ ;  /* 0x0000000c233d7210 */ /* 0x000fe20007fde0ff */
[--C-:B------:R-:W-:Y:S01]  /*04b0*/  IMAD R17, R17, 0x21, R0.reuse ;  /* 0x0000002111117824 */ /* 0x100fe200078e0200 */
[----:B------:R-:W-:Y:S01]  /*04c0*/  LEA.HI R8, R19, R6, RZ, 0x3 ;  /* 0x0000000613087211 */ /* 0x000fe200078f18ff */
[--C-:B------:R-:W-:Y:S01]  /*04d0*/  IMAD R15, R15, 0x21, R0.reuse ;  /* 0x000000210f0f7824 */ /* 0x100fe200078e0200 */
[----:B------:R-:W-:Y:S01]  /*04e0*/  IADD3.X R3, PT, PT, R5, UR11, RZ, P0, !PT ;  /* 0x0000000b05037c10 */ /* 0x000fe200087fe4ff */
[--C-:B------:R-:W-:Y:S01]  /*04f0*/  IMAD R23, R23, 0x21, R0.reuse ;  /* 0x0000002117177824 */ /* 0x100fe200078e0200 */
[----:B------:R-:W-:Y:S01]  /*0500*/  IADD3 R55, P1, PT, R35, R14, RZ ;  /* 0x0000000e23377210 */ /* 0x000fe20007f3e0ff */
[--C-:B------:R-:W-:Y:S01]  /*0510*/  IMAD R10, R13, 0x21, R0.reuse ;  /* 0x000000210d0a7824 */ /* 0x100fe200078e0200 */
[C---:B------:R-:W-:Y:S01]  /*0520*/  IADD3 R51, P3, PT, R35.reuse, R18, RZ ;  /* 0x0000001223337210 */ /* 0x040fe20007f7e0ff */
[----:B------:R-:W-:Y:S01]  /*0530*/  IMAD R30, R6, UR7, RZ ;  /* 0x00000007061e7c24 */ /* 0x000fe2000f8e02ff */
[----:B------:R-:W-:Y:S01]  /*0540*/  IADD3 R47, P5, PT, R35, R22, RZ ;  /* 0x00000016232f7210 */ /* 0x000fe20007fbe0ff */
[--C-:B------:R-:W-:Y:S01]  /*0550*/  IMAD R25, R9, 0x21, R0.reuse ;  /* 0x0000002109197824 */ /* 0x100fe200078e0200 */
[----:B------:R-:W-:Y:S01]  /*0560*/  LEA.HI.X.SX32 R12, R12, RZ, 0x1, P6 ;  /* 0x000000ff0c0c7211 */ /* 0x000fe200030f0eff */
[--C-:B------:R-:W-:Y:S01]  /*0570*/  IMAD R24, R7, 0x21, R0.reuse ;  /* 0x0000002107187824 */ /* 0x100fe200078e0200 */
[----:B------:R-:W-:Y:S01]  /*0580*/  IADD3 R59, P0, PT, R35, R26, RZ ;  /* 0x0000001a233b7210 */ /* 0x000fe20007f1e0ff */
[----:B------:R-:W-:Y:S01]  /*0590*/  IMAD R11, R11, 0x21, R0 ;  /* 0x000000210b0b7824 */ /* 0x000fe200078e0200 */
[C---:B------:R-:W-:Y:S01]  /*05a0*/  IADD3 R53, P2, PT, R35.reuse, R16, RZ ;  /* 0x0000001023357210 */ /* 0x040fe20007f5e0ff */
[----:B------:R-:W-:Y:S01]  /*05b0*/  IMAD.MOV.U32 R4, RZ, RZ, R35 ;  /* 0x000000ffff047224 */ /* 0x000fe200078e0023 */
[----:B------:R-:W-:-:S02]  /*05c0*/  IADD3 R49, P4, PT, R35, R20, RZ ;  /* 0x0000001423317210 */ /* 0x000fc40007f9e0ff */
[----:B------:R-:W-:Y:S02]  /*05d0*/  IADD3 R5, P6, PT, R35, R28, RZ ;  /* 0x0000001c23057210 */ /* 0x000fe40007fde0ff */
[----:B------:R-:W-:Y:S02]  /*05e0*/  LEA.HI.SX32 R29, R8, R33, 0x1d ;  /* 0x00000021081d7211 */ /* 0x000fe400078feaff */
[----:B------:R-:W-:Y:S02]  /*05f0*/  LOP3.LUT R44, R44, 0x1c, RZ, 0xc0, !PT ;  /* 0x0000001c2c2c7812 */ /* 0x000fe400078ec0ff */
[----:B------:R-:W-:Y:S01]  /*0600*/  LEA.HI.X.SX32 R14, R14, RZ, 0x1, P1 ;  /* 0x000000ff0e0e7211 */ /* 0x000fe200008f0eff */
[----:B------:R-:W-:Y:S01]  /*0610*/  IMAD R29, R6, 0x4, R29 ;  /* 0x00000004061d7824 */ /* 0x000fe200078e021d */
[----:B------:R-:W-:Y:S01]  /*0620*/  LEA.HI.X.SX32 R18, R18, RZ, 0x1, P3 ;  /* 0x000000ff12127211 */ /* 0x000fe200018f0eff */
[----:B------:R-:W-:Y:S01]  /*0630*/  IMAD.WIDE.U32 R60, R61, 0x22, R44 ;  /* 0x000000223d3c7825 */ /* 0x000fe200078e002c */
[----:B------:R-:W-:-:S02]  /*0640*/  LEA.HI.X.SX32 R22, R22, RZ, 0x1, P5 ;  /* 0x000000ff16167211 */ /* 0x000fc400028f0eff */
[----:B------:R-:W-:Y:S01]  /*0650*/  LEA.HI.X.SX32 R13, R26, RZ, 0x1, P0 ;  /* 0x000000ff1a0d7211 */ /* 0x000fe200000f0eff */
[--C-:B------:R-:W-:Y:S01]  /*0660*/  IMAD.WIDE.U32 R58, R59, 0x22, R44.reuse ;  /* 0x000000223b3a7825 */ /* 0x100fe200078e002c */
[----:B------:R-:W-:Y:S02]  /*0670*/  LEA.HI.X.SX32 R16, R16, RZ, 0x1, P2 ;  /* 0x000000ff10107211 */ /* 0x000fe400010f0eff */
[----:B------:R-:W-:Y:S01]  /*0680*/  LEA.HI.X.SX32 R20, R20, RZ, 0x1, P4 ;  /* 0x000000ff14147211 */ /* 0x000fe200020f0eff */
[--C-:B------:R-:W-:Y:S01]  /*0690*/  IMAD.WIDE.U32 R54, R55, 0x22, R44.reuse ;  /* 0x0000002237367825 */ /* 0x100fe200078e002c */
[----:B------:R-:W-:Y:S02]  /*06a0*/  LEA.HI.X.SX32 R28, R28, RZ, 0x1, P6 ;  /* 0x000000ff1c1c7211 */ /* 0x000fe400030f0eff */
[----:B------:R-:W-:Y:S01]  /*06b0*/  LEA R6, R21, UR4, 0x2 ;  /* 0x0000000415067c11 */ /* 0x000fe2000f8e10ff */
[----:B------:R-:W-:Y:S01]  /*06c0*/  IMAD.WIDE.U32 R52, R53, 0x22, R44 ;  /* 0x0000002235347825 */ /* 0x000fe200078e002c */
[----:B------:R-:W-:-:S02]  /*06d0*/  LEA R8, R17, UR4, 0x2 ;  /* 0x0000000411087c11 */ /* 0x000fc4000f8e10ff */
[----:B------:R-:W-:Y:S01]  /*06e0*/  LEA R9, R15, UR4, 0x2 ;  /* 0x000000040f097c11 */ /* 0x000fe2000f8e10ff */
[--C-:B------:R-:W-:Y:S01]  /*06f0*/  IMAD.WIDE.U32 R50, R51, 0x22, R44.reuse ;  /* 0x0000002233327825 */ /* 0x100fe200078e002c */
[----:B------:R-:W-:Y:S02]  /*0700*/  LEA R7, R23, UR4, 0x2 ;  /* 0x0000000417077c11 */ /* 0x000fe4000f8e10ff */
[----:B------:R-:W-:Y:S01]  /*0710*/  IADD3 R26, P0, PT, R33, R30, RZ ;  /* 0x0000001e211a7210 */ /* 0x000fe20007f1e0ff */
[--C-:B------:R-:W-:Y:S01]  /*0720*/  IMAD.WIDE.U32 R48, R49, 0x22, R44.reuse ;  /* 0x0000002231307825 */ /* 0x100fe200078e002c */
[----:B------:R-:W-:Y:S02]  /*0730*/  LEA R10, R10, UR4, 0x2 ;  /* 0x000000040a0a7c11 */ /* 0x000fe4000f8e10ff */
[----:B------:R-:W-:Y:S01]  /*0740*/  LEA.HI.X.SX32 R27, R30, RZ, 0x1, P0 ;  /* 0x000000ff1e1b7211 */ /* 0x000fe200000f0eff */
[----:B------:R-:W-:Y:S01]  /*0750*/  IMAD.WIDE.U32 R46, R47, 0x22, R44 ;  /* 0x000000222f2e7825 */ /* 0x000fe200078e002c */
[----:B------:R-:W-:-:S02]  /*0760*/  LEA R11, R11, UR4, 0x2 ;  /* 0x000000040b0b7c11 */ /* 0x000fc4000f8e10ff */
[----:B------:R-:W-:Y:S01]  /*0770*/  LEA R24, R24, UR4, 0x2 ;  /* 0x0000000418187c11 */ /* 0x000fe2000f8e10ff */
[----:B------:R-:W-:Y:S01]  /*0780*/  IMAD R15, R12, 0x22, RZ ;  /* 0x000000220c0f7824 */ /* 0x000fe200078e02ff */
[----:B------:R-:W-:Y:S01]  /*0790*/  LEA R25, R25, UR4, 0x2 ;  /* 0x0000000419197c11 */ /* 0x000fe2000f8e10ff */
[----:B------:R-:W-:Y:S01]  /*07a0*/  IMAD R17, R14, 0x22, RZ ;  /* 0x000000220e117824 */ /* 0x000fe200078e02ff */
[----:B------:R-:W-:Y:S01]  /*07b0*/  LEA R29, R29, UR5, 0x2 ;  /* 0x000000051d1d7c11 */ /* 0x000fe2000f8e10ff */
[----:B------:R-:W-:Y:S01]  /*07c0*/  IMAD R21, R18, 0x22, RZ ;  /* 0x0000002212157824 */ /* 0x000fe200078e02ff */
[----:B------:R-:W-:Y:S01]  /*07d0*/  UMOV UR4, URZ ;  /* 0x000000ff00047c82 */ /* 0x000fe20008000000 */
[----:B------:R-:W-:Y:S01]  /*07e0*/  IMAD R31, R22, 0x22, RZ ;  /* 0x00000022161f7824 */ /* 0x000fe200078e02ff */
[----:B------:R-:W-:Y:S01]  /*07f0*/  IADD3 R32, PT, PT, R55, R17, RZ ;  /* 0x0000001137207210 */ /* 0x000fe20007ffe0ff */
[----:B------:R-:W-:Y:S01]  /*0800*/  IMAD.WIDE.U32 R44, R5, 0x22, R44 ;  /* 0x00000022052c7825 */ /* 0x000fe200078e002c */
[----:B------:R-:W-:Y:S01]  /*0810*/  MOV R5, R33 ;  /* 0x0000002100057202 */ /* 0x000fe20000000f00 */
[----:B------:R-:W-:Y:S01]  /*0820*/  UMOV UR5, URZ ;  /* 0x000000ff00057c82 */ /* 0x000fe20008000000 */
[----:B------:R-:W-:Y:S01]  /*0830*/  IADD3 R36, PT, PT, R51, R21, RZ ;  /* 0x0000001533247210 */ /* 0x000fe20007ffe0ff */
[----:B------:R-:W-:Y:S01]  /*0840*/  IMAD R13, R13, 0x22, RZ ;  /* 0x000000220d0d7824 */ /* 0x000fe200078e02ff */
[----:B------:R-:W-:Y:S01]  /*0850*/  IADD3 R40, PT, PT, R47, R31, RZ ;  /* 0x0000001f2f287210 */ /* 0x000fe20007ffe0ff */
[----:B------:R-:W-:-:S02]  /*0860*/  IMAD R19, R16, 0x22, RZ ;  /* 0x0000002210137824 */ /* 0x000fc400078e02ff */
[----:B------:R-:W-:Y:S02]  /*0870*/  IMAD R23, R20, 0x22, RZ ;  /* 0x0000002214177824 */ /* 0x000fe400078e02ff */
[----:B------:R-:W-:Y:S01]  /*0880*/  IMAD R39, R28, 0x22, RZ ;  /* 0x000000221c277824 */ /* 0x000fe200078e02ff */
[----:B------:R-:W-:Y:S01]  /*0890*/  IADD3 R28, PT, PT, R61, R15, RZ ;  /* 0x0000000f3d1c7210 */ /* 0x000fe20007ffe0ff */
[----:B------:R-:W-:Y:S02]  /*08a0*/  IMAD.IADD R30, R59, 0x1, R13 ;  /* 0x000000013b1e7824 */ /* 0x000fe400078e020d */
[----:B------:R-:W-:Y:S02]  /*08b0*/  IMAD.IADD R34, R53, 0x1, R19 ;  /* 0x0000000135227824 */ /* 0x000fe400078e0213 */
[----:B------:R-:W-:Y:S02]  /*08c0*/  IMAD.IADD R38, R49, 0x1, R23 ;  /* 0x0000000131267824 */ /* 0x000fe400078e0217 */
[----:B------:R-:W-:-:S07]  /*08d0*/  IMAD.IADD R42, R45, 0x1, R39 ;  /* 0x000000012d2a7824 */ /* 0x000fce00078e0227 */
.L_x_326:
[----:B------:R-:W-:-:S04]  /*08e0*/  IADD3 R22, P0, PT, R2, R60, RZ ;  /* 0x0000003c02167210 */ /* 0x000fc80007f1e0ff */
[C---:B------:R-:W-:Y:S02]  /*08f0*/  IADD3.X R23, PT, PT, R3.reuse, R28, RZ, P0, !PT ;  /* 0x0000001c03177210 */ /* 0x040fe400007fe4ff */
[C---:B------:R-:W-:Y:S02]  /*0900*/  IADD3 R18, P0, PT, R2.reuse, R58, RZ ;  /* 0x0000003a02127210 */ /* 0x040fe40007f1e0ff */
[C---:B0-----:R-:W-:Y:S01]  /*0910*/  IADD3 R20, P1, PT, R2.reuse, R52, RZ ;  /* 0x0000003402147210 */ /* 0x041fe20007f3e0ff */
[----:B------:R-:W2:Y:S02]  /*0920*/  LDG.E.U16.CONSTANT R17, desc[UR12][R22.64+0x2] ;  /* 0x0000020c16117981 */ /* 0x000ea4000c1e9500 */
[C---:B------:R-:W-:Y:S01]  /*0930*/  IMAD.X R19, R3.reuse, 0x1, R30, P0 ;  /* 0x0000000103137824 */ /* 0x040fe200000e061e */
[----:B------:R-:W-:Y:S01]  /*0940*/  IADD3 R12, P0, PT, R2, R54, RZ ;  /* 0x00000036020c7210 */ /* 0x000fe20007f1e0ff */
[----:B------:R0:W2:Y:S01]  /*0950*/  LDG.E.U16.CONSTANT R14, desc[UR12][R22.64+0x4] ;  /* 0x0000040c160e7981 */ /* 0x0000a2000c1e9500 */
[----:B------:R-:W-:-:S02]  /*0960*/  IMAD.X R21, R3, 0x1, R34, P1 ;  /* 0x0000000103157824 */ /* 0x000fc400008e0622 */
[----:B------:R-:W-:Y:S01]  /*0970*/  IADD3.X R13, PT, PT, R3, R32, RZ, P0, !PT ;  /* 0x00000020030d7210 */ /* 0x000fe200007fe4ff */
[----:B------:R-:W3:Y:S04]  /*0980*/  LDG.E.U16.CONSTANT R56, desc[UR12][R18.64+0x2] ;  /* 0x0000020c12387981 */ /* 0x000ee8000c1e9500 */
[----:B------:R-:W4:Y:S04]  /*0990*/  LDG.E.U16.CONSTANT R43, desc[UR12][R12.64+0x2] ;  /* 0x0000020c0c2b7981 */ /* 0x000f28000c1e9500 */
[----:B------:R-:W4:Y:S04]  /*09a0*/  LDG.E.U16.CONSTANT R57, desc[UR12][R12.64+0x4] ;  /* 0x0000040c0c397981 */ /* 0x000f28000c1e9500 */
[----:B------:R1:W3:Y:S04]  /*09b0*/  LDG.E.U16.CONSTANT R15, desc[UR12][R18.64+0x4] ;  /* 0x0000040c120f7981 */ /* 0x0002e8000c1e9500 */
[----:B------:R-:W3:Y:S04]  /*09c0*/  LDG.E.U16.CONSTANT R12, desc[UR12][R20.64+0x2] ;  /* 0x0000020c140c7981 */ /* 0x000ee8000c1e9500 */
[----:B------:R-:W3:Y:S01]  /*09d0*/  LDG.E.U16.CONSTANT R13, desc[UR12][R20.64+0x4] ;  /* 0x0000040c140d7981 */ /* 0x000ee2000c1e9500 */
[----:B0-----:R-:W-:-:S04]  /*09e0*/  IADD3 R22, P0, PT, R2, R50, RZ ;  /* 0x0000003202167210 */ /* 0x001fc80007f1e0ff */
[----:B------:R-:W-:Y:S02]  /*09f0*/  IADD3.X R23, PT, PT, R3, R36, RZ, P0, !PT ;  /* 0x0000002403177210 */ /* 0x000fe400007fe4ff */
[----:B-1----:R-:W-:-:S03]  /*0a00*/  IADD3 R18, P0, PT, R2, R48, RZ ;  /* 0x0000003002127210 */ /* 0x002fc60007f1e0ff */
[----:B------:R-:W3:Y:S02]  /*0a10*/  LDG.E.U16.CONSTANT R21, desc[UR12][R22.64+0x2] ;  /* 0x0000020c16157981 */ /* 0x000ee4000c1e9500 */
[----:B------:R-:W-:Y:S01]  /*0a20*/  IMAD.X R19, R3, 0x1, R38, P0 ;  /* 0x0000000103137824 */ /* 0x000fe200000e0626 */
[----:B------:R-:W-:-:S04]  /*0a30*/  IADD3 R16, P0, PT, R2, R46, RZ ;  /* 0x0000002e02107210 */ /* 0x000fc80007f1e0ff */
[----:B------:R-:W3:Y:S04]  /*0a40*/  LDG.E.U16.CONSTANT R20, desc[UR12][R18.64+0x2] ;  /* 0x0000020c12147981 */ /* 0x000ee8000c1e9500 */
[----:B------:R-:W3:Y:S04]  /*0a50*/  LDG.E.U16.CONSTANT R22, desc[UR12][R22.64+0x4] ;  /* 0x0000040c16167981 */ /* 0x000ee8000c1e9500 */
[----:B------:R-:W3:Y:S01]  /*0a60*/  LDG.E.U16.CONSTANT R19, desc[UR12][R18.64+0x4] ;  /* 0x0000040c12137981 */ /* 0x000ee2000c1e9500 */
[----:B--2---:R-:W-:Y:S01]  /*0a70*/  LEA R39, R14, R17, 0x10 ;  /* 0x000000110e277211 */ /* 0x004fe200078e80ff */
[----:B------:R-:W-:Y:S01]  /*0a80*/  IMAD.X R17, R3, 0x1, R40, P0 ;  /* 0x0000000103117824 */ /* 0x000fe200000e0628 */
[----:B------:R-:W-:-:S04]  /*0a90*/  IADD3 R14, P0, PT, R2, R44, RZ ;  /* 0x0000002c020e7210 */ /* 0x000fc80007f1e0ff */
[----:B------:R-:W2:Y:S04]  /*0aa0*/  LDG.E.U16.CONSTANT R18, desc[UR12][R16.64+0x2] ;  /* 0x0000020c10127981 */ /* 0x000ea8000c1e9500 */
[----:B------:R0:W2:Y:S01]  /*0ab0*/  LDG.E.U16.CONSTANT R31, desc[UR12][R16.64+0x4] ;  /* 0x0000040c101f7981 */ /* 0x0000a2000c1e9500 */
[----:B----4-:R-:W-:Y:S02]  /*0ac0*/  LEA R43, R57, R43, 0x10 ;  /* 0x0000002b392b7211 */ /* 0x010fe400078e80ff */
[----:B---3--:R-:W-:Y:S01]  /*0ad0*/  LEA R56, R15, R56, 0x10 ;  /* 0x000000380f387211 */ /* 0x008fe200078e80ff */
[----:B0-----:R-:W-:Y:S02]  /*0ae0*/  IMAD R17, R27, 0x22, RZ ;  /* 0x000000221b117824 */ /* 0x001fe400078e02ff */
[----:B------:R-:W-:-:S02]  /*0af0*/  IMAD R57, R13, 0x10000, R12 ;  /* 0x000100000d397824 */ /* 0x000fc400078e020c */
[----:B------:R-:W-:-:S04]  /*0b00*/  IMAD.WIDE.U32 R12, R26, 0x22, R2 ;  /* 0x000000221a0c7825 */ /* 0x000fc800078e0002 */
[----:B------:R-:W-:Y:S01]  /*0b10*/  IMAD.X R15, R3, 0x1, R42, P0 ;  /* 0x00000001030f7824 */ /* 0x000fe200000e062a */
[----:B------:R-:W-:Y:S01]  /*0b20*/  IADD3 R13, PT, PT, R13, R17, RZ ;  /* 0x000000110d0d7210 */ /* 0x000fe20007ffe0ff */
[----:B------:R0:W-:Y:S04]  /*0b30*/  STS [R6], R39 ;  /* 0x0000002706007388 */ /* 0x0001e80000000800 */
[----:B------:R-:W3:Y:S04]  /*0b40*/  LDG.E.U16.CONSTANT R23, desc[UR12][R14.64+0x2] ;  /* 0x0000020c0e177981 */ /* 0x000ee8000c1e9500 */
[----:B------:R-:W4:Y:S04]  /*0b50*/  LDG.E.U16.CONSTANT R12, desc[UR12][R12.64] ;  /* 0x0000000c0c0c7981 */ /* 0x000f28000c1e9500 */
[----:B0-----:R-:W3:Y:S01]  /*0b60*/  LDG.E.U16.CONSTANT R39, desc[UR12][R14.64+0x4] ;  /* 0x0000040c0e277981 */ /* 0x001ee2000c1e9500 */
[----:B------:R-:W-:-:S03]  /*0b70*/  IMAD R21, R22, 0x10000, R21 ;  /* 0x0001000016157824 */ /* 0x000fc600078e0215 */
[----:B------:R0:W-:Y:S01]  /*0b80*/  STS [R7], R56 ;  /* 0x0000003807007388 */ /* 0x0001e20000000800 */
[----:B------:R-:W-:-:S03]  /*0b90*/  LEA R20, R19, R20, 0x10 ;  /* 0x0000001413147211 */ /* 0x000fc600078e80ff */
[----:B------:R0:W-:Y:S04]  /*0ba0*/  STS [R8], R43 ;  /* 0x0000002b08007388 */ /* 0x0001e80000000800 */
[----:B------:R0:W-:Y:S04]  /*0bb0*/  STS [R9], R57 ;  /* 0x0000003909007388 */ /* 0x0001e80000000800 */
[----:B------:R0:W-:Y:S04]  /*0bc0*/  STS [R10], R21 ;  /* 0x000000150a007388 */ /* 0x0001e80000000800 */
[----:B------:R0:W-:Y:S01]  /*0bd0*/  STS [R11], R20 ;  /* 0x000000140b007388 */ /* 0x0001e20000000800 */
[----:B------:R-:W-:Y:S01]  /*0be0*/  UISETP.GE.AND UP0, UPT, UR4, UR15, UPT ;  /* 0x0000000f0400728c */ /* 0x000fe2000bf06270 */
[----:B--2---:R-:W-:-:S05]  /*0bf0*/  IMAD R31, R31, 0x10000, R18 ;  /* 0x000100001f1f7824 */ /* 0x004fca00078e0212 */
[----:B------:R0:W-:Y:S01]  /*0c00*/  STS [R24], R31 ;  /* 0x0000001f18007388 */ /* 0x0001e20000000800 */
[----:B----4-:R-:W-:Y:S01]  /*0c10*/  HADD2.F32 R16, -RZ, R12.H0_H0 ;  /* 0x2000000cff107230 */ /* 0x010fe20000004100 */
[----:B---3--:R-:W-:-:S05]  /*0c20*/  LEA R14, R39, R23, 0x10 ;  /* 0x00000017270e7211 */ /* 0x008fca00078e80ff */
[----:B------:R0:W-:Y:S04]  /*0c30*/  STS [R25], R14 ;  /* 0x0000000e19007388 */ /* 0x0001e80000000800 */
[----:B------:R0:W-:Y:S01]  /*0c40*/  STS [R29], R16 ;  /* 0x000000101d007388 */ /* 0x0001e20000000800 */
[----:B------:R-:W-:Y:S05]  /*0c50*/  BRA.U UP0, `(.L_x_325) ;  /* 0x00000009008c7547 */ /* 0x000fea000b800000 */
[----:B0-----:R-:W0:Y:S01]  /*0c60*/  LDC R14, c[0x0][0x3c8] ;  /* 0x0000f200ff0e7b82 */ /* 0x001e220000000800 */
[----:B-----5:R-:W-:Y:S02]  /*0c70*/  IABS R18, R37 ;  /* 0x0000002500127213 */ /* 0x020fe40000000000 */
[----:B0-----:R-:W-:-:S04]  /*0c80*/  IABS R16, R14 ;  /* 0x0000000e00107213 */ /* 0x001fc80000000000 */
        /* <DEDUP_REMOVED lines=8> */
[----:B------:R-:W-:Y:S02]  /*0d10*/  MOV R17, R18 ;  /* 0x0000001200117202 */ /* 0x000fe40000000f00 */
[----:B------:R-:W-:-:S03]  /*0d20*/  LOP3.LUT R12, R37, R14, RZ, 0x3c, !PT ;  /* 0x0000000e250c7212 */ /* 0x000fc600078e3cff */
[----:B------:R-:W-:Y:S01]  /*0d30*/  IMAD.HI.U32 R13, R13, R17, RZ ;  /* 0x000000110d0d7227 */ /* 0x000fe200078e00ff */
[----:B------:R-:W-:-:S03]  /*0d40*/  ISETP.GE.AND P2, PT, R12, RZ, PT ;  /* 0x000000ff0c00720c */ /* 0x000fc60003f46270 */
[----:B------:R-:W-:-:S04]  /*0d50*/  IMAD.MOV R15, RZ, RZ, -R13 ;  /* 0x000000ffff0f7224 */ /* 0x000fc800078e0a0d */
[----:B------:R-:W-:-:S05]  /*0d60*/  IMAD R15, R16, R15, R17 ;  /* 0x0000000f100f7224 */ /* 0x000fca00078e0211 */
[----:B------:R-:W-:-:S13]  /*0d70*/  ISETP.GT.U32.AND P1, PT, R16, R15, PT ;  /* 0x0000000f1000720c */ /* 0x000fda0003f24070 */
[-C--:B------:R-:W-:Y:S01]  /*0d80*/  @!P1 IADD3 R15, PT, PT, R15, -R16.reuse, RZ ;  /* 0x800000100f0f9210 */ /* 0x080fe20007ffe0ff */
[----:B------:R-:W-:Y:S01]  /*0d90*/  @!P1 VIADD R13, R13, 0x1 ;  /* 0x000000010d0d9836 */ /* 0x000fe20000000000 */
[----:B------:R-:W-:Y:S02]  /*0da0*/  ISETP.NE.AND P1, PT, R14, RZ, PT ;  /* 0x000000ff0e00720c */ /* 0x000fe40003f25270 */
[----:B------:R-:W-:-:S13]  /*0db0*/  ISETP.GE.U32.AND P0, PT, R15, R16, PT ;  /* 0x000000100f00720c */ /* 0x000fda0003f06070 */
[----:B------:R-:W-:Y:S02]  /*0dc0*/  @P0 IADD3 R13, PT, PT, R13, 0x1, RZ ;  /* 0x000000010d0d0810 */ /* 0x000fe40007ffe0ff */
[----:B------:R-:W-:Y:S02]  /*0dd0*/  ISETP.GE.AND P0, PT, R4, UR8, PT ;  /* 0x0000000804007c0c */ /* 0x000fe4000bf06270 */
[----:B------:R-:W-:-:S05]  /*0de0*/  MOV R20, R13 ;  /* 0x0000000d00147202 */ /* 0x000fca0000000f00 */
[----:B------:R-:W-:Y:S01]  /*0df0*/  @!P2 IMAD.MOV R20, RZ, RZ, -R20 ;  /* 0x000000ffff14a224 */ /* 0x000fe200078e0a14 */
[----:B------:R-:W-:Y:S02]  /*0e00*/  @!P1 LOP3.LUT R20, RZ, R14, RZ, 0x33, !PT ;  /* 0x0000000eff149212 */ /* 0x000fe400078e33ff */
[----:B------:R-:W-:Y:S02]  /*0e10*/  ISETP.GE.AND P1, PT, R5, UR8, PT ;  /* 0x0000000805007c0c */ /* 0x000fe4000bf26270 */
[C---:B------:R-:W-:Y:S02]  /*0e20*/  ISETP.GE.OR P0, PT, R20.reuse, UR14, P0 ;  /* 0x0000000e14007c0c */ /* 0x040fe40008706670 */
[----:B------:R-:W-:-:S04]  /*0e30*/  ISETP.GE.OR P1, PT, R20, UR14, P1 ;  /* 0x0000000e14007c0c */ /* 0x000fc80008f26670 */
[----:B------:R-:W-:-:S07]  /*0e40*/  ISETP.GT.U32.OR P1, PT, R0, 0x3, P1 ;  /* 0x000000030000780c */ /* 0x000fce0000f24470 */
[----:B------:R-:W0:Y:S01]  /*0e50*/  @!P0 LDC.64 R12, c[0x0][0x388] ;  /* 0x0000e200ff0c8b82 */ /* 0x000e220000000a00 */
[----:B------:R-:W-:-:S04]  /*0e60*/  @!P0 SHF.L.U32 R16, R0, 0x2, RZ ;  /* 0x0000000200108819 */ /* 0x000fc800000006ff */
[----:B------:R-:W-:Y:S02]  /*0e70*/  @!P0 LOP3.LUT R17, R16, 0x1c, RZ, 0xc0, !PT ;  /* 0x0000001c10118812 */ /* 0x000fe400078ec0ff */
[----:B------:R-:W-:Y:S01]  /*0e80*/  @!P1 IADD3 R18, PT, PT, R33, UR5, RZ ;  /* 0x0000000521129c10 */ /* 0x000fe2000fffe0ff */
[----:B------:R-:W1:Y:S04]  /*0e90*/  @!P1 LDC.64 R14, c[0x0][0x388] ;  /* 0x0000e200ff0e9b82 */ /* 0x000e680000000a00 */
[----:B------:R-:W-:Y:S01]  /*0ea0*/  @!P1 IMAD R19, R20, UR8, R18 ;  /* 0x0000000814139c24 */ /* 0x000fe2000f8e0212 */
[----:B0-----:R-:W-:Y:S01]  /*0eb0*/  @!P0 IADD3 R12, P2, PT, R17, R12, RZ ;  /* 0x0000000c110c8210 */ /* 0x001fe20007f5e0ff */
[----:B------:R-:W-:-:S03]  /*0ec0*/  @!P0 VIADD R17, R35, UR5 ;  /* 0x0000000523118c36 */ /* 0x000fc60008000000 */
[----:B------:R-:W-:Y:S01]  /*0ed0*/  @!P0 IADD3.X R13, PT, PT, RZ, R13, RZ, P2, !PT ;  /* 0x0000000dff0d8210 */ /* 0x000fe200017fe4ff */
[----:B------:R-:W-:Y:S02]  /*0ee0*/  @!P0 IMAD R17, R20, UR8, R17 ;  /* 0x0000000814118c24 */ /* 0x000fe4000f8e0211 */
[----:B-1----:R-:W-:-:S04]  /*0ef0*/  @!P1 IMAD.WIDE R14, R19, 0x24, R14 ;  /* 0x00000024130e9825 */ /* 0x002fc800078e020e */
[----:B------:R-:W-:Y:S02]  /*0f00*/  @!P0 IMAD.WIDE R12, R17, 0x24, R12 ;  /* 0x00000024110c8825 */ /* 0x000fe400078e020c */
[----:B------:R-:W2:Y:S04]  /*0f10*/  @!P1 LDG.E.U16.CONSTANT R14, desc[UR12][R14.64] ;  /* 0x0000000c0e0e9981 */ /* 0x000ea8000c1e9500 */
[----:B------:R0:W3:Y:S01]  /*0f20*/  @!P0 LDG.E.CONSTANT R18, desc[UR12][R12.64+0x4] ;  /* 0x0000040c0c128981 */ /* 0x0000e2000c1e9900 */
[----:B------:R-:W1:Y:S01]  /*0f30*/  S2UR UR10, SR_CgaCtaId ;  /* 0x00000000000a79c3 */ /* 0x000e620000008800 */
[----:B------:R-:W-:Y:S01]  /*0f40*/  @!P1 MOV R17, 0x400 ;  /* 0x0000040000119802 */ /* 0x000fe20000000f00 */
[----:B------:R-:W-:Y:S01]  /*0f50*/  UMOV UR9, 0x400 ;  /* 0x0000040000097882 */ /* 0x000fe20000000000 */
[----:B------:R-:W4:Y:S01]  /*0f60*/  S2R R56, SR_TID.Y ;  /* 0x0000000000387919 */ /* 0x000f220000002200 */
[----:B------:R-:W-:Y:S01]  /*0f70*/  UIADD3 UR6, UPT, UPT, UR9, 0x1290, URZ ;  /* 0x0000129009067890 */ /* 0x000fe2000fffe0ff */
[----:B------:R-:W-:Y:S01]  /*0f80*/  @!P1 IADD3 R17, PT, PT, R17, 0x1490, RZ ;  /* 0x0000149011119810 */ /* 0x000fe20007ffe0ff */
[----:B------:R-:W4:Y:S01]  /*0f90*/  @!P1 S2R R20, SR_CgaCtaId ;  /* 0x0000000000149919 */ /* 0x000f220000008800 */
[----:B0-----:R-:W-:Y:S01]  /*0fa0*/  @!P0 LOP3.LUT R13, R16, 0x7c, RZ, 0xc0, !PT ;  /* 0x0000007c100d8812 */ /* 0x001fe200078ec0ff */
[----:B-1----:R-:W-:-:S02]  /*0fb0*/  ULEA UR6, UR10, UR6, 0x18 ;  /* 0x000000060a067291 */ /* 0x002fc4000f8ec0ff */
[----:B------:R-:W-:-:S06]  /*0fc0*/  ULEA UR11, UR10, UR9, 0x18 ;  /* 0x000000090a0b7291 */ /* 0x000fcc000f8ec0ff */
[----:B------:R-:W-:Y:S01]  /*0fd0*/  MOV R31, UR11 ;  /* 0x0000000b001f7c02 */ /* 0x000fe20008000f00 */
[C---:B----4-:R-:W-:Y:S01]  /*0fe0*/  @!P1 IMAD R12, R56.reuse, 0x4, R33 ;  /* 0x00000004380c9824 */ /* 0x050fe200078e0221 */
[C---:B------:R-:W-:Y:S01]  /*0ff0*/  LEA R39, R56.reuse, UR6, 0x7 ;  /* 0x0000000638277c11 */ /* 0x040fe2000f8e38ff */
[----:B------:R-:W-:Y:S01]  /*1000*/  @!P0 IMAD R19, R56, 0x80, R13 ;  /* 0x0000008038138824 */ /* 0x000fe200078e020d */
[----:B------:R-:W-:Y:S01]  /*1010*/  @!P1 LEA R17, R20, R17, 0x18 ;  /* 0x0000001114119211 */ /* 0x000fe200078ec0ff */
[----:B------:R-:W-:-:S03]  /*1020*/  IMAD R31, R0, 0x84, R31 ;  /* 0x00000084001f7824 */ /* 0x000fc600078e021f */
[----:B------:R-:W-:Y:S01]  /*1030*/  @!P1 LEA R43, R12, R17, 0x2 ;  /* 0x000000110c2b9211 */ /* 0x000fe200078e10ff */
[----:B--2---:R-:W-:Y:S01]  /*1040*/  @!P1 HADD2.F32 R16, -RZ, R14.H0_H0 ;  /* 0x2000000eff109230 */ /* 0x004fe20000004100 */
[----:B---3--:R-:W-:Y:S01]  /*1050*/  @!P0 STS [R19+UR6], R18 ;  /* 0x0000001213008988 */ /* 0x008fe20008000806 */
[----:B------:R-:W-:Y:S02]  /*1060*/  UIADD3 UR6, UPT, UPT, UR9, 0x1080, URZ ;  /* 0x0000108009067890 */ /* 0x000fe4000fffe0ff */
[----:B------:R-:W-:Y:S01]  /*1070*/  UIADD3 UR9, UPT, UPT, UR9, 0x1490, URZ ;  /* 0x0000149009097890 */ /* 0x000fe2000fffe0ff */
[----:B------:R-:W-:Y:S01]  /*1080*/  @!P1 STS [R43], R16 ;  /* 0x000000102b009388 */ /* 0x000fe20000000800 */
[----:B------:R-:W-:Y:S02]  /*1090*/  ULEA UR6, UR10, UR6, 0x18 ;  /* 0x000000060a067291 */ /* 0x000fe4000f8ec0ff */
[----:B------:R-:W-:Y:S01]  /*10a0*/  ULEA UR9, UR10, UR9, 0x18 ;  /* 0x000000090a097291 */ /* 0x000fe2000f8ec0ff */
[----:B------:R-:W-:Y:S06]  /*10b0*/  BAR.SYNC.DEFER_BLOCKING 0x0 ;  /* 0x0000000000007b1d */ /* 0x000fec0000010000 */
[----:B------:R-:W-:Y:S04]  /*10c0*/  LDS R21, [R31] ;  /* 0x000000001f157984 */ /* 0x000fe80000000800 */
[----:B------:R-:W0:Y:S04]  /*10d0*/  LDS.128 R12, [R39] ;  /* 0x00000000270c7984 */ /* 0x000e280000000c00 */
[----:B------:R-:W1:Y:S04]  /*10e0*/  LDS R20, [R31+0x4] ;  /* 0x000004001f147984 */ /* 0x000e680000000800 */
[----:B------:R-:W2:Y:S04]  /*10f0*/  LDS R17, [R31+0x8] ;  /* 0x000008001f117984 */ /* 0x000ea80000000800 */
[----:B------:R-:W3:Y:S04]  /*1100*/  LDS R57, [R31+0xc] ;  /* 0x00000c001f397984 */ /* 0x000ee80000000800 */
[----:B------:R-:W-:Y:S04]  /*1110*/  LDS R16, [R31+0x10] ;  /* 0x000010001f107984 */ /* 0x000fe80000000800 */
[----:B------:R-:W-:Y:S04]  /*1120*/  LDS R19, [R31+0x28] ;  /* 0x000028001f137984 */ /* 0x000fe80000000800 */
[----:B------:R-:W-:Y:S04]  /*1130*/  LDS R18, [R31+0x18] ;  /* 0x000018001f127984 */ /* 0x000fe80000000800 */
[----:B------:R-:W-:Y:S01]  /*1140*/  LDS R43, [R31+0x40] ;  /* 0x000040001f2b7984 */ /* 0x000fe20000000800 */
[----:B0-----:R-:W-:-:S04]  /*1150*/  IDP.4A.S8.S8 R12, R21, R12, RZ ;  /* 0x0000000c150c7226 */ /* 0x001fc800000006ff */
[----:B-1----:R-:W-:Y:S02]  /*1160*/  IDP.4A.S8.S8 R12, R20, R13, R12 ;  /* 0x0000000d140c7226 */ /* 0x002fe4000000060c */
[----:B------:R-:W-:Y:S02]  /*1170*/  LDS R13, [R31+0x20] ;  /* 0x000020001f0d7984 */ /* 0x000fe40000000800 */
[----:B--2---:R-:W-:Y:S02]  /*1180*/  IDP.4A.S8.S8 R12, R17, R14, R12 ;  /* 0x0000000e110c7226 */ /* 0x004fe4000000060c */
[----:B------:R-:W0:Y:S02]  /*1190*/  LDS.128 R20, [R39+0x20] ;  /* 0x0000200027147984 */ /* 0x000e240000000c00 */
[----:B---3--:R-:W-:Y:S02]  /*11a0*/  IDP.4A.S8.S8 R57, R57, R15, R12 ;  /* 0x0000000f39397226 */ /* 0x008fe4000000060c */
[----:B------:R-:W1:Y:S01]  /*11b0*/  LDS R17, [R31+0x24] ;  /* 0x000024001f117984 */ /* 0x000e620000000800 */
[----:B0-----:R-:W-:-:S03]  /*11c0*/  IDP.4A.S8.S8 R20, R13, R20, RZ ;  /* 0x000000140d147226 */ /* 0x001fc600000006ff */
[----:B------:R-:W0:Y:S01]  /*11d0*/  LDS.128 R12, [R39+0x10] ;  /* 0x00001000270c7984 */ /* 0x000e220000000c00 */
[----:B-1----:R-:W-:-:S03]  /*11e0*/  IDP.4A.S8.S8 R21, R17, R21, R20 ;  /* 0x0000001511157226 */ /* 0x002fc60000000614 */
[----:B------:R-:W1:Y:S01]  /*11f0*/  LDS R17, [R31+0x14] ;  /* 0x000014001f117984 */ /* 0x000e620000000800 */
[----:B------:R-:W-:-:S03]  /*1200*/  IDP.4A.S8.S8 R21, R19, R22, R21 ;  /* 0x0000001613157226 */ /* 0x000fc60000000615 */
[----:B------:R-:W-:Y:S04]  /*1210*/  LDS R20, [R31+0x30] ;  /* 0x000030001f147984 */ /* 0x000fe80000000800 */
[----:B------:R-:W-:Y:S01]  /*1220*/  LDS R22, [R31+0x34] ;  /* 0x000034001f167984 */ /* 0x000fe20000000800 */
[----:B0-----:R-:W-:-:S03]  /*1230*/  IDP.4A.S8.S8 R16, R16, R12, R57 ;  /* 0x0000000c10107226 */ /* 0x001fc60000000639 */
[----:B------:R-:W0:Y:S01]  /*1240*/  LDS R12, [R31+0x2c] ;  /* 0x00002c001f0c7984 */ /* 0x000e220000000800 */
[----:B-1----:R-:W-:-:S04]  /*1250*/  IDP.4A.S8.S8 R13, R17, R13, R16 ;  /* 0x0000000d110d7226 */ /* 0x002fc80000000610 */
[----:B------:R-:W-:Y:S02]  /*1260*/  IDP.4A.S8.S8 R14, R18, R14, R13 ;  /* 0x0000000e120e7226 */ /* 0x000fe4000000060d */
[----:B------:R-:W1:Y:S04]  /*1270*/  LDS.128 R16, [R39+0x30] ;  /* 0x0000300027107984 */ /* 0x000e680000000c00 */
[----:B------:R-:W2:Y:S01]  /*1280*/  LDS R13, [R31+0x38] ;  /* 0x000038001f0d7984 */ /* 0x000ea20000000800 */
[----:B0-----:R-:W-:-:S03]  /*1290*/  IDP.4A.S8.S8 R21, R12, R23, R21 ;  /* 0x000000170c157226 */ /* 0x001fc60000000615 */
[----:B------:R-:W0:Y:S01]  /*12a0*/  LDS R12, [R31+0x3c] ;  /* 0x00003c001f0c7984 */ /* 0x000e220000000800 */
[----:B-1----:R-:W-:Y:S01]  /*12b0*/  IDP.4A.S8.S8 R16, R20, R16, R21 ;  /* 0x0000001014107226 */ /* 0x002fe20000000615 */
[----:B------:R-:W-:Y:S02]  /*12c0*/  LEA R21, R56, UR9, 0x4 ;  /* 0x0000000938157c11 */ /* 0x000fe4000f8e20ff */
[----:B------:R-:W-:Y:S01]  /*12d0*/  LDS R56, [R31+0x7c] ;  /* 0x00007c001f387984 */ /* 0x000fe20000000800 */
[----:B------:R-:W-:Y:S01]  /*12e0*/  IDP.4A.S8.S8 R17, R22, R17, R16 ;  /* 0x0000001116117226 */ /* 0x000fe20000000610 */
[----:B------:R-:W-:Y:S02]  /*12f0*/  LEA R16, R0, R35, 0x2 ;  /* 0x0000002300107211 */ /* 0x000fe400078e10ff */
[----:B------:R-:W-:Y:S01]  /*1300*/  LDS.128 R20, [R21] ;  /* 0x0000000015147984 */ /* 0x000fe20000000c00 */
[----:B--2---:R-:W-:Y:S01]  /*1310*/  IDP.4A.S8.S8 R18, R13, R18, R17 ;  /* 0x000000120d127226 */ /* 0x004fe20000000611 */
[----:B------:R-:W-:-:S02]  /*1320*/  LEA R16, R16, UR6, 0x2 ;  /* 0x0000000610107c11 */ /* 0x000fc4000f8e10ff */
[----:B------:R-:W1:Y:S04]  /*1330*/  LDS R17, [R31+0x1c] ;  /* 0x00001c001f117984 */ /* 0x000e680000000800 */
[----:B------:R-:W2:Y:S01]  /*1340*/  LDS R13, [R16] ;  /* 0x00000000100d7984 */ /* 0x000ea20000000800 */
[----:B0-----:R-:W-:-:S03]  /*1350*/  IDP.4A.S8.S8 R19, R12, R19, R18 ;  /* 0x000000130c137226 */ /* 0x001fc60000000612 */
[----:B------:R-:W-:Y:S01]  /*1360*/  LDS R18, [R31+0x44] ;  /* 0x000044001f127984 */ /* 0x000fe20000000800 */
[----:B-1----:R-:W-:Y:S02]  /*1370*/  IDP.4A.S8.S8 R17, R17, R15, R14 ;  /* 0x0000000f11117226 */ /* 0x002fe4000000060e */
[----:B--2---:R-:W-:-:S03]  /*1380*/  FMUL.FTZ R20, R13, R20 ;  /* 0x000000140d147220 */ /* 0x004fc60000410000 */
[----:B------:R-:W-:Y:S01]  /*1390*/  I2FP.F32.S32 R17, R17 ;  /* 0x0000001100117245 */ /* 0x000fe20000201400 */
[----:B------:R-:W0:Y:S04]  /*13a0*/  LDS.128 R12, [R39+0x40] ;  /* 0x00004000270c7984 */ /* 0x000e280000000c00 */
[----:B------:R-:W-:Y:S02]  /*13b0*/  FFMA.FTZ R41, R20, R17, R41 ;  /* 0x0000001114297223 */ /* 0x000fe40000010029 */
[----:B------:R-:W-:Y:S04]  /*13c0*/  LDS R17, [R31+0x50] ;  /* 0x000050001f117984 */ /* 0x000fe80000000800 */
[----:B------:R-:W-:Y:S01]  /*13d0*/  LDS R20, [R31+0x5c] ;  /* 0x00005c001f147984 */ /* 0x000fe20000000800 */
[----:B0-----:R-:W-:-:S04]  /*13e0*/  IDP.4A.S8.S8 R12, R43, R12, RZ ;  /* 0x0000000c2b0c7226 */ /* 0x001fc800000006ff */
[----:B------:R-:W-:Y:S02]  /*13f0*/  IDP.4A.S8.S8 R13, R18, R13, R12 ;  /* 0x0000000d120d7226 */ /* 0x000fe4000000060c */
[----:B------:R-:W0:Y:S04]  /*1400*/  LDS R12, [R31+0x48] ;  /* 0x000048001f0c7984 */ /* 0x000e280000000800 */
[----:B------:R-:W1:Y:S01]  /*1410*/  LDS R18, [R31+0x4c] ;  /* 0x00004c001f127984 */ /* 0x000e620000000800 */
[----:B0-----:R-:W-:-:S04]  /*1420*/  IDP.4A.S8.S8 R12, R12, R14, R13 ;  /* 0x0000000e0c0c7226 */ /* 0x001fc8000000060d */
[----:B-1----:R-:W-:Y:S02]  /*1430*/  IDP.4A.S8.S8 R43, R18, R15, R12 ;  /* 0x0000000f122b7226 */ /* 0x002fe4000000060c */
[----:B------:R-:W0:Y:S04]  /*1440*/  LDS.128 R12, [R39+0x50] ;  /* 0x00005000270c7984 */ /* 0x000e280000000c00 */
[----:B------:R-:W-:Y:S01]  /*1450*/  LDS R18, [R31+0x58] ;  /* 0x000058001f127984 */ /* 0x000fe20000000800 */
[----:B0-----:R-:W-:-:S03]  /*1460*/  IDP.4A.S8.S8 R12, R17, R12, R43 ;  /* 0x0000000c110c7226 */ /* 0x001fc6000000062b */
[----:B------:R-:W0:Y:S04]  /*1470*/  LDS R17, [R31+0x54] ;  /* 0x000054001f117984 */ /* 0x000e280000000800 */
[----:B------:R-:W-:Y:S01]  /*1480*/  LDS R43, [R31+0x60] ;  /* 0x000060001f2b7984 */ /* 0x000fe20000000800 */
[----:B0-----:R-:W-:-:S04]  /*1490*/  IDP.4A.S8.S8 R13, R17, R13, R12 ;  /* 0x0000000d110d7226 */ /* 0x001fc8000000060c */
[----:B------:R-:W-:Y:S02]  /*14a0*/  IDP.4A.S8.S8 R14, R18, R14, R13 ;  /* 0x0000000e120e7226 */ /* 0x000fe4000000060d */
[----:B------:R-:W-:Y:S02]  /*14b0*/  LDS R18, [R31+0x64] ;  /* 0x000064001f127984 */ /* 0x000fe40000000800 */
[----:B------:R-:W-:Y:S02]  /*14c0*/  IDP.4A.S8.S8 R17, R20, R15, R14 ;  /* 0x0000000f14117226 */ /* 0x000fe4000000060e */
[----:B------:R-:W0:Y:S03]  /*14d0*/  LDS.128 R12, [R39+0x60] ;  /* 0x00006000270c7984 */ /* 0x000e260000000c00 */
[----:B------:R-:W-:Y:S01]  /*14e0*/  I2FP.F32.S32 R17, R17 ;  /* 0x0000001100117245 */ /* 0x000fe20000201400 */
[----:B------:R-:W1:Y:S01]  /*14f0*/  LDS R20, [R16+0x4] ;  /* 0x0000040010147984 */ /* 0x000e620000000800 */
[----:B0-----:R-:W-:-:S04]  /*1500*/  IDP.4A.S8.S8 R12, R43, R12, RZ ;  /* 0x0000000c2b0c7226 */ /* 0x001fc800000006ff */
[----:B------:R-:W-:Y:S02]  /*1510*/  IDP.4A.S8.S8 R13, R18, R13, R12 ;  /* 0x0000000d120d7226 */ /* 0x000fe4000000060c */
[----:B-1----:R-:W-:Y:S01]  /*1520*/  FMUL.FTZ R57, R20, R21 ;  /* 0x0000001514397220 */ /* 0x002fe20000410000 */
[----:B------:R-:W0:Y:S04]  /*1530*/  LDS R12, [R31+0x68] ;  /* 0x000068001f0c7984 */ /* 0x000e280000000800 */
[----:B------:R-:W1:Y:S04]  /*1540*/  LDS R18, [R31+0x6c] ;  /* 0x00006c001f127984 */ /* 0x000e680000000800 */
[----:B------:R-:W2:Y:S04]  /*1550*/  LDS R21, [R16+0x8] ;  /* 0x0000080010157984 */ /* 0x000ea80000000800 */
[----:B------:R-:W3:Y:S01]  /*1560*/  LDS R20, [R16+0xc] ;  /* 0x00000c0010147984 */ /* 0x000ee20000000800 */
[----:B0-----:R-:W-:-:S04]  /*1570*/  IDP.4A.S8.S8 R12, R12, R14, R13 ;  /* 0x0000000e0c0c7226 */ /* 0x001fc8000000060d */
[----:B-1----:R-:W-:Y:S02]  /*1580*/  IDP.4A.S8.S8 R43, R18, R15, R12 ;  /* 0x0000000f122b7226 */ /* 0x002fe4000000060c */
[----:B------:R-:W-:Y:S01]  /*1590*/  LDS R18, [R31+0x70] ;  /* 0x000070001f127984 */ /* 0x000fe20000000800 */
[----:B--2---:R-:W-:-:S03]  /*15a0*/  FMUL.FTZ R21, R21, R22 ;  /* 0x0000001615157220 */ /* 0x004fc60000410000 */
[----:B------:R-:W0:Y:S01]  /*15b0*/  LDS.128 R12, [R39+0x70] ;  /* 0x00007000270c7984 */ /* 0x000e220000000c00 */
[----:B---3--:R-:W-:Y:S01]  /*15c0*/  FMUL.FTZ R23, R20, R23 ;  /* 0x0000001714177220 */ /* 0x008fe20000410000 */
[----:B0-----:R-:W-:Y:S02]  /*15d0*/  IDP.4A.S8.S8 R12, R18, R12, R43 ;  /* 0x0000000c120c7226 */ /* 0x001fe4000000062b */
[----:B------:R-:W0:Y:S04]  /*15e0*/  LDS R18, [R31+0x74] ;  /* 0x000074001f127984 */ /* 0x000e280000000800 */
[----:B------:R-:W1:Y:S01]  /*15f0*/  LDS R43, [R31+0x78] ;  /* 0x000078001f2b7984 */ /* 0x000e620000000800 */
[----:B0-----:R-:W-:-:S04]  /*1600*/  IDP.4A.S8.S8 R12, R18, R13, R12 ;  /* 0x0000000d120c7226 */ /* 0x001fc8000000060c */
[----:B-1----:R-:W-:Y:S01]  /*1610*/  IDP.4A.S8.S8 R14, R43, R14, R12 ;  /* 0x0000000e2b0e7226 */ /* 0x002fe2000000060c */
[----:B------:R-:W-:-:S03]  /*1620*/  I2FP.F32.S32 R12, R19 ;  /* 0x00000013000c7245 */ /* 0x000fc60000201400 */
[----:B------:R-:W-:Y:S02]  /*1630*/  IDP.4A.S8.S8 R14, R56, R15, R14 ;  /* 0x0000000f380e7226 */ /* 0x000fe4000000060e */
[----:B------:R-:W-:-:S03]  /*1640*/  FFMA.FTZ R12, R57, R12, R41 ;  /* 0x0000000c390c7223 */ /* 0x000fc60000010029 */
[----:B------:R-:W-:Y:S01]  /*1650*/  I2FP.F32.S32 R14, R14 ;  /* 0x0000000e000e7245 */ /* 0x000fe20000201400 */
[----:B------:R-:W-:-:S04]  /*1660*/  FFMA.FTZ R12, R21, R17, R12 ;  /* 0x00000011150c7223 */ /* 0x000fc8000001000c */
[----:B------:R-:W-:Y:S01]  /*1670*/  FFMA.FTZ R41, R23, R14, R12 ;  /* 0x0000000e17297223 */ /* 0x000fe2000001000c */
[----:B------:R-:W-:Y:S06]  /*1680*/  BAR.SYNC.DEFER_BLOCKING 0x0 ;  /* 0x0000000000007b1d */ /* 0x000fec0000010000 */
.L_x_325:
[----:B------:R-:W-:Y:S01]  /*1690*/  UIADD3 UR5, UPT, UPT, UR5, 0x4, URZ ;  /* 0x0000000405057890 */ /* 0x000fe2000fffe0ff */
[----:B------:R-:W-:Y:S01]  /*16a0*/  IADD3 R2, P0, PT, R2, 0x88, RZ ;  /* 0x0000008802027810 */ /* 0x000fe20007f1e0ff */
[----:B------:R-:W-:Y:S01]  /*16b0*/  VIADD R5, R5, 0x4 ;  /* 0x0000000405057836 */ /* 0x000fe20000000000 */
[----:B------:R-:W-:Y:S01]  /*16c0*/  IADD3 R4, PT, PT, R4, 0x4, RZ ;  /* 0x0000000404047810 */ /* 0x000fe20007ffe0ff */
[----:B------:R-:W-:Y:S01]  /*16d0*/  UISETP.GE.AND UP0, UPT, UR5, UR7, UPT ;  /* 0x000000070500728c */ /* 0x000fe2000bf06270 */
[----:B------:R-:W-:Y:S01]  /*16e0*/  IADD3.X R3, PT, PT, RZ, R3, RZ, P0, !PT ;  /* 0x00000003ff037210 */ /* 0x000fe200007fe4ff */
[----:B------:R-:W-:-:S07]  /*16f0*/  UIADD3 UR4, UPT, UPT, UR4, 0x80, URZ ;  /* 0x0000008004047890 */ /* 0x000fce000fffe0ff */
[----:B------:R-:W-:Y:S05]  /*1700*/  BRA.U !UP0, `(.L_x_326) ;  /* 0xfffffff108747547 */ /* 0x000fea000b83ffff */
.L_x_324:
[----:B------:R-:W1:Y:S01]  /*1710*/  LDCU UR4, c[0x0][0x3c8] ;  /* 0x00007900ff0477ac */ /* 0x000e620008000800 */
[----:B------:R-:W1:Y:S02]  /*1720*/  LDCU UR5, c[0x0][0x3bc] ;  /* 0x00007780ff0577ac */ /* 0x000e640008000800 */
[----:B-1----:R-:W-:-:S06]  /*1730*/  UIMAD UR4, UR4, UR5, URZ ;  /* 0x00000005040472a4 */ /* 0x002fcc000f8e02ff */
[----:B-----5:R-:W-:-:S13]  /*1740*/  ISETP.GE.AND P0, PT, R37, UR4, PT ;  /* 0x0000000425007c0c */ /* 0x020fda000bf06270 */
[----:B------:R-:W-:Y:S05]  /*1750*/  @P0 EXIT ;  /* 0x000000000000094d */ /* 0x000fea0003800000 */
[----:B------:R-:W1:Y:S01]  /*1760*/  S2R R0, SR_TID.X ;  /* 0x0000000000007919 */ /* 0x000e620000002100 */
[----:B------:R-:W2:Y:S01]  /*1770*/  LDCU UR4, c[0x0][0x3c4] ;  /* 0x00007880ff0477ac */ /* 0x000ea20008000800 */
[----:B------:R-:W1:Y:S02]  /*1780*/  S2R R3, SR_CTAID.X ;  /* 0x0000000000037919 */ /* 0x000e640000002500 */
[----:B-1----:R-:W-:-:S04]  /*1790*/  LEA R0, R3, R0, 0x5 ;  /* 0x0000000003007211 */ /* 0x002fc800078e28ff */
        /* <DEDUP_REMOVED lines=8> */
.L_x_327:
        /* <DEDUP_REMOVED lines=14> */
.L_x_1203:


//--------------------- .text._Z8moe_q8_0IN3c108BFloat16ELb0EEvPKvS3_PT_PKiS7_S7_iiiiiii --------------------------
	.section	.text._Z8moe_q8_0IN3c108BFloat16ELb0EEvPKvS3_PT_PKiS7_S7_iiiiiii,"ax",@progbits
	.align	128
.text._Z8moe_q8_0IN3c108BFloat16ELb0EEvPKvS3_PT_PKiS7_S7_iiiiiii:
        .type           _Z8moe_q8_0IN3c108BFloat16ELb0EEvPKvS3_PT_PKiS7_S7_iiiiiii,@function
        .size           _Z8moe_q8_0IN3c108BFloat16ELb0EEvPKvS3_PT_PKiS7_S7_iiiiiii,(.L_x_1204 - _Z8moe_q8_0IN3c108BFloat16ELb0EEvPKvS3_PT_PKiS7_S7_iiiiiii)
        .other          _Z8moe_q8_0IN3c108BFloat16ELb0EEvPKvS3_PT_PKiS7_S7_iiiiiii,@"STO_CUDA_ENTRY STV_DEFAULT"
_Z8moe_q8_0IN3c108BFloat16ELb0EEvPKvS3_PT_PKiS7_S7_iiiiiii:
        /* <DEDUP_REMOVED lines=20> */
[----:B------:R-:W2:Y:S01]  /*0140*/  S2UR UR6, SR_CTAID.X ;  /* 0x00000000000679c3 */ /* 0x000ea20000002500 */
[----:B-1----:R-:W-:Y:S01]  /*0150*/  ISETP.GE.AND P0, PT, R5, 0x20, PT ;  /* 0x000000200500780c */ /* 0x002fe20003f06270 */
[----:B------:R-:W-:Y:S01]  /*0160*/  IMAD R4, R9, R4, RZ ;  /* 0x0000000409047224 */ /* 0x000fe200078e02ff */
[----:B------:R-:W-:-:S04]  /*0170*/  SHF.R.S32.HI R6, RZ, 0x1f, R5 ;  /* 0x0000001fff067819 */ /* 0x000fc80000011405 */
[----:B------:R-:W-:Y:S01]  /*0180*/  LEA.HI R6, R6, R5, RZ, 0x5 ;  /* 0x0000000506067211 */ /* 0x000fe200078f28ff */
[----:B--2---:R-:W-:-:S06]  /*0190*/  USHF.L.U32 UR6, UR6, 0x5, URZ ;  /* 0x0000000506067899 */ /* 0x004fcc00080006ff */
[----:B0-----:R-:W-:Y:S06]  /*01a0*/  @!P0 BRA `(.L_x_328) ;  /* 0x00000010005c8947 */ /* 0x001fec0003800000 */
[----:B------:R-:W0:Y:S01]  /*01b0*/  S2R R20, SR_TID.X ;  /* 0x0000000000147919 */ /* 0x000e220000002100 */
[----:B------:R-:W-:Y:S01]  /*01c0*/  SHF.R.S32.HI R7, RZ, 0x5, R6 ;  /* 0x00000005ff077819 */ /* 0x000fe20000011406 */
[----:B------:R-:W1:Y:S01]  /*01d0*/  LDCU.64 UR10, c[0x0][0x380] ;  /* 0x00007000ff0a77ac */ /* 0x000e620008000a00 */
[----:B------:R-:W2:Y:S01]  /*01e0*/  S2UR UR7, SR_CgaCtaId ;  /* 0x00000000000779c3 */ /* 0x000ea20000008800 */
[--C-:B------:R-:W-:Y:S01]  /*01f0*/  SHF.R.S32.HI R5, RZ, 0x1f, R4.reuse ;  /* 0x0000001fff057819 */ /* 0x100fe20000011404 */
[----:B------:R-:W3:Y:S01]  /*0200*/  LDCU UR9, c[0x0][0x3c0] ;  /* 0x00007800ff0977ac */ /* 0x000ee20008000800 */
[----:B------:R-:W-:Y:S01]  /*0210*/  IMAD R3, R7, UR6, RZ ;  /* 0x0000000607037c24 */ /* 0x000fe2000f8e02ff */
[----:B------:R-:W-:Y:S01]  /*0220*/  MOV R45, RZ ;  /* 0x000000ff002d7202 */ /* 0x000fe20000000f00 */
[----:B------:R-:W-:Y:S02]  /*0230*/  UMOV UR4, 0x400 ;  /* 0x0000040000047882 */ /* 0x000fe40000000000 */
[----:B------:R-:W-:Y:S01]  /*0240*/  IMAD.WIDE R4, R3, 0x22, R4 ;  /* 0x0000002203047825 */ /* 0x000fe200078e0204 */
[----:B------:R-:W-:Y:S01]  /*0250*/  UIADD3 UR5, UPT, UPT, UR4, 0x1080, URZ ;  /* 0x0000108004057890 */ /* 0x000fe2000fffe0ff */
[----:B------:R-:W-:Y:S01]  /*0260*/  MOV R36, RZ ;  /* 0x000000ff00247202 */ /* 0x000fe20000000f00 */
[----:B------:R-:W4:Y:S01]  /*0270*/  LDCU UR14, c[0x0][0x3bc] ;  /* 0x00007780ff0e77ac */ /* 0x000f220008000800 */
[----:B-1----:R-:W-:Y:S01]  /*0280*/  IADD3 R6, P0, PT, R4, UR10, RZ ;  /* 0x0000000a04067c10 */ /* 0x002fe2000ff1e0ff */
[----:B---3--:R-:W-:-:S03]  /*0290*/  USHF.R.S32.HI UR8, URZ, 0x1f, UR9 ;  /* 0x0000001fff087899 */ /* 0x008fc60008011409 */
[----:B------:R-:W-:Y:S01]  /*02a0*/  IADD3.X R5, PT, PT, R5, UR11, RZ, P0, !PT ;  /* 0x0000000b05057c10 */ /* 0x000fe200087fe4ff */
[----:B------:R-:W1:Y:S01]  /*02b0*/  LDCU UR11, c[0x0][0x3b4] ;  /* 0x00007680ff0b77ac */ /* 0x000e620008000800 */
[----:B--2---:R-:W-:Y:S01]  /*02c0*/  ULEA UR4, UR7, UR4, 0x18 ;  /* 0x0000000407047291 */ /* 0x004fe2000f8ec0ff */
[--C-:B0-----:R-:W-:Y:S01]  /*02d0*/  SHF.R.U32.HI R23, RZ, 0x3, R20.reuse ;  /* 0x00000003ff177819 */ /* 0x101fe20000011614 */
[----:B------:R-:W-:Y:S01]  /*02e0*/  IMAD.SHL.U32 R44, R20, 0x4, RZ ;  /* 0x00000004142c7824 */ /* 0x000fe200078e00ff */
[--C-:B------:R-:W-:Y:S01]  /*02f0*/  SHF.R.U32.HI R3, RZ, 0x2, R20.reuse ;  /* 0x00000002ff037819 */ /* 0x100fe20000011614 */
[----:B------:R-:W-:Y:S01]  /*0300*/  IMAD R4, R0, 0x21, R20 ;  /* 0x0000002100047824 */ /* 0x000fe200078e0214 */
[----:B------:R-:W-:Y:S01]  /*0310*/  LOP3.LUT R24, R20, 0x3, RZ, 0xc0, !PT ;  /* 0x0000000314187812 */ /* 0x000fe200078ec0ff */
[----:B------:R-:W-:Y:S01]  /*0320*/  IMAD R42, R0, R7, R23 ;  /* 0x00000007002a7224 */ /* 0x000fe200078e0217 */
[----:B------:R-:W-:Y:S01]  /*0330*/  LOP3.LUT R44, R44, 0x1c, RZ, 0xc0, !PT ;  /* 0x0000001c2c2c7812 */ /* 0x000fe200078ec0ff */
[----:B------:R-:W-:Y:S01]  /*0340*/  ULEA UR5, UR7, UR5, 0x18 ;  /* 0x0000000507057291 */ /* 0x000fe2000f8ec0ff */
[----:B------:R-:W-:Y:S01]  /*0350*/  MOV R2, R24 ;  /* 0x0000001800027202 */ /* 0x000fe20000000f00 */
[C-C-:B------:R-:W-:Y:S01]  /*0360*/  IMAD R30, R7.reuse, 0x10, R42.reuse ;  /* 0x00000010071e7824 */ /* 0x140fe200078e022a */
[C---:B------:R-:W-:Y:S01]  /*0370*/  LEA R32, R7.reuse, R42, 0x3 ;  /* 0x0000002a07207211 */ /* 0x040fe200078e18ff */
[C---:B------:R-:W-:Y:S01]  /*0380*/  IMAD R39, R7.reuse, 0x4, R42 ;  /* 0x0000000407277824 */ /* 0x040fe200078e022a */
[----:B------:R-:W-:Y:S01]  /*0390*/  ULEA.HI UR8, UR8, UR9, URZ, 0x5 ;  /* 0x0000000908087291 */ /* 0x000fe2000f8f28ff */
[C---:B------:R-:W-:Y:S01]  /*03a0*/  IMAD R35, R7.reuse, 0x4, R30 ;  /* 0x0000000407237824 */ /* 0x040fe200078e021e */
[C---:B------:R-:W-:Y:S01]  /*03b0*/  LEA R40, R7.reuse, R30, 0x3 ;  /* 0x0000001e07287211 */ /* 0x040fe200078e18ff */
[----:B------:R-:W-:Y:S01]  /*03c0*/  IMAD.WIDE.U32 R42, R42, 0x22, R44 ;  /* 0x000000222a2a7825 */ /* 0x000fe200078e002c */
[C---:B------:R-:W-:Y:S01]  /*03d0*/  LEA R29, R7.reuse, R32, 0x2 ;  /* 0x00000020071d7211 */ /* 0x040fe200078e10ff */
[----:B------:R-:W-:Y:S01]  /*03e0*/  USHF.R.S32.HI UR8, URZ, 0x5, UR8 ;  /* 0x00000005ff087899 */ /* 0x000fe20008011408 */
[----:B------:R-:W-:Y:S01]  /*03f0*/  LEA R4, R4, UR4, 0x2 ;  /* 0x0000000404047c11 */ /* 0x000fe2000f8e10ff */
[----:B------:R-:W-:Y:S01]  /*0400*/  IMAD R9, R7, 0x4, R40 ;  /* 0x0000000407097824 */ /* 0x000fe200078e0228 */
[----:B------:R-:W-:Y:S01]  /*0410*/  UMOV UR4, URZ ;  /* 0x000000ff00047c82 */ /* 0x000fe20008000000 */
[----:B------:R-:W-:-:S04]  /*0420*/  IMAD.WIDE.U32 R38, R39, 0x22, R44 ;  /* 0x0000002227267825 */ /* 0x000fc800078e002c */
[----:B------:R-:W-:-:S04]  /*0430*/  IMAD.WIDE.U32 R32, R32, 0x22, R44 ;  /* 0x0000002220207825 */ /* 0x000fc800078e002c */
[----:B------:R-:W-:-:S04]  /*0440*/  IMAD.WIDE.U32 R30, R30, 0x22, R44 ;  /* 0x000000221e1e7825 */ /* 0x000fc800078e002c */
[----:B------:R-:W-:-:S04]  /*0450*/  IMAD.WIDE.U32 R40, R40, 0x22, R44 ;  /* 0x0000002228287825 */ /* 0x000fc800078e002c */
[----:B------:R-:W-:-:S04]  /*0460*/  IMAD.WIDE.U32 R34, R35, 0x22, R44 ;  /* 0x0000002223227825 */ /* 0x000fc800078e002c */
[----:B------:R-:W-:-:S04]  /*0470*/  IMAD.WIDE.U32 R28, R29, 0x22, R44 ;  /* 0x000000221d1c7825 */ /* 0x000fc800078e002c */
[----:B------:R-:W-:Y:S01]  /*0480*/  IMAD.WIDE.U32 R44, R9, 0x22, R44 ;  /* 0x00000022092c7825 */ /* 0x000fe200078e002c */
[----:B------:R-:W-:Y:S02]  /*0490*/  LEA R9, R0, R3, 0x3 ;  /* 0x0000000300097211 */ /* 0x000fe400078e18ff */
[----:B------:R-:W-:Y:S02]  /*04a0*/  MOV R3, R23 ;  /* 0x0000001700037202 */ /* 0x000fe40000000f00 */
[----:B------:R-:W-:-:S05]  /*04b0*/  LEA.HI R0, R9, R24, RZ, 0x1d ;  /* 0x0000001809007211 */ /* 0x000fca00078fe8ff */
[C---:B------:R-:W-:Y:S02]  /*04c0*/  IMAD R22, R9.reuse, 0x4, R0 ;  /* 0x0000000409167824 */ /* 0x040fe400078e0200 */
[----:B------:R-:W-:-:S03]  /*04d0*/  IMAD R0, R9, R7, R24 ;  /* 0x0000000709007224 */ /* 0x000fc600078e0218 */
[----:B------:R-:W-:Y:S01]  /*04e0*/  LEA R22, R22, UR5, 0x2 ;  /* 0x0000000516167c11 */ /* 0x000fe2000f8e10ff */
[----:B-1--4-:R-:W-:-:S06]  /*04f0*/  UMOV UR5, URZ ;  /* 0x000000ff00057c82 */ /* 0x012fcc0008000000 */
.L_x_330:
[-C--:B------:R-:W-:Y:S02]  /*0500*/  IADD3 R12, P1, PT, R38, R6.reuse, RZ ;  /* 0x00000006260c7210 */ /* 0x080fe40007f3e0ff */
[-C--:B------:R-:W-:Y:S02]  /*0510*/  IADD3 R18, P0, PT, R42, R6.reuse, RZ ;  /* 0x000000062a127210 */ /* 0x080fe40007f1e0ff */
[-C--:B------:R-:W-:Y:S02]  /*0520*/  IADD3.X R13, PT, PT, R39, R5.reuse, RZ, P1, !PT ;  /* 0x00000005270d7210 */ /* 0x080fe40000ffe4ff */
[-C--:B0-----:R-:W-:Y:S01]  /*0530*/  IADD3 R8, P1, PT, R28, R6.reuse, RZ ;  /* 0x000000061c087210 */ /* 0x081fe20007f3e0ff */
[--C-:B------:R-:W-:Y:S01]  /*0540*/  IMAD.X R19, R43, 0x1, R5.reuse, P0 ;  /* 0x000000012b137824 */ /* 0x100fe200000e0605 */
[-C--:B------:R-:W-:Y:S01]  /*0550*/  IADD3 R16, P0, PT, R32, R6.reuse, RZ ;  /* 0x0000000620107210 */ /* 0x080fe20007f1e0ff */
[----:B------:R-:W2:Y:S02]  /*0560*/  LDG.E.U16.CONSTANT R11, desc[UR12][R12.64+0x2] ;  /* 0x0000020c0c0b7981 */ /* 0x000ea4000c1e9500 */
[----:B------:R-:W-:Y:S01]  /*0570*/  IMAD.X R9, R29, 0x1, R5, P1 ;  /* 0x000000011d097824 */ /* 0x000fe200008e0605 */
[----:B------:R-:W-:Y:S01]  /*0580*/  IADD3.X R17, PT, PT, R33, R5, RZ, P0, !PT ;  /* 0x0000000521117210 */ /* 0x000fe200007fe4ff */
[----:B------:R-:W2:Y:S04]  /*0590*/  LDG.E.U16.CONSTANT R14, desc[UR12][R12.64+0x4] ;  /* 0x0000040c0c0e7981 */ /* 0x000ea8000c1e9500 */
[----:B------:R-:W3:Y:S04]  /*05a0*/  LDG.E.U16.CONSTANT R37, desc[UR12][R8.64+0x2] ;  /* 0x0000020c08257981 */ /* 0x000ee8000c1e9500 */
[----:B------:R0:W3:Y:S04]  /*05b0*/  LDG.E.U16.CONSTANT R10, desc[UR12][R8.64+0x4] ;  /* 0x0000040c080a7981 */ /* 0x0000e8000c1e9500 */
[----:B------:R-:W4:Y:S04]  /*05c0*/  LDG.E.U16.CONSTANT R21, desc[UR12][R18.64+0x2] ;  /* 0x0000020c12157981 */ /* 0x000f28000c1e9500 */
[----:B------:R1:W4:Y:S01]  /*05d0*/  LDG.E.U16.CONSTANT R15, desc[UR12][R18.64+0x4] ;  /* 0x0000040c120f7981 */ /* 0x000322000c1e9500 */
[----:B0-----:R-:W-:-:S03]  /*05e0*/  IADD3 R8, P0, PT, R30, R6, RZ ;  /* 0x000000061e087210 */ /* 0x001fc60007f1e0ff */
[----:B------:R-:W4:Y:S01]  /*05f0*/  LDG.E.U16.CONSTANT R26, desc[UR12][R16.64+0x2] ;  /* 0x0000020c101a7981 */ /* 0x000f22000c1e9500 */
[----:B------:R-:W-:-:S03]  /*0600*/  IADD3.X R9, PT, PT, R31, R5, RZ, P0, !PT ;  /* 0x000000051f097210 */ /* 0x000fc600007fe4ff */
[----:B------:R-:W4:Y:S04]  /*0610*/  LDG.E.U16.CONSTANT R27, desc[UR12][R16.64+0x4] ;  /* 0x0000040c101b7981 */ /* 0x000f28000c1e9500 */
[----:B------:R-:W4:Y:S04]  /*0620*/  LDG.E.U16.CONSTANT R13, desc[UR12][R8.64+0x2] ;  /* 0x0000020c080d7981 */ /* 0x000f28000c1e9500 */
[----:B------:R0:W4:Y:S01]  /*0630*/  LDG.E.U16.CONSTANT R12, desc[UR12][R8.64+0x4] ;  /* 0x0000040c080c7981 */ /* 0x000122000c1e9500 */
[----:B-1----:R-:W-:-:S04]  /*0640*/  IADD3 R18, P0, PT, R34, R6, RZ ;  /* 0x0000000622127210 */ /* 0x002fc80007f1e0ff */
[----:B------:R-:W-:Y:S02]  /*0650*/  IADD3.X R19, PT, PT, R35, R5, RZ, P0, !PT ;  /* 0x0000000523137210 */ /* 0x000fe400007fe4ff */
[----:B0-----:R-:W-:-:S03]  /*0660*/  IADD3 R8, P0, PT, R40, R6, RZ ;  /* 0x0000000628087210 */ /* 0x001fc60007f1e0ff */
[----:B------:R-:W4:Y:S01]  /*0670*/  LDG.E.U16.CONSTANT R17, desc[UR12][R18.64+0x2] ;  /* 0x0000020c12117981 */ /* 0x000f22000c1e9500 */
[----:B------:R-:W-:-:S03]  /*0680*/  IADD3.X R9, PT, PT, R41, R5, RZ, P0, !PT ;  /* 0x0000000529097210 */ /* 0x000fc600007fe4ff */
[----:B------:R2:W4:Y:S02]  /*0690*/  LDG.E.U16.CONSTANT R16, desc[UR12][R18.64+0x4] ;  /* 0x0000040c12107981 */ /* 0x000524000c1e9500 */
[----:B--2---:R-:W-:Y:S02]  /*06a0*/  LEA R19, R14, R11, 0x10 ;  /* 0x0000000b0e137211 */ /* 0x004fe400078e80ff */
[----:B------:R-:W2:Y:S01]  /*06b0*/  LDG.E.U16.CONSTANT R14, desc[UR12][R8.64+0x2] ;  /* 0x0000020c080e7981 */ /* 0x000ea2000c1e9500 */
[----:B---3--:R-:W-:Y:S02]  /*06c0*/  LEA R37, R10, R37, 0x10 ;  /* 0x000000250a257211 */ /* 0x008fe400078e80ff */
[----:B------:R-:W-:-:S04]  /*06d0*/  IADD3 R10, P0, PT, R44, R6, RZ ;  /* 0x000000062c0a7210 */ /* 0x000fc80007f1e0ff */
[----:B------:R-:W-:Y:S01]  /*06e0*/  IADD3.X R11, PT, PT, R45, R5, RZ, P0, !PT ;  /* 0x000000052d0b7210 */ /* 0x000fe200007fe4ff */
[----:B----4-:R-:W-:Y:S02]  /*06f0*/  IMAD R15, R15, 0x10000, R21 ;  /* 0x000100000f0f7824 */ /* 0x010fe400078e0215 */
[----:B------:R0:W2:Y:S04]  /*0700*/  LDG.E.U16.CONSTANT R21, desc[UR12][R8.64+0x4] ;  /* 0x0000040c08157981 */ /* 0x0000a8000c1e9500 */
[----:B------:R-:W3:Y:S01]  /*0710*/  LDG.E.U16.CONSTANT R18, desc[UR12][R10.64+0x2] ;  /* 0x0000020c0a127981 */ /* 0x000ee2000c1e9500 */
[----:B------:R-:W-:-:S03]  /*0720*/  IMAD R27, R27, 0x10000, R26 ;  /* 0x000100001b1b7824 */ /* 0x000fc600078e021a */
[----:B------:R1:W3:Y:S01]  /*0730*/  LDG.E.U16.CONSTANT R26, desc[UR12][R10.64+0x4] ;  /* 0x0000040c0a1a7981 */ /* 0x0002e2000c1e9500 */
[----:B0-----:R-:W-:Y:S02]  /*0740*/  MOV R8, R6 ;  /* 0x0000000600087202 */ /* 0x001fe40000000f00 */
[----:B------:R-:W-:Y:S01]  /*0750*/  MOV R9, R5 ;  /* 0x0000000500097202 */ /* 0x000fe20000000f00 */
[----:B-1----:R-:W-:Y:S02]  /*0760*/  IMAD R11, R12, 0x10000, R13 ;  /* 0x000100000c0b7824 */ /* 0x002fe400078e020d */
[----:B------:R-:W-:-:S06]  /*0770*/  IMAD.WIDE.U32 R12, R0, 0x22, R8 ;  /* 0x00000022000c7825 */ /* 0x000fcc00078e0008 */
[----:B------:R-:W4:Y:S01]  /*0780*/  LDG.E.U16.CONSTANT R12, desc[UR12][R12.64] ;  /* 0x0000000c0c0c7981 */ /* 0x000f22000c1e9500 */
[----:B------:R-:W-:-:S03]  /*0790*/  IMAD R17, R16, 0x10000, R17 ;  /* 0x0001000010117824 */ /* 0x000fc600078e0211 */
[----:B------:R0:W-:Y:S04]  /*07a0*/  STS [R4], R15 ;  /* 0x0000000f04007388 */ /* 0x0001e80000000800 */
[----:B------:R0:W-:Y:S04]  /*07b0*/  STS [R4+0x210], R19 ;  /* 0x0002101304007388 */ /* 0x0001e80000000800 */
[----:B------:R0:W-:Y:S04]  /*07c0*/  STS [R4+0x420], R27 ;  /* 0x0004201b04007388 */ /* 0x0001e80000000800 */
[----:B------:R0:W-:Y:S04]  /*07d0*/  STS [R4+0x630], R37 ;  /* 0x0006302504007388 */ /* 0x0001e80000000800 */
[----:B------:R0:W-:Y:S04]  /*07e0*/  STS [R4+0x840], R11 ;  /* 0x0008400b04007388 */ /* 0x0001e80000000800 */
[----:B------:R0:W-:Y:S01]  /*07f0*/  STS [R4+0xa50], R17 ;  /* 0x000a501104007388 */ /* 0x0001e20000000800 */
[----:B------:R-:W-:Y:S01]  /*0800*/  UISETP.GE.AND UP0, UPT, UR4, UR11, UPT ;  /* 0x0000000b0400728c */ /* 0x000fe2000bf06270 */
[----:B--2---:R-:W-:-:S02]  /*0810*/  LEA R21, R21, R14, 0x10 ;  /* 0x0000000e15157211 */ /* 0x004fc400078e80ff */
[----:B---3--:R-:W-:-:S03]  /*0820*/  LEA R9, R26, R18, 0x10 ;  /* 0x000000121a097211 */ /* 0x008fc600078e80ff */
[----:B------:R0:W-:Y:S04]  /*0830*/  STS [R4+0xc60], R21 ;  /* 0x000c601504007388 */ /* 0x0001e80000000800 */
[----:B------:R0:W-:Y:S01]  /*0840*/  STS [R4+0xe70], R9 ;  /* 0x000e700904007388 */ /* 0x0001e20000000800 */
[----:B----4-:R-:W-:-:S05]  /*0850*/  HADD2.F32 R8, -RZ, R12.H0_H0 ;  /* 0x2000000cff087230 */ /* 0x010fca0000004100 */
[----:B------:R0:W-:Y:S01]  /*0860*/  STS [R22], R8 ;  /* 0x0000000816007388 */ /* 0x0001e20000000800 */
[----:B------:R-:W-:Y:S05]  /*0870*/  BRA.U UP0, `(.L_x_329) ;  /* 0x0000000900887547 */ /* 0x000fea000b800000 */
[----:B------:R-:W1:Y:S01]  /*0880*/  LDC R10, c[0x0][0x3c8] ;  /* 0x0000f200ff0a7b82 */ /* 0x000e620000000800 */
[----:B-----5:R-:W-:Y:S02]  /*0890*/  IABS R14, R25 ;  /* 0x00000019000e7213 */ /* 0x020fe40000000000 */
[----:B-1----:R-:W-:-:S04]  /*08a0*/  IABS R12, R10 ;  /* 0x0000000a000c7213 */ /* 0x002fc80000000000 */
[----:B0-----:R-:W0:Y:S08]  /*08b0*/  I2F.RP R11, R12 ;  /* 0x0000000c000b7306 */ /* 0x001e300000209400 */
        /* <DEDUP_REMOVED lines=9> */
[----:B------:R-:W-:-:S03]  /*0950*/  ISETP.GE.AND P1, PT, R8, RZ, PT ;  /* 0x000000ff0800720c */ /* 0x000fc60003f26270 */
[----:B------:R-:W-:-:S05]  /*0960*/  IMAD.HI.U32 R9, R9, R13, RZ ;  /* 0x0000000d09097227 */ /* 0x000fca00078e00ff */
[----:B------:R-:W-:-:S05]  /*0970*/  IADD3 R11, PT, PT, -R9, RZ, RZ ;  /* 0x000000ff090b7210 */ /* 0x000fca0007ffe1ff */
[----:B------:R-:W-:-:S05]  /*0980*/  IMAD R11, R12, R11, R13 ;  /* 0x0000000b0c0b7224 */ /* 0x000fca00078e020d */
[----:B------:R-:W-:-:S13]  /*0990*/  ISETP.GT.U32.AND P2, PT, R12, R11, PT ;  /* 0x0000000b0c00720c */ /* 0x000fda0003f44070 */
[-C--:B------:R-:W-:Y:S01]  /*09a0*/  @!P2 IADD3 R11, PT, PT, R11, -R12.reuse, RZ ;  /* 0x8000000c0b0ba210 */ /* 0x080fe20007ffe0ff */
[----:B------:R-:W-:Y:S01]  /*09b0*/  @!P2 VIADD R9, R9, 0x1 ;  /* 0x000000010909a836 */ /* 0x000fe20000000000 */
[----:B------:R-:W-:Y:S02]  /*09c0*/  ISETP.NE.AND P2, PT, R10, RZ, PT ;  /* 0x000000ff0a00720c */ /* 0x000fe40003f45270 */
[----:B------:R-:W-:-:S13]  /*09d0*/  ISETP.GE.U32.AND P0, PT, R11, R12, PT ;  /* 0x0000000c0b00720c */ /* 0x000fda0003f06070 */
[----:B------:R-:W-:-:S04]  /*09e0*/  @P0 IADD3 R9, PT, PT, R9, 0x1, RZ ;  /* 0x0000000109090810 */ /* 0x000fc80007ffe0ff */
[----:B------:R-:W-:-:S05]  /*09f0*/  MOV R16, R9 ;  /* 0x0000000900107202 */ /* 0x000fca0000000f00 */
[----:B------:R-:W-:Y:S01]  /*0a00*/  @!P1 IMAD.MOV R16, RZ, RZ, -R16 ;  /* 0x000000ffff109224 */ /* 0x000fe200078e0a10 */
[----:B------:R-:W-:-:S04]  /*0a10*/  @!P2 LOP3.LUT R16, RZ, R10, RZ, 0x33, !PT ;  /* 0x0000000aff10a212 */ /* 0x000fc800078e33ff */
[----:B------:R-:W-:-:S04]  /*0a20*/  ISETP.GE.AND P0, PT, R16, UR14, PT ;  /* 0x0000000e10007c0c */ /* 0x000fc8000bf06270 */
[----:B------:R-:W-:Y:S02]  /*0a30*/  ISETP.GE.OR P1, PT, R3, UR8, P0 ;  /* 0x0000000803007c0c */ /* 0x000fe40008726670 */
        /* <DEDUP_REMOVED lines=15> */
[----:B------:R-:W3:Y:S01]  /*0b30*/  @!P1 LDG.E.CONSTANT R13, desc[UR12][R8.64+0x4] ;  /* 0x0000040c080d9981 */ /* 0x000ee2000c1e9900 */
[----:B------:R-:W0:Y:S01]  /*0b40*/  S2UR UR10, SR_CgaCtaId ;  /* 0x00000000000a79c3 */ /* 0x000e220000008800 */
[----:B------:R-:W-:Y:S01]  /*0b50*/  @!P0 MOV R14, 0x400 ;  /* 0x00000400000e8802 */ /* 0x000fe20000000f00 */
[----:B------:R-:W-:Y:S01]  /*0b60*/  UMOV UR9, 0x400 ;  /* 0x0000040000097882 */ /* 0x000fe20000000000 */
[----:B------:R-:W1:Y:S01]  /*0b70*/  S2R R37, SR_TID.Y ;  /* 0x0000000000257919 */ /* 0x000e620000002200 */
[----:B------:R-:W-:Y:S01]  /*0b80*/  UIADD3 UR7, UPT, UPT, UR9, 0x1290, URZ ;  /* 0x0000129009077890 */ /* 0x000fe2000fffe0ff */
[----:B------:R-:W-:Y:S01]  /*0b90*/  @!P0 IADD3 R14, PT, PT, R14, 0x1490, RZ ;  /* 0x000014900e0e8810 */ /* 0x000fe20007ffe0ff */
[----:B------:R-:W4:Y:S01]  /*0ba0*/  @!P0 S2R R15, SR_CgaCtaId ;  /* 0x00000000000f8919 */ /* 0x000f220000008800 */
[----:B------:R-:W-:-:S02]  /*0bb0*/  @!P1 LOP3.LUT R12, R12, 0x7c, RZ, 0xc0, !PT ;  /* 0x0000007c0c0c9812 */ /* 0x000fc400078ec0ff */
[----:B------:R-:W-:Y:S01]  /*0bc0*/  LEA R27, R20, R23, 0x2 ;  /* 0x00000017141b7211 */ /* 0x000fe200078e10ff */
[----:B0-----:R-:W-:Y:S02]  /*0bd0*/  ULEA UR7, UR10, UR7, 0x18 ;  /* 0x000000070a077291 */ /* 0x001fe4000f8ec0ff */
[----:B------:R-:W-:-:S06]  /*0be0*/  ULEA UR15, UR10, UR9, 0x18 ;  /* 0x000000090a0f7291 */ /* 0x000fcc000f8ec0ff */
[----:B------:R-:W-:Y:S01]  /*0bf0*/  MOV R21, UR15 ;  /* 0x0000000f00157c02 */ /* 0x000fe20008000f00 */
[C---:B-1----:R-:W-:Y:S01]  /*0c00*/  @!P0 IMAD R19, R37.reuse, 0x4, R24 ;  /* 0x0000000425138824 */ /* 0x042fe200078e0218 */
[C---:B------:R-:W-:Y:S01]  /*0c10*/  LEA R26, R37.reuse, UR7, 0x7 ;  /* 0x00000007251a7c11 */ /* 0x040fe2000f8e38ff */
[----:B------:R-:W-:Y:S01]  /*0c20*/  @!P1 IMAD R12, R37, 0x80, R12 ;  /* 0x00000080250c9824 */ /* 0x000fe200078e020c */
[----:B----4-:R-:W-:Y:S01]  /*0c30*/  @!P0 LEA R14, R15, R14, 0x18 ;  /* 0x0000000e0f0e8211 */ /* 0x010fe200078ec0ff */
        /* <DEDUP_REMOVED lines=9> */
[----:B------:R-:W-:Y:S03]  /*0cd0*/  BAR.SYNC.DEFER_BLOCKING 0x0 ;  /* 0x0000000000007b1d */ /* 0x000fe60000010000 */
[----:B------:R-:W-:-:S02]  /*0ce0*/  LEA R27, R27, UR7, 0x2 ;  /* 0x000000071b1b7c11 */ /* 0x000fc4000f8e10ff */
[----:B------:R-:W-:Y:S01]  /*0cf0*/  LEA R37, R37, UR9, 0x4 ;  /* 0x0000000925257c11 */ /* 0x000fe2000f8e20ff */
[----:B------:R-:W-:Y:S04]  /*0d00*/  LDS R15, [R21] ;  /* 0x00000000150f7984 */ /* 0x000fe80000000800 */
[----:B------:R-:W0:Y:S04]  /*0d10*/  LDS.128 R8, [R26] ;  /* 0x000000001a087984 */ /* 0x000e280000000c00 */
[----:B------:R-:W1:Y:S04]  /*0d20*/  LDS R18, [R21+0x4] ;  /* 0x0000040015127984 */ /* 0x000e680000000800 */
[----:B------:R-:W2:Y:S01]  /*0d30*/  LDS R17, [R21+0x8] ;  /* 0x0000080015117984 */ /* 0x000ea20000000800 */
[----:B0-----:R-:W-:-:S03]  /*0d40*/  IDP.4A.S8.S8 R14, R15, R8, RZ ;  /* 0x000000080f0e7226 */ /* 0x001fc600000006ff */
[----:B------:R-:W0:Y:S01]  /*0d50*/  LDS R8, [R21+0xc] ;  /* 0x00000c0015087984 */ /* 0x000e220000000800 */
[----:B-1----:R-:W-:-:S03]  /*0d60*/  IDP.4A.S8.S8 R9, R18, R9, R14 ;  /* 0x0000000912097226 */ /* 0x002fc6000000060e */
[----:B------:R-:W-:Y:S01]  /*0d70*/  LDS R18, [R21+0x10] ;  /* 0x0000100015127984 */ /* 0x000fe20000000800 */
[----:B--2---:R-:W-:-:S03]  /*0d80*/  IDP.4A.S8.S8 R9, R17, R10, R9 ;  /* 0x0000000a11097226 */ /* 0x004fc60000000609 */
[----:B------:R-:W1:Y:S04]  /*0d90*/  LDS.128 R12, [R26+0x10] ;  /* 0x000010001a0c7984 */ /* 0x000e680000000c00 */
[----:B------:R-:W2:Y:S01]  /*0da0*/  LDS R10, [R21+0x14] ;  /* 0x00001400150a7984 */ /* 0x000ea20000000800 */
[----:B0-----:R-:W-:-:S03]  /*0db0*/  IDP.4A.S8.S8 R9, R8, R11, R9 ;  /* 0x0000000b08097226 */ /* 0x001fc60000000609 */
[----:B------:R-:W-:Y:S04]  /*0dc0*/  LDS R11, [R21+0x20] ;  /* 0x00002000150b7984 */ /* 0x000fe80000000800 */
[----:B------:R-:W0:Y:S01]  /*0dd0*/  LDS R8, [R21+0x18] ;  /* 0x0000180015087984 */ /* 0x000e220000000800 */
[----:B-1----:R-:W-:-:S03]  /*0de0*/  IDP.4A.S8.S8 R9, R18, R12, R9 ;  /* 0x0000000c12097226 */ /* 0x002fc60000000609 */
[----:B------:R-:W1:Y:S01]  /*0df0*/  LDS.128 R16, [R26+0x20] ;  /* 0x000020001a107984 */ /* 0x000e620000000c00 */
[----:B--2---:R-:W-:-:S03]  /*0e00*/  IDP.4A.S8.S8 R13, R10, R13, R9 ;  /* 0x0000000d0a0d7226 */ /* 0x004fc60000000609 */
[----:B------:R-:W2:Y:S04]  /*0e10*/  LDS R9, [R21+0x24] ;  /* 0x0000240015097984 */ /* 0x000ea80000000800 */
[----:B------:R-:W3:Y:S04]  /*0e20*/  LDS R10, [R21+0x28] ;  /* 0x00002800150a7984 */ /* 0x000ee80000000800 */
[----:B------:R-:W4:Y:S01]  /*0e30*/  LDS R12, [R21+0x2c] ;  /* 0x00002c00150c7984 */ /* 0x000f220000000800 */
[----:B0-----:R-:W-:-:S03]  /*0e40*/  IDP.4A.S8.S8 R14, R8, R14, R13 ;  /* 0x0000000e080e7226 */ /* 0x001fc6000000060d */
[----:B------:R-:W-:Y:S01]  /*0e50*/  LDS R13, [R21+0x30] ;  /* 0x00003000150d7984 */ /* 0x000fe20000000800 */
[----:B-1----:R-:W-:-:S04]  /*0e60*/  IDP.4A.S8.S8 R16, R11, R16, RZ ;  /* 0x000000100b107226 */ /* 0x002fc800000006ff */
[----:B--2---:R-:W-:Y:S02]  /*0e70*/  IDP.4A.S8.S8 R9, R9, R17, R16 ;  /* 0x0000001109097226 */ /* 0x004fe40000000610 */
[----:B------:R-:W-:Y:S02]  /*0e80*/  LDS R16, [R21+0x34] ;  /* 0x0000340015107984 */ /* 0x000fe40000000800 */
[----:B---3--:R-:W-:Y:S02]  /*0e90*/  IDP.4A.S8.S8 R18, R10, R18, R9 ;  /* 0x000000120a127226 */ /* 0x008fe40000000609 */
[----:B------:R-:W0:Y:S02]  /*0ea0*/  LDS.128 R8, [R26+0x30] ;  /* 0x000030001a087984 */ /* 0x000e240000000c00 */
[----:B----4-:R-:W-:Y:S02]  /*0eb0*/  IDP.4A.S8.S8 R19, R12, R19, R18 ;  /* 0x000000130c137226 */ /* 0x010fe40000000612 */
[----:B------:R-:W-:Y:S02]  /*0ec0*/  LDS R17, [R21+0x40] ;  /* 0x0000400015117984 */ /* 0x000fe40000000800 */
[----:B0-----:R-:W-:-:S02]  /*0ed0*/  IDP.4A.S8.S8 R12, R13, R8, R19 ;  /* 0x000000080d0c7226 */ /* 0x001fc40000000613 */
[----:B------:R-:W0:Y:S02]  /*0ee0*/  LDS R8, [R21+0x1c] ;  /* 0x00001c0015087984 */ /* 0x000e240000000800 */
[----:B------:R-:W-:Y:S02]  /*0ef0*/  IDP.4A.S8.S8 R9, R16, R9, R12 ;  /* 0x0000000910097226 */ /* 0x000fe4000000060c */
[----:B------:R-:W1:Y:S04]  /*0f00*/  LDS R13, [R21+0x38] ;  /* 0x00003800150d7984 */ /* 0x000e680000000800 */
[----:B------:R-:W-:Y:S01]  /*0f10*/  LDS R16, [R21+0x3c] ;  /* 0x00003c0015107984 */ /* 0x000fe20000000800 */
[----:B0-----:R-:W-:Y:S02]  /*0f20*/  IDP.4A.S8.S8 R8, R8, R15, R14 ;  /* 0x0000000f08087226 */ /* 0x001fe4000000060e */
[----:B-1----:R-:W-:-:S03]  /*0f30*/  IDP.4A.S8.S8 R10, R13, R10, R9 ;  /* 0x0000000a0d0a7226 */ /* 0x002fc60000000609 */
[----:B------:R-:W-:Y:S01]  /*0f40*/  I2FP.F32.S32 R8, R8 ;  /* 0x0000000800087245 */ /* 0x000fe20000201400 */
[----:B------:R-:W-:Y:S04]  /*0f50*/  LDS R9, [R27] ;  /* 0x000000001b097984 */ /* 0x000fe80000000800 */
[----:B------:R-:W0:Y:S02]  /*0f60*/  LDS.128 R12, [R37] ;  /* 0x00000000250c7984 */ /* 0x000e240000000c00 */
[----:B0-----:R-:W-:Y:S01]  /*0f70*/  FMUL.FTZ R9, R9, R12 ;  /* 0x0000000c09097220 */ /* 0x001fe20000410000 */
[----:B------:R-:W-:Y:S02]  /*0f80*/  IDP.4A.S8.S8 R12, R16, R11, R10 ;  /* 0x0000000b100c7226 */ /* 0x000fe4000000060a */
[----:B------:R-:W-:Y:S01]  /*0f90*/  LDS R16, [R21+0x44] ;  /* 0x0000440015107984 */ /* 0x000fe20000000800 */
[----:B------:R-:W-:-:S02]  /*0fa0*/  FFMA.FTZ R36, R9, R8, R36 ;  /* 0x0000000809247223 */ /* 0x000fc40000010024 */
[----:B------:R-:W-:Y:S01]  /*0fb0*/  I2FP.F32.S32 R12, R12 ;  /* 0x0000000c000c7245 */ /* 0x000fe20000201400 */
[----:B------:R-:W0:Y:S02]  /*0fc0*/  LDS.128 R8, [R26+0x40] ;  /* 0x000040001a087984 */ /* 0x000e240000000c00 */
[----:B0-----:R-:W-:Y:S02]  /*0fd0*/  IDP.4A.S8.S8 R8, R17, R8, RZ ;  /* 0x0000000811087226 */ /* 0x001fe400000006ff */
[----:B------:R-:W-:Y:S02]  /*0fe0*/  LDS R17, [R21+0x4c] ;  /* 0x00004c0015117984 */ /* 0x000fe40000000800 */
[----:B------:R-:W-:Y:S02]  /*0ff0*/  IDP.4A.S8.S8 R9, R16, R9, R8 ;  /* 0x0000000910097226 */ /* 0x000fe40000000608 */
[----:B------:R-:W0:Y:S04]  /*1000*/  LDS R16, [R21+0x48] ;  /* 0x0000480015107984 */ /* 0x000e280000000800 */
[----:B------:R-:W1:Y:S01]  /*1010*/  LDS R8, [R27+0x4] ;  /* 0x000004001b087984 */ /* 0x000e620000000800 */
[----:B0-----:R-:W-:-:S03]  /*1020*/  IDP.4A.S8.S8 R10, R16, R10, R9 ;  /* 0x0000000a100a7226 */ /* 0x001fc60000000609 */
[----:B------:R-:W-:Y:S01]  /*1030*/  LDS R9, [R21+0x54] ;  /* 0x0000540015097984 */ /* 0x000fe20000000800 */
[----:B-1----:R-:W-:Y:S01]  /*1040*/  FMUL.FTZ R13, R8, R13 ;  /* 0x0000000d080d7220 */ /* 0x002fe20000410000 */
[----:B------:R-:W-:Y:S02]  /*1050*/  IDP.4A.S8.S8 R11, R17, R11, R10 ;  /* 0x0000000b110b7226 */ /* 0x000fe4000000060a */
[----:B------:R-:W-:Y:S01]  /*1060*/  LDS R8, [R21+0x50] ;  /* 0x0000500015087984 */ /* 0x000fe20000000800 */
[----:B------:R-:W-:-:S03]  /*1070*/  FFMA.FTZ R36, R13, R12, R36 ;  /* 0x0000000c0d247223 */ /* 0x000fc60000010024 */
[----:B------:R-:W0:Y:S04]  /*1080*/  LDS.128 R16, [R26+0x50] ;  /* 0x000050001a107984 */ /* 0x000e280000000c00 */
[----:B------:R-:W1:Y:S04]  /*1090*/  LDS R10, [R21+0x58] ;  /* 0x00005800150a7984 */ /* 0x000e680000000800 */
[----:B------:R-:W-:Y:S04]  /*10a0*/  LDS R12, [R21+0x64] ;  /* 0x00006400150c7984 */ /* 0x000fe80000000800 */
[----:B------:R-:W-:Y:S01]  /*10b0*/  LDS R13, [R21+0x68] ;  /* 0x00006800150d7984 */ /* 0x000fe20000000800 */
[----:B0-----:R-:W-:-:S04]  /*10c0*/  IDP.4A.S8.S8 R8, R8, R16, R11 ;  /* 0x0000001008087226 */ /* 0x001fc8000000060b */
[----:B------:R-:W-:Y:S02]  /*10d0*/  IDP.4A.S8.S8 R9, R9, R17, R8 ;  /* 0x0000001109097226 */ /* 0x000fe40000000608 */
[----:B------:R-:W-:Y:S02]  /*10e0*/  LDS R17, [R21+0x60] ;  /* 0x0000600015117984 */ /* 0x000fe40000000800 */
[----:B-1----:R-:W-:Y:S02]  /*10f0*/  IDP.4A.S8.S8 R18, R10, R18, R9 ;  /* 0x000000120a127226 */ /* 0x002fe40000000609 */
[----:B------:R-:W0:Y:S02]  /*1100*/  LDS.128 R8, [R26+0x60] ;  /* 0x000060001a087984 */ /* 0x000e240000000c00 */
[----:B0-----:R-:W-:-:S04]  /*1110*/  IDP.4A.S8.S8 R8, R17, R8, RZ ;  /* 0x0000000811087226 */ /* 0x001fc800000006ff */
[----:B------:R-:W-:Y:S02]  /*1120*/  IDP.4A.S8.S8 R9, R12, R9, R8 ;  /* 0x000000090c097226 */ /* 0x000fe40000000608 */
[----:B------:R-:W0:Y:S02]  /*1130*/  LDS R8, [R21+0x5c] ;  /* 0x00005c0015087984 */ /* 0x000e240000000800 */
[----:B------:R-:W-:Y:S02]  /*1140*/  IDP.4A.S8.S8 R9, R13, R10, R9 ;  /* 0x0000000a0d097226 */ /* 0x000fe40000000609 */
[----:B------:R-:W1:Y:S04]  /*1150*/  LDS R12, [R21+0x6c] ;  /* 0x00006c00150c7984 */ /* 0x000e680000000800 */
[----:B------:R-:W-:Y:S04]  /*1160*/  LDS R13, [R21+0x70] ;  /* 0x00007000150d7984 */ /* 0x000fe80000000800 */
[----:B------:R-:W-:Y:S01]  /*1170*/  LDS R10, [R21+0x74] ;  /* 0x00007400150a7984 */ /* 0x000fe20000000800 */
[----:B0-----:R-:W-:-:S03]  /*1180*/  IDP.4A.S8.S8 R8, R8, R19, R18 ;  /* 0x0000001308087226 */ /* 0x001fc60000000612 */
[----:B------:R-:W0:Y:S01]  /*1190*/  LDS.128 R16, [R26+0x70] ;  /* 0x000070001a107984 */ /* 0x000e220000000c00 */
[----:B-1----:R-:W-:Y:S01]  /*11a0*/  IDP.4A.S8.S8 R9, R12, R11, R9 ;  /* 0x0000000b0c097226 */ /* 0x002fe20000000609 */
[----:B------:R-:W-:Y:S02]  /*11b0*/  I2FP.F32.S32 R8, R8 ;  /* 0x0000000800087245 */ /* 0x000fe40000201400 */
[----:B------:R-:W1:Y:S04]  /*11c0*/  LDS R11, [R21+0x78] ;  /* 0x00007800150b7984 */ /* 0x000e680000000800 */
[----:B------:R-:W2:Y:S01]  /*11d0*/  LDS R12, [R27+0xc] ;  /* 0x00000c001b0c7984 */ /* 0x000ea20000000800 */
[----:B0-----:R-:W-:-:S03]  /*11e0*/  IDP.4A.S8.S8 R13, R13, R16, R9 ;  /* 0x000000100d0d7226 */ /* 0x001fc60000000609 */
[----:B------:R-:W0:Y:S01]  /*11f0*/  LDS R16, [R21+0x7c] ;  /* 0x00007c0015107984 */ /* 0x000e220000000800 */
[----:B------:R-:W-:-:S03]  /*1200*/  IDP.4A.S8.S8 R13, R10, R17, R13 ;  /* 0x000000110a0d7226 */ /* 0x000fc6000000060d */
[----:B------:R-:W3:Y:S01]  /*1210*/  LDS R9, [R27+0x8] ;  /* 0x000008001b097984 */ /* 0x000ee20000000800 */
[----:B-1----:R-:W-:Y:S02]  /*1220*/  IDP.4A.S8.S8 R18, R11, R18, R13 ;  /* 0x000000120b127226 */ /* 0x002fe4000000060d */
[----:B--2---:R-:W-:Y:S02]  /*1230*/  FMUL.FTZ R15, R12, R15 ;  /* 0x0000000f0c0f7220 */ /* 0x004fe40000410000 */
[----:B0-----:R-:W-:Y:S02]  /*1240*/  IDP.4A.S8.S8 R16, R16, R19, R18 ;  /* 0x0000001310107226 */ /* 0x001fe40000000612 */
[----:B---3--:R-:W-:-:S03]  /*1250*/  FMUL.FTZ R9, R9, R14 ;  /* 0x0000000e09097220 */ /* 0x008fc60000410000 */
[----:B------:R-:W-:Y:S01]  /*1260*/  I2FP.F32.S32 R16, R16 ;  /* 0x0000001000107245 */ /* 0x000fe20000201400 */
[----:B------:R-:W-:-:S04]  /*1270*/  FFMA.FTZ R36, R9, R8, R36 ;  /* 0x0000000809247223 */ /* 0x000fc80000010024 */
[----:B------:R-:W-:Y:S01]  /*1280*/  FFMA.FTZ R36, R15, R16, R36 ;  /* 0x000000100f247223 */ /* 0x000fe20000010024 */
[----:B------:R-:W-:Y:S06]  /*1290*/  BAR.SYNC.DEFER_BLOCKING 0x0 ;  /* 0x0000000000007b1d */ /* 0x000fec0000010000 */
.L_x_329:
[----:B------:R-:W-:Y:S01]  /*12a0*/  UIADD3 UR5, UPT, UPT, UR5, 0x4, URZ ;  /* 0x0000000405057890 */ /* 0x000fe2000fffe0ff */
[----:B------:R-:W-:Y:S01]  /*12b0*/  IADD3 R6, P1, PT, R6, 0x88, RZ ;  /* 0x0000008806067810 */ /* 0x000fe20007f3e0ff */
[----:B------:R-:W-:Y:S01]  /*12c0*/  UIADD3 UR4, UPT, UPT, UR4, 0x80, URZ ;  /* 0x0000008004047890 */ /* 0x000fe2000fffe0ff */
[----:B------:R-:W-:Y:S01]  /*12d0*/  VIADD R2, R2, 0x4 ;  /* 0x0000000402027836 */ /* 0x000fe20000000000 */
[----:B------:R-:W-:Y:S02]  /*12e0*/  IADD3 R3, PT, PT, R3, 0x4, RZ ;  /* 0x0000000403037810 */ /* 0x000fe40007ffe0ff */
[----:B------:R-:W-:Y:S02]  /*12f0*/  ISETP.LE.AND P0, PT, R7, UR5, PT ;  /* 0x0000000507007c0c */ /* 0x000fe4000bf03270 */
[----:B------:R-:W-:-:S11]  /*1300*/  IADD3.X R5, PT, PT, RZ, R5, RZ, P1, !PT ;  /* 0x00000005ff057210 */ /* 0x000fd60000ffe4ff */
[----:B------:R-:W-:Y:S05]  /*1310*/  @!P0 BRA `(.L_x_330) ;  /* 0xfffffff000788947 */ /* 0x000fea000383ffff */
.L_x_328:
        /* <DEDUP_REMOVED lines=16> */
.L_x_331:
        /* <DEDUP_REMOVED lines=14> */
.L_x_1204:


//--------------------- .text._Z8moe_q5_1IN3c108BFloat16ELb1EEvPKvS3_PT_PKiS7_S7_iiiiiii --------------------------
	.section	.text._Z8moe_q5_1IN3c108BFloat16ELb1EEvPKvS3_PT_PKiS7_S7_iiiiiii,"ax",@progbits
	.align	128
.text._Z8moe_q5_1IN3c108BFloat16ELb1EEvPKvS3_PT_PKiS7_S7_iiiiiii:
        .type           _Z8moe_q5_1IN3c108BFloat16ELb1EEvPKvS3_PT_PKiS7_S7_iiiiiii,@function
        .size           _Z8moe_q5_1IN3c108BFloat16ELb1EEvPKvS3_PT_PKiS7_S7_iiiiiii,(.L_x_1205 - _Z8moe_q5_1IN3c108BFloat16ELb1EEvPKvS3_PT_PKiS7_S7_iiiiiii)
        .other          _Z8moe_q5_1IN3c108BFloat16ELb1EEvPKvS3_PT_PKiS7_S7_iiiiiii,@"STO_CUDA_ENTRY STV_DEFAULT"
_Z8moe_q5_1IN3c108BFloat16ELb1EEvPKvS3_PT_PKiS7_S7_iiiiiii:
        /* <DEDUP_REMOVED lines=29> */
[----:B------:R-:W1:Y:S01]  /*01d0*/  LDC R4, c[0x0][0x3b8] ;  /* 0x0000ee00ff047b82 */ /* 0x000e620000000800 */
[----:B------:R-:W2:Y:S01]  /*01e0*/  LDCU UR7, c[0x0][0x3b0] ;  /* 0x00007600ff0777ac */ /* 0x000ea20008000800 */
[C---:B------:R-:W-:Y:S02]  /*01f0*/  IMAD.SHL.U32 R0, R15.reuse, 0x4, RZ ;  /* 0x000000040f007824 */ /* 0x040fe400078e00ff */
[----:B------:R-:W-:Y:S02]  /*0200*/  HFMA2 R58, -RZ, RZ, 0, 0 ;  /* 0x00000000ff3a7431 */ /* 0x000fe400000001ff */
[----:B------:R-:W-:Y:S01]  /*0210*/  IMAD.SHL.U32 R57, R15, 0x80, RZ ;  /* 0x000000800f397824 */ /* 0x000fe200078e00ff */
[----:B------:R-:W3:Y:S01]  /*0220*/  LDCU.128 UR12, c[0x0][0x380] ;  /* 0x00007000ff0c77ac */ /* 0x000ee20008000c00 */
[----:B------:R-:W4:Y:S01]  /*0230*/  S2UR UR9, SR_CgaCtaId ;  /* 0x00000000000979c3 */ /* 0x000f220000008800 */
[----:B------:R-:W-:-:S02]  /*0240*/  ULOP3.LUT UR17, URZ, UR5, URZ, 0x33, !UPT ;  /* 0x00000005ff117292 */ /* 0x000fc4000f8e33ff */
[----:B------:R-:W-:Y:S01]  /*0250*/  USHF.R.S32.HI UR10, URZ, 0x5, UR6 ;  /* 0x00000005ff0a7899 */ /* 0x000fe20008011406 */
[----:B------:R-:W4:Y:S02]  /*0260*/  LDCU UR16, c[0x0][0x3c0] ;  /* 0x00007800ff1077ac */ /* 0x000f240008000800 */
[----:B------:R-:W-:Y:S01]  /*0270*/  UMOV UR6, 0x400 ;  /* 0x0000040000067882 */ /* 0x000fe20000000000 */
[----:B------:R-:W1:Y:S01]  /*0280*/  LDCU UR21, c[0x0][0x3b4] ;  /* 0x00007680ff1577ac */ /* 0x000e620008000800 */
[----:B--2---:R-:W-:Y:S02]  /*0290*/  UIMAD UR7, UR4, UR7, URZ ;  /* 0x00000007040772a4 */ /* 0x004fe4000f8e02ff */
[----:B------:R-:W-:Y:S02]  /*02a0*/  UIADD3 UR4, UPT, UPT, UR6, 0x24a0, URZ ;  /* 0x000024a006047890 */ /* 0x000fe4000fffe0ff */
[----:B---3--:R-:W-:Y:S01]  /*02b0*/  UIADD3 UR12, UP0, UPT, UR7, UR12, URZ ;  /* 0x0000000c070c7290 */ /* 0x008fe2000ff1e0ff */
[----:B------:R-:W2:Y:S01]  /*02c0*/  LDCU UR20, c[0x0][0x3bc] ;  /* 0x00007780ff1477ac */ /* 0x000ea20008000800 */
[C---:B0-----:R-:W-:Y:S01]  /*02d0*/  LEA.HI R3, R41.reuse, R0, RZ, 0x1d ;  /* 0x0000000029037211 */ /* 0x041fe200078fe8ff */
[----:B------:R-:W-:Y:S01]  /*02e0*/  IMAD.IADD R55, R0, 0x1, R41 ;  /* 0x0000000100377824 */ /* 0x000fe200078e0229 */
[C---:B------:R-:W-:Y:S01]  /*02f0*/  LOP3.LUT R40, R41.reuse, 0x7, RZ, 0xc0, !PT ;  /* 0x0000000729287812 */ /* 0x040fe200078ec0ff */
[----:B-1----:R-:W-:Y:S01]  /*0300*/  VIADD R0, R4, UR17 ;  /* 0x0000001104007c36 */ /* 0x002fe20008000000 */
[----:B------:R-:W-:Y:S01]  /*0310*/  ULEA.HI.X.SX32 UR13, UR7, UR13, 0x1, UP0 ;  /* 0x0000000d070d7291 */ /* 0x000fe200080f0eff */
[C---:B------:R-:W-:Y:S01]  /*0320*/  IMAD.SHL.U32 R2, R41.reuse, 0x2, RZ ;  /* 0x0000000229027824 */ /* 0x040fe200078e00ff */
[----:B------:R-:W-:Y:S01]  /*0330*/  UIADD3 UR7, UPT, UPT, UR6, 0x26a0, URZ ;  /* 0x000026a006077890 */ /* 0x000fe2000fffe0ff */
[----:B------:R-:W-:Y:S01]  /*0340*/  SHF.L.U32 R56, R41, 0x2, RZ ;  /* 0x0000000229387819 */ /* 0x000fe200000006ff */
[----:B----4-:R-:W-:Y:S01]  /*0350*/  USHF.R.S32.HI UR11, URZ, 0x1f, UR16 ;  /* 0x0000001fff0b7899 */ /* 0x010fe20008011410 */
[C---:B------:R-:W-:Y:S01]  /*0360*/  VIMNMX R11, PT, PT, R0.reuse, R3, PT ;  /* 0x00000003000b7248 */ /* 0x040fe20003fe0100 */
[----:B------:R-:W-:Y:S01]  /*0370*/  ULEA UR7, UR9, UR7, 0x18 ;  /* 0x0000000709077291 */ /* 0x000fe2000f8ec0ff */
[----:B------:R-:W-:Y:S01]  /*0380*/  VIADDMNMX R6, R3, 0x10, R0, PT ;  /* 0x0000001003067846 */ /* 0x000fe20003800100 */
[----:B------:R-:W-:Y:S01]  /*0390*/  ULEA.HI UR11, UR11, UR16, URZ, 0x5 ;  /* 0x000000100b0b7291 */ /* 0x000fe2000f8f28ff */
[----:B------:R-:W-:Y:S01]  /*03a0*/  SHF.R.S32.HI R4, RZ, 0x1f, R11 ;  /* 0x0000001fff047819 */ /* 0x000fe2000001140b */
[----:B------:R-:W-:Y:S01]  /*03b0*/  ULEA UR8, UR9, UR4, 0x18 ;  /* 0x0000000409087291 */ /* 0x000fe2000f8ec0ff */
[----:B------:R-:W-:Y:S01]  /*03c0*/  VIMNMX R3, PT, PT, R0, R15, PT ;  /* 0x0000000f00037248 */ /* 0x000fe20003fe0100 */
[----:B------:R-:W-:Y:S01]  /*03d0*/  IMAD R39, R6, UR10, RZ ;  /* 0x0000000a06277c24 */ /* 0x000fe2000f8e02ff */
[----:B------:R-:W-:Y:S01]  /*03e0*/  LEA.HI R7, R4, R11, RZ, 0x2 ;  /* 0x0000000b04077211 */ /* 0x000fe200078f10ff */
[----:B------:R-:W-:Y:S01]  /*03f0*/  USHF.R.S32.HI UR11, URZ, 0x5, UR11 ;  /* 0x00000005ff0b7899 */ /* 0x000fe2000801140b */
[----:B------:R-:W-:Y:S01]  /*0400*/  LOP3.LUT R60, R56, 0x1c, RZ, 0xc0, !PT ;  /* 0x0000001c383c7812 */ /* 0x000fe200078ec0ff */
[----:B------:R-:W-:Y:S01]  /*0410*/  IMAD R54, R3, 0x41, R2 ;  /* 0x0000004103367824 */ /* 0x000fe200078e0202 */
[----:B------:R-:W-:Y:S01]  /*0420*/  LEA.HI R46, R7, R40, RZ, 0x1e ;  /* 0x00000028072e7211 */ /* 0x000fe200078ff0ff */
[----:B------:R-:W-:Y:S01]  /*0430*/  IMAD R7, R3, UR10, RZ ;  /* 0x0000000a03077c24 */ /* 0x000fe2000f8e02ff */
[----:B------:R-:W-:Y:S01]  /*0440*/  SHF.R.S32.HI R3, RZ, 0x1f, R6 ;  /* 0x0000001fff037819 */ /* 0x000fe20000011406 */
[----:B------:R-:W-:Y:S01]  /*0450*/  UMOV UR4, URZ ;  /* 0x000000ff00047c82 */ /* 0x000fe20008000000 */
[----:B------:R-:W-:Y:S01]  /*0460*/  VIADDMNMX R9, R15, 0xc, R0, PT ;  /* 0x0000000c0f097846 */ /* 0x000fe20003800100 */
[----:B------:R-:W-:Y:S01]  /*0470*/  IMAD R46, R11, 0x8, R46 ;  /* 0x000000080b2e7824 */ /* 0x000fe200078e022e */
[--C-:B------:R-:W-:Y:S01]  /*0480*/  VIADDMNMX R13, R15, 0x10, R0.reuse, PT ;  /* 0x000000100f0d7846 */ /* 0x100fe20003800100 */
[----:B------:R-:W-:Y:S01]  /*0490*/  IMAD R11, R11, UR10, RZ ;  /* 0x0000000a0b0b7c24 */ /* 0x000fe2000f8e02ff */
[----:B------:R-:W-:Y:S01]  /*04a0*/  LEA.HI R3, R3, R6, RZ, 0x2 ;  /* 0x0000000603037211 */ /* 0x000fe200078f10ff */
[----:B------:R-:W-:Y:S01]  /*04b0*/  IMAD R17, R9, UR10, RZ ;  /* 0x0000000a09117c24 */ /* 0x000fe2000f8e02ff */
[----:B------:R-:W-:Y:S01]  /*04c0*/  VIADDMNMX R19, R15, 0x14, R0, PT ;  /* 0x000000140f137846 */ /* 0x000fe20003800100 */
[----:B------:R-:W-:Y:S01]  /*04d0*/  IMAD R51, R9, 0x41, R2 ;  /* 0x0000004109337824 */ /* 0x000fe200078e0202 */
[----:B------:R-:W-:Y:S01]  /*04e0*/  IADD3 R60, P0, PT, R60, UR14, RZ ;  /* 0x0000000e3c3c7c10 */ /* 0x000fe2000ff1e0ff */
[----:B------:R-:W-:Y:S01]  /*04f0*/  ULEA UR14, UR9, UR6, 0x18 ;  /* 0x00000006090e7291 */ /* 0x000fe2000f8ec0ff */
[--C-:B------:R-:W-:Y:S01]  /*0500*/  VIADDMNMX R33, R15, 0x4, R0.reuse, PT ;  /* 0x000000040f217846 */ /* 0x100fe20003800100 */
[----:B------:R-:W-:Y:S01]  /*0510*/  IMAD R9, R19, UR10, RZ ;  /* 0x0000000a13097c24 */ /* 0x000fe2000f8e02ff */
[C-C-:B------:R-:W-:Y:S01]  /*0520*/  VIADDMNMX R5, R15.reuse, 0x8, R0.reuse, PT ;  /* 0x000000080f057846 */ /* 0x140fe20003800100 */
[----:B------:R-:W-:Y:S01]  /*0530*/  IMAD.X R61, RZ, RZ, UR15, P0 ;  /* 0x0000000fff3d7e24 */ /* 0x000fe200080e06ff */
[----:B------:R-:W-:Y:S01]  /*0540*/  VIADDMNMX R21, R15, 0x18, R0, PT ;  /* 0x000000180f157846 */ /* 0x000fe20003800100 */
[----:B------:R-:W-:Y:S01]  /*0550*/  IMAD R50, R13, 0x41, R2 ;  /* 0x000000410d327824 */ /* 0x000fe200078e0202 */
[----:B------:R-:W-:Y:S01]  /*0560*/  VIADDMNMX R23, R15, 0x1c, R0, PT ;  /* 0x0000001c0f177846 */ /* 0x000fe20003800100 */
[--C-:B------:R-:W-:Y:S01]  /*0570*/  IMAD R53, R33, 0x41, R2.reuse ;  /* 0x0000004121357824 */ /* 0x100fe200078e0202 */
[----:B------:R-:W-:Y:S01]  /*0580*/  LEA R44, R15, UR7, 0x4 ;  /* 0x000000070f2c7c11 */ /* 0x000fe2000f8e20ff */
[----:B------:R-:W-:Y:S01]  /*0590*/  IMAD R15, R13, UR10, RZ ;  /* 0x0000000a0d0f7c24 */ /* 0x000fe2000f8e02ff */
[----:B------:R-:W-:Y:S01]  /*05a0*/  LEA.HI R3, R3, R40, RZ, 0x1e ;  /* 0x0000002803037211 */ /* 0x000fe200078ff0ff */
[----:B------:R-:W-:Y:S01]  /*05b0*/  UIADD3 UR6, UPT, UPT, UR6, 0x2080, URZ ;  /* 0x0000208006067890 */ /* 0x000fe2000fffe0ff */
[----:B------:R-:W-:Y:S01]  /*05c0*/  SHF.R.U32.HI R38, RZ, 0x2, R41 ;  /* 0x00000002ff267819 */ /* 0x000fe20000011629 */
[----:B------:R-:W-:Y:S01]  /*05d0*/  IMAD R49, R19, 0x41, R2 ;  /* 0x0000004113317824 */ /* 0x000fe200078e0202 */
[----:B------:R-:W-:Y:S01]  /*05e0*/  LOP3.LUT R56, R57, 0x7c, R56, 0xf8, !PT ;  /* 0x0000007c39387812 */ /* 0x000fe200078ef838 */
[----:B------:R-:W-:Y:S01]  /*05f0*/  IMAD R45, R6, 0x8, R3 ;  /* 0x00000008062d7824 */ /* 0x000fe200078e0203 */
[C---:B------:R-:W-:Y:S01]  /*0600*/  IADD3 R0, P4, PT, R38.reuse, R7, RZ ;  /* 0x0000000726007210 */ /* 0x040fe20007f9e0ff */
[C---:B------:R-:W-:Y:S01]  /*0610*/  IMAD R13, R21.reuse, UR10, RZ ;  /* 0x0000000a150d7c24 */ /* 0x040fe2000f8e02ff */
[C---:B------:R-:W-:Y:S01]  /*0620*/  IADD3 R3, P0, PT, R38.reuse, R15, RZ ;  /* 0x0000000f26037210 */ /* 0x040fe20007f1e0ff */
[--C-:B------:R-:W-:Y:S01]  /*0630*/  IMAD R48, R21, 0x41, R2.reuse ;  /* 0x0000004115307824 */ /* 0x100fe200078e0202 */
[C---:B------:R-:W-:Y:S01]  /*0640*/  IADD3 R4, P1, PT, R38.reuse, R9, RZ ;  /* 0x0000000926047210 */ /* 0x040fe20007f3e0ff */
[----:B------:R-:W-:Y:S01]  /*0650*/  IMAD R33, R33, UR10, RZ ;  /* 0x0000000a21217c24 */ /* 0x000fe2000f8e02ff */
[----:B------:R-:W-:Y:S01]  /*0660*/  ULEA UR6, UR9, UR6, 0x18 ;  /* 0x0000000609067291 */ /* 0x000fe2000f8ec0ff */
[--C-:B------:R-:W-:Y:S01]  /*0670*/  IMAD R52, R5, 0x41, R2.reuse ;  /* 0x0000004105347824 */ /* 0x100fe200078e0202 */
[----:B------:R-:W-:Y:S01]  /*0680*/  LEA.HI.X.SX32 R6, R7, RZ, 0x1, P4 ;  /* 0x000000ff07067211 */ /* 0x000fe200020f0eff */
[----:B------:R-:W-:Y:S01]  /*0690*/  IMAD R47, R23, 0x41, R2 ;  /* 0x00000041172f7824 */ /* 0x000fe200078e0202 */
[C---:B------:R-:W-:Y:S01]  /*06a0*/  IADD3 R2, P5, PT, R38.reuse, R17, RZ ;  /* 0x0000001126027210 */ /* 0x040fe20007fbe0ff */
[----:B------:R-:W-:Y:S01]  /*06b0*/  IMAD R35, R5, UR10, RZ ;  /* 0x0000000a05237c24 */ /* 0x000fe2000f8e02ff */
[----:B------:R-:W-:Y:S01]  /*06c0*/  LEA.HI.X.SX32 R8, R15, RZ, 0x1, P0 ;  /* 0x000000ff0f087211 */ /* 0x000fe200000f0eff */
[----:B------:R-:W-:Y:S01]  /*06d0*/  IMAD R23, R23, UR10, RZ ;  /* 0x0000000a17177c24 */ /* 0x000fe2000f8e02ff */
[----:B------:R-:W-:Y:S01]  /*06e0*/  LEA R43, R41, R38, 0x3 ;  /* 0x00000026292b7211 */ /* 0x000fe200078e18ff */
[----:B------:R-:W-:Y:S01]  /*06f0*/  IMAD.U32 R42, RZ, RZ, UR14 ;  /* 0x0000000eff2a7e24 */ /* 0x000fe2000f8e00ff */
[----:B------:R-:W-:-:S02]  /*0700*/  IADD3 R5, P2, PT, R38, R13, RZ ;  /* 0x0000000d26057210 */ /* 0x000fc40007f5e0ff */
[C---:B------:R-:W-:Y:S01]  /*0710*/  IADD3 R34, P3, PT, R38.reuse, R33, RZ ;  /* 0x0000002126227210 */ /* 0x040fe20007f7e0ff */
[----:B------:R-:W-:Y:S01]  /*0720*/  IMAD R42, R41, 0x104, R42 ;  /* 0x00000104292a7824 */ /* 0x000fe200078e022a */
[----:B------:R-:W-:Y:S02]  /*0730*/  IADD3 R36, P4, PT, R38, R35, RZ ;  /* 0x0000002326247210 */ /* 0x000fe40007f9e0ff */
[----:B------:R-:W-:Y:S02]  /*0740*/  LEA.HI.X.SX32 R7, R17, RZ, 0x1, P5 ;  /* 0x000000ff11077211 */ /* 0x000fe400028f0eff */
[----:B------:R-:W-:Y:S02]  /*0750*/  IADD3 R32, P0, PT, R40, R11, RZ ;  /* 0x0000000b28207210 */ /* 0x000fe40007f1e0ff */
[----:B------:R-:W-:Y:S02]  /*0760*/  LEA.HI.X.SX32 R9, R9, RZ, 0x1, P1 ;  /* 0x000000ff09097211 */ /* 0x000fe400008f0eff */
[----:B------:R-:W-:-:S02]  /*0770*/  IADD3 R38, P5, PT, R38, R23, RZ ;  /* 0x0000001726267210 */ /* 0x000fc40007fbe0ff */
[----:B------:R-:W-:Y:S02]  /*0780*/  IADD3 R40, P1, PT, R40, R39, RZ ;  /* 0x0000002728287210 */ /* 0x000fe40007f3e0ff */
[----:B------:R-:W-:Y:S02]  /*0790*/  LEA R55, R55, UR7, 0x2 ;  /* 0x0000000737377c11 */ /* 0x000fe4000f8e10ff */
[----:B------:R-:W-:Y:S02]  /*07a0*/  LEA R43, R43, UR6, 0x2 ;  /* 0x000000062b2b7c11 */ /* 0x000fe4000f8e10ff */
[----:B------:R-:W-:Y:S02]  /*07b0*/  LEA R54, R54, UR14, 0x2 ;  /* 0x0000000e36367c11 */ /* 0x000fe4000f8e10ff */
        /* <DEDUP_REMOVED lines=10> */
[----:B------:R-:W-:Y:S02]  /*0860*/  LEA.HI.X.SX32 R37, R23, RZ, 0x1, P5 ;  /* 0x000000ff17257211 */ /* 0x000fe400028f0eff */
[----:B------:R-:W-:Y:S02]  /*0870*/  LEA.HI.X.SX32 R11, R11, RZ, 0x1, P0 ;  /* 0x000000ff0b0b7211 */ /* 0x000fe400000f0eff */
[----:B------:R-:W-:Y:S02]  /*0880*/  LEA.HI.X.SX32 R39, R39, RZ, 0x1, P1 ;  /* 0x000000ff27277211 */ /* 0x000fe400008f0eff */
[----:B------:R-:W-:-:S02]  /*0890*/  LEA R46, R46, UR6, 0x2 ;  /* 0x000000062e2e7c11 */ /* 0x000fc4000f8e10ff */
[----:B--2---:R-:W-:-:S07]  /*08a0*/  LEA R45, R45, UR6, 0x2 ;  /* 0x000000062d2d7c11 */ /* 0x004fce000f8e10ff */
.L_x_334:
[----:B------:R-:W-:Y:S01]  /*08b0*/  UIMAD UR14, UR5, UR10, URZ ;  /* 0x0000000a050e72a4 */ /* 0x000fe2000f8e02ff */
[----:B0-----:R-:W-:Y:S01]  /*08c0*/  IMAD R17, R6, 0x18, RZ ;  /* 0x0000001806117824 */ /* 0x001fe200078e02ff */
[----:B------:R-:W-:Y:S01]  /*08d0*/  UMOV UR6, UR12 ;  /* 0x0000000c00067c82 */ /* 0x000fe20008000000 */
[----:B------:R-:W-:Y:S01]  /*08e0*/  UMOV UR7, UR13 ;  /* 0x0000000d00077c82 */ /* 0x000fe20008000000 */
[----:B------:R-:W-:Y:S01]  /*08f0*/  UIADD3 UR9, UP0, UPT, UR14, UR4, URZ ;  /* 0x000000040e097290 */ /* 0x000fe2000ff1e0ff */
[----:B------:R-:W-:-:S03]  /*0900*/  IMAD.SHL.U32 R23, R41, 0x4, RZ ;  /* 0x0000000429177824 */ /* 0x000fc600078e00ff */
[----:B------:R-:W-:Y:S02]  /*0910*/  ULEA.HI.X.SX32 UR14, UR14, URZ, 0x1, UP0 ;  /* 0x000000ff0e0e7291 */ /* 0x000fe400080f0eff */
[----:B------:R-:W-:Y:S01]  /*0920*/  UIMAD.WIDE.U32 UR6, UR9, 0x18, UR6 ;  /* 0x00000018090678a5 */ /* 0x000fe2000f8e0006 */
[----:B------:R-:W-:Y:S01]  /*0930*/  LOP3.LUT R23, R23, 0xc, RZ, 0xc0, !PT ;  /* 0x0000000c17177812 */ /* 0x000fe200078ec0ff */
[----:B------:R-:W-:-:S04]  /*0940*/  UIMAD UR9, UR14, 0x18, URZ ;  /* 0x000000180e0978a4 */ /* 0x000fc8000f8e02ff */
[----:B------:R-:W-:Y:S01]  /*0950*/  UIADD3 UR9, UPT, UPT, UR7, UR9, URZ ;  /* 0x0000000907097290 */ /* 0x000fe2000fffe0ff */
[----:B------:R-:W-:Y:S01]  /*0960*/  MOV R12, UR6 ;  /* 0x00000006000c7c02 */ /* 0x000fe20008000f00 */
[----:B------:R-:W-:-:S04]  /*0970*/  IMAD.U32 R13, RZ, RZ, UR7 ;  /* 0x00000007ff0d7e24 */ /* 0x000fc8000f8e00ff */
[----:B------:R-:W-:Y:S02]  /*0980*/  IMAD.U32 R13, RZ, RZ, UR9 ;  /* 0x00000009ff0d7e24 */ /* 0x000fe4000f8e00ff */
[----:B------:R-:W-:-:S05]  /*0990*/  IMAD.WIDE.U32 R14, R0, 0x18, R12 ;  /* 0x00000018000e7825 */ /* 0x000fca00078e000c */
[----:B------:R-:W-:Y:S02]  /*09a0*/  IADD3 R15, PT, PT, R15, R17, RZ ;  /* 0x000000110f0f7210 */ /* 0x000fe40007ffe0ff */
[----:B------:R-:W-:-:S03]  /*09b0*/  IADD3 R18, P0, PT, R23, R14, RZ ;  /* 0x0000000e17127210 */ /* 0x000fc60007f1e0ff */
[----:B------:R0:W2:Y:S02]  /*09c0*/  LDG.E.CONSTANT R30, desc[UR18][R14.64+0x4] ;  /* 0x000004120e1e7981 */ /* 0x0000a4000c1e9900 */
[----:B------:R-:W-:-:S06]  /*09d0*/  IMAD.X R19, RZ, RZ, R15, P0 ;  /* 0x000000ffff137224 */ /* 0x000fcc00000e060f */
[----:B------:R-:W3:Y:S01]  /*09e0*/  LDG.E.CONSTANT R19, desc[UR18][R18.64+0x8] ;  /* 0x0000081212137981 */ /* 0x000ee2000c1e9900 */
[----:B------:R-:W-:Y:S02]  /*09f0*/  IMAD R21, R33, 0x18, RZ ;  /* 0x0000001821157824 */ /* 0x000fe400078e02ff */
[----:B------:R-:W-:-:S04]  /*0a00*/  IMAD.WIDE.U32 R16, R34, 0x18, R12 ;  /* 0x0000001822107825 */ /* 0x000fc800078e000c */
[----:B------:R-:W-:Y:S01]  /*0a10*/  IMAD.IADD R17, R17, 0x1, R21 ;  /* 0x0000000111117824 */ /* 0x000fe200078e0215 */
[----:B------:R-:W-:-:S04]  /*0a20*/  IADD3 R24, P0, PT, R23, R16, RZ ;  /* 0x0000001017187210 */ /* 0x000fc80007f1e0ff */
[----:B------:R1:W4:Y:S01]  /*0a30*/  LDG.E.CONSTANT R28, desc[UR18][R16.64+0x4] ;  /* 0x00000412101c7981 */ /* 0x000322000c1e9900 */
[----:B------:R-:W-:-:S05]  /*0a40*/  IMAD.X R25, RZ, RZ, R17, P0 ;  /* 0x000000ffff197224 */ /* 0x000fca00000e0611 */
[----:B------:R-:W4:Y:S01]  /*0a50*/  LDG.E.CONSTANT R24, desc[UR18][R24.64+0x8] ;  /* 0x0000081218187981 */ /* 0x000f22000c1e9900 */
[----:B0-----:R-:W-:Y:S02]  /*0a60*/  IMAD R15, R35, 0x18, RZ ;  /* 0x00000018230f7824 */ /* 0x001fe400078e02ff */
[----:B------:R-:W-:-:S05]  /*0a70*/  IMAD.WIDE.U32 R26, R36, 0x18, R12 ;  /* 0x00000018241a7825 */ /* 0x000fca00078e000c */
[----:B------:R-:W-:Y:S02]  /*0a80*/  IADD3 R27, PT, PT, R27, R15, RZ ;  /* 0x0000000f1b1b7210 */ /* 0x000fe40007ffe0ff */
[----:B------:R-:W-:-:S03]  /*0a90*/  IADD3 R14, P0, PT, R23, R26, RZ ;  /* 0x0000001a170e7210 */ /* 0x000fc60007f1e0ff */
[----:B------:R-:W4:Y:S02]  /*0aa0*/  LDG.E.CONSTANT R22, desc[UR18][R26.64+0x4] ;  /* 0x000004121a167981 */ /* 0x000f24000c1e9900 */
[----:B------:R-:W-:-:S05]  /*0ab0*/  IMAD.X R15, RZ, RZ, R27, P0 ;  /* 0x000000ffff0f7224 */ /* 0x000fca00000e061b */
[----:B------:R0:W4:Y:S01]  /*0ac0*/  LDG.E.CONSTANT R18, desc[UR18][R14.64+0x8] ;  /* 0x000008120e127981 */ /* 0x000122000c1e9900 */
[----:B-1----:R-:W-:Y:S02]  /*0ad0*/  IMAD R17, R7, 0x18, RZ ;  /* 0x0000001807117824 */ /* 0x002fe400078e02ff */
[----:B0-----:R-:W-:-:S04]  /*0ae0*/  IMAD.WIDE.U32 R14, R2, 0x18, R12 ;  /* 0x00000018020e7825 */ /* 0x001fc800078e000c */
[----:B------:R-:W-:Y:S01]  /*0af0*/  IMAD.IADD R15, R15, 0x1, R17 ;  /* 0x000000010f0f7824 */ /* 0x000fe200078e0211 */
[----:B------:R-:W-:-:S04]  /*0b00*/  IADD3 R20, P0, PT, R23, R14, RZ ;  /* 0x0000000e17147210 */ /* 0x000fc80007f1e0ff */
[----:B------:R0:W4:Y:S01]  /*0b10*/  LDG.E.CONSTANT R16, desc[UR18][R14.64+0x4] ;  /* 0x000004120e107981 */ /* 0x000122000c1e9900 */
[----:B------:R-:W-:-:S05]  /*0b20*/  IMAD.X R21, RZ, RZ, R15, P0 ;  /* 0x000000ffff157224 */ /* 0x000fca00000e060f */
[----:B------:R1:W4:Y:S01]  /*0b30*/  LDG.E.CONSTANT R17, desc[UR18][R20.64+0x8] ;  /* 0x0000081214117981 */ /* 0x000322000c1e9900 */
[----:B--2---:R-:W-:-:S04]  /*0b40*/  SHF.R.S32.HI R30, RZ, R23, R30 ;  /* 0x00000017ff1e7219 */ /* 0x004fc8000001141e */
[C---:B------:R-:W-:Y:S01]  /*0b50*/  SHF.L.U32 R25, R30.reuse, 0x4, RZ ;  /* 0x000000041e197819 */ /* 0x040fe200000006ff */
[C---:B0-----:R-:W-:Y:S01]  /*0b60*/  IMAD.SHL.U32 R15, R30.reuse, 0x800, RZ ;  /* 0x000008001e0f7824 */ /* 0x041fe200078e00ff */
[--C-:B-1----:R-:W-:Y:S01]  /*0b70*/  SHF.R.U32.HI R20, RZ, 0x5, R30.reuse ;  /* 0x00000005ff147819 */ /* 0x102fe2000001161e */
[----:B------:R-:W-:Y:S01]  /*0b80*/  IMAD.SHL.U32 R14, R30, 0x40000, RZ ;  /* 0x000400001e0e7824 */ /* 0x000fe200078e00ff */
[----:B------:R-:W-:Y:S02]  /*0b90*/  LOP3.LUT R26, R25, 0x10, RZ, 0xc0, !PT ;  /* 0x00000010191a7812 */ /* 0x000fe400078ec0ff */
[----:B------:R-:W-:Y:S02]  /*0ba0*/  SHF.R.U32.HI R25, RZ, 0xc, R30 ;  /* 0x0000000cff197819 */ /* 0x000fe4000001161e */
[--C-:B---3--:R-:W-:Y:S02]  /*0bb0*/  LOP3.LUT R26, R26, 0xf0f0f0f, R19.reuse, 0xf8, !PT ;  /* 0x0f0f0f0f1a1a7812 */ /* 0x108fe400078ef813 */
[----:B------:R-:W-:-:S02]  /*0bc0*/  SHF.R.U32.HI R19, RZ, 0x4, R19 ;  /* 0x00000004ff137819 */ /* 0x000fc40000011613 */
[----:B------:R-:W-:Y:S02]  /*0bd0*/  LOP3.LUT R25, R25, 0x10, RZ, 0xc0, !PT ;  /* 0x0000001019197812 */ /* 0x000fe400078ec0ff */
[----:B------:R-:W-:Y:S01]  /*0be0*/  LOP3.LUT R15, R26, 0x1000, R15, 0xf8, !PT ;  /* 0x000010001a0f7812 */ /* 0x000fe200078ef80f */
[----:B------:R-:W-:Y:S01]  /*0bf0*/  IMAD.WIDE.U32 R26, R3, 0x18, R12 ;  /* 0x00000018031a7825 */ /* 0x000fe200078e000c */
[----:B------:R-:W-:Y:S02]  /*0c00*/  LOP3.LUT R19, R25, 0xf0f0f0f, R19, 0xf8, !PT ;  /* 0x0f0f0f0f19137812 */ /* 0x000fe400078ef813 */
[----:B------:R-:W-:Y:S01]  /*0c10*/  LOP3.LUT R15, R15, 0x100000, R14, 0xf8, !PT ;  /* 0x001000000f0f7812 */ /* 0x000fe200078ef80e */
[C---:B------:R-:W-:Y:S01]  /*0c20*/  IMAD.SHL.U32 R14, R30.reuse, 0x4, RZ ;  /* 0x000000041e0e7824 */ /* 0x040fe200078e00ff */
[----:B------:R-:W-:Y:S02]  /*0c30*/  LOP3.LUT R19, R19, 0x1000, R20, 0xf8, !PT ;  /* 0x0000100013137812 */ /* 0x000fe400078ef814 */
[----:B------:R-:W-:-:S02]  /*0c40*/  SHF.L.U32 R20, R30, 0x19, RZ ;  /* 0x000000191e147819 */ /* 0x000fc400000006ff */
[----:B----4-:R-:W-:Y:S02]  /*0c50*/  SHF.R.S32.HI R28, RZ, R23, R28 ;  /* 0x00000017ff1c7219 */ /* 0x010fe4000001141c */
[----:B------:R-:W-:Y:S01]  /*0c60*/  LOP3.LUT R29, R15, 0x10000000, R20, 0xf8, !PT ;  /* 0x100000000f1d7812 */ /* 0x000fe200078ef814 */
[----:B------:R-:W-:Y:S01]  /*0c70*/  IMAD R15, R8, 0x18, RZ ;  /* 0x00000018080f7824 */ /* 0x000fe200078e02ff */
[----:B------:R-:W-:Y:S02]  /*0c80*/  IADD3 R20, P0, PT, R23, R26, RZ ;  /* 0x0000001a17147210 */ /* 0x000fe40007f1e0ff */
[----:B------:R-:W-:Y:S01]  /*0c90*/  LOP3.LUT R14, R19, 0x100000, R14, 0xf8, !PT ;  /* 0x00100000130e7812 */ /* 0x000fe200078ef80e */
[----:B------:R-:W-:Y:S02]  /*0ca0*/  IMAD.IADD R27, R27, 0x1, R15 ;  /* 0x000000011b1b7824 */ /* 0x000fe400078e020f */
[----:B------:R-:W-:Y:S02]  /*0cb0*/  IMAD.SHL.U32 R15, R30, 0x200, RZ ;  /* 0x000002001e0f7824 */ /* 0x000fe400078e00ff */
[----:B------:R-:W-:Y:S01]  /*0cc0*/  IMAD.X R21, RZ, RZ, R27, P0 ;  /* 0x000000ffff157224 */ /* 0x000fe200000e061b */
[----:B------:R-:W-:Y:S01]  /*0cd0*/  SHF.L.U32 R30, R28, 0x4, RZ ;  /* 0x000000041c1e7819 */ /* 0x000fe200000006ff */
[----:B------:R0:W2:Y:S01]  /*0ce0*/  LDG.E.CONSTANT R19, desc[UR18][R26.64+0x4] ;  /* 0x000004121a137981 */ /* 0x0000a2000c1e9900 */
[----:B------:R-:W-:Y:S01]  /*0cf0*/  LOP3.LUT R31, R14, 0x10000000, R15, 0xf8, !PT ;  /* 0x100000000e1f7812 */ /* 0x000fe200078ef80f */
[----:B------:R-:W-:Y:S01]  /*0d00*/  IMAD.WIDE.U32 R14, R4, 0x18, R12 ;  /* 0x00000018040e7825 */ /* 0x000fe200078e000c */
[----:B------:R-:W-:Y:S01]  /*0d10*/  LOP3.LUT R30, R30, 0x10, RZ, 0xc0, !PT ;  /* 0x000000101e1e7812 */ /* 0x000fe200078ec0ff */
[----:B------:R1:W3:Y:S04]  /*0d20*/  LDG.E.CONSTANT R25, desc[UR18][R20.64+0x8] ;  /* 0x0000081214197981 */ /* 0x0002e8000c1e9900 */
[----:B------:R4:W-:Y:S01]  /*0d30*/  STS [R54], R29 ;  /* 0x0000001d36007388 */ /* 0x0009e20000000800 */
[----:B0-----:R-:W-:-:S02]  /*0d40*/  SHF.R.U32.HI R26, RZ, 0xc, R28 ;  /* 0x0000000cff1a7819 */ /* 0x001fc4000001161c */
[--C-:B------:R-:W-:Y:S01]  /*0d50*/  LOP3.LUT R27, R30, 0xf0f0f0f, R24.reuse, 0xf8, !PT ;  /* 0x0f0f0f0f1e1b7812 */ /* 0x100fe200078ef818 */
[----:B------:R0:W-:Y:S01]  /*0d60*/  STS [R54+0x4], R31 ;  /* 0x0000041f36007388 */ /* 0x0001e20000000800 */
[----:B-1----:R-:W-:Y:S01]  /*0d70*/  IMAD R21, R9, 0x18, RZ ;  /* 0x0000001809157824 */ /* 0x002fe200078e02ff */
[----:B------:R-:W-:-:S03]  /*0d80*/  SHF.R.U32.HI R24, RZ, 0x4, R24 ;  /* 0x00000004ff187819 */ /* 0x000fc60000011618 */
[----:B------:R-:W-:Y:S01]  /*0d90*/  IMAD.IADD R15, R15, 0x1, R21 ;  /* 0x000000010f0f7824 */ /* 0x000fe200078e0215 */
[----:B------:R-:W-:Y:S02]  /*0da0*/  LOP3.LUT R21, R26, 0x10, RZ, 0xc0, !PT ;  /* 0x000000101a157812 */ /* 0x000fe400078ec0ff */
[----:B------:R-:W-:Y:S02]  /*0db0*/  SHF.R.S32.HI R22, RZ, R23, R22 ;  /* 0x00000017ff167219 */ /* 0x000fe40000011416 */
[----:B----4-:R-:W-:Y:S01]  /*0dc0*/  LOP3.LUT R29, R21, 0xf0f0f0f, R24, 0xf8, !PT ;  /* 0x0f0f0f0f151d7812 */ /* 0x010fe200078ef818 */
[C---:B------:R-:W-:Y:S01]  /*0dd0*/  IMAD.SHL.U32 R24, R28.reuse, 0x800, RZ ;  /* 0x000008001c187824 */ /* 0x040fe200078e00ff */
[----:B------:R-:W-:Y:S01]  /*0de0*/  IADD3 R26, P0, PT, R23, R14, RZ ;  /* 0x0000000e171a7210 */ /* 0x000fe20007f1e0ff */
[----:B------:R1:W4:Y:S01]  /*0df0*/  LDG.E.CONSTANT R20, desc[UR18][R14.64+0x4] ;  /* 0x000004120e147981 */ /* 0x000322000c1e9900 */
[----:B------:R-:W-:Y:S02]  /*0e00*/  IMAD.SHL.U32 R30, R28, 0x200, RZ ;  /* 0x000002001c1e7824 */ /* 0x000fe400078e00ff */
[----:B------:R-:W-:-:S02]  /*0e10*/  LOP3.LUT R21, R27, 0x1000, R24, 0xf8, !PT ;  /* 0x000010001b157812 */ /* 0x000fc400078ef818 */
[----:B------:R-:W-:Y:S02]  /*0e20*/  SHF.R.U32.HI R24, RZ, 0x5, R28 ;  /* 0x00000005ff187819 */ /* 0x000fe4000001161c */
[----:B------:R-:W-:Y:S02]  /*0e30*/  IADD3.X R27, PT, PT, RZ, R15, RZ, P0, !PT ;  /* 0x0000000fff1b7210 */ /* 0x000fe400007fe4ff */
[----:B------:R-:W-:Y:S01]  /*0e40*/  LOP3.LUT R29, R29, 0x1000, R24, 0xf8, !PT ;  /* 0x000010001d1d7812 */ /* 0x000fe200078ef818 */
[----:B------:R-:W-:Y:S01]  /*0e50*/  IMAD.SHL.U32 R24, R28, 0x40000, RZ ;  /* 0x000400001c187824 */ /* 0x000fe200078e00ff */
[----:B-1----:R-:W-:Y:S01]  /*0e60*/  SHF.R.U32.HI R15, RZ, 0xc, R22 ;  /* 0x0000000cff0f7819 */ /* 0x002fe20000011616 */
[----:B------:R-:W-:-:S03]  /*0e70*/  IMAD.SHL.U32 R14, R22, 0x10, RZ ;  /* 0x00000010160e7824 */ /* 0x000fc600078e00ff */
[----:B------:R-:W-:Y:S02]  /*0e80*/  LOP3.LUT R21, R21, 0x100000, R24, 0xf8, !PT ;  /* 0x0010000015157812 */ /* 0x000fe400078ef818 */
[C---:B------:R-:W-:Y:S02]  /*0e90*/  SHF.L.U32 R24, R28.reuse, 0x2, RZ ;  /* 0x000000021c187819 */ /* 0x040fe400000006ff */
[----:B------:R-:W-:Y:S02]  /*0ea0*/  LOP3.LUT R15, R15, 0x10, RZ, 0xc0, !PT ;  /* 0x000000100f0f7812 */ /* 0x000fe400078ec0ff */
[----:B------:R-:W-:Y:S01]  /*0eb0*/  LOP3.LUT R29, R29, 0x100000, R24, 0xf8, !PT ;  /* 0x001000001d1d7812 */ /* 0x000fe200078ef818 */
[----:B------:R-:W-:Y:S01]  /*0ec0*/  IMAD.SHL.U32 R24, R28, 0x2000000, RZ ;  /* 0x020000001c187824 */ /* 0x000fe200078e00ff */
[----:B0-----:R-:W-:Y:S02]  /*0ed0*/  SHF.L.U32 R31, R22, 0x19, RZ ;  /* 0x00000019161f7819 */ /* 0x001fe400000006ff */
[----:B------:R-:W-:-:S02]  /*0ee0*/  LOP3.LUT R30, R29, 0x10000000, R30, 0xf8, !PT ;  /* 0x100000001d1e7812 */ /* 0x000fc400078ef81e */
[----:B------:R-:W-:Y:S02]  /*0ef0*/  LOP3.LUT R24, R21, 0x10000000, R24, 0xf8, !PT ;  /* 0x1000000015187812 */ /* 0x000fe400078ef818 */
[----:B------:R-:W-:Y:S02]  /*0f00*/  LOP3.LUT R21, R14, 0x10, RZ, 0xc0, !PT ;  /* 0x000000100e157812 */ /* 0x000fe400078ec0ff */
[--C-:B------:R-:W-:Y:S01]  /*0f10*/  SHF.R.U32.HI R14, RZ, 0x4, R18.reuse ;  /* 0x00000004ff0e7819 */ /* 0x100fe20000011612 */
[----:B------:R0:W-:Y:S01]  /*0f20*/  STS [R53], R24 ;  /* 0x0000001835007388 */ /* 0x0001e20000000800 */
[----:B------:R-:W-:Y:S02]  /*0f30*/  LOP3.LUT R21, R21, 0xf0f0f0f, R18, 0xf8, !PT ;  /* 0x0f0f0f0f15157812 */ /* 0x000fe400078ef812 */
[----:B------:R-:W-:Y:S01]  /*0f40*/  LOP3.LUT R15, R15, 0xf0f0f0f, R14, 0xf8, !PT ;  /* 0x0f0f0f0f0f0f7812 */ /* 0x000fe200078ef80e */
[----:B------:R-:W-:Y:S01]  /*0f50*/  IMAD.SHL.U32 R14, R22, 0x800, RZ ;  /* 0x00000800160e7824 */ /* 0x000fe200078e00ff */
[----:B------:R1:W4:Y:S01]  /*0f60*/  LDG.E.CONSTANT R18, desc[UR18][R26.64+0x8] ;  /* 0x000008121a127981 */ /* 0x000322000c1e9900 */
[----:B------:R-:W-:-:S03]  /*0f70*/  IMAD.WIDE.U32 R28, R5, 0x18, R12 ;  /* 0x00000018051c7825 */ /* 0x000fc600078e000c */
[----:B------:R-:W-:Y:S02]  /*0f80*/  LOP3.LUT R14, R21, 0x1000, R14, 0xf8, !PT ;  /* 0x00001000150e7812 */ /* 0x000fe400078ef80e */
[----:B0-----:R-:W-:-:S04]  /*0f90*/  SHF.R.U32.HI R24, RZ, 0x5, R22 ;  /* 0x00000005ff187819 */ /* 0x001fc80000011616 */
[----:B------:R-:W-:Y:S01]  /*0fa0*/  LOP3.LUT R24, R15, 0x1000, R24, 0xf8, !PT ;  /* 0x000010000f187812 */ /* 0x000fe200078ef818 */
[----:B------:R-:W-:Y:S01]  /*0fb0*/  IMAD.SHL.U32 R15, R22, 0x40000, RZ ;  /* 0x00040000160f7824 */ /* 0x000fe200078e00ff */
[----:B-1----:R-:W-:-:S04]  /*0fc0*/  IADD3 R26, P0, PT, R23, R28, RZ ;  /* 0x0000001c171a7210 */ /* 0x002fc80007f1e0ff */
[----:B------:R-:W-:Y:S01]  /*0fd0*/  LOP3.LUT R14, R14, 0x100000, R15, 0xf8, !PT ;  /* 0x001000000e0e7812 */ /* 0x000fe200078ef80f */
[C---:B------:R-:W-:Y:S02]  /*0fe0*/  IMAD.SHL.U32 R15, R22.reuse, 0x4, RZ ;  /* 0x00000004160f7824 */ /* 0x040fe400078e00ff */
[----:B------:R-:W-:Y:S01]  /*0ff0*/  IMAD.SHL.U32 R22, R22, 0x200, RZ ;  /* 0x0000020016167824 */ /* 0x000fe200078e00ff */
[----:B------:R-:W-:Y:S02]  /*1000*/  SHF.R.S32.HI R16, RZ, R23, R16 ;  /* 0x00000017ff107219 */ /* 0x000fe40000011410 */
[----:B------:R-:W-:Y:S01]  /*1010*/  LOP3.LUT R15, R24, 0x100000, R15, 0xf8, !PT ;  /* 0x00100000180f7812 */ /* 0x000fe200078ef80f */
[----:B------:R0:W-:Y:S01]  /*1020*/  STS [R53+0x4], R30 ;  /* 0x0000041e35007388 */ /* 0x0001e20000000800 */
[----:B------:R-:W-:Y:S02]  /*1030*/  LOP3.LUT R31, R14, 0x10000000, R31, 0xf8, !PT ;  /* 0x100000000e1f7812 */ /* 0x000fe400078ef81f */
[----:B------:R-:W-:Y:S01]  /*1040*/  LOP3.LUT R22, R15, 0x10000000, R22, 0xf8, !PT ;  /* 0x100000000f167812 */ /* 0x000fe200078ef816 */
[----:B------:R-:W-:-:S04]  /*1050*/  IMAD R15, R10, 0x18, RZ ;  /* 0x000000180a0f7824 */ /* 0x000fc800078e02ff */
[----:B------:R-:W-:-:S04]  /*1060*/  IMAD.IADD R29, R29, 0x1, R15 ;  /* 0x000000011d1d7824 */ /* 0x000fc800078e020f */
[----:B------:R-:W-:Y:S01]  /*1070*/  IMAD.X R27, RZ, RZ, R29, P0 ;  /* 0x000000ffff1b7224 */ /* 0x000fe200000e061d */
[----:B------:R1:W4:Y:S04]  /*1080*/  LDG.E.CONSTANT R24, desc[UR18][R28.64+0x4] ;  /* 0x000004121c187981 */ /* 0x000328000c1e9900 */
[----:B------:R0:W4:Y:S01]  /*1090*/  LDG.E.CONSTANT R21, desc[UR18][R26.64+0x8] ;  /* 0x000008121a157981 */ /* 0x000122000c1e9900 */
[----:B------:R-:W-:-:S03]  /*10a0*/  IMAD.WIDE.U32 R14, R38, 0x18, R12 ;  /* 0x00000018260e7825 */ /* 0x000fc600078e000c */
[----:B------:R0:W-:Y:S01]  /*10b0*/  STS [R52+0x4], R22 ;  /* 0x0000041634007388 */ /* 0x0001e20000000800 */
[----:B-1----:R-:W-:-:S03]  /*10c0*/  SHF.R.U32.HI R28, RZ, 0xc, R16 ;  /* 0x0000000cff1c7819 */ /* 0x002fc60000011610 */
[----:B------:R1:W-:Y:S01]  /*10d0*/  STS [R52], R31 ;  /* 0x0000001f34007388 */ /* 0x0003e20000000800 */
[----:B0-----:R-:W-:Y:S01]  /*10e0*/  SHF.L.U32 R26, R16, 0x4, RZ ;  /* 0x00000004101a7819 */ /* 0x001fe200000006ff */
[----:B------:R-:W-:Y:S01]  /*10f0*/  IMAD R27, R37, 0x18, RZ ;  /* 0x00000018251b7824 */ /* 0x000fe200078e02ff */
[----:B------:R-:W-:Y:S02]  /*1100*/  LOP3.LUT R30, R28, 0x10, RZ, 0xc0, !PT ;  /* 0x000000101c1e7812 */ /* 0x000fe400078ec0ff */
[----:B------:R-:W-:Y:S01]  /*1110*/  LOP3.LUT R26, R26, 0x10, RZ, 0xc0, !PT ;  /* 0x000000101a1a7812 */ /* 0x000fe200078ec0ff */
[----:B------:R-:W-:Y:S01]  /*1120*/  IMAD.IADD R15, R15, 0x1, R27 ;  /* 0x000000010f0f7824 */ /* 0x000fe200078e021b */
[----:B------:R-:W-:Y:S02]  /*1130*/  IADD3 R28, P0, PT, R23, R14, RZ ;  /* 0x0000000e171c7210 */ /* 0x000fe40007f1e0ff */
[--C-:B------:R-:W-:Y:S02]  /*1140*/  LOP3.LUT R26, R26, 0xf0f0f0f, R17.reuse, 0xf8, !PT ;  /* 0x0f0f0f0f1a1a7812 */ /* 0x100fe400078ef811 */
[----:B------:R-:W-:Y:S01]  /*1150*/  SHF.R.U32.HI R17, RZ, 0x4, R17 ;  /* 0x00000004ff117819 */ /* 0x000fe20000011611 */
[----:B------:R0:W4:Y:S01]  /*1160*/  LDG.E.CONSTANT R22, desc[UR18][R14.64+0x4] ;  /* 0x000004120e167981 */ /* 0x000122000c1e9900 */
[----:B------:R-:W-:Y:S01]  /*1170*/  IMAD.X R29, RZ, RZ, R15, P0 ;  /* 0x000000ffff1d7224 */ /* 0x000fe200000e060f */
[----:B------:R-:W-:-:S02]  /*1180*/  SHF.R.U32.HI R27, RZ, 0x5, R16 ;  /* 0x00000005ff1b7819 */ /* 0x000fc40000011610 */
[----:B------:R-:W-:Y:S01]  /*1190*/  LOP3.LUT R30, R30, 0xf0f0f0f, R17, 0xf8, !PT ;  /* 0x0f0f0f0f1e1e7812 */ /* 0x000fe200078ef811 */
[----:B------:R-:W-:Y:S02]  /*11a0*/  IMAD.SHL.U32 R17, R16, 0x800, RZ ;  /* 0x0000080010117824 */ /* 0x000fe400078e00ff */
[----:B-1----:R-:W-:Y:S01]  /*11b0*/  IMAD R31, R11, 0x18, RZ ;  /* 0x000000180b1f7824 */ /* 0x002fe200078e02ff */
[----:B------:R-:W-:Y:S02]  /*11c0*/  LOP3.LUT R27, R30, 0x1000, R27, 0xf8, !PT ;  /* 0x000010001e1b7812 */ /* 0x000fe400078ef81b */
[----:B------:R-:W-:Y:S01]  /*11d0*/  LOP3.LUT R17, R26, 0x1000, R17, 0xf8, !PT ;  /* 0x000010001a117812 */ /* 0x000fe200078ef811 */
[C---:B------:R-:W-:Y:S01]  /*11e0*/  IMAD.SHL.U32 R26, R16.reuse, 0x40000, RZ ;  /* 0x00040000101a7824 */ /* 0x040fe200078e00ff */
[----:B------:R-:W-:-:S04]  /*11f0*/  SHF.L.U32 R30, R16, 0x2, RZ ;  /* 0x00000002101e7819 */ /* 0x000fc800000006ff */
[----:B------:R-:W-:Y:S01]  /*1200*/  LOP3.LUT R26, R17, 0x100000, R26, 0xf8, !PT ;  /* 0x00100000111a7812 */ /* 0x000fe200078ef81a */
[----:B------:R-:W-:Y:S01]  /*1210*/  IMAD.SHL.U32 R17, R16, 0x2000000, RZ ;  /* 0x0200000010117824 */ /* 0x000fe200078e00ff */
[----:B------:R-:W-:-:S04]  /*1220*/  LOP3.LUT R27, R27, 0x100000, R30, 0xf8, !PT ;  /* 0x001000001b1b7812 */ /* 0x000fc800078ef81e */
[----:B------:R-:W-:Y:S02]  /*1230*/  LOP3.LUT R26, R26, 0x10000000, R17, 0xf8, !PT ;  /* 0x100000001a1a7812 */ /* 0x000fe400078ef811 */
[----:B------:R1:W4:Y:S01]  /*1240*/  LDG.E.CONSTANT R17, desc[UR18][R28.64+0x8] ;  /* 0x000008121c117981 */ /* 0x000322000c1e9900 */
[----:B0-----:R-:W-:-:S04]  /*1250*/  IMAD.WIDE.U32 R14, R32, 0x18, R12 ;  /* 0x00000018200e7825 */ /* 0x001fc800078e000c */
[----:B------:R-:W-:Y:S02]  /*1260*/  IMAD.IADD R15, R15, 0x1, R31 ;  /* 0x000000010f0f7824 */ /* 0x000fe400078e021f */
[----:B------:R-:W-:-:S04]  /*1270*/  IMAD.WIDE.U32 R12, R40, 0x18, R12 ;  /* 0x00000018280c7825 */ /* 0x000fc800078e000c */
[----:B------:R-:W-:Y:S01]  /*1280*/  IMAD R31, R39, 0x18, RZ ;  /* 0x00000018271f7824 */ /* 0x000fe200078e02ff */
[----:B------:R3:W4:Y:S04]  /*1290*/  LDG.E.CONSTANT R15, desc[UR18][R14.64] ;  /* 0x000000120e0f7981 */ /* 0x000728000c1e9900 */
[----:B------:R-:W-:-:S05]  /*12a0*/  IADD3 R13, PT, PT, R13, R31, RZ ;  /* 0x0000001f0d0d7210 */ /* 0x000fca0007ffe0ff */
[----:B------:R0:W4:Y:S01]  /*12b0*/  LDG.E.CONSTANT R12, desc[UR18][R12.64] ;  /* 0x000000120c0c7981 */ /* 0x000122000c1e9900 */
[----:B------:R-:W-:-:S05]  /*12c0*/  IMAD.SHL.U32 R16, R16, 0x200, RZ ;  /* 0x0000020010107824 */ /* 0x000fca00078e00ff */
[----:B------:R-:W-:-:S05]  /*12d0*/  LOP3.LUT R16, R27, 0x10000000, R16, 0xf8, !PT ;  /* 0x100000001b107812 */ /* 0x000fca00078ef810 */
[----:B------:R0:W-:Y:S04]  /*12e0*/  STS [R51+0x4], R16 ;  /* 0x0000041033007388 */ /* 0x0001e80000000800 */
[----:B------:R-:W-:Y:S01]  /*12f0*/  STS [R51], R26 ;  /* 0x0000001a33007388 */ /* 0x000fe20000000800 */
[----:B------:R-:W-:-:S04]  /*1300*/  USHF.L.U32 UR6, UR4, 0x5, URZ ;  /* 0x0000000504067899 */ /* 0x000fc800080006ff */
[----:B------:R-:W-:Y:S01]  /*1310*/  UISETP.GE.AND UP0, UPT, UR6, UR21, UPT ;  /* 0x000000150600728c */ /* 0x000fe2000bf06270 */
[----:B--2---:R-:W-:-:S05]  /*1320*/  SHF.R.S32.HI R19, RZ, R23, R19 ;  /* 0x00000017ff137219 */ /* 0x004fca0000011413 */
[----:B------:R-:W-:Y:S01]  /*1330*/  IMAD.SHL.U32 R27, R19, 0x10, RZ ;  /* 0x00000010131b7824 */ /* 0x000fe200078e00ff */
[----:B-1----:R-:W-:Y:S02]  /*1340*/  SHF.R.U32.HI R29, RZ, 0xc, R19 ;  /* 0x0000000cff1d7819 */ /* 0x002fe40000011613 */
[--C-:B---3--:R-:W-:Y:S02]  /*1350*/  SHF.R.U32.HI R14, RZ, 0x4, R25.reuse ;  /* 0x00000004ff0e7819 */ /* 0x108fe40000011619 */
[----:B------:R-:W-:Y:S02]  /*1360*/  LOP3.LUT R28, R27, 0x10, RZ, 0xc0, !PT ;  /* 0x000000101b1c7812 */ /* 0x000fe400078ec0ff */
[----:B------:R-:W-:Y:S01]  /*1370*/  LOP3.LUT R29, R29, 0x10, RZ, 0xc0, !PT ;  /* 0x000000101d1d7812 */ /* 0x000fe200078ec0ff */
[----:B0-----:R-:W-:Y:S01]  /*1380*/  IMAD.SHL.U32 R13, R19, 0x800, RZ ;  /* 0x00000800130d7824 */ /* 0x001fe200078e00ff */
[----:B------:R-:W-:Y:S02]  /*1390*/  LOP3.LUT R28, R28, 0xf0f0f0f, R25, 0xf8, !PT ;  /* 0x0f0f0f0f1c1c7812 */ /* 0x000fe400078ef819 */
[----:B------:R-:W-:-:S02]  /*13a0*/  LOP3.LUT R14, R29, 0xf0f0f0f, R14, 0xf8, !PT ;  /* 0x0f0f0f0f1d0e7812 */ /* 0x000fc400078ef80e */
[----:B------:R-:W-:Y:S02]  /*13b0*/  SHF.R.U32.HI R25, RZ, 0x5, R19 ;  /* 0x00000005ff197819 */ /* 0x000fe40000011613 */
[----:B------:R-:W-:Y:S02]  /*13c0*/  LOP3.LUT R13, R28, 0x1000, R13, 0xf8, !PT ;  /* 0x000010001c0d7812 */ /* 0x000fe400078ef80d */
[----:B------:R-:W-:Y:S02]  /*13d0*/  LOP3.LUT R25, R14, 0x1000, R25, 0xf8, !PT ;  /* 0x000010000e197812 */ /* 0x000fe400078ef819 */
[C---:B------:R-:W-:Y:S01]  /*13e0*/  SHF.L.U32 R14, R19.reuse, 0x12, RZ ;  /* 0x00000012130e7819 */ /* 0x040fe200000006ff */
[----:B------:R-:W-:Y:S01]  /*13f0*/  IMAD.SHL.U32 R16, R19, 0x4, RZ ;  /* 0x0000000413107824 */ /* 0x000fe200078e00ff */
[----:B----4-:R-:W-:Y:S02]  /*1400*/  SHF.R.S32.HI R20, RZ, R23, R20 ;  /* 0x00000017ff147219 */ /* 0x010fe40000011414 */
[----:B------:R-:W-:Y:S01]  /*1410*/  LOP3.LUT R13, R13, 0x100000, R14, 0xf8, !PT ;  /* 0x001000000d0d7812 */ /* 0x000fe200078ef80e */
[----:B------:R-:W-:Y:S01]  /*1420*/  IMAD.SHL.U32 R14, R19, 0x2000000, RZ ;  /* 0x02000000130e7824 */ /* 0x000fe200078e00ff */
[----:B------:R-:W-:Y:S01]  /*1430*/  LOP3.LUT R16, R25, 0x100000, R16, 0xf8, !PT ;  /* 0x0010000019107812 */ /* 0x000fe200078ef810 */
[----:B------:R-:W-:-:S03]  /*1440*/  IMAD.SHL.U32 R25, R20, 0x10, RZ ;  /* 0x0000001014197824 */ /* 0x000fc600078e00ff */
[----:B------:R-:W-:Y:S02]  /*1450*/  LOP3.LUT R13, R13, 0x10000000, R14, 0xf8, !PT ;  /* 0x100000000d0d7812 */ /* 0x000fe400078ef80e */
[----:B------:R-:W-:Y:S02]  /*1460*/  SHF.R.U32.HI R14, RZ, 0xc, R20 ;  /* 0x0000000cff0e7819 */ /* 0x000fe40000011614 */
[----:B------:R-:W-:Y:S02]  /*1470*/  LOP3.LUT R25, R25, 0x10, RZ, 0xc0, !PT ;  /* 0x0000001019197812 */ /* 0x000fe400078ec0ff */
[----:B------:R-:W-:Y:S01]  /*1480*/  LOP3.LUT R27, R14, 0x10, RZ, 0xc0, !PT ;  /* 0x000000100e1b7812 */ /* 0x000fe200078ec0ff */
[----:B------:R-:W-:Y:S01]  /*1490*/  IMAD.SHL.U32 R14, R20, 0x800, RZ ;  /* 0x00000800140e7824 */ /* 0x000fe200078e00ff */
[----:B------:R-:W-:-:S04]  /*14a0*/  SHF.L.U32 R19, R19, 0x9, RZ ;  /* 0x0000000913137819 */ /* 0x000fc800000006ff */
[----:B------:R-:W-:Y:S02]  /*14b0*/  LOP3.LUT R19, R16, 0x10000000, R19, 0xf8, !PT ;  /* 0x1000000010137812 */ /* 0x000fe400078ef813 */
[--C-:B------:R-:W-:Y:S02]  /*14c0*/  LOP3.LUT R25, R25, 0xf0f0f0f, R18.reuse, 0xf8, !PT ;  /* 0x0f0f0f0f19197812 */ /* 0x100fe400078ef812 */
[----:B------:R-:W-:Y:S02]  /*14d0*/  SHF.R.U32.HI R18, RZ, 0x4, R18 ;  /* 0x00000004ff127819 */ /* 0x000fe40000011612 */
[----:B------:R-:W-:Y:S01]  /*14e0*/  LOP3.LUT R14, R25, 0x1000, R14, 0xf8, !PT ;  /* 0x00001000190e7812 */ /* 0x000fe200078ef80e */
[----:B------:R-:W-:Y:S01]  /*14f0*/  IMAD.SHL.U32 R25, R20, 0x40000, RZ ;  /* 0x0004000014197824 */ /* 0x000fe200078e00ff */
[----:B------:R-:W-:Y:S02]  /*1500*/  LOP3.LUT R18, R27, 0xf0f0f0f, R18, 0xf8, !PT ;  /* 0x0f0f0f0f1b127812 */ /* 0x000fe400078ef812 */
[----:B------:R-:W-:-:S02]  /*1510*/  SHF.R.U32.HI R27, RZ, 0x5, R20 ;  /* 0x00000005ff1b7819 */ /* 0x000fc40000011614 */
[----:B------:R-:W-:Y:S02]  /*1520*/  LOP3.LUT R14, R14, 0x100000, R25, 0xf8, !PT ;  /* 0x001000000e0e7812 */ /* 0x000fe400078ef819 */
[----:B------:R-:W-:Y:S02]  /*1530*/  SHF.L.U32 R25, R20, 0x19, RZ ;  /* 0x0000001914197819 */ /* 0x000fe400000006ff */
[----:B------:R-:W-:Y:S01]  /*1540*/  LOP3.LUT R18, R18, 0x1000, R27, 0xf8, !PT ;  /* 0x0000100012127812 */ /* 0x000fe200078ef81b */
[----:B------:R-:W-:Y:S01]  /*1550*/  IMAD.SHL.U32 R27, R20, 0x4, RZ ;  /* 0x00000004141b7824 */ /* 0x000fe200078e00ff */
[----:B------:R-:W-:Y:S01]  /*1560*/  LOP3.LUT R16, R14, 0x10000000, R25, 0xf8, !PT ;  /* 0x100000000e107812 */ /* 0x000fe200078ef819 */
[----:B------:R-:W-:-:S03]  /*1570*/  IMAD.SHL.U32 R25, R20, 0x200, RZ ;  /* 0x0000020014197824 */ /* 0x000fc600078e00ff */
[----:B------:R-:W-:Y:S01]  /*1580*/  LOP3.LUT R18, R18, 0x100000, R27, 0xf8, !PT ;  /* 0x0010000012127812 */ /* 0x000fe200078ef81b */
[----:B------:R-:W-:Y:S01]  /*1590*/  STS [R50], R13 ;  /* 0x0000000d32007388 */ /* 0x000fe20000000800 */
[----:B------:R-:W-:-:S05]  /*15a0*/  SHF.R.S32.HI R24, RZ, R23, R24 ;  /* 0x00000017ff187219 */ /* 0x000fca0000011418 */
[----:B------:R-:W-:Y:S01]  /*15b0*/  IMAD.SHL.U32 R14, R24, 0x10, RZ ;  /* 0x00000010180e7824 */ /* 0x000fe200078e00ff */
[----:B------:R-:W-:Y:S04]  /*15c0*/  STS [R50+0x4], R19 ;  /* 0x0000041332007388 */ /* 0x000fe80000000800 */
[----:B------:R-:W-:Y:S02]  /*15d0*/  LOP3.LUT R20, R14, 0x10, RZ, 0xc0, !PT ;  /* 0x000000100e147812 */ /* 0x000fe400078ec0ff */
[----:B------:R-:W-:Y:S01]  /*15e0*/  LOP3.LUT R14, R18, 0x10000000, R25, 0xf8, !PT ;  /* 0x10000000120e7812 */ /* 0x000fe200078ef819 */
[----:B------:R0:W-:Y:S01]  /*15f0*/  STS [R49], R16 ;  /* 0x0000001031007388 */ /* 0x0001e20000000800 */
[--C-:B------:R-:W-:Y:S02]  /*1600*/  LOP3.LUT R20, R20, 0xf0f0f0f, R21.reuse, 0xf8, !PT ;  /* 0x0f0f0f0f14147812 */ /* 0x100fe400078ef815 */
[----:B------:R-:W-:Y:S01]  /*1610*/  SHF.R.U32.HI R18, RZ, 0x4, R21 ;  /* 0x00000004ff127819 */ /* 0x000fe20000011615 */
[----:B------:R-:W-:Y:S01]  /*1620*/  IMAD.SHL.U32 R21, R24, 0x800, RZ ;  /* 0x0000080018157824 */ /* 0x000fe200078e00ff */
[----:B------:R-:W-:-:S02]  /*1630*/  SHF.R.S32.HI R22, RZ, R23, R22 ;  /* 0x00000017ff167219 */ /* 0x000fc40000011416 */
[----:B------:R-:W-:Y:S02]  /*1640*/  SHF.R.U32.HI R23, RZ, 0xc, R24 ;  /* 0x0000000cff177819 */ /* 0x000fe40000011618 */
[----:B------:R-:W-:Y:S02]  /*1650*/  SHF.R.U32.HI R27, RZ, 0xc, R22 ;  /* 0x0000000cff1b7819 */ /* 0x000fe40000011616 */
[----:B------:R-:W-:Y:S02]  /*1660*/  SHF.L.U32 R25, R22, 0x4, RZ ;  /* 0x0000000416197819 */ /* 0x000fe400000006ff */
[----:B0-----:R-:W-:Y:S02]  /*1670*/  LOP3.LUT R16, R27, 0x10, RZ, 0xc0, !PT ;  /* 0x000000101b107812 */ /* 0x001fe400078ec0ff */
[----:B------:R-:W-:Y:S02]  /*1680*/  LOP3.LUT R26, R25, 0x10, RZ, 0xc0, !PT ;  /* 0x00000010191a7812 */ /* 0x000fe400078ec0ff */
[----:B------:R-:W-:-:S02]  /*1690*/  LOP3.LUT R23, R23, 0x10, RZ, 0xc0, !PT ;  /* 0x0000001017177812 */ /* 0x000fc400078ec0ff */
[----:B------:R-:W-:Y:S01]  /*16a0*/  LOP3.LUT R20, R20, 0x1000, R21, 0xf8, !PT ;  /* 0x0000100014147812 */ /* 0x000fe200078ef815 */
[----:B------:R-:W-:Y:S01]  /*16b0*/  IMAD.SHL.U32 R19, R22, 0x800, RZ ;  /* 0x0000080016137824 */ /* 0x000fe200078e00ff */
[----:B------:R-:W-:Y:S02]  /*16c0*/  SHF.R.U32.HI R21, RZ, 0x5, R22 ;  /* 0x00000005ff157819 */ /* 0x000fe40000011616 */
[----:B------:R-:W-:Y:S02]  /*16d0*/  LOP3.LUT R18, R23, 0xf0f0f0f, R18, 0xf8, !PT ;  /* 0x0f0f0f0f17127812 */ /* 0x000fe400078ef812 */
[--C-:B------:R-:W-:Y:S02]  /*16e0*/  SHF.R.U32.HI R13, RZ, 0x4, R17.reuse ;  /* 0x00000004ff0d7819 */ /* 0x100fe40000011611 */
[----:B------:R-:W-:Y:S02]  /*16f0*/  LOP3.LUT R26, R26, 0xf0f0f0f, R17, 0xf8, !PT ;  /* 0x0f0f0f0f1a1a7812 */ /* 0x000fe400078ef811 */
[----:B------:R-:W-:Y:S01]  /*1700*/  LOP3.LUT R16, R16, 0xf0f0f0f, R13, 0xf8, !PT ;  /* 0x0f0f0f0f10107812 */ /* 0x000fe200078ef80d */
[----:B------:R-:W-:Y:S01]  /*1710*/  IMAD.SHL.U32 R13, R24, 0x40000, RZ ;  /* 0x00040000180d7824 */ /* 0x000fe200078e00ff */
[----:B------:R-:W-:-:S02]  /*1720*/  SHF.R.U32.HI R17, RZ, 0x5, R24 ;  /* 0x00000005ff117819 */ /* 0x000fc40000011618 */
[----:B------:R-:W-:Y:S02]  /*1730*/  LOP3.LUT R21, R16, 0x1000, R21, 0xf8, !PT ;  /* 0x0000100010157812 */ /* 0x000fe400078ef815 */
[----:B------:R-:W-:Y:S01]  /*1740*/  LOP3.LUT R17, R18, 0x1000, R17, 0xf8, !PT ;  /* 0x0000100012117812 */ /* 0x000fe200078ef811 */
[----:B------:R-:W-:Y:S01]  /*1750*/  IMAD.SHL.U32 R18, R24, 0x4, RZ ;  /* 0x0000000418127824 */ /* 0x000fe200078e00ff */
[----:B------:R-:W-:Y:S02]  /*1760*/  LOP3.LUT R13, R20, 0x100000, R13, 0xf8, !PT ;  /* 0x00100000140d7812 */ /* 0x000fe400078ef80d */
[----:B------:R-:W-:Y:S01]  /*1770*/  SHF.L.U32 R16, R24, 0x19, RZ ;  /* 0x0000001918107819 */ /* 0x000fe200000006ff */
[----:B------:R-:W-:Y:S01]  /*1780*/  IMAD.SHL.U32 R20, R22, 0x40000, RZ ;  /* 0x0004000016147824 */ /* 0x000fe200078e00ff */
[----:B------:R-:W-:Y:S01]  /*1790*/  LOP3.LUT R19, R26, 0x1000, R19, 0xf8, !PT ;  /* 0x000010001a137812 */ /* 0x000fe200078ef813 */
[----:B------:R-:W-:Y:S01]  /*17a0*/  IMAD.SHL.U32 R26, R22, 0x4, RZ ;  /* 0x00000004161a7824 */ /* 0x000fe200078e00ff */
[----:B------:R-:W-:Y:S01]  /*17b0*/  LOP3.LUT R13, R13, 0x10000000, R16, 0xf8, !PT ;  /* 0x100000000d0d7812 */ /* 0x000fe200078ef810 */
[----:B------:R-:W-:Y:S01]  /*17c0*/  IMAD.SHL.U32 R24, R24, 0x200, RZ ;  /* 0x0000020018187824 */ /* 0x000fe200078e00ff */
[C---:B------:R-:W-:Y:S01]  /*17d0*/  SHF.L.U32 R16, R22.reuse, 0x19, RZ ;  /* 0x0000001916107819 */ /* 0x040fe200000006ff */
[----:B------:R-:W-:Y:S01]  /*17e0*/  IMAD.SHL.U32 R22, R22, 0x200, RZ ;  /* 0x0000020016167824 */ /* 0x000fe200078e00ff */
[----:B------:R-:W-:-:S02]  /*17f0*/  LOP3.LUT R17, R17, 0x100000, R18, 0xf8, !PT ;  /* 0x0010000011117812 */ /* 0x000fc400078ef812 */
[----:B------:R-:W-:Y:S02]  /*1800*/  LOP3.LUT R19, R19, 0x100000, R20, 0xf8, !PT ;  /* 0x0010000013137812 */ /* 0x000fe400078ef814 */
[----:B------:R-:W-:Y:S02]  /*1810*/  LOP3.LUT R21, R21, 0x100000, R26, 0xf8, !PT ;  /* 0x0010000015157812 */ /* 0x000fe400078ef81a */
[----:B------:R-:W-:Y:S02]  /*1820*/  LOP3.LUT R17, R17, 0x10000000, R24, 0xf8, !PT ;  /* 0x1000000011117812 */ /* 0x000fe400078ef818 */
[----:B------:R-:W-:Y:S02]  /*1830*/  LOP3.LUT R16, R19, 0x10000000, R16, 0xf8, !PT ;  /* 0x1000000013107812 */ /* 0x000fe400078ef810 */
[----:B------:R-:W-:Y:S01]  /*1840*/  LOP3.LUT R22, R21, 0x10000000, R22, 0xf8, !PT ;  /* 0x1000000015167812 */ /* 0x000fe200078ef816 */
[----:B------:R0:W-:Y:S04]  /*1850*/  STS [R49+0x4], R14 ;  /* 0x0000040e31007388 */ /* 0x0001e80000000800 */
[----:B------:R0:W-:Y:S04]  /*1860*/  STS [R48], R13 ;  /* 0x0000000d30007388 */ /* 0x0001e80000000800 */
[----:B------:R0:W-:Y:S04]  /*1870*/  STS [R48+0x4], R17 ;  /* 0x0000041130007388 */ /* 0x0001e80000000800 */
[----:B------:R0:W-:Y:S04]  /*1880*/  STS [R47], R16 ;  /* 0x000000102f007388 */ /* 0x0001e80000000800 */
[----:B------:R0:W-:Y:S04]  /*1890*/  STS [R47+0x4], R22 ;  /* 0x000004162f007388 */ /* 0x0001e80000000800 */
[----:B------:R0:W-:Y:S04]  /*18a0*/  STS [R46], R15 ;  /* 0x0000000f2e007388 */ /* 0x0001e80000000800 */
[----:B------:R0:W-:Y:S01]  /*18b0*/  STS [R45], R12 ;  /* 0x0000000c2d007388 */ /* 0x0001e20000000800 */
[----:B------:R-:W-:Y:S05]  /*18c0*/  BRA.U UP0, `(.L_x_333) ;  /* 0x0000001100387547 */ /* 0x000fea000b800000 */
[----:B0-----:R-:W0:Y:S02]  /*18d0*/  LDC R16, c[0x0][0x3c8] ;  /* 0x0000f200ff107b82 */ /* 0x001e240000000800 */
[----:B0-----:R-:W-:-:S04]  /*18e0*/  IABS R15, R16 ;  /* 0x00000010000f7213 */ /* 0x001fc80000000000 */
[----:B------:R-:W0:Y:S08]  /*18f0*/  I2F.RP R14, R15 ;  /* 0x0000000f000e7306 */ /* 0x000e300000209400 */
[----:B0-----:R-:W0:Y:S02]  /*1900*/  MUFU.RCP R14, R14 ;  /* 0x0000000e000e7308 */ /* 0x001e240000001000 */
[----:B0-----:R-:W-:-:S06]  /*1910*/  VIADD R12, R14, 0xffffffe ;  /* 0x0ffffffe0e0c7836 */ /* 0x001fcc0000000000 */
[----:B------:R0:W1:Y:S02]  /*1920*/  F2I.FTZ.U32.TRUNC.NTZ R13, R12 ;  /* 0x0000000c000d7305 */ /* 0x000064000021f000 */
[----:B0-----:R-:W-:Y:S01]  /*1930*/  IMAD.MOV.U32 R12, RZ, RZ, RZ ;  /* 0x000000ffff0c7224 */ /* 0x001fe200078e00ff */
[----:B-1----:R-:W-:-:S05]  /*1940*/  IADD3 R18, PT, PT, RZ, -R13, RZ ;  /* 0x8000000dff127210 */ /* 0x002fca0007ffe0ff */
        /* <DEDUP_REMOVED lines=14> */
[----:B------:R-:W-:-:S11]  /*1a30*/  LEA.HI R15, R41, UR4, RZ, 0x1d ;  /* 0x00000004290f7c11 */ /* 0x000fd6000f8fe8ff */
[----:B------:R-:W-:-:S05]  /*1a40*/  @P0 VIADD R13, R13, 0x1 ;  /* 0x000000010d0d0836 */ /* 0x000fca0000000000 */
[----:B------:R-:W-:-:S05]  /*1a50*/  MOV R28, R13 ;  /* 0x0000000d001c7202 */ /* 0x000fca0000000f00 */
[----:B------:R-:W-:Y:S01]  /*1a60*/  @!P2 IMAD.MOV R28, RZ, RZ, -R28 ;  /* 0x000000ffff1ca224 */ /* 0x000fe200078e0a1c */
[----:B------:R-:W-:-:S04]  /*1a70*/  @!P1 LOP3.LUT R28, RZ, R16, RZ, 0x33, !PT ;  /* 0x00000010ff1c9212 */ /* 0x000fc800078e33ff */
        /* <DEDUP_REMOVED lines=8> */
[----:B------:R-:W-:-:S04]  /*1b00*/  @!P1 IMAD.WIDE R14, R15, 0x24, R60 ;  /* 0x000000240f0e9825 */ /* 0x000fc800078e023c */
[----:B0-----:R-:W-:Y:S02]  /*1b10*/  @!P0 IMAD.WIDE R12, R17, 0x24, R12 ;  /* 0x00000024110c8825 */ /* 0x001fe400078e020c */
[----:B------:R-:W2:Y:S04]  /*1b20*/  @!P1 LDG.E.CONSTANT R17, desc[UR18][R14.64+0x4] ;  /* 0x000004120e119981 */ /* 0x000ea8000c1e9900 */
[----:B------:R-:W3:Y:S01]  /*1b30*/  @!P0 LDG.E.CONSTANT R12, desc[UR18][R12.64] ;  /* 0x000000120c0c8981 */ /* 0x000ee2000c1e9900 */
[----:B------:R-:W-:-:S04]  /*1b40*/  USHF.L.U32 UR6, UR4, 0x5, URZ ;  /* 0x0000000504067899 */ /* 0x000fc800080006ff */
[----:B------:R-:W-:-:S04]  /*1b50*/  UIADD3 UR6, UPT, UPT, UR6, 0x80, URZ ;  /* 0x0000008006067890 */ /* 0x000fc8000fffe0ff */
[----:B------:R-:W-:Y:S01]  /*1b60*/  UISETP.GE.AND UP0, UPT, UR6, UR21, UPT ;  /* 0x000000150600728c */ /* 0x000fe2000bf06270 */
[----:B--2---:R-:W-:Y:S04]  /*1b70*/  @!P1 STS [R56+UR8], R17 ;  /* 0x0000001138009988 */ /* 0x004fe80008000808 */
[----:B---3--:R-:W-:Y:S01]  /*1b80*/  @!P0 STS [R55], R12 ;  /* 0x0000000c37008388 */ /* 0x008fe20000000800 */
[----:B------:R-:W-:Y:S06]  /*1b90*/  BAR.SYNC.DEFER_BLOCKING 0x0 ;  /* 0x0000000000007b1d */ /* 0x000fec0000010000 */
[----:B------:R-:W-:Y:S04]  /*1ba0*/  LDS R19, [R42] ;  /* 0x000000002a137984 */ /* 0x000fe80000000800 */
[----:B------:R-:W0:Y:S04]  /*1bb0*/  LDS.128 R20, [R57+UR8] ;  /* 0x0000000839147984 */ /* 0x000e280008000c00 */
[----:B------:R-:W-:Y:S04]  /*1bc0*/  LDS R16, [R42+0x4] ;  /* 0x000004002a107984 */ /* 0x000fe80000000800 */
[----:B------:R-:W1:Y:S04]  /*1bd0*/  LDS.128 R24, [R57+UR8+0x10] ;  /* 0x0000100839187984 */ /* 0x000e680008000c00 */
[----:B------:R-:W2:Y:S04]  /*1be0*/  LDS R18, [R42+0x8] ;  /* 0x000008002a127984 */ /* 0x000ea80000000800 */
[----:B------:R-:W3:Y:S04]  /*1bf0*/  LDS R29, [R42+0xc] ;  /* 0x00000c002a1d7984 */ /* 0x000ee80000000800 */
[----:B------:R-:W4:Y:S01]  /*1c00*/  LDS R15, [R42+0x10] ;  /* 0x000010002a0f7984 */ /* 0x000f220000000800 */
[----:B0-----:R-:W-:-:S03]  /*1c10*/  IDP.4A.S8.S8 R19, R19, R20, RZ ;  /* 0x0000001413137226 */ /* 0x001fc600000006ff */
[----:B------:R-:W-:Y:S01]  /*1c20*/  LDS R20, [R42+0x28] ;  /* 0x000028002a147984 */ /* 0x000fe20000000800 */
[----:B-1----:R-:W-:-:S03]  /*1c30*/  IDP.4A.S8.S8 R16, R16, R24, R19 ;  /* 0x0000001810107226 */ /* 0x002fc60000000613 */
[----:B------:R-:W-:Y:S01]  /*1c40*/  LDS R24, [R42+0x2c] ;  /* 0x00002c002a187984 */ /* 0x000fe20000000800 */
[----:B--2---:R-:W-:-:S03]  /*1c50*/  IDP.4A.S8.S8 R16, R18, R21, R16 ;  /* 0x0000001512107226 */ /* 0x004fc60000000610 */
[----:B------:R-:W0:Y:S01]  /*1c60*/  LDS R21, [R42+0x14] ;  /* 0x000014002a157984 */ /* 0x000e220000000800 */
[----:B---3--:R-:W-:-:S03]  /*1c70*/  IDP.4A.S8.S8 R25, R29, R25, R16 ;  /* 0x000000191d197226 */ /* 0x008fc60000000610 */
[----:B------:R-:W-:Y:S01]  /*1c80*/  LDS R29, [R42+0x20] ;  /* 0x000020002a1d7984 */ /* 0x000fe20000000800 */
[----:B----4-:R-:W-:-:S03]  /*1c90*/  IDP.4A.S8.S8 R25, R15, R22, R25 ;  /* 0x000000160f197226 */ /* 0x010fc60000000619 */
[----:B------:R-:W1:Y:S04]  /*1ca0*/  LDS.128 R16, [R57+UR8+0x20] ;  /* 0x0000200839107984 */ /* 0x000e680008000c00 */
[----:B------:R-:W-:Y:S04]  /*1cb0*/  LDS R22, [R42+0x24] ;  /* 0x000024002a167984 */ /* 0x000fe80000000800 */
[----:B------:R-:W2:Y:S01]  /*1cc0*/  LDS.128 R12, [R57+UR8+0x30] ;  /* 0x00003008390c7984 */ /* 0x000ea20008000c00 */
[----:B0-----:R-:W-:-:S03]  /*1cd0*/  IDP.4A.S8.S8 R26, R21, R26, R25 ;  /* 0x0000001a151a7226 */ /* 0x001fc60000000619 */
[----:B------:R-:W0:Y:S04]  /*1ce0*/  LDS R21, [R42+0x30] ;  /* 0x000030002a157984 */ /* 0x000e280000000800 */
[----:B------:R-:W3:Y:S01]  /*1cf0*/  LDS R25, [R42+0x34] ;  /* 0x000034002a197984 */ /* 0x000ee20000000800 */
[----:B-1----:R-:W-:-:S03]  /*1d00*/  IDP.4A.S8.S8 R29, R29, R16, RZ ;  /* 0x000000101d1d7226 */ /* 0x002fc600000006ff */
[----:B------:R-:W-:Y:S01]  /*1d10*/  LDS R16, [R42+0x1c] ;  /* 0x00001c002a107984 */ /* 0x000fe20000000800 */
[----:B--2---:R-:W-:-:S03]  /*1d20*/  IDP.4A.S8.S8 R12, R22, R12, R29 ;  /* 0x0000000c160c7226 */ /* 0x004fc6000000061d */
[----:B------:R-:W1:Y:S01]  /*1d30*/  LDS R22, [R42+0x18] ;  /* 0x000018002a167984 */ /* 0x000e620000000800 */
[----:B------:R-:W-:-:S03]  /*1d40*/  IDP.4A.S8.S8 R20, R20, R17, R12 ;  /* 0x0000001114147226 */ /* 0x000fc6000000060c */
[----:B------:R-:W2:Y:S01]  /*1d50*/  LDS R12, [R42+0x38] ;  /* 0x000038002a0c7984 */ /* 0x000ea20000000800 */
[----:B------:R-:W-:-:S03]  /*1d60*/  IDP.4A.S8.S8 R13, R24, R13, R20 ;  /* 0x0000000d180d7226 */ /* 0x000fc60000000614 */
[----:B------:R-:W-:Y:S01]  /*1d70*/  LDS R17, [R42+0x44] ;  /* 0x000044002a117984 */ /* 0x000fe20000000800 */
[----:B0-----:R-:W-:-:S03]  /*1d80*/  IDP.4A.S8.S8 R18, R21, R18, R13 ;  /* 0x0000001215127226 */ /* 0x001fc6000000060d */
[----:B------:R-:W-:Y:S01]  /*1d90*/  LDS R13, [R42+0x40] ;  /* 0x000040002a0d7984 */ /* 0x000fe20000000800 */
[----:B---3--:R-:W-:-:S03]  /*1da0*/  IDP.4A.S8.S8 R14, R25, R14, R18 ;  /* 0x0000000e190e7226 */ /* 0x008fc60000000612 */
[----:B------:R-:W-:Y:S01]  /*1db0*/  LDS R18, [R42+0x3c] ;  /* 0x00003c002a127984 */ /* 0x000fe20000000800 */
[----:B-1----:R-:W-:-:S04]  /*1dc0*/  IDP.4A.S8.S8 R22, R22, R23, R26 ;  /* 0x0000001716167226 */ /* 0x002fc8000000061a */
[----:B------:R-:W-:Y:S02]  /*1dd0*/  IDP.4A.S8.S8 R29, R16, R27, R22 ;  /* 0x0000001b101d7226 */ /* 0x000fe40000000616 */
[----:B------:R-:W0:Y:S01]  /*1de0*/  LDS.128 R20, [R57+UR8+0x40] ;  /* 0x0000400839147984 */ /* 0x000e220008000c00 */
[----:B--2---:R-:W-:Y:S02]  /*1df0*/  IDP.4A.S8.S8 R14, R12, R19, R14 ;  /* 0x000000130c0e7226 */ /* 0x004fe4000000060e */
[----:B------:R-:W-:Y:S01]  /*1e00*/  I2FP.F32.S32 R29, R29 ;  /* 0x0000001d001d7245 */ /* 0x000fe20000201400 */
[----:B------:R-:W1:Y:S04]  /*1e10*/  LDS.128 R24, [R57+UR8+0x50] ;  /* 0x0000500839187984 */ /* 0x000e680008000c00 */
[----:B------:R-:W2:Y:S04]  /*1e20*/  LDS R12, [R42+0x48] ;  /* 0x000048002a0c7984 */ /* 0x000ea80000000800 */
[----:B------:R-:W3:Y:S04]  /*1e30*/  LDS R16, [R42+0x4c] ;  /* 0x00004c002a107984 */ /* 0x000ee80000000800 */
[----:B------:R-:W-:Y:S01]  /*1e40*/  LDS R19, [R43] ;  /* 0x000000002b137984 */ /* 0x000fe20000000800 */
[----:B0-----:R-:W-:-:S03]  /*1e50*/  IDP.4A.S8.S8 R13, R13, R20, RZ ;  /* 0x000000140d0d7226 */ /* 0x001fc600000006ff */
[----:B------:R-:W-:Y:S01]  /*1e60*/  LDS R20, [R42+0x58] ;  /* 0x000058002a147984 */ /* 0x000fe20000000800 */
[----:B-1----:R-:W-:-:S03]  /*1e70*/  IDP.4A.S8.S8 R13, R17, R24, R13 ;  /* 0x00000018110d7226 */ /* 0x002fc6000000060d */
[----:B------:R-:W0:Y:S01]  /*1e80*/  LDS R17, [R42+0x50] ;  /* 0x000050002a117984 */ /* 0x000e220000000800 */
[----:B------:R-:W-:Y:S02]  /*1e90*/  IDP.4A.S8.S8 R24, R18, R15, R14 ;  /* 0x0000000f12187226 */ /* 0x000fe4000000060e */
[----:B--2---:R-:W-:Y:S02]  /*1ea0*/  IDP.4A.S8.S8 R18, R12, R21, R13 ;  /* 0x000000150c127226 */ /* 0x004fe4000000060d */
[----:B------:R-:W1:Y:S01]  /*1eb0*/  LDS R21, [R42+0x54] ;  /* 0x000054002a157984 */ /* 0x000e620000000800 */
[----:B------:R-:W-:Y:S01]  /*1ec0*/  I2FP.F32.S32 R24, R24 ;  /* 0x0000001800187245 */ /* 0x000fe20000201400 */
[----:B---3--:R-:W-:Y:S02]  /*1ed0*/  IDP.4A.S8.S8 R16, R16, R25, R18 ;  /* 0x0000001910107226 */ /* 0x008fe40000000612 */
[----:B------:R-:W2:Y:S04]  /*1ee0*/  LDS.128 R12, [R44] ;  /* 0x000000002c0c7984 */ /* 0x000ea80000000c00 */
[----:B------:R-:W-:Y:S01]  /*1ef0*/  LDS R25, [R42+0x60] ;  /* 0x000060002a197984 */ /* 0x000fe20000000800 */
[----:B0-----:R-:W-:-:S03]  /*1f00*/  IDP.4A.S8.S8 R16, R17, R22, R16 ;  /* 0x0000001611107226 */ /* 0x001fc60000000610 */
[----:B------:R-:W0:Y:S01]  /*1f10*/  LDS R22, [R42+0x5c] ;  /* 0x00005c002a167984 */ /* 0x000e220000000800 */
[----:B-1----:R-:W-:Y:S02]  /*1f20*/  IDP.4A.S8.S8 R21, R21, R26, R16 ;  /* 0x0000001a15157226 */ /* 0x002fe40000000610 */
[----:B--2---:R-:W-:Y:S02]  /*1f30*/  HMUL2 R12, R19, R12 ;  /* 0x0000000c130c7232 */ /* 0x004fe40000000000 */
[----:B------:R-:W-:Y:S01]  /*1f40*/  IDP.4A.S8.S8 R23, R20, R23, R21 ;  /* 0x0000001714177226 */ /* 0x000fe20000000615 */
[----:B------:R-:W1:Y:S02]  /*1f50*/  LDS.128 R16, [R57+UR8+0x60] ;  /* 0x0000600839107984 */ /* 0x000e640008000c00 */
[--C-:B------:R-:W-:Y:S02]  /*1f60*/  HADD2.F32 R20, -RZ, R12.reuse.H0_H0 ;  /* 0x2000000cff147230 */ /* 0x100fe40000004100 */
[----:B------:R-:W-:-:S02]  /*1f70*/  HADD2.F32 R21, -RZ, R12.H1_H1 ;  /* 0x3000000cff157230 */ /* 0x000fc40000004100 */
[----:B------:R-:W-:Y:S03]  /*1f80*/  LDS R12, [R42+0x64] ;  /* 0x000064002a0c7984 */ /* 0x000fe60000000800 */
[----:B------:R-:W-:-:S04]  /*1f90*/  FFMA.FTZ R29, R20, R29, R21 ;  /* 0x0000001d141d7223 */ /* 0x000fc80000010015 */
[----:B------:R-:W-:Y:S01]  /*1fa0*/  FADD.FTZ R29, R58, R29 ;  /* 0x0000001d3a1d7221 */ /* 0x000fe20000010000 */
[----:B0-----:R-:W-:Y:S02]  /*1fb0*/  IDP.4A.S8.S8 R27, R22, R27, R23 ;  /* 0x0000001b161b7226 */ /* 0x001fe40000000617 */
[----:B------:R-:W0:Y:S03]  /*1fc0*/  LDS.128 R20, [R57+UR8+0x70] ;  /* 0x0000700839147984 */ /* 0x000e260008000c00 */
[----:B------:R-:W-:Y:S01]  /*1fd0*/  I2FP.F32.S32 R27, R27 ;  /* 0x0000001b001b7245 */ /* 0x000fe20000201400 */
[----:B-1----:R-:W-:Y:S02]  /*1fe0*/  IDP.4A.S8.S8 R25, R25, R16, RZ ;  /* 0x0000001019197226 */ /* 0x002fe400000006ff */
[----:B------:R-:W1:Y:S02]  /*1ff0*/  LDS R16, [R42+0x68] ;  /* 0x000068002a107984 */ /* 0x000e640000000800 */
[----:B0-----:R-:W-:-:S02]  /*2000*/  IDP.4A.S8.S8 R20, R12, R20, R25 ;  /* 0x000000140c147226 */ /* 0x001fc40000000619 */
[----:B------:R-:W0:Y:S04]  /*2010*/  LDS R25, [R42+0x6c] ;  /* 0x00006c002a197984 */ /* 0x000e280000000800 */
[----:B------:R-:W2:Y:S01]  /*2020*/  LDS R12, [R43+0x4] ;  /* 0x000004002b0c7984 */ /* 0x000ea20000000800 */
[----:B-1----:R-:W-:-:S03]  /*2030*/  IDP.4A.S8.S8 R16, R16, R17, R20 ;  /* 0x0000001110107226 */ /* 0x002fc60000000614 */
[----:B------:R-:W1:Y:S04]  /*2040*/  LDS R20, [R42+0x70] ;  /* 0x000070002a147984 */ /* 0x000e680000000800 */
[----:B------:R-:W3:Y:S01]  /*2050*/  LDS R17, [R43+0x8] ;  /* 0x000008002b117984 */ /* 0x000ee20000000800 */
[----:B0-----:R-:W-:-:S03]  /*2060*/  IDP.4A.S8.S8 R21, R25, R21, R16 ;  /* 0x0000001519157226 */ /* 0x001fc60000000610 */
[----:B------:R-:W0:Y:S01]  /*2070*/  LDS R25, [R42+0x74] ;  /* 0x000074002a197984 */ /* 0x000e220000000800 */
[----:B--2---:R-:W-:-:S03]  /*2080*/  HFMA2 R13, R12, R13, -RZ ;  /* 0x0000000d0c0d7231 */ /* 0x004fc600001000ff */
[----:B------:R-:W2:Y:S01]  /*2090*/  LDS R16, [R43+0xc] ;  /* 0x00000c002b107984 */ /* 0x000ea20000000800 */
[----:B-1----:R-:W-:-:S03]  /*20a0*/  IDP.4A.S8.S8 R21, R20, R18, R21 ;  /* 0x0000001214157226 */ /* 0x002fc60000000615 */
[----:B------:R-:W-:Y:S01]  /*20b0*/  LDS R12, [R42+0x7c] ;  /* 0x00007c002a0c7984 */ /* 0x000fe20000000800 */
[----:B---3--:R-:W-:-:S03]  /*20c0*/  HMUL2 R17, R17, R14 ;  /* 0x0000000e11117232 */ /* 0x008fc60000000000 */
[----:B------:R-:W1:Y:S01]  /*20d0*/  LDS R18, [R42+0x78] ;  /* 0x000078002a127984 */ /* 0x000e620000000800 */
[--C-:B------:R-:W-:Y:S02]  /*20e0*/  HADD2.F32 R14, -RZ, R13.reuse.H0_H0 ;  /* 0x2000000dff0e7230 */ /* 0x100fe40000004100 */
[----:B------:R-:W-:-:S05]  /*20f0*/  HADD2.F32 R13, -RZ, R13.H1_H1 ;  /* 0x3000000dff0d7230 */ /* 0x000fca0000004100 */
[----:B------:R-:W-:Y:S01]  /*2100*/  FFMA.FTZ R14, R14, R24, R13 ;  /* 0x000000180e0e7223 */ /* 0x000fe2000001000d */
[----:B------:R-:W-:-:S03]  /*2110*/  HADD2.F32 R13, -RZ, R17.H0_H0 ;  /* 0x20000011ff0d7230 */ /* 0x000fc60000004100 */
[----:B------:R-:W-:Y:S01]  /*2120*/  FADD.FTZ R14, R29, R14 ;  /* 0x0000000e1d0e7221 */ /* 0x000fe20000010000 */
[----:B0-----:R-:W-:Y:S02]  /*2130*/  IDP.4A.S8.S8 R21, R25, R22, R21 ;  /* 0x0000001619157226 */ /* 0x001fe40000000615 */
[----:B--2---:R-:W-:Y:S02]  /*2140*/  HFMA2 R15, R16, R15, -RZ ;  /* 0x0000000f100f7231 */ /* 0x004fe400001000ff */
[----:B-1----:R-:W-:Y:S02]  /*2150*/  IDP.4A.S8.S8 R19, R18, R19, R21 ;  /* 0x0000001312137226 */ /* 0x002fe40000000615 */
[----:B------:R-:W-:Y:S02]  /*2160*/  HADD2.F32 R18, -RZ, R17.H1_H1 ;  /* 0x30000011ff127230 */ /* 0x000fe40000004100 */
[----:B------:R-:W-:Y:S02]  /*2170*/  IDP.4A.S8.S8 R12, R12, R23, R19 ;  /* 0x000000170c0c7226 */ /* 0x000fe40000000613 */
[----:B------:R-:W-:-:S02]  /*2180*/  HADD2.F32 R16, -RZ, R15.H0_H0 ;  /* 0x2000000fff107230 */ /* 0x000fc40000004100 */
[----:B------:R-:W-:Y:S01]  /*2190*/  FFMA.FTZ R13, R13, R27, R18 ;  /* 0x0000001b0d0d7223 */ /* 0x000fe20000010012 */
[----:B------:R-:W-:Y:S01]  /*21a0*/  HADD2.F32 R15, -RZ, R15.H1_H1 ;  /* 0x3000000fff0f7230 */ /* 0x000fe20000004100 */
[----:B------:R-:W-:Y:S02]  /*21b0*/  I2FP.F32.S32 R12, R12 ;  /* 0x0000000c000c7245 */ /* 0x000fe40000201400 */
[----:B------:R-:W-:-:S03]  /*21c0*/  FADD.FTZ R13, R14, R13 ;  /* 0x0000000d0e0d7221 */ /* 0x000fc60000010000 */
[----:B------:R-:W-:-:S04]  /*21d0*/  FFMA.FTZ R12, R16, R12, R15 ;  /* 0x0000000c100c7223 */ /* 0x000fc8000001000f */
[----:B------:R-:W-:Y:S01]  /*21e0*/  FADD.FTZ R58, R13, R12 ;  /* 0x0000000c0d3a7221 */ /* 0x000fe20000010000 */
[----:B------:R-:W-:Y:S06]  /*21f0*/  BAR.SYNC.DEFER_BLOCKING 0x0 ;  /* 0x0000000000007b1d */ /* 0x000fec0000010000 */
[----:B------:R-:W-:Y:S05]  /*2200*/  BRA.U UP0, `(.L_x_333) ;  /* 0x0000000500e87547 */ /* 0x000fea000b800000 */
[C---:B------:R-:W-:Y:S02]  /*2210*/  VIADD R17, R41.reuse, UR4 ;  /* 0x0000000429117c36 */ /* 0x040fe40008000000 */
[----:B------:R-:W-:-:S03]  /*2220*/  VIADD R14, R41, 0x20 ;  /* 0x00000020290e7836 */ /* 0x000fc60000000000 */
[----:B------:R-:W-:Y:S02]  /*2230*/  IADD3 R12, PT, PT, R17, 0x4, RZ ;  /* 0x00000004110c7810 */ /* 0x000fe40007ffe0ff */
[----:B------:R-:W-:Y:S02]  /*2240*/  LEA.HI R19, R14, UR4, RZ, 0x1d ;  /* 0x000000040e137c11 */ /* 0x000fe4000f8fe8ff */
[----:B------:R-:W-:-:S04]  /*2250*/  ISETP.GE.OR P0, PT, R12, UR11, P2 ;  /* 0x0000000b0c007c0c */ /* 0x000fc80009706670 */
[----:B------:R-:W-:Y:S02]  /*2260*/  ISETP.GT.U32.OR P1, PT, R41, 0x3, P0 ;  /* 0x000000032900780c */ /* 0x000fe40000724470 */
[----:B------:R-:W-:-:S11]  /*2270*/  ISETP.GE.OR P0, PT, R19, UR11, P2 ;  /* 0x0000000b13007c0c */ /* 0x000fd60009706670 */
[----:B------:R-:W0:Y:S01]  /*2280*/  @!P1 LDC.64 R12, c[0x0][0x388] ;  /* 0x0000e200ff0c9b82 */ /* 0x000e220000000a00 */
[C---:B------:R-:W-:Y:S01]  /*2290*/  @!P1 IADD3 R17, P2, PT, R28.reuse, R17, RZ ;  /* 0x000000111c119210 */ /* 0x040fe20007f5e0ff */
[----:B------:R-:W-:-:S03]  /*22a0*/  @!P0 IMAD.IADD R19, R28, 0x1, R19 ;  /* 0x000000011c138824 */ /* 0x000fc600078e0213 */
[----:B------:R-:W-:Y:S01]  /*22b0*/  @!P1 LEA.HI.X.SX32 R14, R28, RZ, 0x1, P2 ;  /* 0x000000ff1c0e9211 */ /* 0x000fe200010f0eff */
[----:B------:R-:W-:-:S06]  /*22c0*/  @!P0 IMAD.WIDE R18, R19, 0x24, R60 ;  /* 0x0000002413128825 */ /* 0x000fcc00078e023c */
[----:B------:R-:W2:Y:S01]  /*22d0*/  @!P0 LDG.E.CONSTANT R19, desc[UR18][R18.64+0x4] ;  /* 0x0000041212138981 */ /* 0x000ea2000c1e9900 */
[----:B0-----:R-:W-:-:S04]  /*22e0*/  @!P1 IMAD.WIDE.U32 R16, R17, 0x24, R12 ;  /* 0x0000002411109825 */ /* 0x001fc800078e000c */
[----:B------:R-:W-:-:S05]  /*22f0*/  @!P1 IMAD R13, R14, 0x24, RZ ;  /* 0x000000240e0d9824 */ /* 0x000fca00078e02ff */
[----:B------:R-:W-:-:S05]  /*2300*/  @!P1 IADD3 R17, PT, PT, R17, R13, RZ ;  /* 0x0000000d11119210 */ /* 0x000fca0007ffe0ff */
[----:B------:R-:W3:Y:S04]  /*2310*/  @!P1 LDG.E.CONSTANT R16, desc[UR18][R16.64+0x90] ;  /* 0x0000901210109981 */ /* 0x000ee8000c1e9900 */
[----:B--2---:R-:W-:Y:S04]  /*2320*/  @!P0 STS [R56+UR8], R19 ;  /* 0x0000001338008988 */ /* 0x004fe80008000808 */
[----:B---3--:R-:W-:Y:S01]  /*2330*/  @!P1 STS [R55], R16 ;  /* 0x0000001037009388 */ /* 0x008fe20000000800 */
[----:B------:R-:W-:Y:S06]  /*2340*/  BAR.SYNC.DEFER_BLOCKING 0x0 ;  /* 0x0000000000007b1d */ /* 0x000fec0000010000 */
[----:B------:R-:W-:Y:S04]  /*2350*/  LDS R21, [R42+0x80] ;  /* 0x000080002a157984 */ /* 0x000fe80000000800 */
[----:B------:R-:W0:Y:S04]  /*2360*/  LDS.128 R24, [R57+UR8] ;  /* 0x0000000839187984 */ /* 0x000e280008000c00 */
[----:B------:R-:W-:Y:S04]  /*2370*/  LDS R20, [R42+0x84] ;  /* 0x000084002a147984 */ /* 0x000fe80000000800 */
[----:B------:R-:W1:Y:S04]  /*2380*/  LDS.128 R12, [R57+UR8+0x10] ;  /* 0x00001008390c7984 */ /* 0x000e680008000c00 */
[----:B------:R-:W2:Y:S04]  /*2390*/  LDS R22, [R42+0x88] ;  /* 0x000088002a167984 */ /* 0x000ea80000000800 */
[----:B------:R-:W3:Y:S04]  /*23a0*/  LDS R18, [R42+0x8c] ;  /* 0x00008c002a127984 */ /* 0x000ee80000000800 */
[----:B------:R-:W-:Y:S04]  /*23b0*/  LDS.128 R28, [R57+UR8+0x20] ;  /* 0x00002008391c7984 */ /* 0x000fe80008000c00 */
[----:B------:R-:W-:Y:S01]  /*23c0*/  LDS R23, [R42+0xa4] ;  /* 0x0000a4002a177984 */ /* 0x000fe20000000800 */
[----:B0-----:R-:W-:-:S03]  /*23d0*/  IDP.4A.S8.S8 R21, R21, R24, RZ ;  /* 0x0000001815157226 */ /* 0x001fc600000006ff */
[----:B------:R-:W-:Y:S01]  /*23e0*/  LDS R24, [R42+0xb8] ;  /* 0x0000b8002a187984 */ /* 0x000fe20000000800 */
[----:B-1----:R-:W-:-:S03]  /*23f0*/  IDP.4A.S8.S8 R12, R20, R12, R21 ;  /* 0x0000000c140c7226 */ /* 0x002fc60000000615 */
[----:B------:R-:W0:Y:S01]  /*2400*/  LDS R21, [R42+0xa0] ;  /* 0x0000a0002a157984 */ /* 0x000e220000000800 */
[----:B--2---:R-:W-:-:S03]  /*2410*/  IDP.4A.S8.S8 R12, R22, R25, R12 ;  /* 0x00000019160c7226 */ /* 0x004fc6000000060c */
[----:B------:R-:W-:Y:S01]  /*2420*/  LDS R22, [R42+0x90] ;  /* 0x000090002a167984 */ /* 0x000fe20000000800 */
[----:B---3--:R-:W-:-:S03]  /*2430*/  IDP.4A.S8.S8 R13, R18, R13, R12 ;  /* 0x0000000d120d7226 */ /* 0x008fc6000000060c */
[----:B------:R-:W1:Y:S04]  /*2440*/  LDS.128 R16, [R57+UR8+0x30] ;  /* 0x0000300839107984 */ /* 0x000e680008000c00 */
[----:B------:R-:W2:Y:S04]  /*2450*/  LDS R20, [R42+0xa8] ;  /* 0x0000a8002a147984 */ /* 0x000ea80000000800 */
[----:B------:R-:W3:Y:S01]  /*2460*/  LDS R12, [R42+0xac] ;  /* 0x0000ac002a0c7984 */ /* 0x000ee20000000800 */
[----:B0-----:R-:W-:-:S03]  /*2470*/  IDP.4A.S8.S8 R21, R21, R28, RZ ;  /* 0x0000001c15157226 */ /* 0x001fc600000006ff */
[----:B------:R-:W-:Y:S01]  /*2480*/  LDS R28, [R42+0xbc] ;  /* 0x0000bc002a1c7984 */ /* 0x000fe20000000800 */
[----:B-1----:R-:W-:Y:S02]  /*2490*/  IDP.4A.S8.S8 R16, R23, R16, R21 ;  /* 0x0000001017107226 */ /* 0x002fe40000000615 */
[----:B------:R-:W-:Y:S01]  /*24a0*/  IDP.4A.S8.S8 R21, R22, R26, R13 ;  /* 0x0000001a16157226 */ /* 0x000fe2000000060d */
[----:B------:R-:W-:Y:S01]  /*24b0*/  LDS R23, [R42+0xb4] ;  /* 0x0000b4002a177984 */ /* 0x000fe20000000800 */
[----:B--2---:R-:W-:-:S03]  /*24c0*/  IDP.4A.S8.S8 R29, R20, R29, R16 ;  /* 0x0000001d141d7226 */ /* 0x004fc60000000610 */
[----:B------:R-:W0:Y:S04]  /*24d0*/  LDS R13, [R42+0xb0] ;  /* 0x0000b0002a0d7984 */ /* 0x000e280000000800 */
[----:B------:R-:W1:Y:S04]  /*24e0*/  LDS R20, [R42+0x94] ;  /* 0x000094002a147984 */ /* 0x000e680000000800 */
[----:B------:R-:W2:Y:S01]  /*24f0*/  LDS R16, [R42+0x98] ;  /* 0x000098002a107984 */ /* 0x000ea20000000800 */
[----:B---3--:R-:W-:-:S03]  /*2500*/  IDP.4A.S8.S8 R17, R12, R17, R29 ;  /* 0x000000110c117226 */ /* 0x008fc6000000061d */
[----:B------:R-:W3:Y:S04]  /*2510*/  LDS R12, [R42+0x9c] ;  /* 0x00009c002a0c7984 */ /* 0x000ee80000000800 */
[----:B------:R-:W-:Y:S01]  /*2520*/  LDS R29, [R42+0xc4] ;  /* 0x0000c4002a1d7984 */ /* 0x000fe20000000800 */
[----:B0-----:R-:W-:-:S03]  /*2530*/  IDP.4A.S8.S8 R13, R13, R30, R17 ;  /* 0x0000001e0d0d7226 */ /* 0x001fc60000000611 */
[----:B------:R-:W-:Y:S01]  /*2540*/  LDS R17, [R42+0xc0] ;  /* 0x0000c0002a117984 */ /* 0x000fe20000000800 */
[----:B-1----:R-:W-:Y:S02]  /*2550*/  IDP.4A.S8.S8 R14, R20, R14, R21 ;  /* 0x0000000e140e7226 */ /* 0x002fe40000000615 */
[----:B------:R-:W-:Y:S02]  /*2560*/  IDP.4A.S8.S8 R13, R23, R18, R13 ;  /* 0x00000012170d7226 */ /* 0x000fe4000000060d */
[----:B------:R-:W0:Y:S01]  /*2570*/  LDS.128 R20, [R57+UR8+0x40] ;  /* 0x0000400839147984 */ /* 0x000e220008000c00 */
[----:B--2---:R-:W-:Y:S02]  /*2580*/  IDP.4A.S8.S8 R16, R16, R27, R14 ;  /* 0x0000001b10107226 */ /* 0x004fe4000000060e */
[----:B------:R-:W-:Y:S01]  /*2590*/  IDP.4A.S8.S8 R13, R24, R31, R13 ;  /* 0x0000001f180d7226 */ /* 0x000fe2000000060d */
[----:B------:R-:W-:Y:S04]  /*25a0*/  LDS R18, [R42+0xc8] ;  /* 0x0000c8002a127984 */ /* 0x000fe80000000800 */
[----:B------:R-:W1:Y:S01]  /*25b0*/  LDS.128 R24, [R57+UR8+0x50] ;  /* 0x0000500839187984 */ /* 0x000e620008000c00 */
[----:B---3--:R-:W-:-:S02]  /*25c0*/  IDP.4A.S8.S8 R16, R12, R15, R16 ;  /* 0x0000000f0c107226 */ /* 0x008fc40000000610 */
[----:B------:R-:W-:Y:S02]  /*25d0*/  IDP.4A.S8.S8 R28, R28, R19, R13 ;  /* 0x000000131c1c7226 */ /* 0x000fe4000000060d */
[----:B------:R-:W-:Y:S04]  /*25e0*/  LDS R19, [R43+0x10] ;  /* 0x000010002b137984 */ /* 0x000fe80000000800 */
[----:B------:R-:W2:Y:S01]  /*25f0*/  LDS.128 R12, [R44] ;  /* 0x000000002c0c7984 */ /* 0x000ea20000000c00 */
[----:B0-----:R-:W-:-:S03]  /*2600*/  IDP.4A.S8.S8 R17, R17, R20, RZ ;  /* 0x0000001411117226 */ /* 0x001fc600000006ff */
[----:B------:R-:W-:Y:S01]  /*2610*/  LDS R20, [R43+0x14] ;  /* 0x000014002b147984 */ /* 0x000fe20000000800 */
[----:B-1----:R-:W-:-:S03]  /*2620*/  IDP.4A.S8.S8 R29, R29, R24, R17 ;  /* 0x000000181d1d7226 */ /* 0x002fc60000000611 */
[----:B------:R-:W0:Y:S01]  /*2630*/  LDS R24, [R42+0xcc] ;  /* 0x0000cc002a187984 */ /* 0x000e220000000800 */
[----:B------:R-:W-:Y:S01]  /*2640*/  I2FP.F32.S32 R16, R16 ;  /* 0x0000001000107245 */ /* 0x000fe20000201400 */
[----:B--2---:R-:W-:Y:S02]  /*2650*/  HMUL2 R12, R19, R12 ;  /* 0x0000000c130c7232 */ /* 0x004fe40000000000 */
[----:B------:R-:W-:Y:S02]  /*2660*/  IDP.4A.S8.S8 R18, R18, R21, R29 ;  /* 0x0000001512127226 */ /* 0x000fe4000000061d */
[----:B------:R-:W1:Y:S01]  /*2670*/  LDS R29, [R42+0xd0] ;  /* 0x0000d0002a1d7984 */ /* 0x000e620000000800 */
[--C-:B------:R-:W-:Y:S02]  /*2680*/  HADD2.F32 R17, -RZ, R12.reuse.H0_H0 ;  /* 0x2000000cff117230 */ /* 0x100fe40000004100 */
[----:B------:R-:W-:Y:S01]  /*2690*/  HADD2.F32 R12, -RZ, R12.H1_H1 ;  /* 0x3000000cff0c7230 */ /* 0x000fe20000004100 */
[----:B------:R-:W-:Y:S04]  /*26a0*/  LDS R21, [R42+0xe0] ;  /* 0x0000e0002a157984 */ /* 0x000fe80000000800 */
[----:B------:R-:W-:Y:S01]  /*26b0*/  FFMA.FTZ R12, R17, R16, R12 ;  /* 0x00000010110c7223 */ /* 0x000fe2000001000c */
[----:B0-----:R-:W-:-:S02]  /*26c0*/  IDP.4A.S8.S8 R24, R24, R25, R18 ;  /* 0x0000001918187226 */ /* 0x001fc40000000612 */
[----:B------:R-:W0:Y:S01]  /*26d0*/  LDS.128 R16, [R57+UR8+0x60] ;  /* 0x0000600839107984 */ /* 0x000e220008000c00 */
[----:B------:R-:W-:Y:S01]  /*26e0*/  HFMA2 R13, R20, R13, -RZ ;  /* 0x0000000d140d7231 */ /* 0x000fe200001000ff */
[----:B------:R-:W-:Y:S02]  /*26f0*/  I2FP.F32.S32 R28, R28 ;  /* 0x0000001c001c7245 */ /* 0x000fe40000201400 */
[----:B------:R-:W-:Y:S02]  /*2700*/  LDS R25, [R42+0xd4] ;  /* 0x0000d4002a197984 */ /* 0x000fe40000000800 */
[--C-:B------:R-:W-:Y:S02]  /*2710*/  HADD2.F32 R20, -RZ, R13.reuse.H0_H0 ;  /* 0x2000000dff147230 */ /* 0x100fe40000004100 */
[----:B------:R-:W-:Y:S02]  /*2720*/  HADD2.F32 R13, -RZ, R13.H1_H1 ;  /* 0x3000000dff0d7230 */ /* 0x000fe40000004100 */
[----:B-1----:R-:W-:-:S03]  /*2730*/  IDP.4A.S8.S8 R22, R29, R22, R24 ;  /* 0x000000161d167226 */ /* 0x002fc60000000618 */
[----:B------:R-:W-:Y:S02]  /*2740*/  FFMA.FTZ R13, R20, R28, R13 ;  /* 0x0000001c140d7223 */ /* 0x000fe4000001000d */
[----:B------:R-:W-:Y:S04]  /*2750*/  LDS.128 R28, [R57+UR8+0x70] ;  /* 0x00007008391c7984 */ /* 0x000fe80008000c00 */
[----:B------:R-:W-:Y:S01]  /*2760*/  LDS R20, [R42+0xe8] ;  /* 0x0000e8002a147984 */ /* 0x000fe20000000800 */
[----:B0-----:R-:W-:-:S03]  /*2770*/  IDP.4A.S8.S8 R21, R21, R16, RZ ;  /* 0x0000001015157226 */ /* 0x001fc600000006ff */
[----:B------:R-:W0:Y:S02]  /*2780*/  LDS R16, [R42+0xe4] ;  /* 0x0000e4002a107984 */ /* 0x000e240000000800 */
[----:B0-----:R-:W-:Y:S02]  /*2790*/  IDP.4A.S8.S8 R16, R16, R28, R21 ;  /* 0x0000001c10107226 */ /* 0x001fe40000000615 */
[----:B------:R-:W-:Y:S02]  /*27a0*/  LDS R21, [R42+0xf0] ;  /* 0x0000f0002a157984 */ /* 0x000fe40000000800 */
[----:B------:R-:W-:Y:S02]  /*27b0*/  IDP.4A.S8.S8 R20, R20, R17, R16 ;  /* 0x0000001114147226 */ /* 0x000fe40000000610 */
[----:B------:R-:W0:Y:S04]  /*27c0*/  LDS R17, [R42+0xec] ;  /* 0x0000ec002a117984 */ /* 0x000e280000000800 */
[----:B------:R-:W1:Y:S01]  /*27d0*/  LDS R16, [R42+0xd8] ;  /* 0x0000d8002a107984 */ /* 0x000e620000000800 */
[----:B------:R-:W-:-:S03]  /*27e0*/  IDP.4A.S8.S8 R26, R25, R26, R22 ;  /* 0x0000001a191a7226 */ /* 0x000fc60000000616 */
[----:B------:R-:W-:Y:S01]  /*27f0*/  LDS R22, [R42+0xf8] ;  /* 0x0000f8002a167984 */ /* 0x000fe20000000800 */
[----:B0-----:R-:W-:-:S03]  /*2800*/  IDP.4A.S8.S8 R17, R17, R29, R20 ;  /* 0x0000001d11117226 */ /* 0x001fc60000000614 */
[----:B------:R-:W0:Y:S01]  /*2810*/  LDS R20, [R42+0xf4] ;  /* 0x0000f4002a147984 */ /* 0x000e220000000800 */
[----:B-1----:R-:W-:Y:S02]  /*2820*/  IDP.4A.S8.S8 R26, R16, R23, R26 ;  /* 0x00000017101a7226 */ /* 0x002fe4000000061a */
[----:B------:R-:W-:Y:S01]  /*2830*/  IDP.4A.S8.S8 R23, R21, R18, R17 ;  /* 0x0000001215177226 */ /* 0x000fe20000000611 */
[----:B------:R-:W-:Y:S04]  /*2840*/  LDS R16, [R42+0xfc] ;  /* 0x0000fc002a107984 */ /* 0x000fe80000000800 */
[----:B------:R-:W1:Y:S04]  /*2850*/  LDS R18, [R43+0x1c] ;  /* 0x00001c002b127984 */ /* 0x000e680000000800 */
[----:B------:R-:W2:Y:S04]  /*2860*/  LDS R21, [R43+0x18] ;  /* 0x000018002b157984 */ /* 0x000ea80000000800 */
[----:B------:R-:W3:Y:S01]  /*2870*/  LDS R17, [R42+0xdc] ;  /* 0x0000dc002a117984 */ /* 0x000ee20000000800 */
[----:B------:R-:W-:-:S04]  /*2880*/  FADD.FTZ R12, R58, R12 ;  /* 0x0000000c3a0c7221 */ /* 0x000fc80000010000 */
[----:B------:R-:W-:Y:S01]  /*2890*/  FADD.FTZ R12, R12, R13 ;  /* 0x0000000d0c0c7221 */ /* 0x000fe20000010000 */
[----:B0-----:R-:W-:-:S04]  /*28a0*/  IDP.4A.S8.S8 R20, R20, R30, R23 ;  /* 0x0000001e14147226 */ /* 0x001fc80000000617 */
[----:B------:R-:W-:Y:S02]  /*28b0*/  IDP.4A.S8.S8 R19, R22, R19, R20 ;  /* 0x0000001316137226 */ /* 0x000fe40000000614 */
[----:B-1----:R-:W-:Y:S02]  /*28c0*/  HFMA2 R18, R18, R15, -RZ ;  /* 0x0000000f12127231 */ /* 0x002fe400001000ff */
[----:B--2---:R-:W-:Y:S02]  /*28d0*/  HMUL2 R14, R21, R14 ;  /* 0x0000000e150e7232 */ /* 0x004fe40000000000 */
[----:B---3--:R-:W-:Y:S02]  /*28e0*/  IDP.4A.S8.S8 R17, R17, R27, R26 ;  /* 0x0000001b11117226 */ /* 0x008fe4000000061a */
[----:B------:R-:W-:Y:S02]  /*28f0*/  IDP.4A.S8.S8 R16, R16, R31, R19 ;  /* 0x0000001f10107226 */ /* 0x000fe40000000613 */
[--C-:B------:R-:W-:Y:S01]  /*2900*/  HADD2.F32 R15, -RZ, R14.reuse.H0_H0 ;  /* 0x2000000eff0f7230 */ /* 0x100fe20000004100 */
[----:B------:R-:W-:Y:S01]  /*2910*/  I2FP.F32.S32 R17, R17 ;  /* 0x0000001100117245 */ /* 0x000fe20000201400 */
[----:B------:R-:W-:Y:S01]  /*2920*/  HADD2.F32 R14, -RZ, R14.H1_H1 ;  /* 0x3000000eff0e7230 */ /* 0x000fe20000004100 */
[----:B------:R-:W-:Y:S01]  /*2930*/  I2FP.F32.S32 R16, R16 ;  /* 0x0000001000107245 */ /* 0x000fe20000201400 */
[----:B------:R-:W-:-:S02]  /*2940*/  HADD2.F32 R19, -RZ, R18.H0_H0 ;  /* 0x20000012ff137230 */ /* 0x000fc40000004100 */
[----:B------:R-:W-:Y:S02]  /*2950*/  HADD2.F32 R18, -RZ, R18.H1_H1 ;  /* 0x30000012ff127230 */ /* 0x000fe40000004100 */
[----:B------:R-:W-:-:S03]  /*2960*/  FFMA.FTZ R15, R15, R17, R14 ;  /* 0x000000110f0f7223 */ /* 0x000fc6000001000e */
[----:B------:R-:W-:Y:S01]  /*2970*/  FFMA.FTZ R19, R19, R16, R18 ;  /* 0x0000001013137223 */ /* 0x000fe20000010012 */
[----:B------:R-:W-:-:S04]  /*2980*/  FADD.FTZ R12, R12, R15 ;  /* 0x0000000f0c0c7221 */ /* 0x000fc80000010000 */
[----:B------:R-:W-:Y:S01]  /*2990*/  FADD.FTZ R58, R12, R19 ;  /* 0x000000130c3a7221 */ /* 0x000fe20000010000 */
[----:B------:R-:W-:Y:S06]  /*29a0*/  BAR.SYNC.DEFER_BLOCKING 0x0 ;  /* 0x0000000000007b1d */ /* 0x000fec0000010000 */
.L_x_333:
[----:B------:R-:W-:-:S04]  /*29b0*/  UIADD3 UR4, UPT, UPT, UR4, 0x8, URZ ;  /* 0x0000000804047890 */ /* 0x000fc8000fffe0ff */
[----:B------:R-:W-:-:S09]  /*29c0*/  UISETP.GE.AND UP0, UPT, UR4, UR10, UPT ;  /* 0x0000000a0400728c */ /* 0x000fd2000bf06270 */
[----:B------:R-:W-:Y:S05]  /*29d0*/  BRA.U !UP0, `(.L_x_334) ;  /* 0xffffffdd08b47547 */ /* 0x000fea000b83ffff */
.L_x_332:
        /* <DEDUP_REMOVED lines=16> */
.L_x_335:
        /* <DEDUP_REMOVED lines=10> */
.L_x_1205:


//--------------------- .text._Z8moe_q5_1IN3c108BFloat16ELb0EEvPKvS3_PT_PKiS7_S7_iiiiiii --------------------------
	.section	.text._Z8moe_q5_1IN3c108BFloat16ELb0EEvPKvS3_PT_PKiS7_S7_iiiiiii,"ax",@progbits
	.align	128
.text._Z8moe_q5_1IN3c108BFloat16ELb0EEvPKvS3_PT_PKiS7_S7_iiiiiii:
        .type           _Z8moe_q5_1IN3c108BFloat16ELb0EEvPKvS3_PT_PKiS7_S7_iiiiiii,@function
        .size           _Z8moe_q5_1IN3c108BFloat16ELb0EEvPKvS3_PT_PKiS7_S7_iiiiiii,(.L_x_1206 - _Z8moe_q5_1IN3c108BFloat16ELb0EEvPKvS3_PT_PKiS7_S7_iiiiiii)
        .other          _Z8moe_q5_1IN3c108BFloat16ELb0EEvPKvS3_PT_PKiS7_S7_iiiiiii,@"STO_CUDA_ENTRY STV_DEFAULT"
_Z8moe_q5_1IN3c108BFloat16ELb0EEvPKvS3_PT_PKiS7_S7_iiiiiii:
        /* <DEDUP_REMOVED lines=29> */
[----:B------:R-:W1:Y:S01]  /*01d0*/  LDCU UR8, c[0x0][0x3b0] ;  /* 0x00007600ff0877ac */ /* 0x000e620008000800 */
[----:B------:R-:W2:Y:S01]  /*01e0*/  S2UR UR10, SR_CgaCtaId ;  /* 0x00000000000a79c3 */ /* 0x000ea20000008800 */
[C---:B------:R-:W-:Y:S01]  /*01f0*/  IMAD.SHL.U32 R5, R16.reuse, 0x4, RZ ;  /* 0x0000000410057824 */ /* 0x040fe200078e00ff */
[----:B------:R-:W3:Y:S01]  /*0200*/  LDCU.128 UR12, c[0x0][0x380] ;  /* 0x00007000ff0c77ac */ /* 0x000ee20008000c00 */
[----:B------:R-:W-:Y:S02]  /*0210*/  IMAD.SHL.U32 R24, R16, 0x80, RZ ;  /* 0x0000008010187824 */ /* 0x000fe400078e00ff */
[----:B------:R-:W-:Y:S01]  /*0220*/  IMAD.MOV.U32 R26, RZ, RZ, RZ ;  /* 0x000000ffff1a7224 */ /* 0x000fe200078e00ff */
[----:B------:R-:W4:Y:S01]  /*0230*/  LDCU UR16, c[0x0][0x3c0] ;  /* 0x00007800ff1077ac */ /* 0x000f220008000800 */
[----:B------:R-:W-:Y:S01]  /*0240*/  USHF.R.S32.HI UR11, URZ, 0x5, UR6 ;  /* 0x00000005ff0b7899 */ /* 0x000fe20008011406 */
[----:B------:R-:W0:Y:S01]  /*0250*/  LDCU UR20, c[0x0][0x3b4] ;  /* 0x00007680ff1477ac */ /* 0x000e220008000800 */
[----:B-1----:R-:W-:Y:S01]  /*0260*/  UIMAD UR4, UR4, UR8, URZ ;  /* 0x00000008040472a4 */ /* 0x002fe2000f8e02ff */
[----:B------:R-:W-:Y:S01]  /*0270*/  UMOV UR6, 0x400 ;  /* 0x0000040000067882 */ /* 0x000fe20000000000 */
[----:B------:R-:W1:Y:S02]  /*0280*/  LDCU UR17, c[0x0][0x3bc] ;  /* 0x00007780ff1177ac */ /* 0x000e640008000800 */
[----:B---3--:R-:W-:-:S02]  /*0290*/  UIADD3 UR12, UP0, UPT, UR4, UR12, URZ ;  /* 0x0000000c040c7290 */ /* 0x008fc4000ff1e0ff */
[----:B------:R-:W-:Y:S02]  /*02a0*/  UIADD3 UR7, UPT, UPT, UR6, 0x24a0, URZ ;  /* 0x000024a006077890 */ /* 0x000fe4000fffe0ff */
[----:B------:R-:W-:Y:S01]  /*02b0*/  UIADD3 UR9, UPT, UPT, UR6, 0x26a0, URZ ;  /* 0x000026a006097890 */ /* 0x000fe2000fffe0ff */
[C---:B0-----:R-:W-:Y:S01]  /*02c0*/  LEA.HI R19, R0.reuse, R5, RZ, 0x1d ;  /* 0x0000000500137211 */ /* 0x041fe200078fe8ff */
[C---:B------:R-:W-:Y:S01]  /*02d0*/  IMAD.SHL.U32 R23, R0.reuse, 0x4, RZ ;  /* 0x0000000400177824 */ /* 0x040fe200078e00ff */
[----:B------:R-:W-:Y:S01]  /*02e0*/  LOP3.LUT R2, R0, 0x7, RZ, 0xc0, !PT ;  /* 0x0000000700027812 */ /* 0x000fe200078ec0ff */
[----:B------:R-:W-:Y:S01]  /*02f0*/  ULEA.HI.X.SX32 UR13, UR4, UR13, 0x1, UP0 ;  /* 0x0000000d040d7291 */ /* 0x000fe200080f0eff */
[C---:B------:R-:W-:Y:S01]  /*0300*/  IADD3 R3, PT, PT, R19.reuse, 0x10, RZ ;  /* 0x0000001013037810 */ /* 0x040fe20007ffe0ff */
[----:B----4-:R-:W-:Y:S01]  /*0310*/  USHF.R.S32.HI UR4, URZ, 0x1f, UR16 ;  /* 0x0000001fff047899 */ /* 0x010fe20008011410 */
[-C--:B------:R-:W-:Y:S01]  /*0320*/  LEA.HI R18, R19, R2.reuse, RZ, 0x1e ;  /* 0x0000000213127211 */ /* 0x080fe200078ff0ff */
[----:B--2---:R-:W-:Y:S01]  /*0330*/  ULEA UR9, UR10, UR9, 0x18 ;  /* 0x000000090a097291 */ /* 0x004fe2000f8ec0ff */
[----:B------:R-:W-:Y:S01]  /*0340*/  LOP3.LUT R28, R23, 0x1c, RZ, 0xc0, !PT ;  /* 0x0000001c171c7812 */ /* 0x000fe200078ec0ff */
[--C-:B------:R-:W-:Y:S01]  /*0350*/  IMAD.IADD R22, R5, 0x1, R0.reuse ;  /* 0x0000000105167824 */ /* 0x100fe200078e0200 */
[----:B------:R-:W-:Y:S01]  /*0360*/  SHF.R.U32.HI R21, RZ, 0x2, R0 ;  /* 0x00000002ff157819 */ /* 0x000fe20000011600 */
[C---:B------:R-:W-:Y:S01]  /*0370*/  IMAD R18, R19.reuse, 0x8, R18 ;  /* 0x0000000813127824 */ /* 0x040fe200078e0212 */
[----:B------:R-:W-:Y:S01]  /*0380*/  IADD3 R28, P0, PT, R28, UR14, RZ ;  /* 0x0000000e1c1c7c10 */ /* 0x000fe2000ff1e0ff */
[----:B------:R-:W-:Y:S01]  /*0390*/  IMAD R19, R19, UR11, R2 ;  /* 0x0000000b13137c24 */ /* 0x000fe2000f8e0202 */
[C---:B------:R-:W-:Y:S01]  /*03a0*/  LEA.HI R2, R3.reuse, R2, RZ, 0x1e ;  /* 0x0000000203027211 */ /* 0x040fe200078ff0ff */
[----:B------:R-:W-:Y:S01]  /*03b0*/  ULEA UR14, UR10, UR6, 0x18 ;  /* 0x000000060a0e7291 */ /* 0x000fe2000f8ec0ff */
[----:B------:R-:W-:Y:S01]  /*03c0*/  IADD3.X R29, PT, PT, RZ, UR15, RZ, P0, !PT ;  /* 0x0000000fff1d7c10 */ /* 0x000fe200087fe4ff */
[----:B------:R-:W-:Y:S01]  /*03d0*/  UIADD3 UR6, UPT, UPT, UR6, 0x2080, URZ ;  /* 0x0000208006067890 */ /* 0x000fe2000fffe0ff */
[----:B------:R-:W-:Y:S01]  /*03e0*/  LOP3.LUT R23, R24, 0x7c, R23, 0xf8, !PT ;  /* 0x0000007c18177812 */ /* 0x000fe200078ef817 */
[----:B------:R-:W-:Y:S01]  /*03f0*/  IMAD R17, R3, 0x8, R2 ;  /* 0x0000000803117824 */ /* 0x000fe200078e0202 */
[C---:B------:R-:W-:Y:S01]  /*0400*/  SHF.L.U32 R3, R0.reuse, 0x1, RZ ;  /* 0x0000000100037819 */ /* 0x040fe200000006ff */
[----:B------:R-:W-:Y:S01]  /*0410*/  ULEA UR6, UR10, UR6, 0x18 ;  /* 0x000000060a067291 */ /* 0x000fe2000f8ec0ff */
[----:B------:R-:W-:Y:S01]  /*0420*/  IMAD R2, R0, 0x8, R21 ;  /* 0x0000000800027824 */ /* 0x000fe200078e0215 */
[----:B------:R-:W-:Y:S01]  /*0430*/  MOV R5, UR14 ;  /* 0x0000000e00057c02 */ /* 0x000fe20008000f00 */
[----:B------:R-:W-:Y:S01]  /*0440*/  ULEA.HI UR4, UR4, UR16, URZ, 0x5 ;  /* 0x0000001004047291 */ /* 0x000fe2000f8f28ff */
[----:B------:R-:W-:Y:S01]  /*0450*/  IMAD R3, R16, 0x41, R3 ;  /* 0x0000004110037824 */ /* 0x000fe200078e0203 */
[----:B------:R-:W-:Y:S01]  /*0460*/  LEA R22, R22, UR9, 0x2 ;  /* 0x0000000916167c11 */ /* 0x000fe2000f8e10ff */
[----:B------:R-:W-:Y:S01]  /*0470*/  IMAD R21, R16, UR11, R21 ;  /* 0x0000000b10157c24 */ /* 0x000fe2000f8e0215 */
[----:B------:R-:W-:Y:S01]  /*0480*/  LEA R2, R2, UR6, 0x2 ;  /* 0x0000000602027c11 */ /* 0x000fe2000f8e10ff */
[----:B------:R-:W-:Y:S01]  /*0490*/  ULEA UR8, UR10, UR7, 0x18 ;  /* 0x000000070a087291 */ /* 0x000fe2000f8ec0ff */
[----:B------:R-:W-:Y:S01]  /*04a0*/  LEA R20, R3, UR14, 0x2 ;  /* 0x0000000e03147c11 */ /* 0x000fe2000f8e10ff */
[----:B------:R-:W-:Y:S01]  /*04b0*/  IMAD R3, R0, 0x104, R5 ;  /* 0x0000010400037824 */ /* 0x000fe200078e0205 */
[----:B------:R-:W-:Y:S01]  /*04c0*/  LEA R16, R16, UR9, 0x4 ;  /* 0x0000000910107c11 */ /* 0x000fe2000f8e20ff */
[----:B------:R-:W-:Y:S01]  /*04d0*/  USHF.R.S32.HI UR10, URZ, 0x5, UR4 ;  /* 0x00000005ff0a7899 */ /* 0x000fe20008011404 */
[----:B------:R-:W-:-:S02]  /*04e0*/  LEA R18, R18, UR6, 0x2 ;  /* 0x0000000612127c11 */ /* 0x000fc4000f8e10ff */
[----:B------:R-:W-:Y:S01]  /*04f0*/  LEA R17, R17, UR6, 0x2 ;  /* 0x0000000611117c11 */ /* 0x000fe2000f8e10ff */
[----:B-1----:R-:W-:-:S08]  /*0500*/  UMOV UR4, URZ ;  /* 0x000000ff00047c82 */ /* 0x002fd00008000000 */
.L_x_338:
[----:B------:R-:W-:Y:S02]  /*0510*/  UIMAD UR6, UR5, UR11, URZ ;  /* 0x0000000b050672a4 */ /* 0x000fe4000f8e02ff */
[----:B------:R-:W-:Y:S01]  /*0520*/  IMAD.U32 R4, RZ, RZ, UR11 ;  /* 0x0000000bff047e24 */ /* 0x000fe2000f8e00ff */
[----:B------:R-:W-:Y:S01]  /*0530*/  UMOV UR7, UR13 ;  /* 0x0000000d00077c82 */ /* 0x000fe20008000000 */
[----:B0-----:R-:W-:Y:S01]  /*0540*/  SHF.L.U32 R13, R0, 0x2, RZ ;  /* 0x00000002000d7819 */ /* 0x001fe200000006ff */
[----:B------:R-:W-:Y:S01]  /*0550*/  UIADD3 UR9, UP0, UPT, UR6, UR4, URZ ;  /* 0x0000000406097290 */ /* 0x000fe2000ff1e0ff */
[----:B------:R-:W-:Y:S02]  /*0560*/  IMAD R11, R4, 0x8, R21 ;  /* 0x00000008040b7824 */ /* 0x000fe400078e0215 */
[----:B------:R-:W-:Y:S01]  /*0570*/  LOP3.LUT R13, R13, 0xc, RZ, 0xc0, !PT ;  /* 0x0000000c0d0d7812 */ /* 0x000fe200078ec0ff */
[----:B------:R-:W-:-:S03]  /*0580*/  ULEA.HI.X.SX32 UR14, UR6, URZ, 0x1, UP0 ;  /* 0x000000ff060e7291 */ /* 0x000fc600080f0eff */
[----:B------:R-:W-:Y:S01]  /*0590*/  UMOV UR6, UR12 ;  /* 0x0000000c00067c82 */ /* 0x000fe20008000000 */
[----:B------:R-:W-:Y:S02]  /*05a0*/  UIMAD UR14, UR14, 0x18, URZ ;  /* 0x000000180e0e78a4 */ /* 0x000fe4000f8e02ff */
[----:B------:R-:W-:-:S04]  /*05b0*/  UIMAD.WIDE.U32 UR6, UR9, 0x18, UR6 ;  /* 0x00000018090678a5 */ /* 0x000fc8000f8e0006 */
[----:B------:R-:W-:Y:S02]  /*05c0*/  UIADD3 UR14, UPT, UPT, UR7, UR14, URZ ;  /* 0x0000000e070e7290 */ /* 0x000fe4000fffe0ff */
[----:B------:R-:W-:Y:S01]  /*05d0*/  MOV R9, UR7 ;  /* 0x0000000700097c02 */ /* 0x000fe20008000f00 */
[----:B------:R-:W-:-:S03]  /*05e0*/  IMAD.U32 R8, RZ, RZ, UR6 ;  /* 0x00000006ff087e24 */ /* 0x000fc6000f8e00ff */
[----:B------:R-:W-:Y:S02]  /*05f0*/  IMAD.U32 R9, RZ, RZ, UR14 ;  /* 0x0000000eff097e24 */ /* 0x000fe4000f8e00ff */
[----:B------:R-:W-:-:S05]  /*0600*/  IMAD.WIDE.U32 R6, R11, 0x18, R8 ;  /* 0x000000180b067825 */ /* 0x000fca00078e0008 */
[----:B------:R-:W2:Y:S01]  /*0610*/  LDG.E.CONSTANT R10, desc[UR18][R6.64+0x4] ;  /* 0x00000412060a7981 */ /* 0x000ea2000c1e9900 */
[----:B------:R-:W-:-:S05]  /*0620*/  IADD3 R4, P0, PT, R13, R6, RZ ;  /* 0x000000060d047210 */ /* 0x000fca0007f1e0ff */
[----:B------:R-:W-:-:S05]  /*0630*/  IMAD.X R5, RZ, RZ, R7, P0 ;  /* 0x000000ffff057224 */ /* 0x000fca00000e0607 */
[----:B------:R0:W3:Y:S01]  /*0640*/  LDG.E.CONSTANT R4, desc[UR18][R4.64+0x8] ;  /* 0x0000081204047981 */ /* 0x0000e2000c1e9900 */
[----:B------:R-:W-:-:S05]  /*0650*/  MOV R14, UR11 ;  /* 0x0000000b000e7c02 */ /* 0x000fca0008000f00 */
[----:B------:R-:W-:Y:S01]  /*0660*/  IMAD R11, R14, 0x4, R11 ;  /* 0x000000040e0b7824 */ /* 0x000fe200078e020b */
[----:B--2---:R-:W-:-:S04]  /*0670*/  SHF.R.S32.HI R10, RZ, R13, R10 ;  /* 0x0000000dff0a7219 */ /* 0x004fc8000001140a */
[----:B------:R-:W-:Y:S01]  /*0680*/  SHF.R.U32.HI R6, RZ, 0xc, R10 ;  /* 0x0000000cff067819 */ /* 0x000fe2000001160a */
[C---:B------:R-:W-:Y:S01]  /*0690*/  IMAD.SHL.U32 R12, R10.reuse, 0x10, RZ ;  /* 0x000000100a0c7824 */ /* 0x040fe200078e00ff */
[----:B0-----:R-:W-:Y:S02]  /*06a0*/  SHF.L.U32 R5, R10, 0x12, RZ ;  /* 0x000000120a057819 */ /* 0x001fe400000006ff */
[----:B------:R-:W-:Y:S02]  /*06b0*/  LOP3.LUT R7, R6, 0x10, RZ, 0xc0, !PT ;  /* 0x0000001006077812 */ /* 0x000fe400078ec0ff */
[----:B------:R-:W-:Y:S01]  /*06c0*/  LOP3.LUT R15, R12, 0x10, RZ, 0xc0, !PT ;  /* 0x000000100c0f7812 */ /* 0x000fe200078ec0ff */
[----:B------:R-:W-:-:S03]  /*06d0*/  IMAD.SHL.U32 R12, R10, 0x800, RZ ;  /* 0x000008000a0c7824 */ /* 0x000fc600078e00ff */
[--C-:B---3--:R-:W-:Y:S02]  /*06e0*/  LOP3.LUT R15, R15, 0xf0f0f0f, R4.reuse, 0xf8, !PT ;  /* 0x0f0f0f0f0f0f7812 */ /* 0x108fe400078ef804 */
[----:B------:R-:W-:Y:S02]  /*06f0*/  SHF.R.U32.HI R4, RZ, 0x4, R4 ;  /* 0x00000004ff047819 */ /* 0x000fe40000011604 */
[----:B------:R-:W-:Y:S02]  /*0700*/  LOP3.LUT R12, R15, 0x1000, R12, 0xf8, !PT ;  /* 0x000010000f0c7812 */ /* 0x000fe400078ef80c */
[----:B------:R-:W-:Y:S01]  /*0710*/  LOP3.LUT R14, R7, 0xf0f0f0f, R4, 0xf8, !PT ;  /* 0x0f0f0f0f070e7812 */ /* 0x000fe200078ef804 */
[----:B------:R-:W-:Y:S01]  /*0720*/  IMAD.WIDE.U32 R6, R11, 0x18, R8 ;  /* 0x000000180b067825 */ /* 0x000fe200078e0008 */
[----:B------:R-:W-:Y:S02]  /*0730*/  LOP3.LUT R5, R12, 0x100000, R5, 0xf8, !PT ;  /* 0x001000000c057812 */ /* 0x000fe400078ef805 */
[----:B------:R-:W-:Y:S01]  /*0740*/  SHF.R.U32.HI R11, RZ, 0x5, R10 ;  /* 0x00000005ff0b7819 */ /* 0x000fe2000001160a */
[----:B------:R-:W-:Y:S01]  /*0750*/  IMAD.SHL.U32 R4, R10, 0x2000000, RZ ;  /* 0x020000000a047824 */ /* 0x000fe200078e00ff */
[----:B------:R0:W2:Y:S02]  /*0760*/  LDG.E.CONSTANT R12, desc[UR18][R6.64+0x4] ;  /* 0x00000412060c7981 */ /* 0x0000a4000c1e9900 */
[----:B------:R-:W-:-:S02]  /*0770*/  LOP3.LUT R11, R14, 0x1000, R11, 0xf8, !PT ;  /* 0x000010000e0b7812 */ /* 0x000fc400078ef80b */
[----:B------:R-:W-:Y:S02]  /*0780*/  LOP3.LUT R15, R5, 0x10000000, R4, 0xf8, !PT ;  /* 0x10000000050f7812 */ /* 0x000fe400078ef804 */
[----:B------:R-:W-:-:S05]  /*0790*/  IADD3 R4, P0, PT, R13, R6, RZ ;  /* 0x000000060d047210 */ /* 0x000fca0007f1e0ff */
[----:B------:R-:W-:-:S05]  /*07a0*/  IMAD.X R5, RZ, RZ, R7, P0 ;  /* 0x000000ffff057224 */ /* 0x000fca00000e0607 */
[----:B------:R1:W3:Y:S01]  /*07b0*/  LDG.E.CONSTANT R4, desc[UR18][R4.64+0x8] ;  /* 0x0000081204047981 */ /* 0x0002e2000c1e9900 */
[C---:B------:R-:W-:Y:S01]  /*07c0*/  SHF.L.U32 R14, R10.reuse, 0x2, RZ ;  /* 0x000000020a0e7819 */ /* 0x040fe200000006ff */
[----:B------:R-:W-:-:S03]  /*07d0*/  IMAD.SHL.U32 R10, R10, 0x200, RZ ;  /* 0x000002000a0a7824 */ /* 0x000fc600078e00ff */
[----:B------:R-:W-:Y:S01]  /*07e0*/  LOP3.LUT R11, R11, 0x100000, R14, 0xf8, !PT ;  /* 0x001000000b0b7812 */ /* 0x000fe200078ef80e */
[----:B------:R4:W-:Y:S03]  /*07f0*/  STS [R20+0x820], R15 ;  /* 0x0008200f14007388 */ /* 0x0009e60000000800 */
[----:B0-----:R-:W-:Y:S01]  /*0800*/  LOP3.LUT R7, R11, 0x10000000, R10, 0xf8, !PT ;  /* 0x100000000b077812 */ /* 0x001fe200078ef80a */
[----:B------:R-:W-:-:S05]  /*0810*/  IMAD.U32 R10, RZ, RZ, UR11 ;  /* 0x0000000bff0a7e24 */ /* 0x000fca000f8e00ff */
[----:B------:R-:W-:Y:S01]  /*0820*/  LEA R11, R10, R21, 0x4 ;  /* 0x000000150a0b7211 */ /* 0x000fe200078e20ff */
[----:B------:R0:W-:Y:S01]  /*0830*/  STS [R20+0x824], R7 ;  /* 0x0008240714007388 */ /* 0x0001e20000000800 */
[----:B--2---:R-:W-:-:S05]  /*0840*/  SHF.R.S32.HI R12, RZ, R13, R12 ;  /* 0x0000000dff0c7219 */ /* 0x004fca000001140c */
[C---:B------:R-:W-:Y:S01]  /*0850*/  IMAD.SHL.U32 R27, R12.reuse, 0x10, RZ ;  /* 0x000000100c1b7824 */ /* 0x040fe200078e00ff */
[----:B------:R-:W-:-:S04]  /*0860*/  SHF.L.U32 R6, R12, 0xb, RZ ;  /* 0x0000000b0c067819 */ /* 0x000fc800000006ff */
[----:B------:R-:W-:Y:S01]  /*0870*/  LOP3.LUT R27, R27, 0x10, RZ, 0xc0, !PT ;  /* 0x000000101b1b7812 */ /* 0x000fe200078ec0ff */
[----:B----4-:R-:W-:Y:S01]  /*0880*/  IMAD.SHL.U32 R15, R12, 0x40000, RZ ;  /* 0x000400000c0f7824 */ /* 0x010fe200078e00ff */
[----:B-1----:R-:W-:Y:S02]  /*0890*/  SHF.R.U32.HI R5, RZ, 0xc, R12 ;  /* 0x0000000cff057819 */ /* 0x002fe4000001160c */
[----:B---3--:R-:W-:Y:S02]  /*08a0*/  LOP3.LUT R27, R27, 0xf0f0f0f, R4, 0xf8, !PT ;  /* 0x0f0f0f0f1b1b7812 */ /* 0x008fe400078ef804 */
[----:B------:R-:W-:Y:S02]  /*08b0*/  LOP3.LUT R5, R5, 0x10, RZ, 0xc0, !PT ;  /* 0x0000001005057812 */ /* 0x000fe400078ec0ff */
[----:B------:R-:W-:Y:S02]  /*08c0*/  LOP3.LUT R6, R27, 0x1000, R6, 0xf8, !PT ;  /* 0x000010001b067812 */ /* 0x000fe400078ef806 */
[----:B------:R-:W-:-:S02]  /*08d0*/  SHF.R.U32.HI R4, RZ, 0x4, R4 ;  /* 0x00000004ff047819 */ /* 0x000fc40000011604 */
[----:B------:R-:W-:Y:S01]  /*08e0*/  LOP3.LUT R15, R6, 0x100000, R15, 0xf8, !PT ;  /* 0x00100000060f7812 */ /* 0x000fe200078ef80f */
[----:B------:R-:W-:Y:S01]  /*08f0*/  IMAD.U32 R6, RZ, RZ, UR11 ;  /* 0x0000000bff067e24 */ /* 0x000fe2000f8e00ff */
[----:B------:R-:W-:Y:S02]  /*0900*/  LOP3.LUT R4, R5, 0xf0f0f0f, R4, 0xf8, !PT ;  /* 0x0f0f0f0f05047812 */ /* 0x000fe400078ef804 */
[----:B------:R-:W-:Y:S01]  /*0910*/  SHF.R.U32.HI R5, RZ, 0x5, R12 ;  /* 0x00000005ff057819 */ /* 0x000fe2000001160c */
[----:B0-----:R-:W-:Y:S02]  /*0920*/  IMAD R7, R6, 0x4, R11 ;  /* 0x0000000406077824 */ /* 0x001fe400078e020b */
[----:B------:R-:W-:Y:S01]  /*0930*/  IMAD.SHL.U32 R6, R12, 0x4, RZ ;  /* 0x000000040c067824 */ /* 0x000fe200078e00ff */
[----:B------:R-:W-:Y:S02]  /*0940*/  LOP3.LUT R5, R4, 0x1000, R5, 0xf8, !PT ;  /* 0x0000100004057812 */ /* 0x000fe400078ef805 */
[----:B------:R-:W-:-:S02]  /*0950*/  SHF.L.U32 R4, R12, 0x19, RZ ;  /* 0x000000190c047819 */ /* 0x000fc400000006ff */
[----:B------:R-:W-:Y:S01]  /*0960*/  LOP3.LUT R5, R5, 0x100000, R6, 0xf8, !PT ;  /* 0x0010000005057812 */ /* 0x000fe200078ef806 */
[----:B------:R-:W-:Y:S01]  /*0970*/  IMAD.WIDE.U32 R6, R7, 0x18, R8 ;  /* 0x0000001807067825 */ /* 0x000fe200078e0008 */
[----:B------:R-:W-:-:S03]  /*0980*/  LOP3.LUT R15, R15, 0x10000000, R4, 0xf8, !PT ;  /* 0x100000000f0f7812 */ /* 0x000fc600078ef804 */
[----:B------:R-:W-:Y:S01]  /*0990*/  IMAD.SHL.U32 R12, R12, 0x200, RZ ;  /* 0x000002000c0c7824 */ /* 0x000fe200078e00ff */
[----:B------:R-:W-:Y:S01]  /*09a0*/  IADD3 R4, P0, PT, R13, R6, RZ ;  /* 0x000000060d047210 */ /* 0x000fe20007f1e0ff */
[----:B------:R-:W2:Y:S03]  /*09b0*/  LDG.E.CONSTANT R10, desc[UR18][R6.64+0x4] ;  /* 0x00000412060a7981 */ /* 0x000ea6000c1e9900 */
[----:B------:R-:W-:Y:S02]  /*09c0*/  LOP3.LUT R27, R5, 0x10000000, R12, 0xf8, !PT ;  /* 0x10000000051b7812 */ /* 0x000fe400078ef80c */
[----:B------:R-:W-:-:S05]  /*09d0*/  IADD3.X R5, PT, PT, RZ, R7, RZ, P0, !PT ;  /* 0x00000007ff057210 */ /* 0x000fca00007fe4ff */
[----:B------:R-:W3:Y:S04]  /*09e0*/  LDG.E.CONSTANT R4, desc[UR18][R4.64+0x8] ;  /* 0x0000081204047981 */ /* 0x000ee8000c1e9900 */
[----:B------:R0:W-:Y:S04]  /*09f0*/  STS [R20+0xc30], R15 ;  /* 0x000c300f14007388 */ /* 0x0001e80000000800 */
[----:B------:R1:W-:Y:S01]  /*0a00*/  STS [R20+0xc34], R27 ;  /* 0x000c341b14007388 */ /* 0x0003e20000000800 */
[----:B--2---:R-:W-:-:S04]  /*0a10*/  SHF.R.S32.HI R10, RZ, R13, R10 ;  /* 0x0000000dff0a7219 */ /* 0x004fc8000001140a */
[----:B------:R-:W-:Y:S01]  /*0a20*/  SHF.R.U32.HI R14, RZ, 0xc, R10 ;  /* 0x0000000cff0e7819 */ /* 0x000fe2000001160a */
[----:B------:R-:W-:-:S03]  /*0a30*/  IMAD.SHL.U32 R12, R10, 0x10, RZ ;  /* 0x000000100a0c7824 */ /* 0x000fc600078e00ff */
[----:B------:R-:W-:Y:S02]  /*0a40*/  LOP3.LUT R14, R14, 0x10, RZ, 0xc0, !PT ;  /* 0x000000100e0e7812 */ /* 0x000fe400078ec0ff */
[----:B---3--:R-:W-:Y:S02]  /*0a50*/  SHF.R.U32.HI R6, RZ, 0x4, R4 ;  /* 0x00000004ff067819 */ /* 0x008fe40000011604 */
[----:B------:R-:W-:Y:S01]  /*0a60*/  LOP3.LUT R12, R12, 0x10, RZ, 0xc0, !PT ;  /* 0x000000100c0c7812 */ /* 0x000fe200078ec0ff */
[----:B------:R-:W-:Y:S01]  /*0a70*/  IMAD.SHL.U32 R7, R10, 0x800, RZ ;  /* 0x000008000a077824 */ /* 0x000fe200078e00ff */
[----:B------:R-:W-:Y:S02]  /*0a80*/  LOP3.LUT R6, R14, 0xf0f0f0f, R6, 0xf8, !PT ;  /* 0x0f0f0f0f0e067812 */ /* 0x000fe400078ef806 */
[----:B------:R-:W-:Y:S02]  /*0a90*/  SHF.R.U32.HI R5, RZ, 0x5, R10 ;  /* 0x00000005ff057819 */ /* 0x000fe4000001160a */
[----:B------:R-:W-:-:S02]  /*0aa0*/  LOP3.LUT R12, R12, 0xf0f0f0f, R4, 0xf8, !PT ;  /* 0x0f0f0f0f0c0c7812 */ /* 0x000fc400078ef804 */
[----:B------:R-:W-:Y:S01]  /*0ab0*/  LOP3.LUT R5, R6, 0x1000, R5, 0xf8, !PT ;  /* 0x0000100006057812 */ /* 0x000fe200078ef805 */
[----:B------:R-:W-:Y:S01]  /*0ac0*/  IMAD.SHL.U32 R6, R10, 0x4, RZ ;  /* 0x000000040a067824 */ /* 0x000fe200078e00ff */
[----:B------:R-:W-:Y:S02]  /*0ad0*/  LOP3.LUT R7, R12, 0x1000, R7, 0xf8, !PT ;  /* 0x000010000c077812 */ /* 0x000fe400078ef807 */
[C---:B------:R-:W-:Y:S01]  /*0ae0*/  SHF.L.U32 R4, R10.reuse, 0x12, RZ ;  /* 0x000000120a047819 */ /* 0x040fe200000006ff */
[C---:B0-----:R-:W-:Y:S01]  /*0af0*/  IMAD.SHL.U32 R15, R10.reuse, 0x2000000, RZ ;  /* 0x020000000a0f7824 */ /* 0x041fe200078e00ff */
[----:B------:R-:W-:Y:S02]  /*0b00*/  LOP3.LUT R5, R5, 0x100000, R6, 0xf8, !PT ;  /* 0x0010000005057812 */ /* 0x000fe400078ef806 */
[----:B------:R-:W-:Y:S01]  /*0b10*/  LOP3.LUT R4, R7, 0x100000, R4, 0xf8, !PT ;  /* 0x0010000007047812 */ /* 0x000fe200078ef804 */
[----:B------:R-:W-:Y:S01]  /*0b20*/  IMAD.WIDE.U32 R6, R11, 0x18, R8 ;  /* 0x000000180b067825 */ /* 0x000fe200078e0008 */
[----:B------:R-:W-:-:S04]  /*0b30*/  SHF.L.U32 R10, R10, 0x9, RZ ;  /* 0x000000090a0a7819 */ /* 0x000fc800000006ff */
[----:B-1----:R-:W-:Y:S02]  /*0b40*/  LOP3.LUT R27, R5, 0x10000000, R10, 0xf8, !PT ;  /* 0x10000000051b7812 */ /* 0x002fe400078ef80a */
[----:B------:R0:W2:Y:S01]  /*0b50*/  LDG.E.CONSTANT R10, desc[UR18][R6.64+0x4] ;  /* 0x00000412060a7981 */ /* 0x0000a2000c1e9900 */
[----:B------:R-:W-:Y:S02]  /*0b60*/  LOP3.LUT R15, R4, 0x10000000, R15, 0xf8, !PT ;  /* 0x10000000040f7812 */ /* 0x000fe400078ef80f */
[----:B------:R-:W-:-:S05]  /*0b70*/  IADD3 R4, P0, PT, R13, R6, RZ ;  /* 0x000000060d047210 */ /* 0x000fca0007f1e0ff */
[----:B------:R-:W-:-:S05]  /*0b80*/  IMAD.X R5, RZ, RZ, R7, P0 ;  /* 0x000000ffff057224 */ /* 0x000fca00000e0607 */
[----:B------:R1:W3:Y:S01]  /*0b90*/  LDG.E.CONSTANT R4, desc[UR18][R4.64+0x8] ;  /* 0x0000081204047981 */ /* 0x0002e2000c1e9900 */
[----:B0-----:R-:W-:-:S05]  /*0ba0*/  MOV R6, UR11 ;  /* 0x0000000b00067c02 */ /* 0x001fca0008000f00 */
[----:B------:R-:W-:Y:S01]  /*0bb0*/  IMAD R11, R6, 0x8, R11 ;  /* 0x00000008060b7824 */ /* 0x000fe200078e020b */
[----:B------:R0:W-:Y:S04]  /*0bc0*/  STS [R20+0x1450], R15 ;  /* 0x0014500f14007388 */ /* 0x0001e80000000800 */
[----:B------:R4:W-:Y:S01]  /*0bd0*/  STS [R20+0x1454], R27 ;  /* 0x0014541b14007388 */ /* 0x0009e20000000800 */
[----:B--2---:R-:W-:-:S05]  /*0be0*/  SHF.R.S32.HI R10, RZ, R13, R10 ;  /* 0x0000000dff0a7219 */ /* 0x004fca000001140a */
[----:B------:R-:W-:Y:S01]  /*0bf0*/  IMAD.SHL.U32 R12, R10, 0x10, RZ ;  /* 0x000000100a0c7824 */ /* 0x000fe200078e00ff */
[----:B-1----:R-:W-:-:S04]  /*0c00*/  SHF.R.U32.HI R5, RZ, 0xc, R10 ;  /* 0x0000000cff057819 */ /* 0x002fc8000001160a */
[----:B------:R-:W-:Y:S02]  /*0c10*/  LOP3.LUT R14, R12, 0x10, RZ, 0xc0, !PT ;  /* 0x000000100c0e7812 */ /* 0x000fe400078ec0ff */
[----:B------:R-:W-:Y:S01]  /*0c20*/  LOP3.LUT R12, R5, 0x10, RZ, 0xc0, !PT ;  /* 0x00000010050c7812 */ /* 0x000fe200078ec0ff */
[----:B------:R-:W-:Y:S01]  /*0c30*/  IMAD.SHL.U32 R5, R10, 0x800, RZ ;  /* 0x000008000a057824 */ /* 0x000fe200078e00ff */
[--C-:B---3--:R-:W-:Y:S02]  /*0c40*/  LOP3.LUT R14, R14, 0xf0f0f0f, R4.reuse, 0xf8, !PT ;  /* 0x0f0f0f0f0e0e7812 */ /* 0x108fe400078ef804 */
[----:B------:R-:W-:Y:S02]  /*0c50*/  SHF.R.U32.HI R7, RZ, 0x4, R4 ;  /* 0x00000004ff077819 */ /* 0x000fe40000011604 */
[----:B------:R-:W-:Y:S02]  /*0c60*/  LOP3.LUT R5, R14, 0x1000, R5, 0xf8, !PT ;  /* 0x000010000e057812 */ /* 0x000fe400078ef805 */
[----:B------:R-:W-:-:S02]  /*0c70*/  SHF.L.U32 R4, R10, 0x12, RZ ;  /* 0x000000120a047819 */ /* 0x000fc400000006ff */
[----:B------:R-:W-:Y:S02]  /*0c80*/  LOP3.LUT R7, R12, 0xf0f0f0f, R7, 0xf8, !PT ;  /* 0x0f0f0f0f0c077812 */ /* 0x000fe400078ef807 */
[----:B------:R-:W-:Y:S02]  /*0c90*/  SHF.R.U32.HI R6, RZ, 0x5, R10 ;  /* 0x00000005ff067819 */ /* 0x000fe4000001160a */
[----:B------:R-:W-:Y:S01]  /*0ca0*/  LOP3.LUT R4, R5, 0x100000, R4, 0xf8, !PT ;  /* 0x0010000005047812 */ /* 0x000fe200078ef804 */
[C---:B------:R-:W-:Y:S01]  /*0cb0*/  IMAD.SHL.U32 R5, R10.reuse, 0x4, RZ ;  /* 0x000000040a057824 */ /* 0x040fe200078e00ff */
[----:B------:R-:W-:Y:S01]  /*0cc0*/  LOP3.LUT R6, R7, 0x1000, R6, 0xf8, !PT ;  /* 0x0000100007067812 */ /* 0x000fe200078ef806 */
[C---:B0-----:R-:W-:Y:S01]  /*0cd0*/  IMAD.SHL.U32 R15, R10.reuse, 0x2000000, RZ ;  /* 0x020000000a0f7824 */ /* 0x041fe200078e00ff */
[----:B------:R-:W-:Y:S02]  /*0ce0*/  SHF.L.U32 R10, R10, 0x9, RZ ;  /* 0x000000090a0a7819 */ /* 0x000fe400000006ff */
[----:B------:R-:W-:Y:S01]  /*0cf0*/  LOP3.LUT R5, R6, 0x100000, R5, 0xf8, !PT ;  /* 0x0010000006057812 */ /* 0x000fe200078ef805 */
[----:B------:R-:W-:-:S03]  /*0d00*/  IMAD.WIDE.U32 R6, R11, 0x18, R8 ;  /* 0x000000180b067825 */ /* 0x000fc600078e0008 */
[----:B----4-:R-:W-:Y:S02]  /*0d10*/  LOP3.LUT R27, R5, 0x10000000, R10, 0xf8, !PT ;  /* 0x10000000051b7812 */ /* 0x010fe400078ef80a */
[----:B------:R-:W2:Y:S01]  /*0d20*/  LDG.E.CONSTANT R10, desc[UR18][R6.64+0x4] ;  /* 0x00000412060a7981 */ /* 0x000ea2000c1e9900 */
[----:B------:R-:W-:Y:S02]  /*0d30*/  LOP3.LUT R15, R4, 0x10000000, R15, 0xf8, !PT ;  /* 0x10000000040f7812 */ /* 0x000fe400078ef80f */
[----:B------:R-:W-:-:S05]  /*0d40*/  IADD3 R4, P0, PT, R13, R6, RZ ;  /* 0x000000060d047210 */ /* 0x000fca0007f1e0ff */
[----:B------:R-:W-:-:S05]  /*0d50*/  IMAD.X R5, RZ, RZ, R7, P0 ;  /* 0x000000ffff057224 */ /* 0x000fca00000e0607 */
[----:B------:R-:W3:Y:S04]  /*0d60*/  LDG.E.CONSTANT R4, desc[UR18][R4.64+0x8] ;  /* 0x0000081204047981 */ /* 0x000ee8000c1e9900 */
[----:B------:R0:W-:Y:S04]  /*0d70*/  STS [R20+0x1044], R27 ;  /* 0x0010441b14007388 */ /* 0x0001e80000000800 */
[----:B------:R1:W-:Y:S01]  /*0d80*/  STS [R20+0x1040], R15 ;  /* 0x0010400f14007388 */ /* 0x0003e20000000800 */
[----:B--2---:R-:W-:-:S05]  /*0d90*/  SHF.R.S32.HI R10, RZ, R13, R10 ;  /* 0x0000000dff0a7219 */ /* 0x004fca000001140a */
[C---:B------:R-:W-:Y:S01]  /*0da0*/  IMAD.SHL.U32 R12, R10.reuse, 0x10, RZ ;  /* 0x000000100a0c7824 */ /* 0x040fe200078e00ff */
[----:B------:R-:W-:-:S04]  /*0db0*/  SHF.L.U32 R14, R10, 0xb, RZ ;  /* 0x0000000b0a0e7819 */ /* 0x000fc800000006ff */
[----:B------:R-:W-:Y:S02]  /*0dc0*/  LOP3.LUT R12, R12, 0x10, RZ, 0xc0, !PT ;  /* 0x000000100c0c7812 */ /* 0x000fe400078ec0ff */
[----:B------:R-:W-:Y:S02]  /*0dd0*/  SHF.R.U32.HI R6, RZ, 0xc, R10 ;  /* 0x0000000cff067819 */ /* 0x000fe4000001160a */
[----:B---3--:R-:W-:Y:S01]  /*0de0*/  LOP3.LUT R12, R12, 0xf0f0f0f, R4, 0xf8, !PT ;  /* 0x0f0f0f0f0c0c7812 */ /* 0x008fe200078ef804 */
[----:B------:R-:W-:Y:S01]  /*0df0*/  IMAD.SHL.U32 R5, R10, 0x40000, RZ ;  /* 0x000400000a057824 */ /* 0x000fe200078e00ff */
[----:B------:R-:W-:Y:S02]  /*0e00*/  LOP3.LUT R7, R6, 0x10, RZ, 0xc0, !PT ;  /* 0x0000001006077812 */ /* 0x000fe400078ec0ff */
[----:B------:R-:W-:Y:S02]  /*0e10*/  LOP3.LUT R12, R12, 0x1000, R14, 0xf8, !PT ;  /* 0x000010000c0c7812 */ /* 0x000fe400078ef80e */
[----:B------:R-:W-:-:S02]  /*0e20*/  SHF.R.U32.HI R4, RZ, 0x4, R4 ;  /* 0x00000004ff047819 */ /* 0x000fc40000011604 */
[----:B------:R-:W-:Y:S01]  /*0e30*/  LOP3.LUT R5, R12, 0x100000, R5, 0xf8, !PT ;  /* 0x001000000c057812 */ /* 0x000fe200078ef805 */
[----:B------:R-:W-:Y:S01]  /*0e40*/  IMAD.U32 R12, RZ, RZ, UR11 ;  /* 0x0000000bff0c7e24 */ /* 0x000fe2000f8e00ff */
[----:B------:R-:W-:Y:S02]  /*0e50*/  LOP3.LUT R4, R7, 0xf0f0f0f, R4, 0xf8, !PT ;  /* 0x0f0f0f0f07047812 */ /* 0x000fe400078ef804 */
[----:B------:R-:W-:Y:S01]  /*0e60*/  SHF.R.U32.HI R7, RZ, 0x5, R10 ;  /* 0x00000005ff077819 */ /* 0x000fe2000001160a */
[----:B0-----:R-:W-:-:S03]  /*0e70*/  IMAD.SHL.U32 R27, R10, 0x4, RZ ;  /* 0x000000040a1b7824 */ /* 0x001fc600078e00ff */
[----:B------:R-:W-:Y:S02]  /*0e80*/  LOP3.LUT R6, R4, 0x1000, R7, 0xf8, !PT ;  /* 0x0000100004067812 */ /* 0x000fe400078ef807 */
[----:B------:R-:W-:Y:S01]  /*0e90*/  LEA R7, R12, R21, 0x2 ;  /* 0x000000150c077211 */ /* 0x000fe200078e10ff */
[----:B------:R-:W-:Y:S01]  /*0ea0*/  IMAD.SHL.U32 R4, R10, 0x2000000, RZ ;  /* 0x020000000a047824 */ /* 0x000fe200078e00ff */
[----:B------:R-:W-:Y:S02]  /*0eb0*/  LOP3.LUT R27, R6, 0x100000, R27, 0xf8, !PT ;  /* 0x00100000061b7812 */ /* 0x000fe400078ef81b */
[----:B------:R-:W-:Y:S01]  /*0ec0*/  SHF.L.U32 R10, R10, 0x9, RZ ;  /* 0x000000090a0a7819 */ /* 0x000fe200000006ff */
[----:B------:R-:W-:Y:S01]  /*0ed0*/  IMAD.WIDE.U32 R6, R7, 0x18, R8 ;  /* 0x0000001807067825 */ /* 0x000fe200078e0008 */
[----:B-1----:R-:W-:Y:S02]  /*0ee0*/  LOP3.LUT R15, R5, 0x10000000, R4, 0xf8, !PT ;  /* 0x10000000050f7812 */ /* 0x002fe400078ef804 */
[----:B------:R-:W-:-:S02]  /*0ef0*/  LOP3.LUT R27, R27, 0x10000000, R10, 0xf8, !PT ;  /* 0x100000001b1b7812 */ /* 0x000fc400078ef80a */
[----:B------:R-:W-:Y:S01]  /*0f00*/  IADD3 R4, P0, PT, R13, R6, RZ ;  /* 0x000000060d047210 */ /* 0x000fe20007f1e0ff */
[----:B------:R-:W2:Y:S04]  /*0f10*/  LDG.E.CONSTANT R10, desc[UR18][R6.64+0x4] ;  /* 0x00000412060a7981 */ /* 0x000ea8000c1e9900 */
[----:B------:R-:W-:-:S05]  /*0f20*/  IMAD.X R5, RZ, RZ, R7, P0 ;  /* 0x000000ffff057224 */ /* 0x000fca00000e0607 */
        /* <DEDUP_REMOVED lines=8> */
[----:B------:R-:W-:Y:S02]  /*0fb0*/  LOP3.LUT R12, R12, 0x10, RZ, 0xc0, !PT ;  /* 0x000000100c0c7812 */ /* 0x000fe400078ec0ff */
[----:B------:R-:W-:Y:S02]  /*0fc0*/  LOP3.LUT R6, R14, 0xf0f0f0f, R6, 0xf8, !PT ;  /* 0x0f0f0f0f0e067812 */ /* 0x000fe400078ef806 */
[----:B------:R-:W-:Y:S02]  /*0fd0*/  SHF.R.U32.HI R5, RZ, 0x5, R10 ;  /* 0x00000005ff057819 */ /* 0x000fe4000001160a */
[----:B------:R-:W-:-:S02]  /*0fe0*/  LOP3.LUT R12, R12, 0xf0f0f0f, R4, 0xf8, !PT ;  /* 0x0f0f0f0f0c0c7812 */ /* 0x000fc400078ef804 */
[C---:B------:R-:W-:Y:S01]  /*0ff0*/  SHF.L.U32 R7, R10.reuse, 0xb, RZ ;  /* 0x0000000b0a077819 */ /* 0x040fe200000006ff */
[----:B------:R-:W-:Y:S01]  /*1000*/  IMAD.SHL.U32 R4, R10, 0x40000, RZ ;  /* 0x000400000a047824 */ /* 0x000fe200078e00ff */
[----:B------:R-:W-:Y:S02]  /*1010*/  LOP3.LUT R5, R6, 0x1000, R5, 0xf8, !PT ;  /* 0x0000100006057812 */ /* 0x000fe400078ef805 */
[----:B------:R-:W-:Y:S02]  /*1020*/  LOP3.LUT R7, R12, 0x1000, R7, 0xf8, !PT ;  /* 0x000010000c077812 */ /* 0x000fe400078ef807 */
[C---:B------:R-:W-:Y:S01]  /*1030*/  SHF.L.U32 R6, R10.reuse, 0x2, RZ ;  /* 0x000000020a067819 */ /* 0x040fe200000006ff */
[----:B0-----:R-:W-:Y:S01]  /*1040*/  IMAD.SHL.U32 R15, R10, 0x2000000, RZ ;  /* 0x020000000a0f7824 */ /* 0x001fe200078e00ff */
[----:B------:R-:W-:Y:S02]  /*1050*/  LOP3.LUT R4, R7, 0x100000, R4, 0xf8, !PT ;  /* 0x0010000007047812 */ /* 0x000fe400078ef804 */
[----:B------:R-:W-:Y:S01]  /*1060*/  LOP3.LUT R5, R5, 0x100000, R6, 0xf8, !PT ;  /* 0x0010000005057812 */ /* 0x000fe200078ef806 */
[----:B------:R-:W-:Y:S01]  /*1070*/  IMAD.WIDE.U32 R6, R21, 0x18, R8 ;  /* 0x0000001815067825 */ /* 0x000fe200078e0008 */
[----:B------:R-:W-:-:S03]  /*1080*/  LOP3.LUT R15, R4, 0x10000000, R15, 0xf8, !PT ;  /* 0x10000000040f7812 */ /* 0x000fc600078ef80f */
[----:B------:R-:W-:Y:S01]  /*1090*/  IMAD.SHL.U32 R10, R10, 0x200, RZ ;  /* 0x000002000a0a7824 */ /* 0x000fe200078e00ff */
[----:B------:R0:W2:Y:S01]  /*10a0*/  LDG.E.CONSTANT R14, desc[UR18][R6.64+0x4] ;  /* 0x00000412060e7981 */ /* 0x0000a2000c1e9900 */
[----:B------:R-:W-:-:S03]  /*10b0*/  IADD3 R4, P0, PT, R13, R6, RZ ;  /* 0x000000060d047210 */ /* 0x000fc60007f1e0ff */
[----:B-1----:R-:W-:Y:S02]  /*10c0*/  LOP3.LUT R27, R5, 0x10000000, R10, 0xf8, !PT ;  /* 0x10000000051b7812 */ /* 0x002fe400078ef80a */
[----:B------:R-:W-:-:S05]  /*10d0*/  IMAD.X R5, RZ, RZ, R7, P0 ;  /* 0x000000ffff057224 */ /* 0x000fca00000e0607 */
[----:B------:R1:W3:Y:S01]  /*10e0*/  LDG.E.CONSTANT R4, desc[UR18][R4.64+0x8] ;  /* 0x0000081204047981 */ /* 0x0002e2000c1e9900 */
[----:B0-----:R-:W-:-:S05]  /*10f0*/  IMAD.U32 R7, RZ, RZ, UR11 ;  /* 0x0000000bff077e24 */ /* 0x001fca000f8e00ff */
[----:B------:R-:W-:Y:S01]  /*1100*/  LEA R7, R7, R11, 0x2 ;  /* 0x0000000b07077211 */ /* 0x000fe200078e10ff */
[----:B------:R-:W-:Y:S04]  /*1110*/  STS [R20+0x410], R15 ;  /* 0x0004100f14007388 */ /* 0x000fe80000000800 */
[----:B------:R0:W-:Y:S02]  /*1120*/  STS [R20+0x414], R27 ;  /* 0x0004141b14007388 */ /* 0x0001e40000000800 */
[----:B0-----:R-:W-:-:S05]  /*1130*/  IMAD.U32 R27, RZ, RZ, UR11 ;  /* 0x0000000bff1b7e24 */ /* 0x001fca000f8e00ff */
[----:B------:R-:W-:Y:S02]  /*1140*/  LEA R27, R27, R19, 0x4 ;  /* 0x000000131b1b7211 */ /* 0x000fe400078e20ff */
[----:B--2---:R-:W-:-:S04]  /*1150*/  SHF.R.S32.HI R14, RZ, R13, R14 ;  /* 0x0000000dff0e7219 */ /* 0x004fc8000001140e */
[----:B------:R-:W-:Y:S02]  /*1160*/  SHF.L.U32 R10, R14, 0x4, RZ ;  /* 0x000000040e0a7819 */ /* 0x000fe400000006ff */
[----:B-1----:R-:W-:Y:S02]  /*1170*/  SHF.R.U32.HI R5, RZ, 0xc, R14 ;  /* 0x0000000cff057819 */ /* 0x002fe4000001160e */
[----:B------:R-:W-:Y:S02]  /*1180*/  LOP3.LUT R12, R10, 0x10, RZ, 0xc0, !PT ;  /* 0x000000100a0c7812 */ /* 0x000fe400078ec0ff */
[----:B------:R-:W-:Y:S01]  /*1190*/  LOP3.LUT R10, R5, 0x10, RZ, 0xc0, !PT ;  /* 0x00000010050a7812 */ /* 0x000fe200078ec0ff */
[----:B------:R-:W-:Y:S01]  /*11a0*/  IMAD.SHL.U32 R5, R14, 0x800, RZ ;  /* 0x000008000e057824 */ /* 0x000fe200078e00ff */
[--C-:B---3--:R-:W-:Y:S02]  /*11b0*/  SHF.R.U32.HI R6, RZ, 0x4, R4.reuse ;  /* 0x00000004ff067819 */ /* 0x108fe40000011604 */
[----:B------:R-:W-:Y:S01]  /*11c0*/  LOP3.LUT R12, R12, 0xf0f0f0f, R4, 0xf8, !PT ;  /* 0x0f0f0f0f0c0c7812 */ /* 0x000fe200078ef804 */
[----:B------:R-:W-:Y:S01]  /*11d0*/  IMAD.SHL.U32 R4, R14, 0x40000, RZ ;  /* 0x000400000e047824 */ /* 0x000fe200078e00ff */
[----:B------:R-:W-:-:S02]  /*11e0*/  LOP3.LUT R6, R10, 0xf0f0f0f, R6, 0xf8, !PT ;  /* 0x0f0f0f0f0a067812 */ /* 0x000fc400078ef806 */
[----:B------:R-:W-:Y:S02]  /*11f0*/  SHF.R.U32.HI R11, RZ, 0x5, R14 ;  /* 0x00000005ff0b7819 */ /* 0x000fe4000001160e */
[----:B------:R-:W-:Y:S01]  /*1200*/  LOP3.LUT R5, R12, 0x1000, R5, 0xf8, !PT ;  /* 0x000010000c057812 */ /* 0x000fe200078ef805 */
[----:B------:R-:W-:Y:S01]  /*1210*/  IMAD.SHL.U32 R15, R14, 0x2000000, RZ ;  /* 0x020000000e0f7824 */ /* 0x000fe200078e00ff */
[----:B------:R-:W-:Y:S01]  /*1220*/  LOP3.LUT R11, R6, 0x1000, R11, 0xf8, !PT ;  /* 0x00001000060b7812 */ /* 0x000fe200078ef80b */
[----:B------:R-:W-:Y:S01]  /*1230*/  IMAD.WIDE.U32 R6, R7, 0x18, R8 ;  /* 0x0000001807067825 */ /* 0x000fe200078e0008 */
[----:B------:R-:W-:-:S04]  /*1240*/  LOP3.LUT R4, R5, 0x100000, R4, 0xf8, !PT ;  /* 0x0010000005047812 */ /* 0x000fc800078ef804 */
[----:B------:R-:W-:Y:S02]  /*1250*/  LOP3.LUT R15, R4, 0x10000000, R15, 0xf8, !PT ;  /* 0x10000000040f7812 */ /* 0x000fe400078ef80f */
[----:B------:R-:W-:Y:S02]  /*1260*/  IADD3 R4, P0, PT, R13, R6, RZ ;  /* 0x000000060d047210 */ /* 0x000fe40007f1e0ff */
[----:B------:R-:W2:Y:S03]  /*1270*/  LDG.E.CONSTANT R6, desc[UR18][R6.64+0x4] ;  /* 0x0000041206067981 */ /* 0x000ea6000c1e9900 */
[----:B------:R-:W-:-:S05]  /*1280*/  IMAD.X R5, RZ, RZ, R7, P0 ;  /* 0x000000ffff057224 */ /* 0x000fca00000e0607 */
[----:B------:R-:W3:Y:S01]  /*1290*/  LDG.E.CONSTANT R4, desc[UR18][R4.64+0x8] ;  /* 0x0000081204047981 */ /* 0x000ee2000c1e9900 */
[----:B------:R-:W-:-:S04]  /*12a0*/  SHF.L.U32 R12, R14, 0x2, RZ ;  /* 0x000000020e0c7819 */ /* 0x000fc800000006ff */
[----:B------:R-:W-:Y:S01]  /*12b0*/  LOP3.LUT R12, R11, 0x100000, R12, 0xf8, !PT ;  /* 0x001000000b0c7812 */ /* 0x000fe200078ef80c */
[----:B------:R-:W-:-:S04]  /*12c0*/  IMAD.WIDE.U32 R10, R19, 0x18, R8 ;  /* 0x00000018130a7825 */ /* 0x000fc800078e0008 */
[----:B------:R-:W-:Y:S02]  /*12d0*/  IMAD.WIDE.U32 R8, R27, 0x18, R8 ;  /* 0x000000181b087825 */ /* 0x000fe400078e0008 */
[----:B------:R-:W4:Y:S04]  /*12e0*/  LDG.E.CONSTANT R11, desc[UR18][R10.64] ;  /* 0x000000120a0b7981 */ /* 0x000f28000c1e9900 */
[----:B------:R-:W4:Y:S04]  /*12f0*/  LDG.E.CONSTANT R8, desc[UR18][R8.64] ;  /* 0x0000001208087981 */ /* 0x000f28000c1e9900 */
[----:B------:R0:W-:Y:S01]  /*1300*/  STS [R20], R15 ;  /* 0x0000000f14007388 */ /* 0x0001e20000000800 */
[----:B------:R-:W-:-:S04]  /*1310*/  USHF.L.U32 UR6, UR4, 0x5, URZ ;  /* 0x0000000504067899 */ /* 0x000fc800080006ff */
[----:B------:R-:W-:Y:S01]  /*1320*/  UISETP.GE.AND UP0, UPT, UR6, UR20, UPT ;  /* 0x000000140600728c */ /* 0x000fe2000bf06270 */
[----:B--2---:R-:W-:-:S04]  /*1330*/  SHF.R.S32.HI R13, RZ, R13, R6 ;  /* 0x0000000dff0d7219 */ /* 0x004fc80000011406 */
[----:B------:R-:W-:Y:S01]  /*1340*/  SHF.R.U32.HI R6, RZ, 0xc, R13 ;  /* 0x0000000cff067819 */ /* 0x000fe2000001160d */
[----:B------:R-:W-:-:S03]  /*1350*/  IMAD.SHL.U32 R27, R13, 0x10, RZ ;  /* 0x000000100d1b7824 */ /* 0x000fc600078e00ff */
[----:B------:R-:W-:Y:S02]  /*1360*/  LOP3.LUT R6, R6, 0x10, RZ, 0xc0, !PT ;  /* 0x0000001006067812 */ /* 0x000fe400078ec0ff */
[----:B------:R-:W-:Y:S02]  /*1370*/  LOP3.LUT R27, R27, 0x10, RZ, 0xc0, !PT ;  /* 0x000000101b1b7812 */ /* 0x000fe400078ec0ff */
[--C-:B---3--:R-:W-:Y:S02]  /*1380*/  SHF.R.U32.HI R5, RZ, 0x4, R4.reuse ;  /* 0x00000004ff057819 */ /* 0x108fe40000011604 */
[----:B------:R-:W-:Y:S01]  /*1390*/  LOP3.LUT R27, R27, 0xf0f0f0f, R4, 0xf8, !PT ;  /* 0x0f0f0f0f1b1b7812 */ /* 0x000fe200078ef804 */
[C---:B------:R-:W-:Y:S01]  /*13a0*/  IMAD.SHL.U32 R4, R13.reuse, 0x800, RZ ;  /* 0x000008000d047824 */ /* 0x040fe200078e00ff */
[----:B------:R-:W-:Y:S02]  /*13b0*/  LOP3.LUT R5, R6, 0xf0f0f0f, R5, 0xf8, !PT ;  /* 0x0f0f0f0f06057812 */ /* 0x000fe400078ef805 */
[----:B------:R-:W-:Y:S01]  /*13c0*/  SHF.R.U32.HI R6, RZ, 0x5, R13 ;  /* 0x00000005ff067819 */ /* 0x000fe2000001160d */
[----:B------:R-:W-:Y:S01]  /*13d0*/  IMAD.SHL.U32 R7, R13, 0x4, RZ ;  /* 0x000000040d077824 */ /* 0x000fe200078e00ff */
[----:B------:R-:W-:-:S02]  /*13e0*/  LOP3.LUT R4, R27, 0x1000, R4, 0xf8, !PT ;  /* 0x000010001b047812 */ /* 0x000fc400078ef804 */
[----:B------:R-:W-:Y:S02]  /*13f0*/  LOP3.LUT R6, R5, 0x1000, R6, 0xf8, !PT ;  /* 0x0000100005067812 */ /* 0x000fe400078ef806 */
[C---:B------:R-:W-:Y:S02]  /*1400*/  SHF.L.U32 R5, R13.reuse, 0x12, RZ ;  /* 0x000000120d057819 */ /* 0x040fe400000006ff */
[----:B------:R-:W-:Y:S02]  /*1410*/  LOP3.LUT R6, R6, 0x100000, R7, 0xf8, !PT ;  /* 0x0010000006067812 */ /* 0x000fe400078ef807 */
[----:B------:R-:W-:Y:S01]  /*1420*/  LOP3.LUT R4, R4, 0x100000, R5, 0xf8, !PT ;  /* 0x0010000004047812 */ /* 0x000fe200078ef805 */
[----:B------:R-:W-:Y:S01]  /*1430*/  IMAD.SHL.U32 R5, R14, 0x200, RZ ;  /* 0x000002000e057824 */ /* 0x000fe200078e00ff */
[C---:B------:R-:W-:Y:S01]  /*1440*/  SHF.L.U32 R7, R13.reuse, 0x19, RZ ;  /* 0x000000190d077819 */ /* 0x040fe200000006ff */
[----:B------:R-:W-:-:S03]  /*1450*/  IMAD.SHL.U32 R13, R13, 0x200, RZ ;  /* 0x000002000d0d7824 */ /* 0x000fc600078e00ff */
[----:B------:R-:W-:Y:S02]  /*1460*/  LOP3.LUT R5, R12, 0x10000000, R5, 0xf8, !PT ;  /* 0x100000000c057812 */ /* 0x000fe400078ef805 */
[----:B------:R-:W-:Y:S02]  /*1470*/  LOP3.LUT R7, R4, 0x10000000, R7, 0xf8, !PT ;  /* 0x1000000004077812 */ /* 0x000fe400078ef807 */
[----:B------:R-:W-:Y:S01]  /*1480*/  LOP3.LUT R13, R6, 0x10000000, R13, 0xf8, !PT ;  /* 0x10000000060d7812 */ /* 0x000fe200078ef80d */
[----:B------:R0:W-:Y:S04]  /*1490*/  STS [R20+0x4], R5 ;  /* 0x0000040514007388 */ /* 0x0001e80000000800 */
[----:B------:R0:W-:Y:S04]  /*14a0*/  STS [R20+0x1c70], R7 ;  /* 0x001c700714007388 */ /* 0x0001e80000000800 */
[----:B------:R0:W-:Y:S04]  /*14b0*/  STS [R20+0x1c74], R13 ;  /* 0x001c740d14007388 */ /* 0x0001e80000000800 */
[----:B----4-:R0:W-:Y:S04]  /*14c0*/  STS [R18], R11 ;  /* 0x0000000b12007388 */ /* 0x0101e80000000800 */
[----:B------:R0:W-:Y:S01]  /*14d0*/  STS [R17], R8 ;  /* 0x0000000811007388 */ /* 0x0001e20000000800 */
[----:B------:R-:W-:Y:S05]  /*14e0*/  BRA.U UP0, `(.L_x_337) ;  /* 0x0000001100387547 */ /* 0x000fea000b800000 */
[----:B------:R-:W0:Y:S02]  /*14f0*/  LDC R6, c[0x0][0x3c8] ;  /* 0x0000f200ff067b82 */ /* 0x000e240000000800 */
        /* <DEDUP_REMOVED lines=10> */
[----:B------:R-:W-:-:S04]  /*15a0*/  LOP3.LUT R4, R25, R6, RZ, 0x3c, !PT ;  /* 0x0000000619047212 */ /* 0x000fc800078e3cff */
        /* <DEDUP_REMOVED lines=28> */
[----:B---3--:R-:W-:Y:S01]  /*1770*/  @!P1 STS [R22], R15 ;  /* 0x0000000f16009388 */ /* 0x008fe20000000800 */
[----:B------:R-:W-:Y:S06]  /*1780*/  BAR.SYNC.DEFER_BLOCKING 0x0 ;  /* 0x0000000000007b1d */ /* 0x000fec0000010000 */
[----:B------:R-:W-:Y:S04]  /*1790*/  LDS R5, [R3] ;  /* 0x0000000003057984 */ /* 0x000fe80000000800 */
[----:B------:R-:W0:Y:S04]  /*17a0*/  LDS.128 R8, [R24+UR8] ;  /* 0x0000000818087984 */ /* 0x000e280008000c00 */
[----:B------:R-:W-:Y:S04]  /*17b0*/  LDS R13, [R3+0x4] ;  /* 0x00000400030d7984 */ /* 0x000fe80000000800 */
[----:B------:R-:W-:Y:S04]  /*17c0*/  LDS R12, [R3+0x1c] ;  /* 0x00001c00030c7984 */ /* 0x000fe80000000800 */
[----:B------:R-:W-:Y:S01]  /*17d0*/  LDS R14, [R3+0x24] ;  /* 0x00002400030e7984 */ /* 0x000fe20000000800 */
[----:B0-----:R-:W-:-:S03]  /*17e0*/  IDP.4A.S8.S8 R8, R5, R8, RZ ;  /* 0x0000000805087226 */ /* 0x001fc600000006ff */
[----:B------:R-:W0:Y:S02]  /*17f0*/  LDS.128 R4, [R24+UR8+0x10] ;  /* 0x0000100818047984 */ /* 0x000e240008000c00 */
[----:B0-----:R-:W-:Y:S02]  /*1800*/  IDP.4A.S8.S8 R4, R13, R4, R8 ;  /* 0x000000040d047226 */ /* 0x001fe40000000608 */
[----:B------:R-:W0:Y:S04]  /*1810*/  LDS R8, [R3+0x8] ;  /* 0x0000080003087984 */ /* 0x000e280000000800 */
[----:B------:R-:W1:Y:S01]  /*1820*/  LDS R13, [R3+0xc] ;  /* 0x00000c00030d7984 */ /* 0x000e620000000800 */
[----:B0-----:R-:W-:-:S03]  /*1830*/  IDP.4A.S8.S8 R4, R8, R9, R4 ;  /* 0x0000000908047226 */ /* 0x001fc60000000604 */
[----:B------:R-:W0:Y:S01]  /*1840*/  LDS R8, [R3+0x10] ;  /* 0x0000100003087984 */ /* 0x000e220000000800 */
[----:B-1----:R-:W-:-:S03]  /*1850*/  IDP.4A.S8.S8 R5, R13, R5, R4 ;  /* 0x000000050d057226 */ /* 0x002fc60000000604 */
[----:B------:R-:W1:Y:S04]  /*1860*/  LDS R4, [R3+0x14] ;  /* 0x0000140003047984 */ /* 0x000e680000000800 */
[----:B------:R-:W2:Y:S01]  /*1870*/  LDS R9, [R3+0x18] ;  /* 0x0000180003097984 */ /* 0x000ea20000000800 */
[----:B0-----:R-:W-:-:S04]  /*1880*/  IDP.4A.S8.S8 R5, R8, R10, R5 ;  /* 0x0000000a08057226 */ /* 0x001fc80000000605 */
[----:B-1----:R-:W-:Y:S02]  /*1890*/  IDP.4A.S8.S8 R4, R4, R6, R5 ;  /* 0x0000000604047226 */ /* 0x002fe40000000605 */
[----:B------:R-:W-:Y:S02]  /*18a0*/  LDS R5, [R3+0x20] ;  /* 0x0000200003057984 */ /* 0x000fe40000000800 */
[----:B--2---:R-:W-:Y:S02]  /*18b0*/  IDP.4A.S8.S8 R4, R9, R11, R4 ;  /* 0x0000000b09047226 */ /* 0x004fe40000000604 */
[----:B------:R-:W0:Y:S02]  /*18c0*/  LDS.128 R8, [R24+UR8+0x20] ;  /* 0x0000200818087984 */ /* 0x000e240008000c00 */
[----:B------:R-:W-:Y:S02]  /*18d0*/  IDP.4A.S8.S8 R12, R12, R7, R4 ;  /* 0x000000070c0c7226 */ /* 0x000fe40000000604 */
[----:B0-----:R-:W-:-:S02]  /*18e0*/  IDP.4A.S8.S8 R13, R5, R8, RZ ;  /* 0x00000008050d7226 */ /* 0x001fc400000006ff */
[----:B------:R-:W0:Y:S04]  /*18f0*/  LDS.128 R4, [R24+UR8+0x30] ;  /* 0x0000300818047984 */ /* 0x000e280008000c00 */
[----:B------:R-:W1:Y:S01]  /*1900*/  LDS R8, [R3+0x28] ;  /* 0x0000280003087984 */ /* 0x000e620000000800 */
[----:B0-----:R-:W-:-:S04]  /*1910*/  IDP.4A.S8.S8 R4, R14, R4, R13 ;  /* 0x000000040e047226 */ /* 0x001fc8000000060d */
[----:B-1----:R-:W-:Y:S02]  /*1920*/  IDP.4A.S8.S8 R4, R8, R9, R4 ;  /* 0x0000000908047226 */ /* 0x002fe40000000604 */
[----:B------:R-:W0:Y:S04]  /*1930*/  LDS R8, [R3+0x2c] ;  /* 0x00002c0003087984 */ /* 0x000e280000000800 */
[----:B------:R-:W1:Y:S01]  /*1940*/  LDS R9, [R3+0x30] ;  /* 0x0000300003097984 */ /* 0x000e620000000800 */
[----:B0-----:R-:W-:-:S03]  /*1950*/  IDP.4A.S8.S8 R5, R8, R5, R4 ;  /* 0x0000000508057226 */ /* 0x001fc60000000604 */
[----:B------:R-:W0:Y:S04]  /*1960*/  LDS R4, [R3+0x34] ;  /* 0x0000340003047984 */ /* 0x000e280000000800 */
[----:B------:R-:W2:Y:S01]  /*1970*/  LDS R8, [R3+0x38] ;  /* 0x0000380003087984 */ /* 0x000ea20000000800 */
[----:B-1----:R-:W-:-:S03]  /*1980*/  IDP.4A.S8.S8 R5, R9, R10, R5 ;  /* 0x0000000a09057226 */ /* 0x002fc60000000605 */
[----:B------:R-:W1:Y:S04]  /*1990*/  LDS R10, [R3+0x3c] ;  /* 0x00003c00030a7984 */ /* 0x000e680000000800 */
[----:B------:R-:W-:Y:S01]  /*19a0*/  LDS R9, [R2] ;  /* 0x0000000002097984 */ /* 0x000fe20000000800 */
[----:B0-----:R-:W-:-:S04]  /*19b0*/  IDP.4A.S8.S8 R4, R4, R6, R5 ;  /* 0x0000000604047226 */ /* 0x001fc80000000605 */
[----:B--2---:R-:W-:-:S04]  /*19c0*/  IDP.4A.S8.S8 R8, R8, R11, R4 ;  /* 0x0000000b08087226 */ /* 0x004fc80000000604 */
[----:B-1----:R-:W-:Y:S02]  /*19d0*/  IDP.4A.S8.S8 R8, R10, R7, R8 ;  /* 0x000000070a087226 */ /* 0x002fe40000000608 */
[----:B------:R-:W-:Y:S04]  /*19e0*/  LDS.128 R4, [R16] ;  /* 0x0000000010047984 */ /* 0x000fe80000000c00 */
[----:B------:R-:W0:Y:S01]  /*19f0*/  LDS R10, [R2+0x4] ;  /* 0x00000400020a7984 */ /* 0x000e220000000800 */
[----:B------:R-:W-:Y:S02]  /*1a00*/  I2FP.F32.S32 R12, R12 ;  /* 0x0000000c000c7245 */ /* 0x000fe40000201400 */
[----:B------:R-:W-:Y:S01]  /*1a10*/  I2FP.F32.S32 R8, R8 ;  /* 0x0000000800087245 */ /* 0x000fe20000201400 */
[----:B0-----:R-:W-:-:S02]  /*1a20*/  HFMA2 R10, R10, R5, -RZ ;  /* 0x000000050a0a7231 */ /* 0x001fc400001000ff */
[----:B------:R-:W-:-:S05]  /*1a30*/  HMUL2 R4, R9, R4 ;  /* 0x0000000409047232 */ /* 0x000fca0000000000 */
[--C-:B------:R-:W-:Y:S02]  /*1a40*/  HADD2.F32 R5, -RZ, R4.reuse.H0_H0 ;  /* 0x20000004ff057230 */ /* 0x100fe40000004100 */
[----:B------:R-:W-:Y:S02]  /*1a50*/  HADD2.F32 R4, -RZ, R4.H1_H1 ;  /* 0x30000004ff047230 */ /* 0x000fe40000004100 */
[--C-:B------:R-:W-:Y:S02]  /*1a60*/  HADD2.F32 R9, -RZ, R10.reuse.H0_H0 ;  /* 0x2000000aff097230 */ /* 0x100fe40000004100 */
[----:B------:R-:W-:Y:S02]  /*1a70*/  HADD2.F32 R10, -RZ, R10.H1_H1 ;  /* 0x3000000aff0a7230 */ /* 0x000fe40000004100 */
[----:B------:R-:W-:Y:S02]  /*1a80*/  FFMA.FTZ R13, R5, R12, R4 ;  /* 0x0000000c050d7223 */ /* 0x000fe40000010004 */
[----:B------:R-:W-:Y:S01]  /*1a90*/  LDS R5, [R3+0x40] ;  /* 0x0000400003057984 */ /* 0x000fe20000000800 */
[----:B------:R-:W-:-:S03]  /*1aa0*/  FFMA.FTZ R15, R9, R8, R10 ;  /* 0x00000008090f7223 */ /* 0x000fc6000001000a */
[----:B------:R-:W0:Y:S01]  /*1ab0*/  LDS.128 R8, [R24+UR8+0x40] ;  /* 0x0000400818087984 */ /* 0x000e220008000c00 */
[----:B------:R-:W-:-:S04]  /*1ac0*/  FADD.FTZ R4, R26, R13 ;  /* 0x0000000d1a047221 */ /* 0x000fc80000010000 */
[----:B------:R-:W-:Y:S02]  /*1ad0*/  FADD.FTZ R4, R4, R15 ;  /* 0x0000000f04047221 */ /* 0x000fe40000010000 */
[----:B------:R-:W-:Y:S01]  /*1ae0*/  LDS.128 R12, [R24+UR8+0x50] ;  /* 0x00005008180c7984 */ /* 0x000fe20008000c00 */
[----:B0-----:R-:W-:-:S03]  /*1af0*/  IDP.4A.S8.S8 R5, R5, R8, RZ ;  /* 0x0000000805057226 */ /* 0x001fc600000006ff */
[----:B------:R-:W0:Y:S02]  /*1b00*/  LDS R8, [R3+0x44] ;  /* 0x0000440003087984 */ /* 0x000e240000000800 */
[----:B0-----:R-:W-:Y:S02]  /*1b10*/  IDP.4A.S8.S8 R8, R8, R12, R5 ;  /* 0x0000000c08087226 */ /* 0x001fe40000000605 */
[----:B------:R-:W0:Y:S02]  /*1b20*/  LDS R5, [R3+0x48] ;  /* 0x0000480003057984 */ /* 0x000e240000000800 */
[----:B0-----:R-:W-:Y:S02]  /*1b30*/  IDP.4A.S8.S8 R8, R5, R9, R8 ;  /* 0x0000000905087226 */ /* 0x001fe40000000608 */
[----:B------:R-:W0:Y:S04]  /*1b40*/  LDS R5, [R3+0x4c] ;  /* 0x00004c0003057984 */ /* 0x000e280000000800 */
[----:B------:R-:W-:Y:S01]  /*1b50*/  LDS R9, [R3+0x54] ;  /* 0x0000540003097984 */ /* 0x000fe20000000800 */
[----:B0-----:R-:W-:-:S03]  /*1b60*/  IDP.4A.S8.S8 R5, R5, R13, R8 ;  /* 0x0000000d05057226 */ /* 0x001fc60000000608 */
[----:B------:R-:W0:Y:S04]  /*1b70*/  LDS R8, [R3+0x50] ;  /* 0x0000500003087984 */ /* 0x000e280000000800 */
[----:B------:R-:W-:Y:S01]  /*1b80*/  LDS R13, [R3+0x60] ;  /* 0x00006000030d7984 */ /* 0x000fe20000000800 */
[----:B0-----:R-:W-:-:S03]  /*1b90*/  IDP.4A.S8.S8 R5, R8, R10, R5 ;  /* 0x0000000a08057226 */ /* 0x001fc60000000605 */
[----:B------:R-:W0:Y:S04]  /*1ba0*/  LDS R8, [R3+0x58] ;  /* 0x0000580003087984 */ /* 0x000e280000000800 */
[----:B------:R-:W1:Y:S01]  /*1bb0*/  LDS R10, [R3+0x5c] ;  /* 0x00005c00030a7984 */ /* 0x000e620000000800 */
[----:B------:R-:W-:-:S03]  /*1bc0*/  IDP.4A.S8.S8 R14, R9, R14, R5 ;  /* 0x0000000e090e7226 */ /* 0x000fc60000000605 */
[----:B------:R-:W2:Y:S01]  /*1bd0*/  LDS R5, [R2+0x8] ;  /* 0x0000080002057984 */ /* 0x000ea20000000800 */
[----:B0-----:R-:W-:-:S04]  /*1be0*/  IDP.4A.S8.S8 R8, R8, R11, R14 ;  /* 0x0000000b08087226 */ /* 0x001fc8000000060e */
[----:B-1----:R-:W-:Y:S02]  /*1bf0*/  IDP.4A.S8.S8 R15, R10, R15, R8 ;  /* 0x0000000f0a0f7226 */ /* 0x002fe40000000608 */
[----:B------:R-:W0:Y:S01]  /*1c00*/  LDS.128 R8, [R24+UR8+0x60] ;  /* 0x0000600818087984 */ /* 0x000e220008000c00 */
[----:B--2---:R-:W-:Y:S02]  /*1c10*/  HMUL2 R5, R5, R6 ;  /* 0x0000000605057232 */ /* 0x004fe40000000000 */
[----:B------:R-:W-:-:S03]  /*1c20*/  I2FP.F32.S32 R15, R15 ;  /* 0x0000000f000f7245 */ /* 0x000fc60000201400 */
[--C-:B------:R-:W-:Y:S02]  /*1c30*/  HADD2.F32 R6, -RZ, R5.reuse.H0_H0 ;  /* 0x20000005ff067230 */ /* 0x100fe40000004100 */
[----:B------:R-:W-:-:S05]  /*1c40*/  HADD2.F32 R5, -RZ, R5.H1_H1 ;  /* 0x30000005ff057230 */ /* 0x000fca0000004100 */
[----:B------:R-:W-:Y:S02]  /*1c50*/  FFMA.FTZ R5, R6, R15, R5 ;  /* 0x0000000f06057223 */ /* 0x000fe40000010005 */
[----:B------:R-:W-:Y:S02]  /*1c60*/  LDS R6, [R3+0x64] ;  /* 0x0000640003067984 */ /* 0x000fe40000000800 */
[----:B------:R-:W-:Y:S02]  /*1c70*/  FADD.FTZ R4, R4, R5 ;  /* 0x0000000504047221 */ /* 0x000fe40000010000 */
[----:B------:R-:W-:Y:S01]  /*1c80*/  LDS R5, [R3+0x68] ;  /* 0x0000680003057984 */ /* 0x000fe20000000800 */
[----:B0-----:R-:W-:-:S03]  /*1c90*/  IDP.4A.S8.S8 R8, R13, R8, RZ ;  /* 0x000000080d087226 */ /* 0x001fc600000006ff */
[----:B------:R-:W0:Y:S02]  /*1ca0*/  LDS.128 R12, [R24+UR8+0x70] ;  /* 0x00007008180c7984 */ /* 0x000e240008000c00 */
[----:B0-----:R-:W-:Y:S02]  /*1cb0*/  IDP.4A.S8.S8 R6, R6, R12, R8 ;  /* 0x0000000c06067226 */ /* 0x001fe40000000608 */
[----:B------:R-:W-:Y:S02]  /*1cc0*/  LDS R8, [R3+0x70] ;  /* 0x0000700003087984 */ /* 0x000fe40000000800 */
[----:B------:R-:W-:Y:S02]  /*1cd0*/  IDP.4A.S8.S8 R6, R5, R9, R6 ;  /* 0x0000000905067226 */ /* 0x000fe40000000606 */
[----:B------:R-:W0:Y:S04]  /*1ce0*/  LDS R5, [R3+0x6c] ;  /* 0x00006c0003057984 */ /* 0x000e280000000800 */
[----:B------:R-:W-:Y:S01]  /*1cf0*/  LDS R9, [R3+0x7c] ;  /* 0x00007c0003097984 */ /* 0x000fe20000000800 */
[----:B0-----:R-:W-:-:S03]  /*1d00*/  IDP.4A.S8.S8 R5, R5, R13, R6 ;  /* 0x0000000d05057226 */ /* 0x001fc60000000606 */
[----:B------:R-:W0:Y:S01]  /*1d10*/  LDS R6, [R3+0x74] ;  /* 0x0000740003067984 */ /* 0x000e220000000800 */
[----:B------:R-:W-:-:S03]  /*1d20*/  IDP.4A.S8.S8 R5, R8, R10, R5 ;  /* 0x0000000a08057226 */ /* 0x000fc60000000605 */
[----:B------:R-:W1:Y:S04]  /*1d30*/  LDS R10, [R2+0xc] ;  /* 0x00000c00020a7984 */ /* 0x000e680000000800 */
[----:B------:R-:W2:Y:S01]  /*1d40*/  LDS R8, [R3+0x78] ;  /* 0x0000780003087984 */ /* 0x000ea20000000800 */
[----:B------:R-:W-:-:S04]  /*1d50*/  USHF.L.U32 UR6, UR4, 0x5, URZ ;  /* 0x0000000504067899 */ /* 0x000fc800080006ff */
[----:B------:R-:W-:-:S04]  /*1d60*/  UIADD3 UR6, UPT, UPT, UR6, 0x80, URZ ;  /* 0x0000008006067890 */ /* 0x000fc8000fffe0ff */
[----:B------:R-:W-:Y:S01]  /*1d70*/  UISETP.GE.AND UP0, UPT, UR6, UR20, UPT ;  /* 0x000000140600728c */ /* 0x000fe2000bf06270 */
[----:B0-----:R-:W-:Y:S02]  /*1d80*/  IDP.4A.S8.S8 R6, R6, R14, R5 ;  /* 0x0000000e06067226 */ /* 0x001fe40000000605 */
[----:B-1----:R-:W-:Y:S02]  /*1d90*/  HFMA2 R7, R10, R7, -RZ ;  /* 0x000000070a077231 */ /* 0x002fe400001000ff */
[----:B--2---:R-:W-:-:S04]  /*1da0*/  IDP.4A.S8.S8 R6, R8, R11, R6 ;  /* 0x0000000b08067226 */ /* 0x004fc80000000606 */
[----:B------:R-:W-:Y:S02]  /*1db0*/  IDP.4A.S8.S8 R6, R9, R15, R6 ;  /* 0x0000000f09067226 */ /* 0x000fe40000000606 */
[--C-:B------:R-:W-:Y:S02]  /*1dc0*/  HADD2.F32 R5, -RZ, R7.reuse.H0_H0 ;  /* 0x20000007ff057230 */ /* 0x100fe40000004100 */
[----:B------:R-:W-:Y:S01]  /*1dd0*/  HADD2.F32 R8, -RZ, R7.H1_H1 ;  /* 0x30000007ff087230 */ /* 0x000fe20000004100 */
[----:B------:R-:W-:-:S05]  /*1de0*/  I2FP.F32.S32 R6, R6 ;  /* 0x0000000600067245 */ /* 0x000fca0000201400 */
        /* <DEDUP_REMOVED lines=8> */
[----:B------:R-:W-:Y:S02]  /*1e70*/  ISETP.GE.OR P1, PT, R4, UR10, P0 ;  /* 0x0000000a04007c0c */ /* 0x000fe40008726670 */
[----:B------:R-:W-:Y:S02]  /*1e80*/  ISETP.GE.OR P0, PT, R8, UR10, P0 ;  /* 0x0000000a08007c0c */ /* 0x000fe40008706670 */
[----:B------:R-:W-:-:S11]  /*1e90*/  ISETP.GT.U32.OR P1, PT, R0, 0x3, P1 ;  /* 0x000000030000780c */ /* 0x000fd60000f24470 */
[C---:B------:R-:W-:Y:S02]  /*1ea0*/  @!P0 IADD3 R7, PT, PT, R27.reuse, R8, RZ ;  /* 0x000000081b078210 */ /* 0x040fe40007ffe0ff */
[----:B------:R-:W0:Y:S01]  /*1eb0*/  @!P1 LDC.64 R4, c[0x0][0x388] ;  /* 0x0000e200ff049b82 */ /* 0x000e220000000a00 */
[----:B------:R-:W-:-:S04]  /*1ec0*/  @!P1 IADD3 R9, P2, PT, R27, R6, RZ ;  /* 0x000000061b099210 */ /* 0x000fc80007f5e0ff */
[----:B------:R-:W-:Y:S01]  /*1ed0*/  @!P1 LEA.HI.X.SX32 R6, R27, RZ, 0x1, P2 ;  /* 0x000000ff1b069211 */ /* 0x000fe200010f0eff */
[----:B0-----:R-:W-:-:S04]  /*1ee0*/  @!P1 IMAD.WIDE.U32 R4, R9, 0x24, R4 ;  /* 0x0000002409049825 */ /* 0x001fc800078e0004 */
[----:B------:R-:W-:Y:S02]  /*1ef0*/  @!P1 IMAD R9, R6, 0x24, RZ ;  /* 0x0000002406099824 */ /* 0x000fe400078e02ff */
[----:B------:R-:W-:-:S04]  /*1f00*/  @!P0 IMAD.WIDE R6, R7, 0x24, R28 ;  /* 0x0000002407068825 */ /* 0x000fc800078e021c */
[----:B------:R-:W-:Y:S02]  /*1f10*/  @!P1 IMAD.IADD R5, R5, 0x1, R9 ;  /* 0x0000000105059824 */ /* 0x000fe400078e0209 */
[----:B------:R-:W2:Y:S04]  /*1f20*/  @!P0 LDG.E.CONSTANT R6, desc[UR18][R6.64+0x4] ;  /* 0x0000041206068981 */ /* 0x000ea8000c1e9900 */
        /* <DEDUP_REMOVED lines=9> */
[----:B------:R-:W-:Y:S04]  /*1fc0*/  LDS R5, [R3+0x90] ;  /* 0x0000900003057984 */ /* 0x000fe80000000800 */
[----:B------:R-:W-:Y:S01]  /*1fd0*/  LDS R6, [R3+0x94] ;  /* 0x0000940003067984 */ /* 0x000fe20000000800 */
[----:B0-----:R-:W-:-:S03]  /*1fe0*/  IDP.4A.S8.S8 R27, R27, R8, RZ ;  /* 0x000000081b1b7226 */ /* 0x001fc600000006ff */
[----:B------:R-:W-:Y:S01]  /*1ff0*/  LDS R8, [R3+0x98] ;  /* 0x0000980003087984 */ /* 0x000fe20000000800 */
[----:B-1----:R-:W-:-:S03]  /*2000*/  IDP.4A.S8.S8 R12, R4, R12, R27 ;  /* 0x0000000c040c7226 */ /* 0x002fc6000000061b */
[----:B------:R-:W0:Y:S01]  /*2010*/  LDS R4, [R3+0x8c] ;  /* 0x00008c0003047984 */ /* 0x000e220000000800 */
[----:B--2---:R-:W-:-:S03]  /*2020*/  IDP.4A.S8.S8 R12, R7, R9, R12 ;  /* 0x00000009070c7226 */ /* 0x004fc6000000060c */
[----:B------:R-:W-:Y:S01]  /*2030*/  LDS R9, [R3+0xa0] ;  /* 0x0000a00003097984 */ /* 0x000fe20000000800 */
[----:B0-----:R-:W-:-:S03]  /*2040*/  IDP.4A.S8.S8 R13, R4, R13, R12 ;  /* 0x0000000d040d7226 */ /* 0x001fc6000000060c */
[----:B------:R-:W-:Y:S01]  /*2050*/  LDS R12, [R3+0xac] ;  /* 0x0000ac00030c7984 */ /* 0x000fe20000000800 */
[----:B------:R-:W-:-:S03]  /*2060*/  IDP.4A.S8.S8 R5, R5, R10, R13 ;  /* 0x0000000a05057226 */ /* 0x000fc6000000060d */
[----:B------:R-:W0:Y:S01]  /*2070*/  LDS R10, [R3+0x9c] ;  /* 0x00009c00030a7984 */ /* 0x000e220000000800 */
[----:B------:R-:W-:-:S03]  /*2080*/  IDP.4A.S8.S8 R14, R6, R14, R5 ;  /* 0x0000000e060e7226 */ /* 0x000fc60000000605 */
[----:B------:R-:W1:Y:S01]  /*2090*/  LDS.128 R4, [R24+UR8+0x20] ;  /* 0x0000200818047984 */ /* 0x000e620008000c00 */
[----:B------:R-:W-:-:S04]  /*20a0*/  IDP.4A.S8.S8 R8, R8, R11, R14 ;  /* 0x0000000b08087226 */ /* 0x000fc8000000060e */
[----:B0-----:R-:W-:Y:S02]  /*20b0*/  IDP.4A.S8.S8 R15, R10, R15, R8 ;  /* 0x0000000f0a0f7226 */ /* 0x001fe40000000608 */
[----:B-1----:R-:W-:-:S03]  /*20c0*/  IDP.4A.S8.S8 R13, R9, R4, RZ ;  /* 0x00000004090d7226 */ /* 0x002fc600000006ff */
[----:B------:R-:W-:Y:S01]  /*20d0*/  I2FP.F32.S32 R15, R15 ;  /* 0x0000000f000f7245 */ /* 0x000fe20000201400 */
[----:B------:R-:W-:Y:S04]  /*20e0*/  LDS R4, [R3+0xa4] ;  /* 0x0000a40003047984 */ /* 0x000fe80000000800 */
[----:B------:R-:W0:Y:S02]  /*20f0*/  LDS.128 R8, [R24+UR8+0x30] ;  /* 0x0000300818087984 */ /* 0x000e240008000c00 */
[----:B0-----:R-:W-:Y:S02]  /*2100*/  IDP.4A.S8.S8 R4, R4, R8, R13 ;  /* 0x0000000804047226 */ /* 0x001fe4000000060d */
[----:B------:R-:W0:Y:S02]  /*2110*/  LDS R8, [R3+0xa8] ;  /* 0x0000a80003087984 */ /* 0x000e240000000800 */
[----:B0-----:R-:W-:-:S02]  /*2120*/  IDP.4A.S8.S8 R4, R8, R5, R4 ;  /* 0x0000000508047226 */ /* 0x001fc40000000604 */
[----:B------:R-:W0:Y:S02]  /*2130*/  LDS R5, [R3+0xb0] ;  /* 0x0000b00003057984 */ /* 0x000e240000000800 */
[----:B------:R-:W-:Y:S02]  /*2140*/  IDP.4A.S8.S8 R9, R12, R9, R4 ;  /* 0x000000090c097226 */ /* 0x000fe40000000604 */
[----:B------:R-:W1:Y:S04]  /*2150*/  LDS R4, [R3+0xb4] ;  /* 0x0000b40003047984 */ /* 0x000e680000000800 */
[----:B------:R-:W2:Y:S04]  /*2160*/  LDS R8, [R3+0xb8] ;  /* 0x0000b80003087984 */ /* 0x000ea80000000800 */
[----:B------:R-:W-:Y:S01]  /*2170*/  LDS R12, [R2+0x14] ;  /* 0x00001400020c7984 */ /* 0x000fe20000000800 */
[----:B0-----:R-:W-:-:S03]  /*2180*/  IDP.4A.S8.S8 R5, R5, R6, R9 ;  /* 0x0000000605057226 */ /* 0x001fc60000000609 */
[----:B------:R-:W-:Y:S01]  /*2190*/  LDS R9, [R2+0x10] ;  /* 0x0000100002097984 */ /* 0x000fe20000000800 */
[----:B-1----:R-:W-:-:S03]  /*21a0*/  IDP.4A.S8.S8 R4, R4, R10, R5 ;  /* 0x0000000a04047226 */ /* 0x002fc60000000605 */
[----:B------:R-:W0:Y:S01]  /*21b0*/  LDS R10, [R3+0xbc] ;  /* 0x0000bc00030a7984 */ /* 0x000e220000000800 */
[----:B--2---:R-:W-:-:S03]  /*21c0*/  IDP.4A.S8.S8 R8, R8, R7, R4 ;  /* 0x0000000708087226 */ /* 0x004fc60000000604 */
[----:B------:R-:W1:Y:S01]  /*21d0*/  LDS.128 R4, [R16] ;  /* 0x0000000010047984 */ /* 0x000e620000000c00 */
[----:B0-----:R-:W-:Y:S02]  /*21e0*/  IDP.4A.S8.S8 R8, R10, R11, R8 ;  /* 0x0000000b0a087226 */ /* 0x001fe40000000608 */
[----:B-1----:R-:W-:Y:S02]  /*21f0*/  HFMA2 R12, R12, R5, -RZ ;  /* 0x000000050c0c7231 */ /* 0x002fe400001000ff */
[----:B------:R-:W-:Y:S01]  /*2200*/  HMUL2 R4, R9, R4 ;  /* 0x0000000409047232 */ /* 0x000fe20000000000 */
[----:B------:R-:W-:-:S04]  /*2210*/  I2FP.F32.S32 R8, R8 ;  /* 0x0000000800087245 */ /* 0x000fc80000201400 */
[--C-:B------:R-:W-:Y:S02]  /*2220*/  HADD2.F32 R5, -RZ, R4.reuse.H0_H0 ;  /* 0x20000004ff057230 */ /* 0x100fe40000004100 */
[----:B------:R-:W-:Y:S02]  /*2230*/  HADD2.F32 R4, -RZ, R4.H1_H1 ;  /* 0x30000004ff047230 */ /* 0x000fe40000004100 */
[--C-:B------:R-:W-:Y:S02]  /*2240*/  HADD2.F32 R9, -RZ, R12.reuse.H0_H0 ;  /* 0x2000000cff097230 */ /* 0x100fe40000004100 */
[----:B------:R-:W-:Y:S02]  /*2250*/  HADD2.F32 R12, -RZ, R12.H1_H1 ;  /* 0x3000000cff0c7230 */ /* 0x000fe40000004100 */
[----:B------:R-:W-:Y:S02]  /*2260*/  FFMA.FTZ R5, R5, R15, R4 ;  /* 0x0000000f05057223 */ /* 0x000fe40000010004 */
[----:B------:R-:W-:Y:S01]  /*2270*/  LDS R15, [R3+0xc0] ;  /* 0x0000c000030f7984 */ /* 0x000fe20000000800 */
[----:B------:R-:W-:Y:S01]  /*2280*/  FFMA.FTZ R13, R9, R8, R12 ;  /* 0x00000008090d7223 */ /* 0x000fe2000001000c */
[----:B------:R-:W-:-:S02]  /*2290*/  FADD.FTZ R4, R26, R5 ;  /* 0x000000051a047221 */ /* 0x000fc40000010000 */
[----:B------:R-:W0:Y:S02]  /*22a0*/  LDS.128 R8, [R24+UR8+0x40] ;  /* 0x0000400818087984 */ /* 0x000e240008000c00 */
[----:B------:R-:W-:Y:S01]  /*22b0*/  FADD.FTZ R4, R4, R13 ;  /* 0x0000000d04047221 */ /* 0x000fe20000010000 */
[----:B0-----:R-:W-:Y:S02]  /*22c0*/  IDP.4A.S8.S8 R5, R15, R8, RZ ;  /* 0x000000080f057226 */ /* 0x001fe400000006ff */
[----:B------:R-:W-:Y:S04]  /*22d0*/  LDS R8, [R3+0xc4] ;  /* 0x0000c40003087984 */ /* 0x000fe80000000800 */
[----:B------:R-:W0:Y:S02]  /*22e0*/  LDS.128 R12, [R24+UR8+0x50] ;  /* 0x00005008180c7984 */ /* 0x000e240008000c00 */
[----:B0-----:R-:W-:-:S02]  /*22f0*/  IDP.4A.S8.S8 R8, R8, R12, R5 ;  /* 0x0000000c08087226 */ /* 0x001fc40000000605 */
[----:B------:R-:W0:Y:S04]  /*2300*/  LDS R5, [R3+0xc8] ;  /* 0x0000c80003057984 */ /* 0x000e280000000800 */
[----:B------:R-:W-:Y:S01]  /*2310*/  LDS R12, [R3+0xdc] ;  /* 0x0000dc00030c7984 */ /* 0x000fe20000000800 */
[----:B0-----:R-:W-:-:S03]  /*2320*/  IDP.4A.S8.S8 R8, R5, R9, R8 ;  /* 0x0000000905087226 */ /* 0x001fc60000000608 */
[----:B------:R-:W0:Y:S04]  /*2330*/  LDS R5, [R3+0xcc] ;  /* 0x0000cc0003057984 */ /* 0x000e280000000800 */
[----:B------:R-:W1:Y:S01]  /*2340*/  LDS R9, [R3+0xd0] ;  /* 0x0000d00003097984 */ /* 0x000e620000000800 */
[----:B0-----:R-:W-:-:S03]  /*2350*/  IDP.4A.S8.S8 R5, R5, R13, R8 ;  /* 0x0000000d05057226 */ /* 0x001fc60000000608 */
[----:B------:R-:W0:Y:S01]  /*2360*/  LDS R8, [R3+0xd4] ;  /* 0x0000d40003087984 */ /* 0x000e220000000800 */
[----:B-1----:R-:W-:-:S03]  /*2370*/  IDP.4A.S8.S8 R9, R9, R10, R5 ;  /* 0x0000000a09097226 */ /* 0x002fc60000000605 */
[----:B------:R-:W1:Y:S04]  /*2380*/  LDS R10, [R3+0xd8] ;  /* 0x0000d800030a7984 */ /* 0x000e680000000800 */
[----:B------:R-:W2:Y:S04]  /*2390*/  LDS R5, [R2+0x18] ;  /* 0x0000180002057984 */ /* 0x000ea80000000800 */
[----:B------:R-:W-:Y:S01]  /*23a0*/  LDS R13, [R3+0xe0] ;  /* 0x0000e000030d7984 */ /* 0x000fe20000000800 */
[----:B0-----:R-:W-:-:S04]  /*23b0*/  IDP.4A.S8.S8 R8, R8, R14, R9 ;  /* 0x0000000e08087226 */ /* 0x001fc80000000609 */
[----:B-1----:R-:W-:-:S04]  /*23c0*/  IDP.4A.S8.S8 R8, R10, R11, R8 ;  /* 0x0000000b0a087226 */ /* 0x002fc80000000608 */
[----:B------:R-:W-:Y:S02]  /*23d0*/  IDP.4A.S8.S8 R12, R12, R15, R8 ;  /* 0x0000000f0c0c7226 */ /* 0x000fe40000000608 */
[----:B--2---:R-:W-:Y:S01]  /*23e0*/  HMUL2 R5, R5, R6 ;  /* 0x0000000605057232 */ /* 0x004fe20000000000 */
[----:B------:R-:W0:Y:S02]  /*23f0*/  LDS.128 R8, [R24+UR8+0x60] ;  /* 0x0000600818087984 */ /* 0x000e240008000c00 */
[----:B------:R-:W-:Y:S02]  /*2400*/  I2FP.F32.S32 R12, R12 ;  /* 0x0000000c000c7245 */ /* 0x000fe40000201400 */
[--C-:B------:R-:W-:Y:S02]  /*2410*/  HADD2.F32 R6, -RZ, R5.reuse.H0_H0 ;  /* 0x20000005ff067230 */ /* 0x100fe40000004100 */
[----:B------:R-:W-:-:S05]  /*2420*/  HADD2.F32 R5, -RZ, R5.H1_H1 ;  /* 0x30000005ff057230 */ /* 0x000fca0000004100 */
[----:B------:R-:W-:Y:S02]  /*2430*/  FFMA.FTZ R5, R6, R12, R5 ;  /* 0x0000000c06057223 */ /* 0x000fe40000010005 */
[----:B------:R-:W-:Y:S02]  /*2440*/  LDS R6, [R3+0xe4] ;  /* 0x0000e40003067984 */ /* 0x000fe40000000800 */
[----:B------:R-:W-:Y:S02]  /*2450*/  FADD.FTZ R4, R4, R5 ;  /* 0x0000000504047221 */ /* 0x000fe40000010000 */
[----:B------:R-:W-:Y:S01]  /*2460*/  LDS R5, [R3+0xe8] ;  /* 0x0000e80003057984 */ /* 0x000fe20000000800 */
[----:B0-----:R-:W-:-:S03]  /*2470*/  IDP.4A.S8.S8 R27, R13, R8, RZ ;  /* 0x000000080d1b7226 */ /* 0x001fc600000006ff */
[----:B------:R-:W0:Y:S04]  /*2480*/  LDS.128 R12, [R24+UR8+0x70] ;  /* 0x00007008180c7984 */ /* 0x000e280008000c00 */
[----:B------:R-:W-:Y:S01]  /*2490*/  LDS R8, [R3+0xf0] ;  /* 0x0000f00003087984 */ /* 0x000fe20000000800 */
[----:B0-----:R-:W-:-:S04]  /*24a0*/  IDP.4A.S8.S8 R6, R6, R12, R27 ;  /* 0x0000000c06067226 */ /* 0x001fc8000000061b */
        /* <DEDUP_REMOVED lines=18> */
.L_x_337:
[----:B------:R-:W-:-:S04]  /*25d0*/  UIADD3 UR4, UPT, UPT, UR4, 0x8, URZ ;  /* 0x0000000804047890 */ /* 0x000fc8000fffe0ff */
[----:B------:R-:W-:-:S09]  /*25e0*/  UISETP.GE.AND UP0, UPT, UR4, UR11, UPT ;  /* 0x0000000b0400728c */ /* 0x000fd2000bf06270 */
[----:B------:R-:W-:Y:S05]  /*25f0*/  BRA.U !UP0, `(.L_x_338) ;  /* 0xffffffdd08c47547 */ /* 0x000fea000b83ffff */
.L_x_336:
        /* <DEDUP_REMOVED lines=16> */
.L_x_339:
        /* <DEDUP_REMOVED lines=16> */
.L_x_1206:


//--------------------- .text._Z8moe_q5_0IN3c108BFloat16ELb1EEvPKvS3_PT_PKiS7_S7_iiiiiii --------------------------
	.section	.text._Z8moe_q5_0IN3c108BFloat16ELb1EEvPKvS3_PT_PKiS7_S7_iiiiiii,"ax",@progbits
	.align	128
.text._Z8moe_q5_0IN3c108BFloat16ELb1EEvPKvS3_PT_PKiS7_S7_iiiiiii:
        .type           _Z8moe_q5_0IN3c108BFloat16ELb1EEvPKvS3_PT_PKiS7_S7_iiiiiii,@function
        .size           _Z8moe_q5_0IN3c108BFloat16ELb1EEvPKvS3_PT_PKiS7_S7_iiiiiii,(.L_x_1207 - _Z8moe_q5_0IN3c108BFloat16ELb1EEvPKvS3_PT_PKiS7_S7_iiiiiii)
        .other          _Z8moe_q5_0IN3c108BFloat16ELb1EEvPKvS3_PT_PKiS7_S7_iiiiiii,@"STO_CUDA_ENTRY STV_DEFAULT"
_Z8moe_q5_0IN3c108BFloat16ELb1EEvPKvS3_PT_PKiS7_S7_iiiiiii:
        /* <DEDUP_REMOVED lines=32> */
[----:B------:R-:W-:Y:S01]  /*0200*/  USHF.R.S32.HI UR10, URZ, 0x5, UR6 ;  /* 0x00000005ff0a7899 */ /* 0x000fe20008011406 */
[----:B------:R-:W-:Y:S01]  /*0210*/  IMAD.SHL.U32 R49, R32, 0x80, RZ ;  /* 0x0000008020317824 */ /* 0x000fe200078e00ff */
[----:B------:R-:W2:Y:S01]  /*0220*/  LDCU UR7, c[0x0][0x3b0] ;  /* 0x00007600ff0777ac */ /* 0x000ea20008000800 */
[----:B------:R-:W-:Y:S02]  /*0230*/  IMAD.MOV.U32 R51, RZ, RZ, RZ ;  /* 0x000000ffff337224 */ /* 0x000fe400078e00ff */
[----:B------:R-:W3:Y:S01]  /*0240*/  S2UR UR9, SR_CgaCtaId ;  /* 0x00000000000979c3 */ /* 0x000ee20000008800 */
[----:B------:R-:W4:Y:S01]  /*0250*/  LDCU.128 UR12, c[0x0][0x380] ;  /* 0x00007000ff0c77ac */ /* 0x000f220008000c00 */
[----:B------:R-:W3:Y:S01]  /*0260*/  LDCU UR16, c[0x0][0x3c0] ;  /* 0x00007800ff1077ac */ /* 0x000ee20008000800 */
[----:B------:R-:W-:Y:S01]  /*0270*/  UMOV UR6, 0x400 ;  /* 0x0000040000067882 */ /* 0x000fe20000000000 */
[----:B------:R-:W0:Y:S01]  /*0280*/  LDCU UR21, c[0x0][0x3b4] ;  /* 0x00007680ff1577ac */ /* 0x000e220008000800 */
[----:B------:R-:W0:Y:S01]  /*0290*/  LDCU UR20, c[0x0][0x3bc] ;  /* 0x00007780ff1477ac */ /* 0x000e220008000800 */
[----:B-1----:R-:W-:Y:S01]  /*02a0*/  VIADD R37, R37, UR17 ;  /* 0x0000001125257c36 */ /* 0x002fe20008000000 */
[----:B--2---:R-:W-:-:S02]  /*02b0*/  UIMAD UR7, UR4, UR7, URZ ;  /* 0x00000007040772a4 */ /* 0x004fc4000f8e02ff */
[----:B------:R-:W-:Y:S02]  /*02c0*/  UIADD3 UR4, UPT, UPT, UR6, 0x24a0, URZ ;  /* 0x000024a006047890 */ /* 0x000fe4000fffe0ff */
[----:B------:R-:W-:Y:S01]  /*02d0*/  VIMNMX R3, PT, PT, R37, R32, PT ;  /* 0x0000002025037248 */ /* 0x000fe20003fe0100 */
[----:B----4-:R-:W-:Y:S01]  /*02e0*/  UIADD3 UR12, UP0, UPT, UR7, UR12, URZ ;  /* 0x0000000c070c7290 */ /* 0x010fe2000ff1e0ff */
[C---:B0-----:R-:W-:Y:S01]  /*02f0*/  LEA.HI R34, R29.reuse, R0, RZ, 0x1d ;  /* 0x000000001d227211 */ /* 0x041fe200078fe8ff */
[----:B------:R-:W-:Y:S01]  /*0300*/  IMAD.IADD R47, R0, 0x1, R29 ;  /* 0x00000001002f7824 */ /* 0x000fe200078e021d */
[C---:B------:R-:W-:Y:S01]  /*0310*/  LOP3.LUT R28, R29.reuse, 0x7, RZ, 0xc0, !PT ;  /* 0x000000071d1c7812 */ /* 0x040fe200078ec0ff */
[----:B------:R-:W-:Y:S01]  /*0320*/  IMAD.SHL.U32 R0, R29, 0x2, RZ ;  /* 0x000000021d007824 */ /* 0x000fe200078e00ff */
[----:B------:R-:W-:Y:S01]  /*0330*/  VIMNMX R2, PT, PT, R37, R34, PT ;  /* 0x0000002225027248 */ /* 0x000fe20003fe0100 */
[C---:B------:R-:W-:Y:S01]  /*0340*/  IMAD R5, R3.reuse, UR10, RZ ;  /* 0x0000000a03057c24 */ /* 0x040fe2000f8e02ff */
[--C-:B------:R-:W-:Y:S01]  /*0350*/  VIADDMNMX R34, R34, 0x10, R37.reuse, PT ;  /* 0x0000001022227846 */ /* 0x100fe20003800125 */
[----:B------:R-:W-:Y:S01]  /*0360*/  IMAD R46, R3, 0x41, R0 ;  /* 0x00000041032e7824 */ /* 0x000fe200078e0200 */
[----:B------:R-:W-:Y:S01]  /*0370*/  SHF.R.S32.HI R3, RZ, 0x1f, R2 ;  /* 0x0000001fff037819 */ /* 0x000fe20000011402 */
[----:B------:R-:W-:Y:S01]  /*0380*/  IMAD.SHL.U32 R48, R29, 0x4, RZ ;  /* 0x000000041d307824 */ /* 0x000fe200078e00ff */
[--C-:B------:R-:W-:Y:S01]  /*0390*/  VIADDMNMX R17, R32, 0x14, R37.reuse, PT ;  /* 0x0000001420117846 */ /* 0x100fe20003800125 */
[----:B------:R-:W-:Y:S01]  /*03a0*/  ULEA.HI.X.SX32 UR13, UR7, UR13, 0x1, UP0 ;  /* 0x0000000d070d7291 */ /* 0x000fe200080f0eff */
[----:B------:R-:W-:Y:S01]  /*03b0*/  LEA.HI R3, R3, R2, RZ, 0x2 ;  /* 0x0000000203037211 */ /* 0x000fe200078f10ff */
[----:B------:R-:W-:Y:S01]  /*03c0*/  UIADD3 UR7, UPT, UPT, UR6, 0x26a0, URZ ;  /* 0x000026a006077890 */ /* 0x000fe2000fffe0ff */
[----:B------:R-:W-:Y:S01]  /*03d0*/  LOP3.LUT R52, R48, 0x1c, RZ, 0xc0, !PT ;  /* 0x0000001c30347812 */ /* 0x000fe200078ec0ff */
[----:B------:R-:W-:Y:S01]  /*03e0*/  IMAD R13, R17, UR10, RZ ;  /* 0x0000000a110d7c24 */ /* 0x000fe2000f8e02ff */
[----:B------:R-:W-:Y:S01]  /*03f0*/  LEA.HI R3, R3, R28, RZ, 0x1e ;  /* 0x0000001c03037211 */ /* 0x000fe200078ff0ff */
[----:B------:R-:W-:Y:S01]  /*0400*/  IMAD R39, R17, 0x41, R0 ;  /* 0x0000004111277824 */ /* 0x000fe200078e0200 */
[C-C-:B------:R-:W-:Y:S01]  /*0410*/  VIADDMNMX R9, R32.reuse, 0xc, R37.reuse, PT ;  /* 0x0000000c20097846 */ /* 0x140fe20003800125 */
[----:B---3--:R-:W-:Y:S01]  /*0420*/  ULEA UR7, UR9, UR7, 0x18 ;  /* 0x0000000709077291 */ /* 0x008fe2000f8ec0ff */
[----:B------:R-:W-:Y:S01]  /*0430*/  VIADDMNMX R11, R32, 0x10, R37, PT ;  /* 0x00000010200b7846 */ /* 0x000fe20003800125 */
[----:B------:R-:W-:Y:S01]  /*0440*/  IMAD R35, R2, 0x8, R3 ;  /* 0x0000000802237824 */ /* 0x000fe200078e0203 */
[----:B------:R-:W-:Y:S01]  /*0450*/  SHF.R.S32.HI R3, RZ, 0x1f, R34 ;  /* 0x0000001fff037819 */ /* 0x000fe20000011422 */
[C---:B------:R-:W-:Y:S01]  /*0460*/  IMAD R7, R9.reuse, UR10, RZ ;  /* 0x0000000a09077c24 */ /* 0x040fe2000f8e02ff */
[--C-:B------:R-:W-:Y:S01]  /*0470*/  VIADDMNMX R19, R32, 0x18, R37.reuse, PT ;  /* 0x0000001820137846 */ /* 0x100fe20003800125 */
[--C-:B------:R-:W-:Y:S01]  /*0480*/  IMAD R41, R9, 0x41, R0.reuse ;  /* 0x0000004109297824 */ /* 0x100fe200078e0200 */
[----:B------:R-:W-:Y:S01]  /*0490*/  LEA.HI R3, R3, R34, RZ, 0x2 ;  /* 0x0000002203037211 */ /* 0x000fe200078f10ff */
[C---:B------:R-:W-:Y:S01]  /*04a0*/  IMAD R15, R11.reuse, UR10, RZ ;  /* 0x0000000a0b0f7c24 */ /* 0x040fe2000f8e02ff */
[----:B------:R-:W-:Y:S01]  /*04b0*/  IADD3 R52, P0, PT, R52, UR14, RZ ;  /* 0x0000000e34347c10 */ /* 0x000fe2000ff1e0ff */
[----:B------:R-:W-:Y:S01]  /*04c0*/  ULEA UR14, UR9, UR6, 0x18 ;  /* 0x00000006090e7291 */ /* 0x000fe2000f8ec0ff */
[C-C-:B------:R-:W-:Y:S01]  /*04d0*/  VIADDMNMX R45, R32.reuse, 0x4, R37.reuse, PT ;  /* 0x00000004202d7846 */ /* 0x140fe20003800125 */
[----:B------:R-:W-:Y:S01]  /*04e0*/  UIADD3 UR6, UPT, UPT, UR6, 0x2080, URZ ;  /* 0x0000208006067890 */ /* 0x000fe2000fffe0ff */
[C-C-:B------:R-:W-:Y:S01]  /*04f0*/  VIADDMNMX R43, R32.reuse, 0x8, R37.reuse, PT ;  /* 0x00000008202b7846 */ /* 0x140fe20003800125 */
[--C-:B------:R-:W-:Y:S01]  /*0500*/  IMAD R40, R11, 0x41, R0.reuse ;  /* 0x000000410b287824 */ /* 0x100fe200078e0200 */
[----:B------:R-:W-:Y:S01]  /*0510*/  VIADDMNMX R37, R32, 0x1c, R37, PT ;  /* 0x0000001c20257846 */ /* 0x000fe20003800125 */
[----:B------:R-:W-:Y:S01]  /*0520*/  IMAD R9, R19, UR10, RZ ;  /* 0x0000000a13097c24 */ /* 0x000fe2000f8e02ff */
[----:B------:R-:W-:Y:S01]  /*0530*/  SHF.R.U32.HI R10, RZ, 0x2, R29 ;  /* 0x00000002ff0a7819 */ /* 0x000fe2000001161d */
[----:B------:R-:W-:Y:S01]  /*0540*/  IMAD R11, R2, UR10, RZ ;  /* 0x0000000a020b7c24 */ /* 0x000fe2000f8e02ff */
[----:B------:R-:W-:Y:S01]  /*0550*/  LEA.HI R17, R3, R28, RZ, 0x1e ;  /* 0x0000001c03117211 */ /* 0x000fe200078ff0ff */
[----:B------:R-:W-:Y:S01]  /*0560*/  IMAD.X R53, RZ, RZ, UR15, P0 ;  /* 0x0000000fff357e24 */ /* 0x000fe200080e06ff */
[----:B------:R-:W-:Y:S01]  /*0570*/  ULEA UR6, UR9, UR6, 0x18 ;  /* 0x0000000609067291 */ /* 0x000fe2000f8ec0ff */
[--C-:B------:R-:W-:Y:S01]  /*0580*/  IMAD R38, R19, 0x41, R0.reuse ;  /* 0x0000004113267824 */ /* 0x100fe200078e0200 */
[----:B------:R-:W-:Y:S01]  /*0590*/  USHF.R.S32.HI UR11, URZ, 0x1f, UR16 ;  /* 0x0000001fff0b7899 */ /* 0x000fe20008011410 */
[--C-:B------:R-:W-:Y:S01]  /*05a0*/  IMAD R44, R45, 0x41, R0.reuse ;  /* 0x000000412d2c7824 */ /* 0x100fe200078e0200 */
[C---:B------:R-:W-:Y:S01]  /*05b0*/  IADD3 R2, P1, PT, R10.reuse, R7, RZ ;  /* 0x000000070a027210 */ /* 0x040fe20007f3e0ff */
[--C-:B------:R-:W-:Y:S01]  /*05c0*/  IMAD R42, R43, 0x41, R0.reuse ;  /* 0x000000412b2a7824 */ /* 0x100fe200078e0200 */
[C---:B------:R-:W-:Y:S01]  /*05d0*/  IADD3 R3, P2, PT, R10.reuse, R15, RZ ;  /* 0x0000000f0a037210 */ /* 0x040fe20007f5e0ff */
[----:B------:R-:W-:Y:S01]  /*05e0*/  IMAD R36, R37, 0x41, R0 ;  /* 0x0000004125247824 */ /* 0x000fe200078e0200 */
[C---:B------:R-:W-:Y:S01]  /*05f0*/  IADD3 R0, P0, PT, R10.reuse, R5, RZ ;  /* 0x000000050a007210 */ /* 0x040fe20007f1e0ff */
[----:B------:R-:W-:Y:S01]  /*0600*/  IMAD R31, R29, 0x8, R10 ;  /* 0x000000081d1f7824 */ /* 0x000fe200078e020a */
[----:B------:R-:W-:Y:S01]  /*0610*/  IADD3 R4, P3, PT, R10, R13, RZ ;  /* 0x0000000d0a047210 */ /* 0x000fe20007f7e0ff */
[----:B------:R-:W-:Y:S01]  /*0620*/  IMAD R17, R34, 0x8, R17 ;  /* 0x0000000822117824 */ /* 0x000fe200078e0211 */
[----:B------:R-:W-:Y:S01]  /*0630*/  IADD3 R28, P5, PT, R28, R11, RZ ;  /* 0x0000000b1c1c7210 */ /* 0x000fe20007fbe0ff */
[----:B------:R-:W-:Y:S01]  /*0640*/  IMAD.U32 R30, RZ, RZ, UR14 ;  /* 0x0000000eff1e7e24 */ /* 0x000fe2000f8e00ff */
[----:B------:R-:W-:Y:S01]  /*0650*/  IADD3 R10, P4, PT, R10, R9, RZ ;  /* 0x000000090a0a7210 */ /* 0x000fe20007f9e0ff */
[----:B------:R-:W-:Y:S01]  /*0660*/  ULEA.HI UR11, UR11, UR16, URZ, 0x5 ;  /* 0x000000100b0b7291 */ /* 0x000fe2000f8f28ff */
[----:B------:R-:W-:Y:S01]  /*0670*/  LEA.HI.X.SX32 R6, R7, RZ, 0x1, P1 ;  /* 0x000000ff07067211 */ /* 0x000fe200008f0eff */
[----:B------:R-:W-:Y:S01]  /*0680*/  IMAD R30, R29, 0x104, R30 ;  /* 0x000001041d1e7824 */ /* 0x000fe200078e021e */
[----:B------:R-:W-:Y:S01]  /*0690*/  LOP3.LUT R48, R49, 0x7c, R48, 0xf8, !PT ;  /* 0x0000007c31307812 */ /* 0x000fe200078ef830 */
[----:B------:R-:W-:Y:S01]  /*06a0*/  ULEA UR8, UR9, UR4, 0x18 ;  /* 0x0000000409087291 */ /* 0x000fe2000f8ec0ff */
[----:B------:R-:W-:Y:S01]  /*06b0*/  LEA R47, R47, UR7, 0x2 ;  /* 0x000000072f2f7c11 */ /* 0x000fe2000f8e10ff */
[----:B------:R-:W-:Y:S01]  /*06c0*/  USHF.R.S32.HI UR11, URZ, 0x5, UR11 ;  /* 0x00000005ff0b7899 */ /* 0x000fe2000801140b */
[----:B------:R-:W-:Y:S01]  /*06d0*/  LEA R32, R32, UR7, 0x4 ;  /* 0x0000000720207c11 */ /* 0x000fe2000f8e20ff */
[----:B------:R-:W-:Y:S01]  /*06e0*/  UMOV UR4, URZ ;  /* 0x000000ff00047c82 */ /* 0x000fe20008000000 */
[----:B------:R-:W-:-:S02]  /*06f0*/  LEA R31, R31, UR6, 0x2 ;  /* 0x000000061f1f7c11 */ /* 0x000fc4000f8e10ff */
[----:B------:R-:W-:Y:S02]  /*0700*/  LEA R46, R46, UR14, 0x2 ;  /* 0x0000000e2e2e7c11 */ /* 0x000fe4000f8e10ff */
[----:B------:R-:W-:Y:S02]  /*0710*/  LEA R41, R41, UR14, 0x2 ;  /* 0x0000000e29297c11 */ /* 0x000fe4000f8e10ff */
[----:B------:R-:W-:Y:S02]  /*0720*/  LEA R40, R40, UR14, 0x2 ;  /* 0x0000000e28287c11 */ /* 0x000fe4000f8e10ff */
[----:B------:R-:W-:Y:S02]  /*0730*/  LEA R39, R39, UR14, 0x2 ;  /* 0x0000000e27277c11 */ /* 0x000fe4000f8e10ff */
[----:B------:R-:W-:Y:S02]  /*0740*/  LEA R38, R38, UR14, 0x2 ;  /* 0x0000000e26267c11 */ /* 0x000fe4000f8e10ff */
[----:B------:R-:W-:-:S02]  /*0750*/  LEA R44, R44, UR14, 0x2 ;  /* 0x0000000e2c2c7c11 */ /* 0x000fc4000f8e10ff */
[----:B------:R-:W-:Y:S02]  /*0760*/  LEA R42, R42, UR14, 0x2 ;  /* 0x0000000e2a2a7c11 */ /* 0x000fe4000f8e10ff */
[----:B------:R-:W-:Y:S02]  /*0770*/  LEA R36, R36, UR14, 0x2 ;  /* 0x0000000e24247c11 */ /* 0x000fe4000f8e10ff */
[----:B------:R-:W-:Y:S02]  /*0780*/  LEA.HI.X.SX32 R11, R11, RZ, 0x1, P5 ;  /* 0x000000ff0b0b7211 */ /* 0x000fe400028f0eff */
[----:B------:R-:W-:Y:S02]  /*0790*/  LEA.HI.X.SX32 R5, R5, RZ, 0x1, P0 ;  /* 0x000000ff05057211 */ /* 0x000fe400000f0eff */
[----:B------:R-:W-:Y:S02]  /*07a0*/  LEA.HI.X.SX32 R7, R15, RZ, 0x1, P2 ;  /* 0x000000ff0f077211 */ /* 0x000fe400010f0eff */
[----:B------:R-:W-:-:S02]  /*07b0*/  LEA.HI.X.SX32 R8, R13, RZ, 0x1, P3 ;  /* 0x000000ff0d087211 */ /* 0x000fc400018f0eff */
[----:B------:R-:W-:Y:S02]  /*07c0*/  LEA.HI.X.SX32 R9, R9, RZ, 0x1, P4 ;  /* 0x000000ff09097211 */ /* 0x000fe400020f0eff */
[----:B------:R-:W-:Y:S02]  /*07d0*/  LEA R35, R35, UR6, 0x2 ;  /* 0x0000000623237c11 */ /* 0x000fe4000f8e10ff */
[----:B------:R-:W-:-:S07]  /*07e0*/  LEA R33, R17, UR6, 0x2 ;  /* 0x0000000611217c11 */ /* 0x000fce000f8e10ff */
.L_x_342:
[----:B------:R-:W-:Y:S01]  /*07f0*/  UIMAD UR6, UR5, UR10, URZ ;  /* 0x0000000a050672a4 */ /* 0x000fe2000f8e02ff */
[----:B------:R-:W-:Y:S01]  /*0800*/  IMAD R13, R5, 0x16, RZ ;  /* 0x00000016050d7824 */ /* 0x000fe200078e02ff */
[----:B------:R-:W-:Y:S01]  /*0810*/  UMOV UR7, UR13 ;  /* 0x0000000d00077c82 */ /* 0x000fe20008000000 */
[----:B------:R-:W-:Y:S01]  /*0820*/  IMAD.SHL.U32 R25, R29, 0x4, RZ ;  /* 0x000000041d197824 */ /* 0x000fe200078e00ff */
[----:B------:R-:W-:-:S04]  /*0830*/  UIADD3 UR9, UP0, UPT, UR6, UR4, URZ ;  /* 0x0000000406097290 */ /* 0x000fc8000ff1e0ff */
[----:B------:R-:W-:Y:S01]  /*0840*/  ULEA.HI.X.SX32 UR14, UR6, URZ, 0x1, UP0 ;  /* 0x000000ff060e7291 */ /* 0x000fe200080f0eff */
[----:B------:R-:W-:Y:S02]  /*0850*/  LOP3.LUT R25, R25, 0xc, RZ, 0xc0, !PT ;  /* 0x0000000c19197812 */ /* 0x000fe400078ec0ff */
[----:B------:R-:W-:Y:S02]  /*0860*/  UMOV UR6, UR12 ;  /* 0x0000000c00067c82 */ /* 0x000fe40008000000 */
[----:B------:R-:W-:Y:S02]  /*0870*/  UIMAD.WIDE.U32 UR6, UR9, 0x16, UR6 ;  /* 0x00000016090678a5 */ /* 0x000fe4000f8e0006 */
[----:B------:R-:W-:-:S04]  /*0880*/  UIMAD UR9, UR14, 0x16, URZ ;  /* 0x000000160e0978a4 */ /* 0x000fc8000f8e02ff */
[----:B------:R-:W-:Y:S02]  /*0890*/  UIADD3 UR9, UPT, UPT, UR7, UR9, URZ ;  /* 0x0000000907097290 */ /* 0x000fe4000fffe0ff */
[----:B0-----:R-:W-:Y:S02]  /*08a0*/  IMAD.U32 R15, RZ, RZ, UR7 ;  /* 0x00000007ff0f7e24 */ /* 0x001fe4000f8e00ff */
[----:B------:R-:W-:Y:S02]  /*08b0*/  IMAD.U32 R14, RZ, RZ, UR6 ;  /* 0x00000006ff0e7e24 */ /* 0x000fe4000f8e00ff */
[----:B------:R-:W-:Y:S02]  /*08c0*/  IMAD.U32 R15, RZ, RZ, UR9 ;  /* 0x00000009ff0f7e24 */ /* 0x000fe4000f8e00ff */
[----:B------:R-:W-:-:S04]  /*08d0*/  IMAD.WIDE.U32 R18, R0, 0x16, R14 ;  /* 0x0000001600127825 */ /* 0x000fc800078e000e */
[----:B------:R-:W-:Y:S01]  /*08e0*/  IMAD.IADD R19, R19, 0x1, R13 ;  /* 0x0000000113137824 */ /* 0x000fe200078e020d */
[----:B------:R-:W-:-:S04]  /*08f0*/  IADD3 R20, P0, PT, R25, R18, RZ ;  /* 0x0000001219147210 */ /* 0x000fc80007f1e0ff */
[----:B------:R-:W2:Y:S01]  /*0900*/  LDG.E.U16.CONSTANT R23, desc[UR18][R18.64+0x2] ;  /* 0x0000021212177981 */ /* 0x000ea2000c1e9500 */
[----:B------:R-:W-:-:S03]  /*0910*/  IMAD.X R21, RZ, RZ, R19, P0 ;  /* 0x000000ffff157224 */ /* 0x000fc600000e0613 */
[----:B------:R-:W2:Y:S04]  /*0920*/  LDG.E.U16.CONSTANT R26, desc[UR18][R18.64+0x4] ;  /* 0x00000412121a7981 */ /* 0x000ea8000c1e9500 */
[----:B------:R-:W3:Y:S04]  /*0930*/  LDG.E.U16.CONSTANT R24, desc[UR18][R20.64+0x6] ;  /* 0x0000061214187981 */ /* 0x000ee8000c1e9500 */
[----:B------:R-:W3:Y:S01]  /*0940*/  LDG.E.U16.CONSTANT R27, desc[UR18][R20.64+0x8] ;  /* 0x00000812141b7981 */ /* 0x000ee2000c1e9500 */
[----:B------:R-:W-:Y:S01]  /*0950*/  IMAD R13, R45, UR10, RZ ;  /* 0x0000000a2d0d7c24 */ /* 0x000fe2000f8e02ff */
[----:B------:R-:W-:-:S04]  /*0960*/  SHF.R.U32.HI R22, RZ, 0x2, R29 ;  /* 0x00000002ff167819 */ /* 0x000fc8000001161d */
[----:B------:R-:W-:-:S04]  /*0970*/  IADD3 R17, P0, PT, R22, R13, RZ ;  /* 0x0000000d16117210 */ /* 0x000fc80007f1e0ff */
[----:B------:R-:W-:-:S05]  /*0980*/  LEA.HI.X.SX32 R13, R13, RZ, 0x1, P0 ;  /* 0x000000ff0d0d7211 */ /* 0x000fca00000f0eff */
[----:B------:R-:W-:Y:S02]  /*0990*/  IMAD R16, R13, 0x16, RZ ;  /* 0x000000160d107824 */ /* 0x000fe400078e02ff */
[----:B------:R-:W-:-:S04]  /*09a0*/  IMAD.WIDE.U32 R12, R17, 0x16, R14 ;  /* 0x00000016110c7825 */ /* 0x000fc800078e000e */
[----:B------:R-:W-:Y:S01]  /*09b0*/  IMAD.IADD R13, R13, 0x1, R16 ;  /* 0x000000010d0d7824 */ /* 0x000fe200078e0210 */
[----:B------:R-:W-:-:S04]  /*09c0*/  IADD3 R16, P0, PT, R25, R12, RZ ;  /* 0x0000000c19107210 */ /* 0x000fc80007f1e0ff */
[----:B------:R-:W4:Y:S01]  /*09d0*/  LDG.E.U16.CONSTANT R20, desc[UR18][R12.64+0x2] ;  /* 0x000002120c147981 */ /* 0x000f22000c1e9500 */
[----:B------:R-:W-:-:S05]  /*09e0*/  IMAD.X R17, RZ, RZ, R13, P0 ;  /* 0x000000ffff117224 */ /* 0x000fca00000e060d */
[----:B------:R-:W4:Y:S04]  /*09f0*/  LDG.E.U16.CONSTANT R19, desc[UR18][R16.64+0x6] ;  /* 0x0000061210137981 */ /* 0x000f28000c1e9500 */
[----:B------:R-:W4:Y:S04]  /*0a00*/  LDG.E.U16.CONSTANT R13, desc[UR18][R12.64+0x4] ;  /* 0x000004120c0d7981 */ /* 0x000f28000c1e9500 */
[----:B------:R0:W4:Y:S01]  /*0a10*/  LDG.E.U16.CONSTANT R21, desc[UR18][R16.64+0x8] ;  /* 0x0000081210157981 */ /* 0x000122000c1e9500 */
[----:B--2---:R-:W-:-:S05]  /*0a20*/  IMAD R18, R26, 0x10000, R23 ;  /* 0x000100001a127824 */ /* 0x004fca00078e0217 */
[----:B------:R-:W-:-:S05]  /*0a30*/  SHF.R.S32.HI R18, RZ, R25, R18 ;  /* 0x00000019ff127219 */ /* 0x000fca0000011412 */
[----:B------:R-:W-:Y:S02]  /*0a40*/  IMAD.SHL.U32 R23, R18, 0x10, RZ ;  /* 0x0000001012177824 */ /* 0x000fe400078e00ff */
[----:B---3--:R-:W-:Y:S01]  /*0a50*/  IMAD R24, R27, 0x10000, R24 ;  /* 0x000100001b187824 */ /* 0x008fe200078e0218 */
[----:B------:R-:W-:Y:S02]  /*0a60*/  SHF.R.U32.HI R26, RZ, 0xc, R18 ;  /* 0x0000000cff1a7819 */ /* 0x000fe40000011612 */
[----:B------:R-:W-:Y:S02]  /*0a70*/  LOP3.LUT R23, R23, 0x10, RZ, 0xc0, !PT ;  /* 0x0000001017177812 */ /* 0x000fe400078ec0ff */
[----:B0-----:R-:W-:Y:S02]  /*0a80*/  LOP3.LUT R17, R26, 0x10, RZ, 0xc0, !PT ;  /* 0x000000101a117812 */ /* 0x001fe400078ec0ff */
[--C-:B------:R-:W-:Y:S02]  /*0a90*/  LOP3.LUT R23, R23, 0xf0f0f0f, R24.reuse, 0xf8, !PT ;  /* 0x0f0f0f0f17177812 */ /* 0x100fe400078ef818 */
[----:B------:R-:W-:Y:S01]  /*0aa0*/  SHF.R.U32.HI R24, RZ, 0x4, R24 ;  /* 0x00000004ff187819 */ /* 0x000fe20000011618 */
[----:B------:R-:W-:Y:S01]  /*0ab0*/  IMAD.SHL.U32 R12, R18, 0x800, RZ ;  /* 0x00000800120c7824 */ /* 0x000fe200078e00ff */
[----:B------:R-:W-:-:S02]  /*0ac0*/  SHF.R.U32.HI R16, RZ, 0x5, R18 ;  /* 0x00000005ff107819 */ /* 0x000fc40000011612 */
[----:B------:R-:W-:Y:S02]  /*0ad0*/  LOP3.LUT R17, R17, 0xf0f0f0f, R24, 0xf8, !PT ;  /* 0x0f0f0f0f11117812 */ /* 0x000fe400078ef818 */
[----:B------:R-:W-:Y:S02]  /*0ae0*/  LOP3.LUT R12, R23, 0x1000, R12, 0xf8, !PT ;  /* 0x00001000170c7812 */ /* 0x000fe400078ef80c */
[----:B------:R-:W-:Y:S01]  /*0af0*/  LOP3.LUT R16, R17, 0x1000, R16, 0xf8, !PT ;  /* 0x0000100011107812 */ /* 0x000fe200078ef810 */
[----:B------:R-:W-:-:S05]  /*0b00*/  IMAD.SHL.U32 R17, R18, 0x40000, RZ ;  /* 0x0004000012117824 */ /* 0x000fca00078e00ff */
[----:B------:R-:W-:Y:S01]  /*0b10*/  LOP3.LUT R12, R12, 0x100000, R17, 0xf8, !PT ;  /* 0x001000000c0c7812 */ /* 0x000fe200078ef811 */
[----:B------:R-:W-:-:S05]  /*0b20*/  IMAD.SHL.U32 R17, R18, 0x2000000, RZ ;  /* 0x0200000012117824 */ /* 0x000fca00078e00ff */
[----:B------:R-:W-:Y:S01]  /*0b30*/  LOP3.LUT R12, R12, 0x10000000, R17, 0xf8, !PT ;  /* 0x100000000c0c7812 */ /* 0x000fe200078ef811 */
[----:B------:R-:W-:-:S05]  /*0b40*/  IMAD.SHL.U32 R17, R18, 0x4, RZ ;  /* 0x0000000412117824 */ /* 0x000fca00078e00ff */
[----:B------:R-:W-:Y:S01]  /*0b50*/  LOP3.LUT R16, R16, 0x100000, R17, 0xf8, !PT ;  /* 0x0010000010107812 */ /* 0x000fe200078ef811 */
[----:B------:R-:W-:Y:S02]  /*0b60*/  VIADD R17, R12, 0x70707070 ;  /* 0x707070700c117836 */ /* 0x000fe40000000000 */
[----:B------:R-:W-:-:S03]  /*0b70*/  IMAD.SHL.U32 R23, R18, 0x200, RZ ;  /* 0x0000020012177824 */ /* 0x000fc600078e00ff */
[----:B------:R-:W-:-:S04]  /*0b80*/  LOP3.LUT R17, R17, 0x80808080, RZ, 0x3c, !PT ;  /* 0x8080808011117812 */ /* 0x000fc800078e3cff */
[----:B------:R-:W-:Y:S02]  /*0b90*/  LOP3.LUT R18, R12, 0x10101010, R17, 0x18, !PT ;  /* 0x101010100c127812 */ /* 0x000fe400078e1811 */
[----:B------:R-:W-:Y:S02]  /*0ba0*/  LOP3.LUT R16, R16, 0x10000000, R23, 0xf8, !PT ;  /* 0x1000000010107812 */ /* 0x000fe400078ef817 */
[----:B------:R-:W-:Y:S02]  /*0bb0*/  PRMT R23, R12, 0xba98, RZ ;  /* 0x0000ba980c177816 */ /* 0x000fe400000000ff */
[----:B------:R-:W-:Y:S01]  /*0bc0*/  PRMT R18, R18, 0xba98, RZ ;  /* 0x0000ba9812127816 */ /* 0x000fe200000000ff */
[----:B------:R-:W-:-:S03]  /*0bd0*/  VIADD R12, R16, 0x70707070 ;  /* 0x70707070100c7836 */ /* 0x000fc60000000000 */
[----:B------:R-:W-:-:S04]  /*0be0*/  LOP3.LUT R23, R18, 0x7f7f7f7f, R23, 0x60, !PT ;  /* 0x7f7f7f7f12177812 */ /* 0x000fc800078e6017 */
[----:B------:R-:W-:Y:S02]  /*0bf0*/  LOP3.LUT R18, R23, R17, R18, 0xf4, !PT ;  /* 0x0000001117127212 */ /* 0x000fe400078ef412 */
[----:B------:R-:W-:-:S04]  /*0c00*/  LOP3.LUT R17, R12, 0x80808080, RZ, 0x3c, !PT ;  /* 0x808080800c117812 */ /* 0x000fc800078e3cff */
[C---:B------:R-:W-:Y:S02]  /*0c10*/  LOP3.LUT R12, R16.reuse, 0x10101010, R17, 0x18, !PT ;  /* 0x10101010100c7812 */ /* 0x040fe400078e1811 */
[----:B------:R-:W-:Y:S02]  /*0c20*/  PRMT R23, R16, 0xba98, RZ ;  /* 0x0000ba9810177816 */ /* 0x000fe400000000ff */
[----:B------:R-:W-:Y:S01]  /*0c30*/  PRMT R12, R12, 0xba98, RZ ;  /* 0x0000ba980c0c7816 */ /* 0x000fe200000000ff */
[----:B----4-:R-:W-:-:S03]  /*0c40*/  IMAD R16, R13, 0x10000, R20 ;  /* 0x000100000d107824 */ /* 0x010fc600078e0214 */
[----:B------:R-:W-:-:S04]  /*0c50*/  LOP3.LUT R20, R12, 0x7f7f7f7f, R23, 0x60, !PT ;  /* 0x7f7f7f7f0c147812 */ /* 0x000fc800078e6017 */
[----:B------:R-:W-:Y:S02]  /*0c60*/  LOP3.LUT R20, R20, R17, R12, 0xf4, !PT ;  /* 0x0000001114147212 */ /* 0x000fe400078ef40c */
[----:B------:R-:W-:Y:S01]  /*0c70*/  SHF.R.S32.HI R12, RZ, R25, R16 ;  /* 0x00000019ff0c7219 */ /* 0x000fe20000011410 */
[----:B------:R-:W-:-:S04]  /*0c80*/  IMAD R19, R21, 0x10000, R19 ;  /* 0x0001000015137824 */ /* 0x000fc800078e0213 */
[----:B------:R-:W-:-:S05]  /*0c90*/  IMAD.SHL.U32 R13, R12, 0x10, RZ ;  /* 0x000000100c0d7824 */ /* 0x000fca00078e00ff */
[----:B------:R-:W-:Y:S01]  /*0ca0*/  LOP3.LUT R16, R13, 0x10, RZ, 0xc0, !PT ;  /* 0x000000100d107812 */ /* 0x000fe200078ec0ff */
[----:B------:R-:W-:-:S03]  /*0cb0*/  IMAD.SHL.U32 R13, R12, 0x800, RZ ;  /* 0x000008000c0d7824 */ /* 0x000fc600078e00ff */
[----:B------:R-:W-:-:S04]  /*0cc0*/  LOP3.LUT R16, R16, 0xf0f0f0f, R19, 0xf8, !PT ;  /* 0x0f0f0f0f10107812 */ /* 0x000fc800078ef813 */
[----:B------:R-:W-:Y:S01]  /*0cd0*/  LOP3.LUT R13, R16, 0x1000, R13, 0xf8, !PT ;  /* 0x00001000100d7812 */ /* 0x000fe200078ef80d */
[----:B------:R-:W-:Y:S01]  /*0ce0*/  IMAD.SHL.U32 R16, R12, 0x40000, RZ ;  /* 0x000400000c107824 */ /* 0x000fe200078e00ff */
[----:B------:R-:W-:-:S04]  /*0cf0*/  SHF.R.U32.HI R17, RZ, 0xc, R12 ;  /* 0x0000000cff117819 */ /* 0x000fc8000001160c */
[----:B------:R-:W-:Y:S01]  /*0d00*/  LOP3.LUT R13, R13, 0x100000, R16, 0xf8, !PT ;  /* 0x001000000d0d7812 */ /* 0x000fe200078ef810 */
[----:B------:R-:W-:Y:S01]  /*0d10*/  IMAD.SHL.U32 R16, R12, 0x2000000, RZ ;  /* 0x020000000c107824 */ /* 0x000fe200078e00ff */
[----:B------:R-:W-:Y:S02]  /*0d20*/  SHF.R.U32.HI R19, RZ, 0x4, R19 ;  /* 0x00000004ff137819 */ /* 0x000fe40000011613 */
[----:B------:R-:W-:Y:S02]  /*0d30*/  LOP3.LUT R24, R17, 0x10, RZ, 0xc0, !PT ;  /* 0x0000001011187812 */ /* 0x000fe400078ec0ff */
[----:B------:R-:W-:Y:S02]  /*0d40*/  LOP3.LUT R13, R13, 0x10000000, R16, 0xf8, !PT ;  /* 0x100000000d0d7812 */ /* 0x000fe400078ef810 */
[----:B------:R-:W-:Y:S02]  /*0d50*/  LOP3.LUT R19, R24, 0xf0f0f0f, R19, 0xf8, !PT ;  /* 0x0f0f0f0f18137812 */ /* 0x000fe400078ef813 */
[----:B------:R-:W-:Y:S01]  /*0d60*/  SHF.R.U32.HI R24, RZ, 0x5, R12 ;  /* 0x00000005ff187819 */ /* 0x000fe2000001160c */
[----:B------:R-:W-:-:S03]  /*0d70*/  VIADD R16, R13, 0x70707070 ;  /* 0x707070700d107836 */ /* 0x000fc60000000000 */
[----:B------:R-:W-:Y:S01]  /*0d80*/  LOP3.LUT R19, R19, 0x1000, R24, 0xf8, !PT ;  /* 0x0000100013137812 */ /* 0x000fe200078ef818 */
[----:B------:R-:W-:Y:S01]  /*0d90*/  IMAD.SHL.U32 R24, R12, 0x4, RZ ;  /* 0x000000040c187824 */ /* 0x000fe200078e00ff */
[----:B------:R-:W-:-:S04]  /*0da0*/  LOP3.LUT R16, R16, 0x80808080, RZ, 0x3c, !PT ;  /* 0x8080808010107812 */ /* 0x000fc800078e3cff */
[----:B------:R-:W-:Y:S02]  /*0db0*/  LOP3.LUT R17, R13, 0x10101010, R16, 0x18, !PT ;  /* 0x101010100d117812 */ /* 0x000fe400078e1810 */
[----:B------:R-:W-:Y:S01]  /*0dc0*/  LOP3.LUT R19, R19, 0x100000, R24, 0xf8, !PT ;  /* 0x0010000013137812 */ /* 0x000fe200078ef818 */
[----:B------:R-:W-:Y:S01]  /*0dd0*/  IMAD.SHL.U32 R24, R12, 0x200, RZ ;  /* 0x000002000c187824 */ /* 0x000fe200078e00ff */
[----:B------:R-:W-:Y:S02]  /*0de0*/  PRMT R12, R13, 0xba98, RZ ;  /* 0x0000ba980d0c7816 */ /* 0x000fe400000000ff */
[----:B------:R-:W-:Y:S02]  /*0df0*/  PRMT R17, R17, 0xba98, RZ ;  /* 0x0000ba9811117816 */ /* 0x000fe400000000ff */
[----:B------:R-:W-:Y:S02]  /*0e00*/  LOP3.LUT R19, R19, 0x10000000, R24, 0xf8, !PT ;  /* 0x1000000013137812 */ /* 0x000fe400078ef818 */
[----:B------:R-:W-:-:S04]  /*0e10*/  LOP3.LUT R12, R17, 0x7f7f7f7f, R12, 0x60, !PT ;  /* 0x7f7f7f7f110c7812 */ /* 0x000fc800078e600c */
[----:B------:R-:W-:Y:S01]  /*0e20*/  LOP3.LUT R27, R12, R16, R17, 0xf4, !PT ;  /* 0x000000100c1b7212 */ /* 0x000fe200078ef411 */
[----:B------:R-:W-:-:S05]  /*0e30*/  VIADD R12, R19, 0x70707070 ;  /* 0x70707070130c7836 */ /* 0x000fca0000000000 */
[----:B------:R-:W-:-:S04]  /*0e40*/  LOP3.LUT R12, R12, 0x80808080, RZ, 0x3c, !PT ;  /* 0x808080800c0c7812 */ /* 0x000fc800078e3cff */
[C---:B------:R-:W-:Y:S02]  /*0e50*/  LOP3.LUT R13, R19.reuse, 0x10101010, R12, 0x18, !PT ;  /* 0x10101010130d7812 */ /* 0x040fe400078e180c */
[----:B------:R-:W-:Y:S02]  /*0e60*/  PRMT R16, R19, 0xba98, RZ ;  /* 0x0000ba9813107816 */ /* 0x000fe400000000ff */
[----:B------:R-:W-:Y:S01]  /*0e70*/  PRMT R13, R13, 0xba98, RZ ;  /* 0x0000ba980d0d7816 */ /* 0x000fe200000000ff */
[----:B------:R-:W-:-:S03]  /*0e80*/  IMAD R17, R43, UR10, RZ ;  /* 0x0000000a2b117c24 */ /* 0x000fc6000f8e02ff */
[----:B------:R-:W-:-:S04]  /*0e90*/  LOP3.LUT R16, R13, 0x7f7f7f7f, R16, 0x60, !PT ;  /* 0x7f7f7f7f0d107812 */ /* 0x000fc800078e6010 */
[----:B------:R-:W-:Y:S02]  /*0ea0*/  LOP3.LUT R21, R16, R12, R13, 0xf4, !PT ;  /* 0x0000000c10157212 */ /* 0x000fe400078ef40d */
[----:B------:R-:W-:-:S04]  /*0eb0*/  IADD3 R13, P0, PT, R22, R17, RZ ;  /* 0x00000011160d7210 */ /* 0x000fc80007f1e0ff */
[----:B------:R-:W-:Y:S01]  /*0ec0*/  LEA.HI.X.SX32 R17, R17, RZ, 0x1, P0 ;  /* 0x000000ff11117211 */ /* 0x000fe200000f0eff */
[----:B------:R-:W-:-:S04]  /*0ed0*/  IMAD.WIDE.U32 R12, R13, 0x16, R14 ;  /* 0x000000160d0c7825 */ /* 0x000fc800078e000e */
[----:B------:R-:W-:-:S04]  /*0ee0*/  IMAD R17, R17, 0x16, RZ ;  /* 0x0000001611117824 */ /* 0x000fc800078e02ff */
[----:B------:R-:W-:Y:S01]  /*0ef0*/  IMAD.IADD R13, R13, 0x1, R17 ;  /* 0x000000010d0d7824 */ /* 0x000fe200078e0211 */
[----:B------:R-:W-:-:S04]  /*0f00*/  IADD3 R16, P0, PT, R25, R12, RZ ;  /* 0x0000000c19107210 */ /* 0x000fc80007f1e0ff */
[----:B------:R-:W2:Y:S04]  /*0f10*/  LDG.E.U16.CONSTANT R23, desc[UR18][R12.64+0x2] ;  /* 0x000002120c177981 */ /* 0x000ea8000c1e9500 */
[----:B------:R-:W2:Y:S01]  /*0f20*/  LDG.E.U16.CONSTANT R24, desc[UR18][R12.64+0x4] ;  /* 0x000004120c187981 */ /* 0x000ea2000c1e9500 */
[----:B------:R-:W-:-:S05]  /*0f30*/  IMAD.X R17, RZ, RZ, R13, P0 ;  /* 0x000000ffff117224 */ /* 0x000fca00000e060d */
[----:B------:R-:W3:Y:S04]  /*0f40*/  LDG.E.U16.CONSTANT R19, desc[UR18][R16.64+0x6] ;  /* 0x0000061210137981 */ /* 0x000ee8000c1e9500 */
[----:B------:R-:W3:Y:S04]  /*0f50*/  LDG.E.U16.CONSTANT R26, desc[UR18][R16.64+0x8] ;  /* 0x00000812101a7981 */ /* 0x000ee8000c1e9500 */
[----:B------:R0:W-:Y:S01]  /*0f60*/  STS [R46], R18 ;  /* 0x000000122e007388 */ /* 0x0001e20000000800 */
[----:B--2---:R-:W-:-:S05]  /*0f70*/  IMAD R24, R24, 0x10000, R23 ;  /* 0x0001000018187824 */ /* 0x004fca00078e0217 */
[----:B------:R-:W-:-:S05]  /*0f80*/  SHF.R.S32.HI R24, RZ, R25, R24 ;  /* 0x00000019ff187219 */ /* 0x000fca0000011418 */
[----:B------:R-:W-:Y:S02]  /*0f90*/  IMAD.SHL.U32 R23, R24, 0x10, RZ ;  /* 0x0000001018177824 */ /* 0x000fe400078e00ff */
[----:B---3--:R-:W-:-:S03]  /*0fa0*/  IMAD R19, R26, 0x10000, R19 ;  /* 0x000100001a137824 */ /* 0x008fc600078e0213 */
[----:B------:R-:W-:Y:S01]  /*0fb0*/  LOP3.LUT R26, R23, 0x10, RZ, 0xc0, !PT ;  /* 0x00000010171a7812 */ /* 0x000fe200078ec0ff */
[----:B------:R-:W-:-:S03]  /*0fc0*/  IMAD.SHL.U32 R23, R24, 0x800, RZ ;  /* 0x0000080018177824 */ /* 0x000fc600078e00ff */
[----:B------:R-:W-:Y:S01]  /*0fd0*/  LOP3.LUT R26, R26, 0xf0f0f0f, R19, 0xf8, !PT ;  /* 0x0f0f0f0f1a1a7812 */ /* 0x000fe200078ef813 */
[----:B------:R-:W-:-:S03]  /*0fe0*/  IMAD.SHL.U32 R16, R24, 0x40000, RZ ;  /* 0x0004000018107824 */ /* 0x000fc600078e00ff */
[----:B------:R-:W-:Y:S01]  /*0ff0*/  LOP3.LUT R23, R26, 0x1000, R23, 0xf8, !PT ;  /* 0x000010001a177812 */ /* 0x000fe200078ef817 */
[----:B------:R-:W-:-:S03]  /*1000*/  IMAD.SHL.U32 R13, R24, 0x2000000, RZ ;  /* 0x02000000180d7824 */ /* 0x000fc600078e00ff */
[----:B------:R-:W-:-:S04]  /*1010*/  LOP3.LUT R16, R23, 0x100000, R16, 0xf8, !PT ;  /* 0x0010000017107812 */ /* 0x000fc800078ef810 */
[----:B------:R-:W-:-:S05]  /*1020*/  LOP3.LUT R13, R16, 0x10000000, R13, 0xf8, !PT ;  /* 0x10000000100d7812 */ /* 0x000fca00078ef80d */
[----:B------:R-:W-:-:S05]  /*1030*/  VIADD R12, R13, 0x70707070 ;  /* 0x707070700d0c7836 */ /* 0x000fca0000000000 */
[----:B------:R-:W-:-:S04]  /*1040*/  LOP3.LUT R12, R12, 0x80808080, RZ, 0x3c, !PT ;  /* 0x808080800c0c7812 */ /* 0x000fc800078e3cff */
[C---:B------:R-:W-:Y:S02]  /*1050*/  LOP3.LUT R16, R13.reuse, 0x10101010, R12, 0x18, !PT ;  /* 0x101010100d107812 */ /* 0x040fe400078e180c */
[----:B------:R-:W-:Y:S02]  /*1060*/  PRMT R26, R13, 0xba98, RZ ;  /* 0x0000ba980d1a7816 */ /* 0x000fe400000000ff */
[----:B------:R-:W-:-:S04]  /*1070*/  PRMT R23, R16, 0xba98, RZ ;  /* 0x0000ba9810177816 */ /* 0x000fc800000000ff */
[----:B------:R-:W-:-:S04]  /*1080*/  LOP3.LUT R26, R23, 0x7f7f7f7f, R26, 0x60, !PT ;  /* 0x7f7f7f7f171a7812 */ /* 0x000fc800078e601a */
[----:B------:R-:W-:Y:S02]  /*1090*/  LOP3.LUT R23, R26, R12, R23, 0xf4, !PT ;  /* 0x0000000c1a177212 */ /* 0x000fe400078ef417 */
[--C-:B------:R-:W-:Y:S02]  /*10a0*/  SHF.R.U32.HI R12, RZ, 0xc, R24.reuse ;  /* 0x0000000cff0c7819 */ /* 0x100fe40000011618 */
[----:B------:R-:W-:Y:S02]  /*10b0*/  SHF.R.U32.HI R19, RZ, 0x4, R19 ;  /* 0x00000004ff137819 */ /* 0x000fe40000011613 */
[----:B------:R-:W-:Y:S02]  /*10c0*/  LOP3.LUT R12, R12, 0x10, RZ, 0xc0, !PT ;  /* 0x000000100c0c7812 */ /* 0x000fe400078ec0ff */
[----:B------:R-:W-:Y:S02]  /*10d0*/  SHF.R.U32.HI R13, RZ, 0x5, R24 ;  /* 0x00000005ff0d7819 */ /* 0x000fe40000011618 */
[----:B------:R-:W-:-:S04]  /*10e0*/  LOP3.LUT R12, R12, 0xf0f0f0f, R19, 0xf8, !PT ;  /* 0x0f0f0f0f0c0c7812 */ /* 0x000fc800078ef813 */
[----:B------:R-:W-:Y:S01]  /*10f0*/  LOP3.LUT R12, R12, 0x1000, R13, 0xf8, !PT ;  /* 0x000010000c0c7812 */ /* 0x000fe200078ef80d */
[----:B------:R-:W-:-:S05]  /*1100*/  IMAD.SHL.U32 R13, R24, 0x4, RZ ;  /* 0x00000004180d7824 */ /* 0x000fca00078e00ff */
[----:B------:R-:W-:Y:S01]  /*1110*/  LOP3.LUT R12, R12, 0x100000, R13, 0xf8, !PT ;  /* 0x001000000c0c7812 */ /* 0x000fe200078ef80d */
[----:B------:R-:W-:-:S05]  /*1120*/  IMAD.SHL.U32 R13, R24, 0x200, RZ ;  /* 0x00000200180d7824 */ /* 0x000fca00078e00ff */
[----:B------:R-:W-:-:S05]  /*1130*/  LOP3.LUT R12, R12, 0x10000000, R13, 0xf8, !PT ;  /* 0x100000000c0c7812 */ /* 0x000fca00078ef80d */
[----:B------:R-:W-:-:S05]  /*1140*/  VIADD R13, R12, 0x70707070 ;  /* 0x707070700c0d7836 */ /* 0x000fca0000000000 */
[----:B------:R-:W-:-:S04]  /*1150*/  LOP3.LUT R13, R13, 0x80808080, RZ, 0x3c, !PT ;  /* 0x808080800d0d7812 */ /* 0x000fc800078e3cff */
[C---:B------:R-:W-:Y:S02]  /*1160*/  LOP3.LUT R16, R12.reuse, 0x10101010, R13, 0x18, !PT ;  /* 0x101010100c107812 */ /* 0x040fe400078e180d */
[----:B------:R-:W-:Y:S02]  /*1170*/  PRMT R17, R12, 0xba98, RZ ;  /* 0x0000ba980c117816 */ /* 0x000fe400000000ff */
[----:B------:R-:W-:-:S04]  /*1180*/  PRMT R16, R16, 0xba98, RZ ;  /* 0x0000ba9810107816 */ /* 0x000fc800000000ff */
[----:B------:R-:W-:-:S04]  /*1190*/  LOP3.LUT R17, R16, 0x7f7f7f7f, R17, 0x60, !PT ;  /* 0x7f7f7f7f10117812 */ /* 0x000fc800078e6011 */
[----:B------:R-:W-:Y:S01]  /*11a0*/  LOP3.LUT R19, R17, R13, R16, 0xf4, !PT ;  /* 0x0000000d11137212 */ /* 0x000fe200078ef410 */
[----:B------:R-:W-:-:S04]  /*11b0*/  IMAD.WIDE.U32 R12, R2, 0x16, R14 ;  /* 0x00000016020c7825 */ /* 0x000fc800078e000e */
[----:B------:R-:W-:Y:S01]  /*11c0*/  IMAD R17, R6, 0x16, RZ ;  /* 0x0000001606117824 */ /* 0x000fe200078e02ff */
[----:B------:R-:W-:-:S03]  /*11d0*/  IADD3 R16, P0, PT, R25, R12, RZ ;  /* 0x0000000c19107210 */ /* 0x000fc60007f1e0ff */
[----:B------:R-:W-:-:S04]  /*11e0*/  IMAD.IADD R13, R13, 0x1, R17 ;  /* 0x000000010d0d7824 */ /* 0x000fc800078e0211 */
[----:B------:R-:W-:Y:S01]  /*11f0*/  IMAD.X R17, RZ, RZ, R13, P0 ;  /* 0x000000ffff117224 */ /* 0x000fe200000e060d */
[----:B0-----:R-:W2:Y:S04]  /*1200*/  LDG.E.U16.CONSTANT R18, desc[UR18][R12.64+0x2] ;  /* 0x000002120c127981 */ /* 0x001ea8000c1e9500 */
[----:B------:R-:W3:Y:S04]  /*1210*/  LDG.E.U16.CONSTANT R24, desc[UR18][R16.64+0x6] ;  /* 0x0000061210187981 */ /* 0x000ee8000c1e9500 */
[----:B------:R-:W3:Y:S04]  /*1220*/  LDG.E.U16.CONSTANT R26, desc[UR18][R16.64+0x8] ;  /* 0x00000812101a7981 */ /* 0x000ee8000c1e9500 */
[----:B------:R-:W2:Y:S04]  /*1230*/  LDG.E.U16.CONSTANT R13, desc[UR18][R12.64+0x4] ;  /* 0x000004120c0d7981 */ /* 0x000ea8000c1e9500 */
[----:B------:R3:W-:Y:S04]  /*1240*/  STS [R46+0x4], R20 ;  /* 0x000004142e007388 */ /* 0x0007e80000000800 */
[----:B------:R0:W-:Y:S01]  /*1250*/  STS [R44], R27 ;  /* 0x0000001b2c007388 */ /* 0x0001e20000000800 */
[----:B--2---:R-:W-:-:S05]  /*1260*/  IMAD R18, R13, 0x10000, R18 ;  /* 0x000100000d127824 */ /* 0x004fca00078e0212 */
[----:B------:R-:W-:Y:S01]  /*1270*/  SHF.R.S32.HI R18, RZ, R25, R18 ;  /* 0x00000019ff127219 */ /* 0x000fe20000011412 */
[----:B---3--:R-:W-:-:S04]  /*1280*/  IMAD R20, R26, 0x10000, R24 ;  /* 0x000100001a147824 */ /* 0x008fc800078e0218 */
[C---:B------:R-:W-:Y:S02]  /*1290*/  IMAD.SHL.U32 R24, R18.reuse, 0x10, RZ ;  /* 0x0000001012187824 */ /* 0x040fe400078e00ff */
[----:B------:R-:W-:-:S03]  /*12a0*/  IMAD.SHL.U32 R26, R18, 0x800, RZ ;  /* 0x00000800121a7824 */ /* 0x000fc600078e00ff */
[----:B------:R-:W-:Y:S01]  /*12b0*/  LOP3.LUT R24, R24, 0x10, RZ, 0xc0, !PT ;  /* 0x0000001018187812 */ /* 0x000fe200078ec0ff */
[----:B------:R-:W-:-:S03]  /*12c0*/  IMAD.SHL.U32 R17, R18, 0x40000, RZ ;  /* 0x0004000012117824 */ /* 0x000fc600078e00ff */
[----:B------:R-:W-:Y:S01]  /*12d0*/  LOP3.LUT R24, R24, 0xf0f0f0f, R20, 0xf8, !PT ;  /* 0x0f0f0f0f18187812 */ /* 0x000fe200078ef814 */
[----:B------:R-:W-:-:S03]  /*12e0*/  IMAD.SHL.U32 R12, R18, 0x2000000, RZ ;  /* 0x02000000120c7824 */ /* 0x000fc600078e00ff */
[----:B------:R-:W-:-:S04]  /*12f0*/  LOP3.LUT R24, R24, 0x1000, R26, 0xf8, !PT ;  /* 0x0000100018187812 */ /* 0x000fc800078ef81a */
[----:B------:R-:W-:-:S04]  /*1300*/  LOP3.LUT R17, R24, 0x100000, R17, 0xf8, !PT ;  /* 0x0010000018117812 */ /* 0x000fc800078ef811 */
[----:B------:R-:W-:-:S05]  /*1310*/  LOP3.LUT R12, R17, 0x10000000, R12, 0xf8, !PT ;  /* 0x10000000110c7812 */ /* 0x000fca00078ef80c */
[----:B------:R-:W-:-:S05]  /*1320*/  VIADD R13, R12, 0x70707070 ;  /* 0x707070700c0d7836 */ /* 0x000fca0000000000 */
[----:B------:R-:W-:-:S04]  /*1330*/  LOP3.LUT R13, R13, 0x80808080, RZ, 0x3c, !PT ;  /* 0x808080800d0d7812 */ /* 0x000fc800078e3cff */
[C---:B------:R-:W-:Y:S02]  /*1340*/  LOP3.LUT R16, R12.reuse, 0x10101010, R13, 0x18, !PT ;  /* 0x101010100c107812 */ /* 0x040fe400078e180d */
[----:B------:R-:W-:Y:S02]  /*1350*/  PRMT R17, R12, 0xba98, RZ ;  /* 0x0000ba980c117816 */ /* 0x000fe400000000ff */
[----:B------:R-:W-:Y:S02]  /*1360*/  PRMT R16, R16, 0xba98, RZ ;  /* 0x0000ba9810107816 */ /* 0x000fe400000000ff */
[----:B------:R-:W-:Y:S02]  /*1370*/  SHF.R.U32.HI R12, RZ, 0xc, R18 ;  /* 0x0000000cff0c7819 */ /* 0x000fe40000011612 */
[----:B------:R-:W-:Y:S02]  /*1380*/  LOP3.LUT R17, R16, 0x7f7f7f7f, R17, 0x60, !PT ;  /* 0x7f7f7f7f10117812 */ /* 0x000fe400078e6011 */
[----:B------:R-:W-:-:S02]  /*1390*/  SHF.R.U32.HI R20, RZ, 0x4, R20 ;  /* 0x00000004ff147819 */ /* 0x000fc40000011614 */
[----:B------:R-:W-:Y:S02]  /*13a0*/  LOP3.LUT R24, R17, R13, R16, 0xf4, !PT ;  /* 0x0000000d11187212 */ /* 0x000fe400078ef410 */
        /* <DEDUP_REMOVED lines=15> */
[----:B------:R-:W-:Y:S02]  /*14a0*/  IMAD R17, R7, 0x16, RZ ;  /* 0x0000001607117824 */ /* 0x000fe400078e02ff */
[----:B------:R-:W-:-:S04]  /*14b0*/  IMAD.WIDE.U32 R12, R3, 0x16, R14 ;  /* 0x00000016030c7825 */ /* 0x000fc800078e000e */
[----:B------:R-:W-:Y:S01]  /*14c0*/  IMAD.IADD R13, R13, 0x1, R17 ;  /* 0x000000010d0d7824 */ /* 0x000fe200078e0211 */
[----:B------:R-:W-:-:S04]  /*14d0*/  IADD3 R16, P0, PT, R25, R12, RZ ;  /* 0x0000000c19107210 */ /* 0x000fc80007f1e0ff */
[----:B------:R-:W2:Y:S04]  /*14e0*/  LDG.E.U16.CONSTANT R20, desc[UR18][R12.64+0x2] ;  /* 0x000002120c147981 */ /* 0x000ea8000c1e9500 */
[----:B0-----:R-:W2:Y:S01]  /*14f0*/  LDG.E.U16.CONSTANT R27, desc[UR18][R12.64+0x4] ;  /* 0x000004120c1b7981 */ /* 0x001ea2000c1e9500 */
[----:B------:R-:W-:-:S05]  /*1500*/  IMAD.X R17, RZ, RZ, R13, P0 ;  /* 0x000000ffff117224 */ /* 0x000fca00000e060d */
[----:B------:R-:W3:Y:S04]  /*1510*/  LDG.E.U16.CONSTANT R18, desc[UR18][R16.64+0x6] ;  /* 0x0000061210127981 */ /* 0x000ee8000c1e9500 */
[----:B------:R-:W3:Y:S04]  /*1520*/  LDG.E.U16.CONSTANT R17, desc[UR18][R16.64+0x8] ;  /* 0x0000081210117981 */ /* 0x000ee8000c1e9500 */
[----:B------:R0:W-:Y:S04]  /*1530*/  STS [R44+0x4], R21 ;  /* 0x000004152c007388 */ /* 0x0001e80000000800 */
[----:B------:R-:W-:Y:S04]  /*1540*/  STS [R42], R23 ;  /* 0x000000172a007388 */ /* 0x000fe80000000800 */
[----:B------:R1:W-:Y:S01]  /*1550*/  STS [R42+0x4], R19 ;  /* 0x000004132a007388 */ /* 0x0003e20000000800 */
[----:B--2---:R-:W-:-:S05]  /*1560*/  IMAD R20, R27, 0x10000, R20 ;  /* 0x000100001b147824 */ /* 0x004fca00078e0214 */
[----:B------:R-:W-:-:S05]  /*1570*/  SHF.R.S32.HI R20, RZ, R25, R20 ;  /* 0x00000019ff147219 */ /* 0x000fca0000011414 */
[C---:B0-----:R-:W-:Y:S02]  /*1580*/  IMAD.SHL.U32 R21, R20.reuse, 0x10, RZ ;  /* 0x0000001014157824 */ /* 0x041fe400078e00ff */
[----:B------:R-:W-:-:S03]  /*1590*/  IMAD.SHL.U32 R27, R20, 0x800, RZ ;  /* 0x00000800141b7824 */ /* 0x000fc600078e00ff */
[----:B------:R-:W-:Y:S01]  /*15a0*/  LOP3.LUT R21, R21, 0x10, RZ, 0xc0, !PT ;  /* 0x0000001015157812 */ /* 0x000fe200078ec0ff */
[----:B---3--:R-:W-:Y:S02]  /*15b0*/  IMAD R18, R17, 0x10000, R18 ;  /* 0x0001000011127824 */ /* 0x008fe400078e0212 */
        /* <DEDUP_REMOVED lines=13> */
[----:B------:R-:W-:Y:S02]  /*1690*/  SHF.R.U32.HI R12, RZ, 0xc, R20 ;  /* 0x0000000cff0c7819 */ /* 0x000fe40000011614 */
        /* <DEDUP_REMOVED lines=20> */
[----:B-1----:R-:W2:Y:S04]  /*17e0*/  LDG.E.U16.CONSTANT R19, desc[UR18][R12.64+0x2] ;  /* 0x000002120c137981 */ /* 0x002ea8000c1e9500 */
[----:B------:R-:W2:Y:S01]  /*17f0*/  LDG.E.U16.CONSTANT R23, desc[UR18][R12.64+0x4] ;  /* 0x000004120c177981 */ /* 0x000ea2000c1e9500 */
[----:B------:R-:W-:-:S05]  /*1800*/  IMAD.X R17, RZ, RZ, R13, P0 ;  /* 0x000000ffff117224 */ /* 0x000fca00000e060d */
[----:B------:R-:W3:Y:S04]  /*1810*/  LDG.E.U16.CONSTANT R18, desc[UR18][R16.64+0x6] ;  /* 0x0000061210127981 */ /* 0x000ee8000c1e9500 */
[----:B------:R-:W3:Y:S04]  /*1820*/  LDG.E.U16.CONSTANT R20, desc[UR18][R16.64+0x8] ;  /* 0x0000081210147981 */ /* 0x000ee8000c1e9500 */
[----:B------:R0:W-:Y:S01]  /*1830*/  STS [R41], R24 ;  /* 0x0000001829007388 */ /* 0x0001e20000000800 */
[----:B--2---:R-:W-:-:S05]  /*1840*/  IMAD R19, R23, 0x10000, R19 ;  /* 0x0001000017137824 */ /* 0x004fca00078e0213 */
[----:B------:R-:W-:Y:S01]  /*1850*/  SHF.R.S32.HI R19, RZ, R25, R19 ;  /* 0x00000019ff137219 */ /* 0x000fe20000011413 */
[----:B---3--:R-:W-:-:S04]  /*1860*/  IMAD R18, R20, 0x10000, R18 ;  /* 0x0001000014127824 */ /* 0x008fc800078e0212 */
[----:B------:R-:W-:-:S05]  /*1870*/  IMAD.SHL.U32 R20, R19, 0x10, RZ ;  /* 0x0000001013147824 */ /* 0x000fca00078e00ff */
        /* <DEDUP_REMOVED lines=21> */
[C---:B------:R-:W-:Y:S02]  /*19d0*/  IMAD.SHL.U32 R13, R19.reuse, 0x4, RZ ;  /* 0x00000004130d7824 */ /* 0x040fe400078e00ff */
        /* <DEDUP_REMOVED lines=19> */
[----:B------:R0:W-:Y:S01]  /*1b10*/  STS [R41+0x4], R26 ;  /* 0x0000041a29007388 */ /* 0x0001e20000000800 */
[----:B--2---:R-:W-:-:S05]  /*1b20*/  IMAD R24, R24, 0x10000, R23 ;  /* 0x0001000018187824 */ /* 0x004fca00078e0217 */
[----:B------:R-:W-:-:S05]  /*1b30*/  SHF.R.S32.HI R23, RZ, R25, R24 ;  /* 0x00000019ff177219 */ /* 0x000fca0000011418 */
[C---:B------:R-:W-:Y:S02]  /*1b40*/  IMAD.SHL.U32 R24, R23.reuse, 0x10, RZ ;  /* 0x0000001017187824 */ /* 0x040fe400078e00ff */
[----:B0-----:R-:W-:-:S03]  /*1b50*/  IMAD.SHL.U32 R26, R23, 0x800, RZ ;  /* 0x00000800171a7824 */ /* 0x001fc600078e00ff */
        /* <DEDUP_REMOVED lines=16> */
[----:B------:R-:W-:Y:S02]  /*1c60*/  LOP3.LUT R12, R12, 0x10, RZ, 0xc0, !PT ;  /* 0x000000100c0c7812 */ /* 0x000fe400078ec0ff */
[----:B------:R-:W-:Y:S02]  /*1c70*/  LOP3.LUT R17, R17, R13, R16, 0xf4, !PT ;  /* 0x0000000d11117212 */ /* 0x000fe400078ef410 */
[----:B------:R-:W-:Y:S02]  /*1c80*/  LOP3.LUT R12, R12, 0xf0f0f0f, R19, 0xf8, !PT ;  /* 0x0f0f0f0f0c0c7812 */ /* 0x000fe400078ef813 */
[----:B------:R-:W-:-:S04]  /*1c90*/  SHF.R.U32.HI R13, RZ, 0x5, R23 ;  /* 0x00000005ff0d7819 */ /* 0x000fc80000011617 */
        /* <DEDUP_REMOVED lines=12> */
[----:B------:R-:W-:-:S05]  /*1d60*/  IMAD R13, R37, UR10, RZ ;  /* 0x0000000a250d7c24 */ /* 0x000fca000f8e02ff */
[----:B------:R-:W-:-:S04]  /*1d70*/  IADD3 R23, P0, PT, R22, R13, RZ ;  /* 0x0000000d16177210 */ /* 0x000fc80007f1e0ff */
[----:B------:R-:W-:-:S05]  /*1d80*/  LEA.HI.X.SX32 R13, R13, RZ, 0x1, P0 ;  /* 0x000000ff0d0d7211 */ /* 0x000fca00000f0eff */
[----:B------:R-:W-:Y:S02]  /*1d90*/  IMAD R16, R13, 0x16, RZ ;  /* 0x000000160d107824 */ /* 0x000fe400078e02ff */
[----:B------:R-:W-:-:S04]  /*1da0*/  IMAD.WIDE.U32 R12, R23, 0x16, R14 ;  /* 0x00000016170c7825 */ /* 0x000fc800078e000e */
[----:B------:R-:W-:Y:S01]  /*1db0*/  IMAD.IADD R13, R13, 0x1, R16 ;  /* 0x000000010d0d7824 */ /* 0x000fe200078e0210 */
[----:B------:R-:W-:-:S04]  /*1dc0*/  IADD3 R22, P0, PT, R25, R12, RZ ;  /* 0x0000000c19167210 */ /* 0x000fc80007f1e0ff */
[----:B------:R-:W2:Y:S01]  /*1dd0*/  LDG.E.U16.CONSTANT R16, desc[UR18][R12.64+0x2] ;  /* 0x000002120c107981 */ /* 0x000ea2000c1e9500 */
[----:B------:R-:W-:-:S05]  /*1de0*/  IMAD.X R23, RZ, RZ, R13, P0 ;  /* 0x000000ffff177224 */ /* 0x000fca00000e060d */
[----:B------:R-:W3:Y:S04]  /*1df0*/  LDG.E.U16.CONSTANT R24, desc[UR18][R22.64+0x6] ;  /* 0x0000061216187981 */ /* 0x000ee8000c1e9500 */
[----:B------:R-:W2:Y:S04]  /*1e00*/  LDG.E.U16.CONSTANT R12, desc[UR18][R12.64+0x4] ;  /* 0x000004120c0c7981 */ /* 0x000ea8000c1e9500 */
[----:B------:R-:W3:Y:S04]  /*1e10*/  LDG.E.U16.CONSTANT R26, desc[UR18][R22.64+0x8] ;  /* 0x00000812161a7981 */ /* 0x000ee8000c1e9500 */
[----:B------:R0:W-:Y:S01]  /*1e20*/  STS [R40], R27 ;  /* 0x0000001b28007388 */ /* 0x0001e20000000800 */
[----:B--2---:R-:W-:-:S05]  /*1e30*/  IMAD R16, R12, 0x10000, R16 ;  /* 0x000100000c107824 */ /* 0x004fca00078e0210 */
[----:B------:R-:W-:Y:S01]  /*1e40*/  SHF.R.S32.HI R16, RZ, R25, R16 ;  /* 0x00000019ff107219 */ /* 0x000fe20000011410 */
[----:B---3--:R-:W-:-:S03]  /*1e50*/  IMAD R24, R26, 0x10000, R24 ;  /* 0x000100001a187824 */ /* 0x008fc600078e0218 */
[----:B------:R-:W-:Y:S01]  /*1e60*/  SHF.R.U32.HI R26, RZ, 0xc, R16 ;  /* 0x0000000cff1a7819 */ /* 0x000fe20000011610 */
[----:B------:R-:W-:Y:S01]  /*1e70*/  IMAD.SHL.U32 R25, R16, 0x10, RZ ;  /* 0x0000001010197824 */ /* 0x000fe200078e00ff */
[----:B------:R-:W-:Y:S02]  /*1e80*/  SHF.R.U32.HI R12, RZ, 0x4, R24 ;  /* 0x00000004ff0c7819 */ /* 0x000fe40000011618 */
[----:B0-----:R-:W-:Y:S02]  /*1e90*/  LOP3.LUT R27, R26, 0x10, RZ, 0xc0, !PT ;  /* 0x000000101a1b7812 */ /* 0x001fe400078ec0ff */
[----:B------:R-:W-:Y:S02]  /*1ea0*/  LOP3.LUT R25, R25, 0x10, RZ, 0xc0, !PT ;  /* 0x0000001019197812 */ /* 0x000fe400078ec0ff */
[----:B------:R-:W-:Y:S01]  /*1eb0*/  LOP3.LUT R27, R27, 0xf0f0f0f, R12, 0xf8, !PT ;  /* 0x0f0f0f0f1b1b7812 */ /* 0x000fe200078ef80c */
[C---:B------:R-:W-:Y:S01]  /*1ec0*/  IMAD.SHL.U32 R12, R16.reuse, 0x800, RZ ;  /* 0x00000800100c7824 */ /* 0x040fe200078e00ff */
[----:B------:R-:W-:Y:S01]  /*1ed0*/  LOP3.LUT R25, R25, 0xf0f0f0f, R24, 0xf8, !PT ;  /* 0x0f0f0f0f19197812 */ /* 0x000fe200078ef818 */
[----:B------:R-:W-:Y:S01]  /*1ee0*/  IMAD.SHL.U32 R13, R16, 0x40000, RZ ;  /* 0x00040000100d7824 */ /* 0x000fe200078e00ff */
[----:B------:R-:W-:-:S02]  /*1ef0*/  SHF.R.U32.HI R22, RZ, 0x5, R16 ;  /* 0x00000005ff167819 */ /* 0x000fc40000011610 */
[----:B------:R-:W-:Y:S01]  /*1f00*/  LOP3.LUT R12, R25, 0x1000, R12, 0xf8, !PT ;  /* 0x00001000190c7812 */ /* 0x000fe200078ef80c */
[----:B------:R-:W-:Y:S01]  /*1f10*/  IMAD.SHL.U32 R23, R16, 0x4, RZ ;  /* 0x0000000410177824 */ /* 0x000fe200078e00ff */
[----:B------:R-:W-:Y:S02]  /*1f20*/  LOP3.LUT R22, R27, 0x1000, R22, 0xf8, !PT ;  /* 0x000010001b167812 */ /* 0x000fe400078ef816 */
[----:B------:R-:W-:Y:S01]  /*1f30*/  LOP3.LUT R12, R12, 0x100000, R13, 0xf8, !PT ;  /* 0x001000000c0c7812 */ /* 0x000fe200078ef80d */
[----:B------:R-:W-:Y:S01]  /*1f40*/  IMAD.SHL.U32 R13, R16, 0x2000000, RZ ;  /* 0x02000000100d7824 */ /* 0x000fe200078e00ff */
[----:B------:R-:W-:Y:S01]  /*1f50*/  LOP3.LUT R23, R22, 0x100000, R23, 0xf8, !PT ;  /* 0x0010000016177812 */ /* 0x000fe200078ef817 */
[----:B------:R-:W-:-:S03]  /*1f60*/  IMAD R25, R11, 0x16, RZ ;  /* 0x000000160b197824 */ /* 0x000fc600078e02ff */
[----:B------:R-:W-:Y:S01]  /*1f70*/  LOP3.LUT R22, R12, 0x10000000, R13, 0xf8, !PT ;  /* 0x100000000c167812 */ /* 0x000fe200078ef80d */
[----:B------:R-:W-:-:S04]  /*1f80*/  IMAD.WIDE.U32 R12, R28, 0x16, R14 ;  /* 0x000000161c0c7825 */ /* 0x000fc800078e000e */
[----:B------:R-:W-:Y:S01]  /*1f90*/  IMAD.IADD R13, R13, 0x1, R25 ;  /* 0x000000010d0d7824 */ /* 0x000fe200078e0219 */
[----:B------:R-:W-:Y:S01]  /*1fa0*/  LOP3.LUT R25, R29, 0x7, RZ, 0xc0, !PT ;  /* 0x000000071d197812 */ /* 0x000fe200078ec0ff */
[----:B------:R-:W-:-:S03]  /*1fb0*/  IMAD R24, R34, UR10, RZ ;  /* 0x0000000a22187c24 */ /* 0x000fc6000f8e02ff */
[----:B------:R0:W2:Y:S02]  /*1fc0*/  LDG.E.U16.CONSTANT R12, desc[UR18][R12.64] ;  /* 0x000000120c0c7981 */ /* 0x0000a4000c1e9500 */
[----:B------:R-:W-:-:S04]  /*1fd0*/  IADD3 R25, P0, PT, R25, R24, RZ ;  /* 0x0000001819197210 */ /* 0x000fc80007f1e0ff */
[----:B------:R-:W-:Y:S01]  /*1fe0*/  LEA.HI.X.SX32 R24, R24, RZ, 0x1, P0 ;  /* 0x000000ff18187211 */ /* 0x000fe200000f0eff */
[----:B------:R-:W-:-:S04]  /*1ff0*/  IMAD.WIDE.U32 R14, R25, 0x16, R14 ;  /* 0x00000016190e7825 */ /* 0x000fc800078e000e */
[----:B------:R-:W-:-:S04]  /*2000*/  IMAD R25, R24, 0x16, RZ ;  /* 0x0000001618197824 */ /* 0x000fc800078e02ff */
[----:B------:R-:W-:-:S05]  /*2010*/  IMAD.IADD R15, R15, 0x1, R25 ;  /* 0x000000010f0f7824 */ /* 0x000fca00078e0219 */
[----:B------:R1:W3:Y:S01]  /*2020*/  LDG.E.U16.CONSTANT R14, desc[UR18][R14.64] ;  /* 0x000000120e0e7981 */ /* 0x0002e2000c1e9500 */
[----:B------:R-:W-:-:S05]  /*2030*/  IMAD.SHL.U32 R16, R16, 0x200, RZ ;  /* 0x0000020010107824 */ /* 0x000fca00078e00ff */
[----:B------:R-:W-:Y:S01]  /*2040*/  LOP3.LUT R24, R23, 0x10000000, R16, 0xf8, !PT ;  /* 0x1000000017187812 */ /* 0x000fe200078ef810 */
[----:B------:R-:W-:-:S04]  /*2050*/  VIADD R23, R22, 0x70707070 ;  /* 0x7070707016177836 */ /* 0x000fc80000000000 */
[----:B0-----:R-:W-:Y:S01]  /*2060*/  VIADD R13, R24, 0x70707070 ;  /* 0x70707070180d7836 */ /* 0x001fe20000000000 */
[----:B------:R-:W-:-:S04]  /*2070*/  LOP3.LUT R23, R23, 0x80808080, RZ, 0x3c, !PT ;  /* 0x8080808017177812 */ /* 0x000fc800078e3cff */
[----:B------:R-:W-:Y:S02]  /*2080*/  LOP3.LUT R13, R13, 0x80808080, RZ, 0x3c, !PT ;  /* 0x808080800d0d7812 */ /* 0x000fe400078e3cff */
[----:B------:R-:W-:Y:S02]  /*2090*/  LOP3.LUT R16, R22, 0x10101010, R23, 0x18, !PT ;  /* 0x1010101016107812 */ /* 0x000fe400078e1817 */
[----:B------:R-:W-:Y:S02]  /*20a0*/  LOP3.LUT R25, R24, 0x10101010, R13, 0x18, !PT ;  /* 0x1010101018197812 */ /* 0x000fe400078e180d */
[----:B-1----:R-:W-:Y:S02]  /*20b0*/  PRMT R15, R22, 0xba98, RZ ;  /* 0x0000ba98160f7816 */ /* 0x002fe400000000ff */
[----:B------:R-:W-:Y:S02]  /*20c0*/  PRMT R27, R24, 0xba98, RZ ;  /* 0x0000ba98181b7816 */ /* 0x000fe400000000ff */
[----:B------:R-:W-:-:S02]  /*20d0*/  PRMT R16, R16, 0xba98, RZ ;  /* 0x0000ba9810107816 */ /* 0x000fc400000000ff */
[----:B------:R-:W-:Y:S02]  /*20e0*/  PRMT R22, R25, 0xba98, RZ ;  /* 0x0000ba9819167816 */ /* 0x000fe400000000ff */
[----:B------:R-:W-:Y:S02]  /*20f0*/  LOP3.LUT R15, R16, 0x7f7f7f7f, R15, 0x60, !PT ;  /* 0x7f7f7f7f100f7812 */ /* 0x000fe400078e600f */
[----:B------:R-:W-:Y:S02]  /*2100*/  LOP3.LUT R27, R22, 0x7f7f7f7f, R27, 0x60, !PT ;  /* 0x7f7f7f7f161b7812 */ /* 0x000fe400078e601b */
[----:B------:R-:W-:Y:S02]  /*2110*/  LOP3.LUT R15, R15, R23, R16, 0xf4, !PT ;  /* 0x000000170f0f7212 */ /* 0x000fe400078ef410 */
[----:B------:R-:W-:Y:S01]  /*2120*/  LOP3.LUT R27, R27, R13, R22, 0xf4, !PT ;  /* 0x0000000d1b1b7212 */ /* 0x000fe200078ef416 */
[----:B------:R0:W-:Y:S04]  /*2130*/  STS [R40+0x4], R21 ;  /* 0x0000041528007388 */ /* 0x0001e80000000800 */
[----:B------:R0:W-:Y:S04]  /*2140*/  STS [R39], R20 ;  /* 0x0000001427007388 */ /* 0x0001e80000000800 */
[----:B------:R0:W-:Y:S04]  /*2150*/  STS [R39+0x4], R18 ;  /* 0x0000041227007388 */ /* 0x0001e80000000800 */
[----:B------:R0:W-:Y:S04]  /*2160*/  STS [R38], R17 ;  /* 0x0000001126007388 */ /* 0x0001e80000000800 */
[----:B------:R0:W-:Y:S04]  /*2170*/  STS [R38+0x4], R19 ;  /* 0x0000041326007388 */ /* 0x0001e80000000800 */
[----:B------:R0:W-:Y:S04]  /*2180*/  STS [R36], R15 ;  /* 0x0000000f24007388 */ /* 0x0001e80000000800 */
[----:B------:R0:W-:Y:S01]  /*2190*/  STS [R36+0x4], R27 ;  /* 0x0000041b24007388 */ /* 0x0001e20000000800 */
[----:B------:R-:W-:-:S04]  /*21a0*/  USHF.L.U32 UR6, UR4, 0x5, URZ ;  /* 0x0000000504067899 */ /* 0x000fc800080006ff */
[----:B------:R-:W-:Y:S01]  /*21b0*/  UISETP.GE.AND UP0, UPT, UR6, UR21, UPT ;  /* 0x000000150600728c */ /* 0x000fe2000bf06270 */
[----:B--2---:R-:W-:-:S05]  /*21c0*/  HADD2.F32 R12, -RZ, R12.H0_H0 ;  /* 0x2000000cff0c7230 */ /* 0x004fca0000004100 */
[----:B------:R0:W-:Y:S01]  /*21d0*/  STS [R35], R12 ;  /* 0x0000000c23007388 */ /* 0x0001e20000000800 */
[----:B---3--:R-:W-:-:S05]  /*21e0*/  HADD2.F32 R14, -RZ, R14.H0_H0 ;  /* 0x2000000eff0e7230 */ /* 0x008fca0000004100 */
[----:B------:R0:W-:Y:S01]  /*21f0*/  STS [R33], R14 ;  /* 0x0000000e21007388 */ /* 0x0001e20000000800 */
[----:B------:R-:W-:Y:S05]  /*2200*/  BRA.U UP0, `(.L_x_341) ;  /* 0x0000000d00dc7547 */ /* 0x000fea000b800000 */
[----:B0-----:R-:W0:Y:S01]  /*2210*/  LDC R15, c[0x0][0x3c8] ;  /* 0x0000f200ff0f7b82 */ /* 0x001e220000000800 */
[----:B------:R-:W-:Y:S01]  /*2220*/  VIADD R24, R29, UR4 ;  /* 0x000000041d187c36 */ /* 0x000fe20008000000 */
[----:B0-----:R-:W-:-:S04]  /*2230*/  IABS R17, R15 ;  /* 0x0000000f00117213 */ /* 0x001fc80000000000 */
[----:B------:R-:W0:Y:S08]  /*2240*/  I2F.RP R14, R17 ;  /* 0x00000011000e7306 */ /* 0x000e300000209400 */
        /* <DEDUP_REMOVED lines=18> */
[----:B------:R-:W-:-:S11]  /*2370*/  LEA.HI R14, R29, UR4, RZ, 0x1d ;  /* 0x000000041d0e7c11 */ /* 0x000fd6000f8fe8ff */
[----:B------:R-:W-:-:S04]  /*2380*/  @P0 VIADD R13, R13, 0x1 ;  /* 0x000000010d0d0836 */ /* 0x000fc80000000000 */
        /* <DEDUP_REMOVED lines=17> */
[----:B------:R-:W-:Y:S01]  /*24a0*/  @!P0 STS [R47], R26 ;  /* 0x0000001a2f008388 */ /* 0x000fe20000000800 */
[----:B------:R-:W-:Y:S06]  /*24b0*/  BAR.SYNC.DEFER_BLOCKING 0x0 ;  /* 0x0000000000007b1d */ /* 0x000fec0000010000 */
[----:B------:R-:W-:Y:S04]  /*24c0*/  LDS R27, [R30] ;  /* 0x000000001e1b7984 */ /* 0x000fe80000000800 */
[----:B------:R-:W0:Y:S04]  /*24d0*/  LDS.128 R16, [R49+UR8] ;  /* 0x0000000831107984 */ /* 0x000e280008000c00 */
[----:B------:R-:W-:Y:S04]  /*24e0*/  LDS R12, [R30+0x4] ;  /* 0x000004001e0c7984 */ /* 0x000fe80000000800 */
[----:B------:R-:W1:Y:S04]  /*24f0*/  LDS.128 R20, [R49+UR8+0x10] ;  /* 0x0000100831147984 */ /* 0x000e680008000c00 */
[----:B------:R-:W2:Y:S04]  /*2500*/  LDS R14, [R30+0x8] ;  /* 0x000008001e0e7984 */ /* 0x000ea80000000800 */
[----:B------:R-:W-:Y:S04]  /*2510*/  LDS R15, [R30+0x10] ;  /* 0x000010001e0f7984 */ /* 0x000fe80000000800 */
[----:B------:R-:W-:Y:S04]  /*2520*/  LDS R13, [R30+0x14] ;  /* 0x000014001e0d7984 */ /* 0x000fe80000000800 */
[----:B------:R-:W-:Y:S01]  /*2530*/  LDS R26, [R30+0x1c] ;  /* 0x00001c001e1a7984 */ /* 0x000fe20000000800 */
[----:B0-----:R-:W-:-:S03]  /*2540*/  IDP.4A.S8.S8 R27, R27, R16, RZ ;  /* 0x000000101b1b7226 */ /* 0x001fc600000006ff */
[----:B------:R-:W0:Y:S01]  /*2550*/  LDS R16, [R30+0xc] ;  /* 0x00000c001e107984 */ /* 0x000e220000000800 */
[----:B-1----:R-:W-:-:S03]  /*2560*/  IDP.4A.S8.S8 R12, R12, R20, R27 ;  /* 0x000000140c0c7226 */ /* 0x002fc6000000061b */
[----:B------:R-:W-:Y:S01]  /*2570*/  LDS R27, [R30+0x60] ;  /* 0x000060001e1b7984 */ /* 0x000fe20000000800 */
[----:B--2---:R-:W-:-:S03]  /*2580*/  IDP.4A.S8.S8 R12, R14, R17, R12 ;  /* 0x000000110e0c7226 */ /* 0x004fc6000000060c */
[----:B------:R-:W-:Y:S01]  /*2590*/  LDS R17, [R30+0x20] ;  /* 0x000020001e117984 */ /* 0x000fe20000000800 */
[----:B0-----:R-:W-:-:S03]  /*25a0*/  IDP.4A.S8.S8 R21, R16, R21, R12 ;  /* 0x0000001510157226 */ /* 0x001fc6000000060c */
[----:B------:R-:W0:Y:S01]  /*25b0*/  LDS R16, [R30+0x18] ;  /* 0x000018001e107984 */ /* 0x000e220000000800 */
[----:B------:R-:W-:-:S04]  /*25c0*/  IDP.4A.S8.S8 R15, R15, R18, R21 ;  /* 0x000000120f0f7226 */ /* 0x000fc80000000615 */
[----:B------:R-:W-:Y:S02]  /*25d0*/  IDP.4A.S8.S8 R22, R13, R22, R15 ;  /* 0x000000160d167226 */ /* 0x000fe4000000060f */
[----:B------:R-:W1:Y:S02]  /*25e0*/  LDS.128 R12, [R49+UR8+0x20] ;  /* 0x00002008310c7984 */ /* 0x000e640008000c00 */
[----:B0-----:R-:W-:-:S04]  /*25f0*/  IDP.4A.S8.S8 R16, R16, R19, R22 ;  /* 0x0000001310107226 */ /* 0x001fc80000000616 */
[----:B------:R-:W-:Y:S02]  /*2600*/  IDP.4A.S8.S8 R26, R26, R23, R16 ;  /* 0x000000171a1a7226 */ /* 0x000fe40000000610 */
[----:B------:R-:W-:Y:S04]  /*2610*/  LDS R16, [R30+0x24] ;  /* 0x000024001e107984 */ /* 0x000fe80000000800 */
[----:B------:R-:W0:Y:S01]  /*2620*/  LDS.128 R20, [R49+UR8+0x30] ;  /* 0x0000300831147984 */ /* 0x000e220008000c00 */
[----:B-1----:R-:W-:-:S03]  /*2630*/  IDP.4A.S8.S8 R17, R17, R12, RZ ;  /* 0x0000000c11117226 */ /* 0x002fc600000006ff */
[----:B------:R-:W1:Y:S01]  /*2640*/  LDS R12, [R30+0x28] ;  /* 0x000028001e0c7984 */ /* 0x000e620000000800 */
[----:B0-----:R-:W-:-:S03]  /*2650*/  IDP.4A.S8.S8 R16, R16, R20, R17 ;  /* 0x0000001410107226 */ /* 0x001fc60000000611 */
[----:B------:R-:W-:Y:S01]  /*2660*/  LDS R17, [R30+0x34] ;  /* 0x000034001e117984 */ /* 0x000fe20000000800 */
[----:B-1----:R-:W-:-:S03]  /*2670*/  IDP.4A.S8.S8 R12, R12, R13, R16 ;  /* 0x0000000d0c0c7226 */ /* 0x002fc60000000610 */
[----:B------:R-:W0:Y:S04]  /*2680*/  LDS R13, [R30+0x2c] ;  /* 0x00002c001e0d7984 */ /* 0x000e280000000800 */
[----:B------:R-:W1:Y:S01]  /*2690*/  LDS R16, [R30+0x30] ;  /* 0x000030001e107984 */ /* 0x000e620000000800 */
[----:B0-----:R-:W-:-:S03]  /*26a0*/  IDP.4A.S8.S8 R13, R13, R21, R12 ;  /* 0x000000150d0d7226 */ /* 0x001fc6000000060c */
[----:B------:R-:W-:Y:S01]  /*26b0*/  LDS R12, [R30+0x3c] ;  /* 0x00003c001e0c7984 */ /* 0x000fe20000000800 */
[----:B-1----:R-:W-:-:S03]  /*26c0*/  IDP.4A.S8.S8 R13, R16, R14, R13 ;  /* 0x0000000e100d7226 */ /* 0x002fc6000000060d */
[----:B------:R-:W0:Y:S01]  /*26d0*/  LDS R14, [R30+0x38] ;  /* 0x000038001e0e7984 */ /* 0x000e220000000800 */
[----:B------:R-:W-:-:S03]  /*26e0*/  IDP.4A.S8.S8 R22, R17, R22, R13 ;  /* 0x0000001611167226 */ /* 0x000fc6000000060d */
[----:B------:R-:W-:Y:S04]  /*26f0*/  LDS R13, [R31] ;  /* 0x000000001f0d7984 */ /* 0x000fe80000000800 */
[----:B------:R-:W1:Y:S01]  /*2700*/  LDS.128 R16, [R32] ;  /* 0x0000000020107984 */ /* 0x000e620000000c00 */
[----:B------:R-:W-:-:S03]  /*2710*/  I2FP.F32.S32 R26, R26 ;  /* 0x0000001a001a7245 */ /* 0x000fc60000201400 */
[----:B------:R-:W-:Y:S01]  /*2720*/  LDS R21, [R30+0x40] ;  /* 0x000040001e157984 */ /* 0x000fe20000000800 */
[----:B0-----:R-:W-:Y:S02]  /*2730*/  IDP.4A.S8.S8 R15, R14, R15, R22 ;  /* 0x0000000f0e0f7226 */ /* 0x001fe40000000616 */
[----:B-1----:R-:W-:Y:S02]  /*2740*/  FMUL.FTZ R14, R13, R16 ;  /* 0x000000100d0e7220 */ /* 0x002fe40000410000 */
[----:B------:R-:W0:Y:S01]  /*2750*/  LDS R16, [R31+0x4] ;  /* 0x000004001f107984 */ /* 0x000e220000000800 */
[----:B------:R-:W-:Y:S02]  /*2760*/  IDP.4A.S8.S8 R23, R12, R23, R15 ;  /* 0x000000170c177226 */ /* 0x000fe4000000060f */
[----:B------:R-:W-:Y:S02]  /*2770*/  FFMA.FTZ R26, R14, R26, R51 ;  /* 0x0000001a0e1a7223 */ /* 0x000fe40000010033 */
[----:B------:R-:W1:Y:S01]  /*2780*/  LDS.128 R12, [R49+UR8+0x40] ;  /* 0x00004008310c7984 */ /* 0x000e620008000c00 */
[----:B0-----:R-:W-:Y:S01]  /*2790*/  FMUL.FTZ R17, R16, R17 ;  /* 0x0000001110117220 */ /* 0x001fe20000410000 */
[----:B------:R-:W-:-:S05]  /*27a0*/  I2FP.F32.S32 R16, R23 ;  /* 0x0000001700107245 */ /* 0x000fca0000201400 */
[----:B------:R-:W-:Y:S01]  /*27b0*/  FFMA.FTZ R16, R17, R16, R26 ;  /* 0x0000001011107223 */ /* 0x000fe2000001001a */
[----:B-1----:R-:W-:Y:S02]  /*27c0*/  IDP.4A.S8.S8 R17, R21, R12, RZ ;  /* 0x0000000c15117226 */ /* 0x002fe400000006ff */
[----:B------:R-:W-:Y:S04]  /*27d0*/  LDS R12, [R30+0x44] ;  /* 0x000044001e0c7984 */ /* 0x000fe80000000800 */
[----:B------:R-:W0:Y:S02]  /*27e0*/  LDS.128 R20, [R49+UR8+0x50] ;  /* 0x0000500831147984 */ /* 0x000e240008000c00 */
[----:B0-----:R-:W-:Y:S02]  /*27f0*/  IDP.4A.S8.S8 R12, R12, R20, R17 ;  /* 0x000000140c0c7226 */ /* 0x001fe40000000611 */
[----:B------:R-:W0:Y:S02]  /*2800*/  LDS R17, [R30+0x48] ;  /* 0x000048001e117984 */ /* 0x000e240000000800 */
[----:B0-----:R-:W-:-:S02]  /*2810*/  IDP.4A.S8.S8 R12, R17, R13, R12 ;  /* 0x0000000d110c7226 */ /* 0x001fc4000000060c */
[----:B------:R-:W0:Y:S04]  /*2820*/  LDS R13, [R30+0x4c] ;  /* 0x00004c001e0d7984 */ /* 0x000e280000000800 */
[----:B------:R-:W1:Y:S01]  /*2830*/  LDS R17, [R30+0x50] ;  /* 0x000050001e117984 */ /* 0x000e620000000800 */
[----:B0-----:R-:W-:-:S03]  /*2840*/  IDP.4A.S8.S8 R13, R13, R21, R12 ;  /* 0x000000150d0d7226 */ /* 0x001fc6000000060c */
[----:B------:R-:W0:Y:S01]  /*2850*/  LDS R12, [R30+0x54] ;  /* 0x000054001e0c7984 */ /* 0x000e220000000800 */
[----:B-1----:R-:W-:-:S03]  /*2860*/  IDP.4A.S8.S8 R13, R17, R14, R13 ;  /* 0x0000000e110d7226 */ /* 0x002fc6000000060d */
[----:B------:R-:W1:Y:S04]  /*2870*/  LDS R14, [R30+0x58] ;  /* 0x000058001e0e7984 */ /* 0x000e680000000800 */
[----:B------:R-:W2:Y:S04]  /*2880*/  LDS R17, [R30+0x5c] ;  /* 0x00005c001e117984 */ /* 0x000ea80000000800 */
[----:B------:R-:W3:Y:S01]  /*2890*/  LDS R21, [R31+0x8] ;  /* 0x000008001f157984 */ /* 0x000ee20000000800 */
[----:B0-----:R-:W-:-:S04]  /*28a0*/  IDP.4A.S8.S8 R12, R12, R22, R13 ;  /* 0x000000160c0c7226 */ /* 0x001fc8000000060d */
[----:B-1----:R-:W-:-:S04]  /*28b0*/  IDP.4A.S8.S8 R12, R14, R15, R12 ;  /* 0x0000000f0e0c7226 */ /* 0x002fc8000000060c */
[----:B--2---:R-:W-:-:S05]  /*28c0*/  IDP.4A.S8.S8 R12, R17, R23, R12 ;  /* 0x00000017110c7226 */ /* 0x004fca000000060c */
[----:B------:R-:W-:Y:S02]  /*28d0*/  I2FP.F32.S32 R17, R12 ;  /* 0x0000000c00117245 */ /* 0x000fe40000201400 */
[----:B------:R-:W0:Y:S01]  /*28e0*/  LDS.128 R12, [R49+UR8+0x60] ;  /* 0x00006008310c7984 */ /* 0x000e220008000c00 */
[----:B---3--:R-:W-:-:S03]  /*28f0*/  FMUL.FTZ R21, R21, R18 ;  /* 0x0000001215157220 */ /* 0x008fc60000410000 */
[----:B------:R-:W-:Y:S01]  /*2900*/  LDS R18, [R30+0x74] ;  /* 0x000074001e127984 */ /* 0x000fe20000000800 */
[----:B------:R-:W-:-:S03]  /*2910*/  FFMA.FTZ R16, R21, R17, R16 ;  /* 0x0000001115107223 */ /* 0x000fc60000010010 */
[----:B------:R-:W-:Y:S04]  /*2920*/  LDS R17, [R30+0x64] ;  /* 0x000064001e117984 */ /* 0x000fe80000000800 */
[----:B------:R-:W1:Y:S01]  /*2930*/  LDS.128 R20, [R49+UR8+0x70] ;  /* 0x0000700831147984 */ /* 0x000e620008000c00 */
[----:B0-----:R-:W-:-:S03]  /*2940*/  IDP.4A.S8.S8 R27, R27, R12, RZ ;  /* 0x0000000c1b1b7226 */ /* 0x001fc600000006ff */
[----:B------:R-:W0:Y:S01]  /*2950*/  LDS R12, [R30+0x68] ;  /* 0x000068001e0c7984 */ /* 0x000e220000000800 */
[----:B-1----:R-:W-:-:S03]  /*2960*/  IDP.4A.S8.S8 R20, R17, R20, R27 ;  /* 0x0000001411147226 */ /* 0x002fc6000000061b */
[----:B------:R-:W1:Y:S01]  /*2970*/  LDS R17, [R30+0x6c] ;  /* 0x00006c001e117984 */ /* 0x000e620000000800 */
[----:B0-----:R-:W-:-:S03]  /*2980*/  IDP.4A.S8.S8 R12, R12, R13, R20 ;  /* 0x0000000d0c0c7226 */ /* 0x001fc60000000614 */
[----:B------:R-:W0:Y:S04]  /*2990*/  LDS R13, [R30+0x70] ;  /* 0x000070001e0d7984 */ /* 0x000e280000000800 */
[----:B------:R-:W2:Y:S01]  /*29a0*/  LDS R20, [R30+0x78] ;  /* 0x000078001e147984 */ /* 0x000ea20000000800 */
[----:B-1----:R-:W-:-:S03]  /*29b0*/  IDP.4A.S8.S8 R17, R17, R21, R12 ;  /* 0x0000001511117226 */ /* 0x002fc6000000060c */
[----:B------:R-:W1:Y:S04]  /*29c0*/  LDS R21, [R30+0x7c] ;  /* 0x00007c001e157984 */ /* 0x000e680000000800 */
[----:B------:R-:W3:Y:S01]  /*29d0*/  LDS R12, [R31+0xc] ;  /* 0x00000c001f0c7984 */ /* 0x000ee20000000800 */
[----:B------:R-:W-:-:S04]  /*29e0*/  UIADD3 UR6, UPT, UPT, UR6, 0x80, URZ ;  /* 0x0000008006067890 */ /* 0x000fc8000fffe0ff */
[----:B------:R-:W-:Y:S01]  /*29f0*/  UISETP.GE.AND UP0, UPT, UR6, UR21, UPT ;  /* 0x000000150600728c */ /* 0x000fe2000bf06270 */
[----:B0-----:R-:W-:-:S04]  /*2a00*/  IDP.4A.S8.S8 R13, R13, R14, R17 ;  /* 0x0000000e0d0d7226 */ /* 0x001fc80000000611 */
[----:B------:R-:W-:-:S04]  /*2a10*/  IDP.4A.S8.S8 R18, R18, R22, R13 ;  /* 0x0000001612127226 */ /* 0x000fc8000000060d */
[----:B--2---:R-:W-:-:S04]  /*2a20*/  IDP.4A.S8.S8 R18, R20, R15, R18 ;  /* 0x0000000f14127226 */ /* 0x004fc80000000612 */
[----:B-1----:R-:W-:Y:S02]  /*2a30*/  IDP.4A.S8.S8 R18, R21, R23, R18 ;  /* 0x0000001715127226 */ /* 0x002fe40000000612 */
[----:B---3--:R-:W-:-:S03]  /*2a40*/  FMUL.FTZ R19, R12, R19 ;  /* 0x000000130c137220 */ /* 0x008fc60000410000 */
[----:B------:R-:W-:-:S05]  /*2a50*/  I2FP.F32.S32 R18, R18 ;  /* 0x0000001200127245 */ /* 0x000fca0000201400 */
[----:B------:R-:W-:Y:S01]  /*2a60*/  FFMA.FTZ R51, R19, R18, R16 ;  /* 0x0000001213337223 */ /* 0x000fe20000010010 */
[----:B------:R-:W-:Y:S06]  /*2a70*/  BAR.SYNC.DEFER_BLOCKING 0x0 ;  /* 0x0000000000007b1d */ /* 0x000fec0000010000 */
[----:B------:R-:W-:Y:S05]  /*2a80*/  BRA.U UP0, `(.L_x_341) ;  /* 0x0000000500bc7547 */ /* 0x000fea000b800000 */
[----:B------:R-:W-:Y:S02]  /*2a90*/  VIADD R12, R24, 0x4 ;  /* 0x00000004180c7836 */ /* 0x000fe40000000000 */
[----:B------:R-:W-:-:S03]  /*2aa0*/  VIADD R14, R29, 0x20 ;  /* 0x000000201d0e7836 */ /* 0x000fc60000000000 */
[----:B------:R-:W-:Y:S02]  /*2ab0*/  ISETP.GE.OR P0, PT, R12, UR11, P2 ;  /* 0x0000000b0c007c0c */ /* 0x000fe40009706670 */
[----:B------:R-:W-:Y:S02]  /*2ac0*/  LEA.HI R16, R14, UR4, RZ, 0x1d ;  /* 0x000000040e107c11 */ /* 0x000fe4000f8fe8ff */
[----:B------:R-:W-:Y:S02]  /*2ad0*/  ISETP.GT.U32.OR P1, PT, R29, 0x3, P0 ;  /* 0x000000031d00780c */ /* 0x000fe40000724470 */
[----:B------:R-:W-:-:S11]  /*2ae0*/  ISETP.GE.OR P0, PT, R16, UR11, P2 ;  /* 0x0000000b10007c0c */ /* 0x000fd60009706670 */
[----:B------:R-:W0:Y:S01]  /*2af0*/  @!P1 LDC.64 R12, c[0x0][0x388] ;  /* 0x0000e200ff0c9b82 */ /* 0x000e220000000a00 */
[C---:B------:R-:W-:Y:S01]  /*2b00*/  @!P1 IADD3 R15, P2, PT, R25.reuse, R24, RZ ;  /* 0x00000018190f9210 */ /* 0x040fe20007f5e0ff */
[----:B------:R-:W-:-:S03]  /*2b10*/  @!P0 IMAD.IADD R21, R25, 0x1, R16 ;  /* 0x0000000119158824 */ /* 0x000fc600078e0210 */
[----:B------:R-:W-:Y:S01]  /*2b20*/  @!P1 LEA.HI.X.SX32 R14, R25, RZ, 0x1, P2 ;  /* 0x000000ff190e9211 */ /* 0x000fe200010f0eff */
[----:B------:R-:W-:-:S04]  /*2b30*/  @!P0 IMAD.WIDE R20, R21, 0x24, R52 ;  /* 0x0000002415148825 */ /* 0x000fc800078e0234 */
[----:B------:R-:W-:Y:S02]  /*2b40*/  @!P1 IMAD R23, R14, 0x24, RZ ;  /* 0x000000240e179824 */ /* 0x000fe400078e02ff */
[----:B------:R-:W2:Y:S01]  /*2b50*/  @!P0 LDG.E.CONSTANT R21, desc[UR18][R20.64+0x4] ;  /* 0x0000041214158981 */ /* 0x000ea2000c1e9900 */
[----:B0-----:R-:W-:-:S04]  /*2b60*/  @!P1 IMAD.WIDE.U32 R12, R15, 0x24, R12 ;  /* 0x000000240f0c9825 */ /* 0x001fc800078e000c */
[----:B------:R-:W-:Y:S02]  /*2b70*/  @!P1 IMAD.MOV.U32 R22, RZ, RZ, R12 ;  /* 0x000000ffff169224 */ /* 0x000fe400078e000c */
[----:B------:R-:W-:-:S05]  /*2b80*/  @!P1 IMAD.IADD R23, R13, 0x1, R23 ;  /* 0x000000010d179824 */ /* 0x000fca00078e0217 */
[----:B------:R-:W3:Y:S04]  /*2b90*/  @!P1 LDG.E.U16.CONSTANT R22, desc[UR18][R22.64+0x90] ;  /* 0x0000901216169981 */ /* 0x000ee8000c1e9500 */
[----:B--2---:R-:W-:Y:S01]  /*2ba0*/  @!P0 STS [R48+UR8], R21 ;  /* 0x0000001530008988 */ /* 0x004fe20008000808 */
[----:B---3--:R-:W-:-:S05]  /*2bb0*/  @!P1 HADD2.F32 R24, -RZ, R22.H0_H0 ;  /* 0x20000016ff189230 */ /* 0x008fca0000004100 */
[----:B------:R-:W-:Y:S01]  /*2bc0*/  @!P1 STS [R47], R24 ;  /* 0x000000182f009388 */ /* 0x000fe20000000800 */
[----:B------:R-:W-:Y:S06]  /*2bd0*/  BAR.SYNC.DEFER_BLOCKING 0x0 ;  /* 0x0000000000007b1d */ /* 0x000fec0000010000 */
[----:B------:R-:W-:Y:S04]  /*2be0*/  LDS R25, [R30+0x80] ;  /* 0x000080001e197984 */ /* 0x000fe80000000800 */
[----:B------:R-:W0:Y:S04]  /*2bf0*/  LDS.128 R12, [R49+UR8] ;  /* 0x00000008310c7984 */ /* 0x000e280008000c00 */
[----:B------:R-:W-:Y:S04]  /*2c00*/  LDS R26, [R30+0x84] ;  /* 0x000084001e1a7984 */ /* 0x000fe80000000800 */
[----:B------:R-:W1:Y:S04]  /*2c10*/  LDS.128 R16, [R49+UR8+0x10] ;  /* 0x0000100831107984 */ /* 0x000e680008000c00 */
[----:B------:R-:W2:Y:S04]  /*2c20*/  LDS R27, [R30+0x88] ;  /* 0x000088001e1b7984 */ /* 0x000ea80000000800 */
[----:B------:R-:W-:Y:S01]  /*2c30*/  LDS R20, [R30+0x90] ;  /* 0x000090001e147984 */ /* 0x000fe20000000800 */
[----:B0-----:R-:W-:-:S03]  /*2c40*/  IDP.4A.S8.S8 R23, R25, R12, RZ ;  /* 0x0000000c19177226 */ /* 0x001fc600000006ff */
[----:B------:R-:W0:Y:S04]  /*2c50*/  LDS R12, [R30+0x8c] ;  /* 0x00008c001e0c7984 */ /* 0x000e280000000800 */
[----:B------:R-:W3:Y:S01]  /*2c60*/  LDS R25, [R30+0x94] ;  /* 0x000094001e197984 */ /* 0x000ee20000000800 */
[----:B-1----:R-:W-:-:S04]  /*2c70*/  IDP.4A.S8.S8 R16, R26, R16, R23 ;  /* 0x000000101a107226 */ /* 0x002fc80000000617 */
[----:B--2---:R-:W-:Y:S02]  /*2c80*/  IDP.4A.S8.S8 R16, R27, R13, R16 ;  /* 0x0000000d1b107226 */ /* 0x004fe40000000610 */
[----:B------:R-:W-:Y:S02]  /*2c90*/  LDS R13, [R30+0xa0] ;  /* 0x0000a0001e0d7984 */ /* 0x000fe40000000800 */
[----:B0-----:R-:W-:Y:S02]  /*2ca0*/  IDP.4A.S8.S8 R17, R12, R17, R16 ;  /* 0x000000110c117226 */ /* 0x001fe40000000610 */
[----:B------:R-:W-:Y:S02]  /*2cb0*/  LDS R12, [R30+0xa4] ;  /* 0x0000a4001e0c7984 */ /* 0x000fe40000000800 */
[----:B------:R-:W-:Y:S02]  /*2cc0*/  IDP.4A.S8.S8 R14, R20, R14, R17 ;  /* 0x0000000e140e7226 */ /* 0x000fe40000000611 */
[----:B------:R-:W0:Y:S02]  /*2cd0*/  LDS.128 R20, [R49+UR8+0x20] ;  /* 0x0000200831147984 */ /* 0x000e240008000c00 */
[----:B---3--:R-:W-:-:S02]  /*2ce0*/  IDP.4A.S8.S8 R18, R25, R18, R14 ;  /* 0x0000001219127226 */ /* 0x008fc4000000060e */
[----:B------:R-:W1:Y:S04]  /*2cf0*/  LDS.128 R24, [R49+UR8+0x30] ;  /* 0x0000300831187984 */ /* 0x000e680008000c00 */
[----:B------:R-:W-:Y:S04]  /*2d00*/  LDS R14, [R30+0xac] ;  /* 0x0000ac001e0e7984 */ /* 0x000fe80000000800 */
[----:B------:R-:W-:Y:S04]  /*2d10*/  LDS R16, [R30+0xbc] ;  /* 0x0000bc001e107984 */ /* 0x000fe80000000800 */
[----:B------:R-:W-:Y:S01]  /*2d20*/  LDS R17, [R31+0x10] ;  /* 0x000010001f117984 */ /* 0x000fe20000000800 */
[----:B0-----:R-:W-:-:S03]  /*2d30*/  IDP.4A.S8.S8 R13, R13, R20, RZ ;  /* 0x000000140d0d7226 */ /* 0x001fc600000006ff */
[----:B------:R-:W-:Y:S01]  /*2d40*/  LDS R20, [R30+0x9c] ;  /* 0x00009c001e147984 */ /* 0x000fe20000000800 */
[----:B-1----:R-:W-:-:S03]  /*2d50*/  IDP.4A.S8.S8 R24, R12, R24, R13 ;  /* 0x000000180c187226 */ /* 0x002fc6000000060d */
[----:B------:R-:W0:Y:S04]  /*2d60*/  LDS R13, [R30+0xa8] ;  /* 0x0000a8001e0d7984 */ /* 0x000e280000000800 */
[----:B------:R-:W1:Y:S01]  /*2d70*/  LDS R12, [R30+0x98] ;  /* 0x000098001e0c7984 */ /* 0x000e620000000800 */
[----:B0-----:R-:W-:-:S03]  /*2d80*/  IDP.4A.S8.S8 R24, R13, R21, R24 ;  /* 0x000000150d187226 */ /* 0x001fc60000000618 */
[----:B------:R-:W0:Y:S01]  /*2d90*/  LDS R13, [R30+0xb0] ;  /* 0x0000b0001e0d7984 */ /* 0x000e220000000800 */
[----:B-1----:R-:W-:-:S03]  /*2da0*/  IDP.4A.S8.S8 R18, R12, R15, R18 ;  /* 0x0000000f0c127226 */ /* 0x002fc60000000612 */
[----:B------:R-:W1:Y:S01]  /*2db0*/  LDS R12, [R30+0xb4] ;  /* 0x0000b4001e0c7984 */ /* 0x000e620000000800 */
[----:B------:R-:W-:-:S03]  /*2dc0*/  IDP.4A.S8.S8 R25, R14, R25, R24 ;  /* 0x000000190e197226 */ /* 0x000fc60000000618 */
[----:B------:R-:W2:Y:S01]  /*2dd0*/  LDS R14, [R30+0xb8] ;  /* 0x0000b8001e0e7984 */ /* 0x000ea20000000800 */
[----:B------:R-:W-:-:S03]  /*2de0*/  IDP.4A.S8.S8 R18, R20, R19, R18 ;  /* 0x0000001314127226 */ /* 0x000fc60000000612 */
[----:B------:R-:W-:Y:S04]  /*2df0*/  LDS R19, [R30+0xc0] ;  /* 0x0000c0001e137984 */ /* 0x000fe80000000800 */
[----:B------:R-:W-:Y:S01]  /*2e00*/  LDS R24, [R30+0xe4] ;  /* 0x0000e4001e187984 */ /* 0x000fe20000000800 */
[----:B0-----:R-:W-:Y:S01]  /*2e10*/  IDP.4A.S8.S8 R13, R13, R22, R25 ;  /* 0x000000160d0d7226 */ /* 0x001fe20000000619 */
[----:B------:R-:W-:Y:S02]  /*2e20*/  I2FP.F32.S32 R18, R18 ;  /* 0x0000001200127245 */ /* 0x000fe40000201400 */
[----:B------:R-:W-:Y:S01]  /*2e30*/  LDS R25, [R30+0xe0] ;  /* 0x0000e0001e197984 */ /* 0x000fe20000000800 */
[----:B-1----:R-:W-:-:S04]  /*2e40*/  IDP.4A.S8.S8 R12, R12, R26, R13 ;  /* 0x0000001a0c0c7226 */ /* 0x002fc8000000060d */
[----:B--2---:R-:W-:Y:S02]  /*2e50*/  IDP.4A.S8.S8 R23, R14, R23, R12 ;  /* 0x000000170e177226 */ /* 0x004fe4000000060c */
[----:B------:R-:W0:Y:S02]  /*2e60*/  LDS.128 R12, [R32] ;  /* 0x00000000200c7984 */ /* 0x000e240000000c00 */
[----:B------:R-:W-:Y:S02]  /*2e70*/  IDP.4A.S8.S8 R27, R16, R27, R23 ;  /* 0x0000001b101b7226 */ /* 0x000fe40000000617 */
[----:B------:R-:W1:Y:S04]  /*2e80*/  LDS R16, [R31+0x14] ;  /* 0x000014001f107984 */ /* 0x000e680000000800 */
[----:B------:R-:W2:Y:S01]  /*2e90*/  LDS.128 R20, [R49+UR8+0x40] ;  /* 0x0000400831147984 */ /* 0x000ea20008000c00 */
[----:B0-----:R-:W-:-:S04]  /*2ea0*/  FMUL.FTZ R12, R17, R12 ;  /* 0x0000000c110c7220 */ /* 0x001fc80000410000 */
[----:B------:R-:W-:Y:S01]  /*2eb0*/  FFMA.FTZ R51, R12, R18, R51 ;  /* 0x000000120c337223 */ /* 0x000fe20000010033 */
[----:B-1----:R-:W-:Y:S01]  /*2ec0*/  FMUL.FTZ R12, R16, R13 ;  /* 0x0000000d100c7220 */ /* 0x002fe20000410000 */
[----:B--2---:R-:W-:Y:S02]  /*2ed0*/  IDP.4A.S8.S8 R13, R19, R20, RZ ;  /* 0x00000014130d7226 */ /* 0x004fe400000006ff */
[----:B------:R-:W-:Y:S04]  /*2ee0*/  LDS R20, [R30+0xc4] ;  /* 0x0000c4001e147984 */ /* 0x000fe80000000800 */
[----:B------:R-:W0:Y:S02]  /*2ef0*/  LDS.128 R16, [R49+UR8+0x50] ;  /* 0x0000500831107984 */ /* 0x000e240008000c00 */
        /* <DEDUP_REMOVED lines=11> */
[----:B--2---:R-:W-:Y:S02]  /*2fb0*/  IDP.4A.S8.S8 R13, R21, R23, R18 ;  /* 0x00000017150d7226 */ /* 0x004fe40000000612 */
[----:B------:R-:W0:Y:S02]  /*2fc0*/  LDS.128 R20, [R49+UR8+0x60] ;  /* 0x0000600831147984 */ /* 0x000e240008000c00 */
[----:B---3--:R-:W-:Y:S02]  /*2fd0*/  IDP.4A.S8.S8 R13, R16, R19, R13 ;  /* 0x00000013100d7226 */ /* 0x008fe4000000060d */
[----:B------:R-:W1:Y:S01]  /*2fe0*/  LDS.128 R16, [R49+UR8+0x70] ;  /* 0x0000700831107984 */ /* 0x000e620008000c00 */
[----:B0-----:R-:W-:-:S03]  /*2ff0*/  IDP.4A.S8.S8 R25, R25, R20, RZ ;  /* 0x0000001419197226 */ /* 0x001fc600000006ff */
[----:B------:R-:W0:Y:S01]  /*3000*/  LDS R20, [R30+0xe8] ;  /* 0x0000e8001e147984 */ /* 0x000e220000000800 */
[----:B-1----:R-:W-:-:S03]  /*3010*/  IDP.4A.S8.S8 R16, R24, R16, R25 ;  /* 0x0000001018107226 */ /* 0x002fc60000000619 */
[----:B------:R-:W1:Y:S04]  /*3020*/  LDS R24, [R30+0xec] ;  /* 0x0000ec001e187984 */ /* 0x000e680000000800 */
[----:B------:R-:W2:Y:S01]  /*3030*/  LDS R25, [R30+0xf0] ;  /* 0x0000f0001e197984 */ /* 0x000ea20000000800 */
[----:B0-----:R-:W-:-:S03]  /*3040*/  IDP.4A.S8.S8 R16, R20, R21, R16 ;  /* 0x0000001514107226 */ /* 0x001fc60000000610 */
[----:B------:R-:W0:Y:S01]  /*3050*/  LDS R20, [R30+0xf4] ;  /* 0x0000f4001e147984 */ /* 0x000e220000000800 */
[----:B-1----:R-:W-:-:S03]  /*3060*/  IDP.4A.S8.S8 R17, R24, R17, R16 ;  /* 0x0000001118117226 */ /* 0x002fc60000000610 */
[----:B------:R-:W1:Y:S01]  /*3070*/  LDS R21, [R30+0xf8] ;  /* 0x0000f8001e157984 */ /* 0x000e620000000800 */
[----:B--2---:R-:W-:-:S03]  /*3080*/  IDP.4A.S8.S8 R25, R25, R22, R17 ;  /* 0x0000001619197226 */ /* 0x004fc60000000611 */
[----:B------:R-:W2:Y:S04]  /*3090*/  LDS R22, [R30+0xfc] ;  /* 0x0000fc001e167984 */ /* 0x000ea80000000800 */
[----:B------:R-:W3:Y:S04]  /*30a0*/  LDS R17, [R31+0x18] ;  /* 0x000018001f117984 */ /* 0x000ee80000000800 */
[----:B------:R-:W4:Y:S01]  /*30b0*/  LDS R16, [R31+0x1c] ;  /* 0x00001c001f107984 */ /* 0x000f220000000800 */
[----:B------:R-:W-:Y:S02]  /*30c0*/  I2FP.F32.S32 R27, R27 ;  /* 0x0000001b001b7245 */ /* 0x000fe40000201400 */
[----:B------:R-:W-:-:S03]  /*30d0*/  I2FP.F32.S32 R13, R13 ;  /* 0x0000000d000d7245 */ /* 0x000fc60000201400 */
[----:B------:R-:W-:Y:S01]  /*30e0*/  FFMA.FTZ R12, R12, R27, R51 ;  /* 0x0000001b0c0c7223 */ /* 0x000fe20000010033 */
[----:B0-----:R-:W-:-:S04]  /*30f0*/  IDP.4A.S8.S8 R18, R20, R18, R25 ;  /* 0x0000001214127226 */ /* 0x001fc80000000619 */
[----:B-1----:R-:W-:-:S04]  /*3100*/  IDP.4A.S8.S8 R18, R21, R23, R18 ;  /* 0x0000001715127226 */ /* 0x002fc80000000612 */
[----:B--2---:R-:W-:Y:S02]  /*3110*/  IDP.4A.S8.S8 R18, R22, R19, R18 ;  /* 0x0000001316127226 */ /* 0x004fe40000000612 */
[----:B---3--:R-:W-:-:S03]  /*3120*/  FMUL.FTZ R17, R17, R14 ;  /* 0x0000000e11117220 */ /* 0x008fc60000410000 */
[----:B------:R-:W-:Y:S01]  /*3130*/  I2FP.F32.S32 R18, R18 ;  /* 0x0000001200127245 */ /* 0x000fe20000201400 */
[----:B------:R-:W-:Y:S01]  /*3140*/  FFMA.FTZ R12, R17, R13, R12 ;  /* 0x0000000d110c7223 */ /* 0x000fe2000001000c */
[----:B----4-:R-:W-:-:S04]  /*3150*/  FMUL.FTZ R15, R16, R15 ;  /* 0x0000000f100f7220 */ /* 0x010fc80000410000 */
[----:B------:R-:W-:Y:S01]  /*3160*/  FFMA.FTZ R51, R15, R18, R12 ;  /* 0x000000120f337223 */ /* 0x000fe2000001000c */
[----:B------:R-:W-:Y:S06]  /*3170*/  BAR.SYNC.DEFER_BLOCKING 0x0 ;  /* 0x0000000000007b1d */ /* 0x000fec0000010000 */
.L_x_341:
[----:B------:R-:W-:-:S04]  /*3180*/  UIADD3 UR4, UPT, UPT, UR4, 0x8, URZ ;  /* 0x0000000804047890 */ /* 0x000fc8000fffe0ff */
[----:B------:R-:W-:-:S09]  /*3190*/  UISETP.GE.AND UP0, UPT, UR4, UR10, UPT ;  /* 0x0000000a0400728c */ /* 0x000fd2000bf06270 */
[----:B------:R-:W-:Y:S05]  /*31a0*/  BRA.U !UP0, `(.L_x_342) ;  /* 0xffffffd508907547 */ /* 0x000fea000b83ffff */
.L_x_340:
        /* <DEDUP_REMOVED lines=16> */
.L_x_343:
        /* <DEDUP_REMOVED lines=13> */
.L_x_1207:


//--------------------- .text._Z8moe_q5_0IN3c108BFloat16ELb0EEvPKvS3_PT_PKiS7_S7_iiiiiii --------------------------
	.section	.text._Z8moe_q5_0IN3c108BFloat16ELb0EEvPKvS3_PT_PKiS7_S7_iiiiiii,"ax",@progbits
	.align	128
.text._Z8moe_q5_0IN3c108BFloat16ELb0EEvPKvS3_PT_PKiS7_S7_iiiiiii:
        .type           _Z8moe_q5_0IN3c108BFloat16ELb0EEvPKvS3_PT_PKiS7_S7_iiiiiii,@function
        .size           _Z8moe_q5_0IN3c108BFloat16ELb0EEvPKvS3_PT_PKiS7_S7_iiiiiii,(.L_x_1208 - _Z8moe_q5_0IN3c108BFloat16ELb0EEvPKvS3_PT_PKiS7_S7_iiiiiii)
        .other          _Z8moe_q5_0IN3c108BFloat16ELb0EEvPKvS3_PT_PKiS7_S7_iiiiiii,@"STO_CUDA_ENTRY STV_DEFAULT"
_Z8moe_q5_0IN3c108BFloat16ELb0EEvPKvS3_PT_PKiS7_S7_iiiiiii:
        /* <DEDUP_REMOVED lines=46> */
[C---:B------:R-:W-:Y:S01]  /*02e0*/  LOP3.LUT R2, R0.reuse, 0x7, RZ, 0xc0, !PT ;  /* 0x0000000700027812 */ /* 0x040fe200078ec0ff */
[----:B------:R-:W-:Y:S01]  /*02f0*/  ULEA.HI.X.SX32 UR13, UR4, UR13, 0x1, UP0 ;  /* 0x0000000d040d7291 */ /* 0x000fe200080f0eff */
[----:B------:R-:W-:Y:S01]  /*0300*/  IMAD.SHL.U32 R5, R0, 0x2, RZ ;  /* 0x0000000200057824 */ /* 0x000fe200078e00ff */
[----:B----4-:R-:W-:Y:S01]  /*0310*/  USHF.R.S32.HI UR4, URZ, 0x1f, UR16 ;  /* 0x0000001fff047899 */ /* 0x010fe20008011410 */
[CC--:B------:R-:W-:Y:S01]  /*0320*/  LEA.HI R4, R19.reuse, R2.reuse, RZ, 0x1e ;  /* 0x0000000213047211 */ /* 0x0c0fe200078ff0ff */
[----:B------:R-:W-:Y:S01]  /*0330*/  VIADD R3, R19, 0x10 ;  /* 0x0000001013037836 */ /* 0x000fe20000000000 */
[----:B------:R-:W-:Y:S01]  /*0340*/  LOP3.LUT R28, R22, 0x1c, RZ, 0xc0, !PT ;  /* 0x0000001c161c7812 */ /* 0x000fe200078ec0ff */
[----:B--2---:R-:W-:Y:S01]  /*0350*/  ULEA UR9, UR10, UR9, 0x18 ;  /* 0x000000090a097291 */ /* 0x004fe2000f8ec0ff */
[----:B------:R-:W-:Y:S01]  /*0360*/  IMAD.IADD R21, R7, 0x1, R0 ;  /* 0x0000000107157824 */ /* 0x000fe200078e0200 */
[----:B------:R-:W-:Y:S01]  /*0370*/  ULEA.HI UR4, UR4, UR16, URZ, 0x5 ;  /* 0x0000001004047291 */ /* 0x000fe2000f8f28ff */
[C---:B------:R-:W-:Y:S01]  /*0380*/  IMAD R4, R19.reuse, 0x8, R4 ;  /* 0x0000000813047824 */ /* 0x040fe200078e0204 */
[----:B------:R-:W-:Y:S01]  /*0390*/  IADD3 R28, P0, PT, R28, UR14, RZ ;  /* 0x0000000e1c1c7c10 */ /* 0x000fe2000ff1e0ff */
[----:B------:R-:W-:Y:S01]  /*03a0*/  IMAD R19, R19, UR11, R2 ;  /* 0x0000000b13137c24 */ /* 0x000fe2000f8e0202 */
[----:B------:R-:W-:Y:S01]  /*03b0*/  LEA.HI R2, R3, R2, RZ, 0x1e ;  /* 0x0000000203027211 */ /* 0x000fe200078ff0ff */
[----:B------:R-:W-:Y:S01]  /*03c0*/  ULEA UR14, UR10, UR6, 0x18 ;  /* 0x000000060a0e7291 */ /* 0x000fe2000f8ec0ff */
[----:B------:R-:W-:Y:S01]  /*03d0*/  IMAD R5, R16, 0x41, R5 ;  /* 0x0000004110057824 */ /* 0x000fe200078e0205 */
[----:B------:R-:W-:Y:S01]  /*03e0*/  UIADD3 UR6, UPT, UPT, UR6, 0x2080, URZ ;  /* 0x0000208006067890 */ /* 0x000fe2000fffe0ff */
[----:B------:R-:W-:Y:S01]  /*03f0*/  IMAD.X R29, RZ, RZ, UR15, P0 ;  /* 0x0000000fff1d7e24 */ /* 0x000fe200080e06ff */
[----:B------:R-:W-:Y:S01]  /*0400*/  LOP3.LUT R22, R23, 0x7c, R22, 0xf8, !PT ;  /* 0x0000007c17167812 */ /* 0x000fe200078ef816 */
[----:B------:R-:W-:Y:S01]  /*0410*/  IMAD R17, R3, 0x8, R2 ;  /* 0x0000000803117824 */ /* 0x000fe200078e0202 */
[----:B------:R-:W-:Y:S01]  /*0420*/  SHF.R.U32.HI R3, RZ, 0x2, R0 ;  /* 0x00000002ff037819 */ /* 0x000fe20000011600 */
[----:B------:R-:W-:Y:S01]  /*0430*/  ULEA UR6, UR10, UR6, 0x18 ;  /* 0x000000060a067291 */ /* 0x000fe2000f8ec0ff */
[----:B------:R-:W-:Y:S01]  /*0440*/  LEA R21, R21, UR9, 0x2 ;  /* 0x0000000915157c11 */ /* 0x000fe2000f8e10ff */
[----:B------:R-:W-:Y:S01]  /*0450*/  ULEA UR8, UR10, UR7, 0x18 ;  /* 0x000000070a087291 */ /* 0x000fe2000f8ec0ff */
[----:B------:R-:W-:Y:S01]  /*0460*/  LEA R20, R5, UR14, 0x2 ;  /* 0x0000000e05147c11 */ /* 0x000fe2000f8e10ff */
[----:B------:R-:W-:Y:S01]  /*0470*/  IMAD R2, R0, 0x8, R3 ;  /* 0x0000000800027824 */ /* 0x000fe200078e0203 */
[----:B------:R-:W-:Y:S01]  /*0480*/  LEA R16, R16, UR9, 0x4 ;  /* 0x0000000910107c11 */ /* 0x000fe2000f8e20ff */
[----:B------:R-:W-:Y:S01]  /*0490*/  IMAD.U32 R3, RZ, RZ, UR14 ;  /* 0x0000000eff037e24 */ /* 0x000fe2000f8e00ff */
[----:B------:R-:W-:Y:S01]  /*04a0*/  LEA R18, R4, UR6, 0x2 ;  /* 0x0000000604127c11 */ /* 0x000fe2000f8e10ff */
[----:B------:R-:W-:Y:S01]  /*04b0*/  USHF.R.S32.HI UR10, URZ, 0x5, UR4 ;  /* 0x00000005ff0a7899 */ /* 0x000fe20008011404 */
[----:B------:R-:W-:Y:S01]  /*04c0*/  LEA R2, R2, UR6, 0x2 ;  /* 0x0000000602027c11 */ /* 0x000fe2000f8e10ff */
[----:B------:R-:W-:Y:S01]  /*04d0*/  IMAD R3, R0, 0x104, R3 ;  /* 0x0000010400037824 */ /* 0x000fe200078e0203 */
[----:B------:R-:W-:Y:S01]  /*04e0*/  LEA R17, R17, UR6, 0x2 ;  /* 0x0000000611117c11 */ /* 0x000fe2000f8e10ff */
[----:B-1----:R-:W-:-:S08]  /*04f0*/  UMOV UR4, URZ ;  /* 0x000000ff00047c82 */ /* 0x002fd00008000000 */
.L_x_346:
[----:B0-----:R-:W0:Y:S01]  /*0500*/  S2R R13, SR_TID.Y ;  /* 0x00000000000d7919 */ /* 0x001e220000002200 */
[----:B------:R-:W-:Y:S01]  /*0510*/  UIMAD UR6, UR5, UR11, URZ ;  /* 0x0000000b050672a4 */ /* 0x000fe2000f8e02ff */
[----:B------:R-:W-:Y:S01]  /*0520*/  SHF.R.U32.HI R4, RZ, 0x2, R0 ;  /* 0x00000002ff047819 */ /* 0x000fe20000011600 */
[----:B------:R-:W-:Y:S01]  /*0530*/  UMOV UR7, UR13 ;  /* 0x0000000d00077c82 */ /* 0x000fe20008000000 */
[----:B------:R-:W-:Y:S01]  /*0540*/  IMAD.SHL.U32 R11, R0, 0x4, RZ ;  /* 0x00000004000b7824 */ /* 0x000fe200078e00ff */
[----:B------:R-:W-:-:S04]  /*0550*/  UIADD3 UR9, UP0, UPT, UR6, UR4, URZ ;  /* 0x0000000406097290 */ /* 0x000fc8000ff1e0ff */
[----:B------:R-:W-:Y:S01]  /*0560*/  ULEA.HI.X.SX32 UR14, UR6, URZ, 0x1, UP0 ;  /* 0x000000ff060e7291 */ /* 0x000fe200080f0eff */
[----:B------:R-:W-:Y:S02]  /*0570*/  LOP3.LUT R11, R11, 0xc, RZ, 0xc0, !PT ;  /* 0x0000000c0b0b7812 */ /* 0x000fe400078ec0ff */
[----:B------:R-:W-:Y:S01]  /*0580*/  UMOV UR6, UR12 ;  /* 0x0000000c00067c82 */ /* 0x000fe20008000000 */
[----:B------:R-:W-:Y:S02]  /*0590*/  UIMAD UR14, UR14, 0x16, URZ ;  /* 0x000000160e0e78a4 */ /* 0x000fe4000f8e02ff */
[----:B------:R-:W-:-:S04]  /*05a0*/  UIMAD.WIDE.U32 UR6, UR9, 0x16, UR6 ;  /* 0x00000016090678a5 */ /* 0x000fc8000f8e0006 */
[----:B------:R-:W-:Y:S02]  /*05b0*/  UIADD3 UR14, UPT, UPT, UR7, UR14, URZ ;  /* 0x0000000e070e7290 */ /* 0x000fe4000fffe0ff */
[----:B------:R-:W-:Y:S02]  /*05c0*/  IMAD.U32 R9, RZ, RZ, UR7 ;  /* 0x00000007ff097e24 */ /* 0x000fe4000f8e00ff */
[----:B------:R-:W-:Y:S02]  /*05d0*/  IMAD.U32 R8, RZ, RZ, UR6 ;  /* 0x00000006ff087e24 */ /* 0x000fe4000f8e00ff */
[----:B------:R-:W-:Y:S02]  /*05e0*/  IMAD.U32 R9, RZ, RZ, UR14 ;  /* 0x0000000eff097e24 */ /* 0x000fe4000f8e00ff */
[----:B0-----:R-:W-:Y:S02]  /*05f0*/  IMAD R13, R13, UR11, R4 ;  /* 0x0000000b0d0d7c24 */ /* 0x001fe4000f8e0204 */
[----:B------:R-:W-:-:S04]  /*0600*/  IMAD.U32 R4, RZ, RZ, UR11 ;  /* 0x0000000bff047e24 */ /* 0x000fc8000f8e00ff */
[----:B------:R-:W-:-:S04]  /*0610*/  IMAD R15, R4, 0x8, R13 ;  /* 0x00000008040f7824 */ /* 0x000fc800078e020d */
[----:B------:R-:W-:-:S05]  /*0620*/  IMAD.WIDE.U32 R6, R15, 0x16, R8 ;  /* 0x000000160f067825 */ /* 0x000fca00078e0008 */
[----:B------:R-:W2:Y:S01]  /*0630*/  LDG.E.U16.CONSTANT R10, desc[UR18][R6.64+0x2] ;  /* 0x00000212060a7981 */ /* 0x000ea2000c1e9500 */
[----:B------:R-:W-:-:S03]  /*0640*/  IADD3 R4, P0, PT, R11, R6, RZ ;  /* 0x000000060b047210 */ /* 0x000fc60007f1e0ff */
[----:B------:R-:W2:Y:S02]  /*0650*/  LDG.E.U16.CONSTANT R14, desc[UR18][R6.64+0x4] ;  /* 0x00000412060e7981 */ /* 0x000ea4000c1e9500 */
[----:B------:R-:W-:-:S05]  /*0660*/  IMAD.X R5, RZ, RZ, R7, P0 ;  /* 0x000000ffff057224 */ /* 0x000fca00000e0607 */
[----:B------:R-:W3:Y:S04]  /*0670*/  LDG.E.U16.CONSTANT R12, desc[UR18][R4.64+0x6] ;  /* 0x00000612040c7981 */ /* 0x000ee8000c1e9500 */
[----:B------:R-:W3:Y:S01]  /*0680*/  LDG.E.U16.CONSTANT R27, desc[UR18][R4.64+0x8] ;  /* 0x00000812041b7981 */ /* 0x000ee2000c1e9500 */
[----:B--2---:R-:W-:-:S05]  /*0690*/  IMAD R10, R14, 0x10000, R10 ;  /* 0x000100000e0a7824 */ /* 0x004fca00078e020a */
[----:B------:R-:W-:-:S05]  /*06a0*/  SHF.R.S32.HI R10, RZ, R11, R10 ;  /* 0x0000000bff0a7219 */ /* 0x000fca000001140a */
[----:B------:R-:W-:Y:S02]  /*06b0*/  IMAD.SHL.U32 R14, R10, 0x10, RZ ;  /* 0x000000100a0e7824 */ /* 0x000fe400078e00ff */
[----:B---3--:R-:W-:-:S03]  /*06c0*/  IMAD R12, R27, 0x10000, R12 ;  /* 0x000100001b0c7824 */ /* 0x008fc600078e020c */
[----:B------:R-:W-:Y:S01]  /*06d0*/  LOP3.LUT R27, R14, 0x10, RZ, 0xc0, !PT ;  /* 0x000000100e1b7812 */ /* 0x000fe200078ec0ff */
[----:B------:R-:W-:-:S03]  /*06e0*/  IMAD.SHL.U32 R14, R10, 0x800, RZ ;  /* 0x000008000a0e7824 */ /* 0x000fc600078e00ff */
[----:B------:R-:W-:Y:S01]  /*06f0*/  LOP3.LUT R27, R27, 0xf0f0f0f, R12, 0xf8, !PT ;  /* 0x0f0f0f0f1b1b7812 */ /* 0x000fe200078ef80c */
[C---:B------:R-:W-:Y:S01]  /*0700*/  IMAD.SHL.U32 R7, R10.reuse, 0x40000, RZ ;  /* 0x000400000a077824 */ /* 0x040fe200078e00ff */
[----:B------:R-:W-:Y:S02]  /*0710*/  SHF.R.U32.HI R6, RZ, 0xc, R10 ;  /* 0x0000000cff067819 */ /* 0x000fe4000001160a */
[----:B------:R-:W-:Y:S01]  /*0720*/  LOP3.LUT R14, R27, 0x1000, R14, 0xf8, !PT ;  /* 0x000010001b0e7812 */ /* 0x000fe200078ef80e */
[----:B------:R-:W-:Y:S01]  /*0730*/  IMAD.SHL.U32 R4, R10, 0x2000000, RZ ;  /* 0x020000000a047824 */ /* 0x000fe200078e00ff */
[----:B------:R-:W-:Y:S02]  /*0740*/  LOP3.LUT R27, R6, 0x10, RZ, 0xc0, !PT ;  /* 0x00000010061b7812 */ /* 0x000fe400078ec0ff */
[----:B------:R-:W-:Y:S02]  /*0750*/  LOP3.LUT R5, R14, 0x100000, R7, 0xf8, !PT ;  /* 0x001000000e057812 */ /* 0x000fe400078ef807 */
[----:B------:R-:W-:-:S02]  /*0760*/  SHF.R.U32.HI R12, RZ, 0x4, R12 ;  /* 0x00000004ff0c7819 */ /* 0x000fc4000001160c */
[----:B------:R-:W-:Y:S02]  /*0770*/  LOP3.LUT R5, R5, 0x10000000, R4, 0xf8, !PT ;  /* 0x1000000005057812 */ /* 0x000fe400078ef804 */
[----:B------:R-:W-:Y:S02]  /*0780*/  LOP3.LUT R12, R27, 0xf0f0f0f, R12, 0xf8, !PT ;  /* 0x0f0f0f0f1b0c7812 */ /* 0x000fe400078ef80c */
[----:B------:R-:W-:Y:S01]  /*0790*/  SHF.R.U32.HI R7, RZ, 0x5, R10 ;  /* 0x00000005ff077819 */ /* 0x000fe2000001160a */
[----:B------:R-:W-:Y:S02]  /*07a0*/  IMAD.SHL.U32 R4, R10, 0x4, RZ ;  /* 0x000000040a047824 */ /* 0x000fe400078e00ff */
[----:B------:R-:W-:Y:S01]  /*07b0*/  VIADD R6, R5, 0x70707070 ;  /* 0x7070707005067836 */ /* 0x000fe20000000000 */
[----:B------:R-:W-:Y:S01]  /*07c0*/  LOP3.LUT R7, R12, 0x1000, R7, 0xf8, !PT ;  /* 0x000010000c077812 */ /* 0x000fe200078ef807 */
[----:B------:R-:W-:-:S03]  /*07d0*/  IMAD.SHL.U32 R27, R10, 0x200, RZ ;  /* 0x000002000a1b7824 */ /* 0x000fc600078e00ff */
[----:B------:R-:W-:Y:S02]  /*07e0*/  LOP3.LUT R4, R7, 0x100000, R4, 0xf8, !PT ;  /* 0x0010000007047812 */ /* 0x000fe400078ef804 */
[----:B------:R-:W-:Y:S02]  /*07f0*/  LOP3.LUT R6, R6, 0x80808080, RZ, 0x3c, !PT ;  /* 0x8080808006067812 */ /* 0x000fe400078e3cff */
[----:B------:R-:W-:Y:S02]  /*0800*/  LOP3.LUT R4, R4, 0x10000000, R27, 0xf8, !PT ;  /* 0x1000000004047812 */ /* 0x000fe400078ef81b */
[C---:B------:R-:W-:Y:S02]  /*0810*/  LOP3.LUT R7, R5.reuse, 0x10101010, R6, 0x18, !PT ;  /* 0x1010101005077812 */ /* 0x040fe400078e1806 */
[----:B------:R-:W-:Y:S01]  /*0820*/  PRMT R10, R5, 0xba98, RZ ;  /* 0x0000ba98050a7816 */ /* 0x000fe200000000ff */
[----:B------:R-:W-:Y:S01]  /*0830*/  VIADD R5, R4, 0x70707070 ;  /* 0x7070707004057836 */ /* 0x000fe20000000000 */
[----:B------:R-:W-:Y:S01]  /*0840*/  PRMT R7, R7, 0xba98, RZ ;  /* 0x0000ba9807077816 */ /* 0x000fe200000000ff */
[----:B------:R-:W-:-:S03]  /*0850*/  IMAD.U32 R12, RZ, RZ, UR11 ;  /* 0x0000000bff0c7e24 */ /* 0x000fc6000f8e00ff */
[----:B------:R-:W-:Y:S02]  /*0860*/  LOP3.LUT R10, R7, 0x7f7f7f7f, R10, 0x60, !PT ;  /* 0x7f7f7f7f070a7812 */ /* 0x000fe400078e600a */
[----:B------:R-:W-:Y:S02]  /*0870*/  LOP3.LUT R5, R5, 0x80808080, RZ, 0x3c, !PT ;  /* 0x8080808005057812 */ /* 0x000fe400078e3cff */
[----:B------:R-:W-:Y:S01]  /*0880*/  LOP3.LUT R10, R10, R6, R7, 0xf4, !PT ;  /* 0x000000060a0a7212 */ /* 0x000fe200078ef407 */
[----:B------:R-:W-:Y:S01]  /*0890*/  IMAD R7, R12, 0x4, R15 ;  /* 0x000000040c077824 */ /* 0x000fe200078e020f */
[C---:B------:R-:W-:Y:S02]  /*08a0*/  LOP3.LUT R6, R4.reuse, 0x10101010, R5, 0x18, !PT ;  /* 0x1010101004067812 */ /* 0x040fe400078e1805 */
[----:B------:R-:W-:Y:S02]  /*08b0*/  PRMT R15, R4, 0xba98, RZ ;  /* 0x0000ba98040f7816 */ /* 0x000fe400000000ff */
[----:B------:R-:W-:Y:S01]  /*08c0*/  PRMT R4, R6, 0xba98, RZ ;  /* 0x0000ba9806047816 */ /* 0x000fe200000000ff */
[----:B------:R-:W-:-:S03]  /*08d0*/  IMAD.WIDE.U32 R6, R7, 0x16, R8 ;  /* 0x0000001607067825 */ /* 0x000fc600078e0008 */
[----:B------:R-:W-:Y:S02]  /*08e0*/  LOP3.LUT R15, R4, 0x7f7f7f7f, R15, 0x60, !PT ;  /* 0x7f7f7f7f040f7812 */ /* 0x000fe400078e600f */
[----:B------:R-:W2:Y:S04]  /*08f0*/  LDG.E.U16.CONSTANT R14, desc[UR18][R6.64+0x2] ;  /* 0x00000212060e7981 */ /* 0x000ea8000c1e9500 */
[----:B------:R-:W2:Y:S01]  /*0900*/  LDG.E.U16.CONSTANT R26, desc[UR18][R6.64+0x4] ;  /* 0x00000412061a7981 */ /* 0x000ea2000c1e9500 */
[----:B------:R-:W-:Y:S02]  /*0910*/  LOP3.LUT R15, R15, R5, R4, 0xf4, !PT ;  /* 0x000000050f0f7212 */ /* 0x000fe400078ef404 */
[----:B------:R-:W-:-:S05]  /*0920*/  IADD3 R4, P0, PT, R11, R6, RZ ;  /* 0x000000060b047210 */ /* 0x000fca0007f1e0ff */
[----:B------:R-:W-:-:S05]  /*0930*/  IMAD.X R5, RZ, RZ, R7, P0 ;  /* 0x000000ffff057224 */ /* 0x000fca00000e0607 */
[----:B------:R-:W3:Y:S04]  /*0940*/  LDG.E.U16.CONSTANT R12, desc[UR18][R4.64+0x6] ;  /* 0x00000612040c7981 */ /* 0x000ee8000c1e9500 */
[----:B------:R-:W3:Y:S04]  /*0950*/  LDG.E.U16.CONSTANT R27, desc[UR18][R4.64+0x8] ;  /* 0x00000812041b7981 */ /* 0x000ee8000c1e9500 */
[----:B------:R0:W-:Y:S01]  /*0960*/  STS [R20+0x820], R10 ;  /* 0x0008200a14007388 */ /* 0x0001e20000000800 */
[----:B--2---:R-:W-:-:S05]  /*0970*/  IMAD R14, R26, 0x10000, R14 ;  /* 0x000100001a0e7824 */ /* 0x004fca00078e020e */
[----:B------:R-:W-:-:S05]  /*0980*/  SHF.R.S32.HI R14, RZ, R11, R14 ;  /* 0x0000000bff0e7219 */ /* 0x000fca000001140e */
[----:B------:R-:W-:-:S05]  /*0990*/  IMAD.SHL.U32 R26, R14, 0x10, RZ ;  /* 0x000000100e1a7824 */ /* 0x000fca00078e00ff */
[----:B------:R-:W-:Y:S01]  /*09a0*/  LOP3.LUT R26, R26, 0x10, RZ, 0xc0, !PT ;  /* 0x000000101a1a7812 */ /* 0x000fe200078ec0ff */
[----:B---3--:R-:W-:Y:S02]  /*09b0*/  IMAD R27, R27, 0x10000, R12 ;  /* 0x000100001b1b7824 */ /* 0x008fe400078e020c */
        /* <DEDUP_REMOVED lines=14> */
[----:B------:R-:W-:-:S02]  /*0aa0*/  LOP3.LUT R4, R4, 0x10, RZ, 0xc0, !PT ;  /* 0x0000001004047812 */ /* 0x000fc400078ec0ff */
[----:B------:R-:W-:Y:S02]  /*0ab0*/  SHF.R.U32.HI R27, RZ, 0x4, R27 ;  /* 0x00000004ff1b7819 */ /* 0x000fe4000001161b */
[----:B------:R-:W-:Y:S02]  /*0ac0*/  LOP3.LUT R12, R7, R5, R6, 0xf4, !PT ;  /* 0x00000005070c7212 */ /* 0x000fe400078ef406 */
[----:B------:R-:W-:Y:S02]  /*0ad0*/  LOP3.LUT R4, R4, 0xf0f0f0f, R27, 0xf8, !PT ;  /* 0x0f0f0f0f04047812 */ /* 0x000fe400078ef81b */
[----:B------:R-:W-:-:S04]  /*0ae0*/  SHF.R.U32.HI R5, RZ, 0x5, R14 ;  /* 0x00000005ff057819 */ /* 0x000fc8000001160e */
        /* <DEDUP_REMOVED lines=8> */
[----:B------:R-:W-:Y:S01]  /*0b70*/  PRMT R6, R4, 0xba98, RZ ;  /* 0x0000ba9804067816 */ /* 0x000fe200000000ff */
[----:B------:R-:W-:Y:S01]  /*0b80*/  IMAD.U32 R14, RZ, RZ, UR11 ;  /* 0x0000000bff0e7e24 */ /* 0x000fe2000f8e00ff */
[----:B------:R-:W-:-:S03]  /*0b90*/  PRMT R4, R5, 0xba98, RZ ;  /* 0x0000ba9805047816 */ /* 0x000fc600000000ff */
[----:B------:R-:W-:Y:S01]  /*0ba0*/  IMAD R7, R14, 0x4, R13 ;  /* 0x000000040e077824 */ /* 0x000fe200078e020d */
[----:B------:R-:W-:-:S04]  /*0bb0*/  LOP3.LUT R6, R4, 0x7f7f7f7f, R6, 0x60, !PT ;  /* 0x7f7f7f7f04067812 */ /* 0x000fc800078e6006 */
[----:B------:R-:W-:Y:S01]  /*0bc0*/  LOP3.LUT R27, R6, R27, R4, 0xf4, !PT ;  /* 0x0000001b061b7212 */ /* 0x000fe200078ef404 */
[----:B------:R-:W-:-:S03]  /*0bd0*/  IMAD.WIDE.U32 R6, R7, 0x16, R8 ;  /* 0x0000001607067825 */ /* 0x000fc600078e0008 */
[----:B------:R-:W-:Y:S02]  /*0be0*/  IADD3 R4, P0, PT, R11, R6, RZ ;  /* 0x000000060b047210 */ /* 0x000fe40007f1e0ff */
[----:B0-----:R-:W2:Y:S03]  /*0bf0*/  LDG.E.U16.CONSTANT R10, desc[UR18][R6.64+0x2] ;  /* 0x00000212060a7981 */ /* 0x001ea6000c1e9500 */
[----:B------:R-:W-:-:S05]  /*0c00*/  IMAD.X R5, RZ, RZ, R7, P0 ;  /* 0x000000ffff057224 */ /* 0x000fca00000e0607 */
[----:B------:R-:W3:Y:S04]  /*0c10*/  LDG.E.U16.CONSTANT R14, desc[UR18][R4.64+0x6] ;  /* 0x00000612040e7981 */ /* 0x000ee8000c1e9500 */
[----:B------:R-:W2:Y:S04]  /*0c20*/  LDG.E.U16.CONSTANT R7, desc[UR18][R6.64+0x4] ;  /* 0x0000041206077981 */ /* 0x000ea8000c1e9500 */
[----:B------:R-:W3:Y:S04]  /*0c30*/  LDG.E.U16.CONSTANT R26, desc[UR18][R4.64+0x8] ;  /* 0x00000812041a7981 */ /* 0x000ee8000c1e9500 */
[----:B------:R0:W-:Y:S04]  /*0c40*/  STS [R20+0x824], R15 ;  /* 0x0008240f14007388 */ /* 0x0001e80000000800 */
[----:B------:R1:W-:Y:S01]  /*0c50*/  STS [R20+0xc30], R12 ;  /* 0x000c300c14007388 */ /* 0x0003e20000000800 */
[----:B--2---:R-:W-:-:S05]  /*0c60*/  IMAD R10, R7, 0x10000, R10 ;  /* 0x00010000070a7824 */ /* 0x004fca00078e020a */
[----:B0-----:R-:W-:Y:S01]  /*0c70*/  SHF.R.S32.HI R15, RZ, R11, R10 ;  /* 0x0000000bff0f7219 */ /* 0x001fe2000001140a */
        /* <DEDUP_REMOVED lines=34> */
[----:B------:R-:W-:-:S03]  /*0ea0*/  IMAD.WIDE.U32 R6, R13, 0x16, R8 ;  /* 0x000000160d067825 */ /* 0x000fc600078e0008 */
[----:B------:R-:W-:Y:S02]  /*0eb0*/  IADD3 R4, P0, PT, R11, R6, RZ ;  /* 0x000000060b047210 */ /* 0x000fe40007f1e0ff */
[----:B-1----:R-:W2:Y:S03]  /*0ec0*/  LDG.E.U16.CONSTANT R12, desc[UR18][R6.64+0x2] ;  /* 0x00000212060c7981 */ /* 0x002ea6000c1e9500 */
[----:B------:R-:W-:Y:S02]  /*0ed0*/  IMAD.X R5, RZ, RZ, R7, P0 ;  /* 0x000000ffff057224 */ /* 0x000fe400000e0607 */
[----:B------:R-:W-:-:S03]  /*0ee0*/  IMAD.U32 R14, RZ, RZ, UR11 ;  /* 0x0000000bff0e7e24 */ /* 0x000fc6000f8e00ff */
[----:B------:R-:W3:Y:S04]  /*0ef0*/  LDG.E.U16.CONSTANT R26, desc[UR18][R4.64+0x8] ;  /* 0x00000812041a7981 */ /* 0x000ee8000c1e9500 */
[----:B------:R-:W2:Y:S01]  /*0f00*/  LDG.E.U16.CONSTANT R7, desc[UR18][R6.64+0x4] ;  /* 0x0000041206077981 */ /* 0x000ea2000c1e9500 */
[----:B------:R-:W-:-:S03]  /*0f10*/  IMAD R13, R14, 0x10, R13 ;  /* 0x000000100e0d7824 */ /* 0x000fc600078e020d */
        /* <DEDUP_REMOVED lines=43> */
[----:B-1----:R-:W2:Y:S03]  /*11d0*/  LDG.E.U16.CONSTANT R10, desc[UR18][R6.64+0x2] ;  /* 0x00000212060a7981 */ /* 0x002ea6000c1e9500 */
[----:B------:R-:W-:-:S05]  /*11e0*/  IMAD.X R5, RZ, RZ, R7, P0 ;  /* 0x000000ffff057224 */ /* 0x000fca00000e0607 */
[----:B------:R-:W3:Y:S04]  /*11f0*/  LDG.E.U16.CONSTANT R14, desc[UR18][R4.64+0x6] ;  /* 0x00000612040e7981 */ /* 0x000ee8000c1e9500 */
[----:B------:R-:W2:Y:S04]  /*1200*/  LDG.E.U16.CONSTANT R7, desc[UR18][R6.64+0x4] ;  /* 0x0000041206077981 */ /* 0x000ea8000c1e9500 */
[----:B------:R-:W3:Y:S04]  /*1210*/  LDG.E.U16.CONSTANT R26, desc[UR18][R4.64+0x8] ;  /* 0x00000812041a7981 */ /* 0x000ee8000c1e9500 */
[----:B------:R0:W-:Y:S04]  /*1220*/  STS [R20+0x414], R15 ;  /* 0x0004140f14007388 */ /* 0x0001e80000000800 */
[----:B------:R1:W-:Y:S01]  /*1230*/  STS [R20], R12 ;  /* 0x0000000c14007388 */ /* 0x0003e20000000800 */
        /* <DEDUP_REMOVED lines=80> */
[----:B------:R-:W-:Y:S01]  /*1740*/  LOP3.LUT R7, R6, 0x7f7f7f7f, R7, 0x60, !PT ;  /* 0x7f7f7f7f06077812 */ /* 0x000fe200078e6007 */
[----:B------:R-:W-:-:S03]  /*1750*/  IMAD.U32 R14, RZ, RZ, UR11 ;  /* 0x0000000bff0e7e24 */ /* 0x000fc6000f8e00ff */
[----:B------:R-:W-:Y:S01]  /*1760*/  LOP3.LUT R27, R7, R5, R6, 0xf4, !PT ;  /* 0x00000005071b7212 */ /* 0x000fe200078ef406 */
[----:B------:R-:W-:-:S04]  /*1770*/  IMAD.WIDE.U32 R6, R13, 0x16, R8 ;  /* 0x000000160d067825 */ /* 0x000fc800078e0008 */
[----:B------:R-:W-:Y:S01]  /*1780*/  IMAD R14, R14, 0x4, R13 ;  /* 0x000000040e0e7824 */ /* 0x000fe200078e020d */
[----:B------:R-:W-:Y:S01]  /*1790*/  IADD3 R4, P0, PT, R11, R6, RZ ;  /* 0x000000060b047210 */ /* 0x000fe20007f1e0ff */
[----:B------:R-:W2:Y:S04]  /*17a0*/  LDG.E.U16.CONSTANT R13, desc[UR18][R6.64+0x2] ;  /* 0x00000212060d7981 */ /* 0x000ea8000c1e9500 */
[----:B------:R-:W-:-:S05]  /*17b0*/  IMAD.X R5, RZ, RZ, R7, P0 ;  /* 0x000000ffff057224 */ /* 0x000fca00000e0607 */
[----:B------:R-:W3:Y:S04]  /*17c0*/  LDG.E.U16.CONSTANT R26, desc[UR18][R4.64+0x6] ;  /* 0x00000612041a7981 */ /* 0x000ee8000c1e9500 */
[----:B------:R-:W2:Y:S04]  /*17d0*/  LDG.E.U16.CONSTANT R6, desc[UR18][R6.64+0x4] ;  /* 0x0000041206067981 */ /* 0x000ea8000c1e9500 */
[----:B------:R-:W3:Y:S04]  /*17e0*/  LDG.E.U16.CONSTANT R5, desc[UR18][R4.64+0x8] ;  /* 0x0000081204057981 */ /* 0x000ee8000c1e9500 */
[----:B------:R0:W-:Y:S04]  /*17f0*/  STS [R20+0x1454], R15 ;  /* 0x0014540f14007388 */ /* 0x0001e80000000800 */
[----:B------:R1:W-:Y:S01]  /*1800*/  STS [R20+0x1450], R10 ;  /* 0x0014500a14007388 */ /* 0x0003e20000000800 */
[----:B0-----:R-:W-:-:S05]  /*1810*/  IMAD.WIDE.U32 R14, R14, 0x16, R8 ;  /* 0x000000160e0e7825 */ /* 0x001fca00078e0008 */
[----:B-1----:R-:W4:Y:S01]  /*1820*/  LDG.E.U16.CONSTANT R10, desc[UR18][R14.64+0x2] ;  /* 0x000002120e0a7981 */ /* 0x002f22000c1e9500 */
[----:B--2---:R-:W-:-:S05]  /*1830*/  IMAD R13, R6, 0x10000, R13 ;  /* 0x00010000060d7824 */ /* 0x004fca00078e020d */
[----:B------:R-:W-:Y:S01]  /*1840*/  SHF.R.S32.HI R13, RZ, R11, R13 ;  /* 0x0000000bff0d7219 */ /* 0x000fe2000001140d */
[----:B---3--:R-:W-:Y:S02]  /*1850*/  IMAD R4, R5, 0x10000, R26 ;  /* 0x0001000005047824 */ /* 0x008fe400078e021a */
[----:B------:R-:W4:Y:S02]  /*1860*/  LDG.E.U16.CONSTANT R26, desc[UR18][R14.64+0x4] ;  /* 0x000004120e1a7981 */ /* 0x000f24000c1e9500 */
[----:B------:R-:W-:Y:S01]  /*1870*/  IMAD.SHL.U32 R5, R13, 0x10, RZ ;  /* 0x000000100d057824 */ /* 0x000fe200078e00ff */
[----:B------:R-:W-:Y:S02]  /*1880*/  SHF.R.U32.HI R6, RZ, 0xc, R13 ;  /* 0x0000000cff067819 */ /* 0x000fe4000001160d */
[----:B------:R-:W-:Y:S02]  /*1890*/  SHF.R.U32.HI R7, RZ, 0x4, R4 ;  /* 0x00000004ff077819 */ /* 0x000fe40000011604 */
[----:B------:R-:W-:-:S02]  /*18a0*/  LOP3.LUT R5, R5, 0x10, RZ, 0xc0, !PT ;  /* 0x0000001005057812 */ /* 0x000fc400078ec0ff */
[----:B------:R-:W-:Y:S02]  /*18b0*/  LOP3.LUT R6, R6, 0x10, RZ, 0xc0, !PT ;  /* 0x0000001006067812 */ /* 0x000fe400078ec0ff */
[----:B------:R-:W-:Y:S02]  /*18c0*/  LOP3.LUT R5, R5, 0xf0f0f0f, R4, 0xf8, !PT ;  /* 0x0f0f0f0f05057812 */ /* 0x000fe400078ef804 */
[----:B------:R-:W-:Y:S01]  /*18d0*/  LOP3.LUT R4, R6, 0xf0f0f0f, R7, 0xf8, !PT ;  /* 0x0f0f0f0f06047812 */ /* 0x000fe200078ef807 */
[----:B------:R-:W-:-:S05]  /*18e0*/  IMAD.SHL.U32 R6, R13, 0x800, RZ ;  /* 0x000008000d067824 */ /* 0x000fca00078e00ff */
[----:B------:R-:W-:Y:S01]  /*18f0*/  LOP3.LUT R5, R5, 0x1000, R6, 0xf8, !PT ;  /* 0x0000100005057812 */ /* 0x000fe200078ef806 */
[----:B------:R-:W-:-:S05]  /*1900*/  IMAD.SHL.U32 R6, R13, 0x40000, RZ ;  /* 0x000400000d067824 */ /* 0x000fca00078e00ff */
[----:B------:R-:W-:Y:S01]  /*1910*/  LOP3.LUT R5, R5, 0x100000, R6, 0xf8, !PT ;  /* 0x0010000005057812 */ /* 0x000fe200078ef806 */
[----:B------:R-:W-:Y:S01]  /*1920*/  IMAD.SHL.U32 R6, R13, 0x2000000, RZ ;  /* 0x020000000d067824 */ /* 0x000fe200078e00ff */
[----:B------:R-:W-:-:S04]  /*1930*/  SHF.R.U32.HI R7, RZ, 0x5, R13 ;  /* 0x00000005ff077819 */ /* 0x000fc8000001160d */
[----:B------:R-:W-:Y:S02]  /*1940*/  LOP3.LUT R5, R5, 0x10000000, R6, 0xf8, !PT ;  /* 0x1000000005057812 */ /* 0x000fe400078ef806 */
[----:B------:R-:W-:Y:S01]  /*1950*/  LOP3.LUT R4, R4, 0x1000, R7, 0xf8, !PT ;  /* 0x0000100004047812 */ /* 0x000fe200078ef807 */
[----:B------:R-:W-:Y:S02]  /*1960*/  IMAD.SHL.U32 R7, R13, 0x4, RZ ;  /* 0x000000040d077824 */ /* 0x000fe400078e00ff */
[----:B------:R-:W-:Y:S02]  /*1970*/  VIADD R6, R5, 0x70707070 ;  /* 0x7070707005067836 */ /* 0x000fe40000000000 */
[----:B------:R-:W-:Y:S01]  /*1980*/  IMAD.SHL.U32 R13, R13, 0x200, RZ ;  /* 0x000002000d0d7824 */ /* 0x000fe200078e00ff */
[----:B------:R-:W-:Y:S02]  /*1990*/  LOP3.LUT R4, R4, 0x100000, R7, 0xf8, !PT ;  /* 0x0010000004047812 */ /* 0x000fe400078ef807 */
[----:B------:R-:W-:-:S02]  /*19a0*/  LOP3.LUT R6, R6, 0x80808080, RZ, 0x3c, !PT ;  /* 0x8080808006067812 */ /* 0x000fc400078e3cff */
[----:B------:R-:W-:Y:S02]  /*19b0*/  LOP3.LUT R4, R4, 0x10000000, R13, 0xf8, !PT ;  /* 0x1000000004047812 */ /* 0x000fe400078ef80d */
[C---:B------:R-:W-:Y:S02]  /*19c0*/  LOP3.LUT R7, R5.reuse, 0x10101010, R6, 0x18, !PT ;  /* 0x1010101005077812 */ /* 0x040fe400078e1806 */
[----:B------:R-:W-:Y:S01]  /*19d0*/  PRMT R5, R5, 0xba98, RZ ;  /* 0x0000ba9805057816 */ /* 0x000fe200000000ff */
[----:B------:R-:W-:Y:S01]  /*19e0*/  VIADD R13, R4, 0x70707070 ;  /* 0x70707070040d7836 */ /* 0x000fe20000000000 */
[----:B------:R-:W-:-:S04]  /*19f0*/  PRMT R7, R7, 0xba98, RZ ;  /* 0x0000ba9807077816 */ /* 0x000fc800000000ff */
[----:B------:R-:W-:Y:S02]  /*1a00*/  LOP3.LUT R5, R7, 0x7f7f7f7f, R5, 0x60, !PT ;  /* 0x7f7f7f7f07057812 */ /* 0x000fe400078e6005 */
[----:B------:R-:W-:Y:S02]  /*1a10*/  LOP3.LUT R13, R13, 0x80808080, RZ, 0x3c, !PT ;  /* 0x808080800d0d7812 */ /* 0x000fe400078e3cff */
[----:B------:R-:W-:Y:S02]  /*1a20*/  LOP3.LUT R7, R5, R6, R7, 0xf4, !PT ;  /* 0x0000000605077212 */ /* 0x000fe400078ef407 */
[C---:B------:R-:W-:Y:S02]  /*1a30*/  LOP3.LUT R5, R4.reuse, 0x10101010, R13, 0x18, !PT ;  /* 0x1010101004057812 */ /* 0x040fe400078e180d */
[----:B------:R-:W-:Y:S02]  /*1a40*/  PRMT R6, R4, 0xba98, RZ ;  /* 0x0000ba9804067816 */ /* 0x000fe400000000ff */
[----:B------:R-:W-:-:S04]  /*1a50*/  PRMT R4, R5, 0xba98, RZ ;  /* 0x0000ba9805047816 */ /* 0x000fc800000000ff */
[----:B------:R-:W-:-:S04]  /*1a60*/  LOP3.LUT R6, R4, 0x7f7f7f7f, R6, 0x60, !PT ;  /* 0x7f7f7f7f04067812 */ /* 0x000fc800078e6006 */
[----:B------:R-:W-:Y:S02]  /*1a70*/  LOP3.LUT R13, R6, R13, R4, 0xf4, !PT ;  /* 0x0000000d060d7212 */ /* 0x000fe400078ef404 */
[----:B------:R-:W-:-:S05]  /*1a80*/  IADD3 R4, P0, PT, R11, R14, RZ ;  /* 0x0000000e0b047210 */ /* 0x000fca0007f1e0ff */
[----:B------:R-:W-:-:S05]  /*1a90*/  IMAD.X R5, RZ, RZ, R15, P0 ;  /* 0x000000ffff057224 */ /* 0x000fca00000e060f */
[----:B------:R-:W2:Y:S04]  /*1aa0*/  LDG.E.U16.CONSTANT R6, desc[UR18][R4.64+0x6] ;  /* 0x0000061204067981 */ /* 0x000ea8000c1e9500 */
[----:B------:R0:W2:Y:S01]  /*1ab0*/  LDG.E.U16.CONSTANT R15, desc[UR18][R4.64+0x8] ;  /* 0x00000812040f7981 */ /* 0x0000a2000c1e9500 */
[----:B----4-:R-:W-:-:S05]  /*1ac0*/  IMAD R10, R26, 0x10000, R10 ;  /* 0x000100001a0a7824 */ /* 0x010fca00078e020a */
[----:B------:R-:W-:-:S05]  /*1ad0*/  SHF.R.S32.HI R11, RZ, R11, R10 ;  /* 0x0000000bff0b7219 */ /* 0x000fca000001140a */
[----:B------:R-:W-:Y:S01]  /*1ae0*/  IMAD.SHL.U32 R10, R11, 0x10, RZ ;  /* 0x000000100b0a7824 */ /* 0x000fe200078e00ff */
[----:B------:R-:W-:-:S04]  /*1af0*/  SHF.R.U32.HI R14, RZ, 0xc, R11 ;  /* 0x0000000cff0e7819 */ /* 0x000fc8000001160b */
[----:B------:R-:W-:Y:S01]  /*1b00*/  LOP3.LUT R14, R14, 0x10, RZ, 0xc0, !PT ;  /* 0x000000100e0e7812 */ /* 0x000fe200078ec0ff */
[----:B0-----:R-:W-:Y:S02]  /*1b10*/  IMAD.SHL.U32 R5, R11, 0x40000, RZ ;  /* 0x000400000b057824 */ /* 0x001fe400078e00ff */
[----:B--2---:R-:W-:Y:S01]  /*1b20*/  IMAD R6, R15, 0x10000, R6 ;  /* 0x000100000f067824 */ /* 0x004fe200078e0206 */
[----:B------:R-:W-:-:S04]  /*1b30*/  LOP3.LUT R15, R10, 0x10, RZ, 0xc0, !PT ;  /* 0x000000100a0f7812 */ /* 0x000fc800078ec0ff */
[--C-:B------:R-:W-:Y:S02]  /*1b40*/  SHF.R.U32.HI R10, RZ, 0x4, R6.reuse ;  /* 0x00000004ff0a7819 */ /* 0x100fe40000011606 */
[----:B------:R-:W-:Y:S01]  /*1b50*/  LOP3.LUT R15, R15, 0xf0f0f0f, R6, 0xf8, !PT ;  /* 0x0f0f0f0f0f0f7812 */ /* 0x000fe200078ef806 */
[----:B------:R-:W-:Y:S01]  /*1b60*/  IMAD.SHL.U32 R6, R11, 0x800, RZ ;  /* 0x000008000b067824 */ /* 0x000fe200078e00ff */
[----:B------:R-:W-:-:S04]  /*1b70*/  LOP3.LUT R10, R14, 0xf0f0f0f, R10, 0xf8, !PT ;  /* 0x0f0f0f0f0e0a7812 */ /* 0x000fc800078ef80a */
[----:B------:R-:W-:Y:S02]  /*1b80*/  LOP3.LUT R6, R15, 0x1000, R6, 0xf8, !PT ;  /* 0x000010000f067812 */ /* 0x000fe400078ef806 */
[----:B------:R-:W-:Y:S01]  /*1b90*/  SHF.R.U32.HI R15, RZ, 0x5, R11 ;  /* 0x00000005ff0f7819 */ /* 0x000fe2000001160b */
[----:B------:R-:W-:-:S03]  /*1ba0*/  IMAD.U32 R14, RZ, RZ, UR11 ;  /* 0x0000000bff0e7e24 */ /* 0x000fc6000f8e00ff */
[----:B------:R-:W-:Y:S01]  /*1bb0*/  LOP3.LUT R10, R10, 0x1000, R15, 0xf8, !PT ;  /* 0x000010000a0a7812 */ /* 0x000fe200078ef80f */
[C---:B------:R-:W-:Y:S01]  /*1bc0*/  IMAD.SHL.U32 R15, R11.reuse, 0x4, RZ ;  /* 0x000000040b0f7824 */ /* 0x040fe200078e00ff */
[----:B------:R-:W-:Y:S01]  /*1bd0*/  LOP3.LUT R6, R6, 0x100000, R5, 0xf8, !PT ;  /* 0x0010000006067812 */ /* 0x000fe200078ef805 */
[----:B------:R-:W-:-:S03]  /*1be0*/  IMAD.SHL.U32 R5, R11, 0x2000000, RZ ;  /* 0x020000000b057824 */ /* 0x000fc600078e00ff */
[----:B------:R-:W-:Y:S01]  /*1bf0*/  LOP3.LUT R10, R10, 0x100000, R15, 0xf8, !PT ;  /* 0x001000000a0a7812 */ /* 0x000fe200078ef80f */
[----:B------:R-:W-:Y:S01]  /*1c00*/  IMAD R15, R14, 0x10, R19 ;  /* 0x000000100e0f7824 */ /* 0x000fe200078e0213 */
[----:B------:R-:W-:Y:S01]  /*1c10*/  LOP3.LUT R6, R6, 0x10000000, R5, 0xf8, !PT ;  /* 0x1000000006067812 */ /* 0x000fe200078ef805 */
[----:B------:R-:W-:-:S04]  /*1c20*/  IMAD.WIDE.U32 R4, R19, 0x16, R8 ;  /* 0x0000001613047825 */ /* 0x000fc800078e0008 */
[----:B------:R-:W-:Y:S02]  /*1c30*/  IMAD.WIDE.U32 R8, R15, 0x16, R8 ;  /* 0x000000160f087825 */ /* 0x000fe400078e0008 */
[----:B------:R0:W2:Y:S04]  /*1c40*/  LDG.E.U16.CONSTANT R4, desc[UR18][R4.64] ;  /* 0x0000001204047981 */ /* 0x0000a8000c1e9500 */
[----:B------:R1:W3:Y:S01]  /*1c50*/  LDG.E.U16.CONSTANT R8, desc[UR18][R8.64] ;  /* 0x0000001208087981 */ /* 0x0002e2000c1e9500 */
[----:B------:R-:W-:-:S05]  /*1c60*/  IMAD.SHL.U32 R11, R11, 0x200, RZ ;  /* 0x000002000b0b7824 */ /* 0x000fca00078e00ff */
[----:B------:R-:W-:Y:S01]  /*1c70*/  LOP3.LUT R10, R10, 0x10000000, R11, 0xf8, !PT ;  /* 0x100000000a0a7812 */ /* 0x000fe200078ef80b */
[----:B------:R-:W-:-:S04]  /*1c80*/  VIADD R11, R6, 0x70707070 ;  /* 0x70707070060b7836 */ /* 0x000fc80000000000 */
[----:B------:R-:W-:Y:S01]  /*1c90*/  VIADD R14, R10, 0x70707070 ;  /* 0x707070700a0e7836 */ /* 0x000fe20000000000 */
[----:B------:R-:W-:-:S04]  /*1ca0*/  LOP3.LUT R11, R11, 0x80808080, RZ, 0x3c, !PT ;  /* 0x808080800b0b7812 */ /* 0x000fc800078e3cff */
[----:B0-----:R-:W-:Y:S02]  /*1cb0*/  LOP3.LUT R5, R14, 0x80808080, RZ, 0x3c, !PT ;  /* 0x808080800e057812 */ /* 0x001fe400078e3cff */
        /* <DEDUP_REMOVED lines=11> */
[----:B------:R0:W-:Y:S04]  /*1d70*/  STS [R20+0x1044], R27 ;  /* 0x0010441b14007388 */ /* 0x0001e80000000800 */
[----:B------:R0:W-:Y:S04]  /*1d80*/  STS [R20+0x1860], R7 ;  /* 0x0018600714007388 */ /* 0x0001e80000000800 */
[----:B------:R0:W-:Y:S04]  /*1d90*/  STS [R20+0x1864], R13 ;  /* 0x0018640d14007388 */ /* 0x0001e80000000800 */
[----:B------:R0:W-:Y:S04]  /*1da0*/  STS [R20+0x1c70], R9 ;  /* 0x001c700914007388 */ /* 0x0001e80000000800 */
[----:B------:R0:W-:Y:S01]  /*1db0*/  STS [R20+0x1c74], R5 ;  /* 0x001c740514007388 */ /* 0x0001e20000000800 */
[----:B------:R-:W-:-:S04]  /*1dc0*/  USHF.L.U32 UR6, UR4, 0x5, URZ ;  /* 0x0000000504067899 */ /* 0x000fc800080006ff */
[----:B------:R-:W-:Y:S01]  /*1dd0*/  UISETP.GE.AND UP0, UPT, UR6, UR20, UPT ;  /* 0x000000140600728c */ /* 0x000fe2000bf06270 */
[----:B--2---:R-:W-:Y:S02]  /*1de0*/  HADD2.F32 R11, -RZ, R4.H0_H0 ;  /* 0x20000004ff0b7230 */ /* 0x004fe40000004100 */
[----:B---3--:R-:W-:-:S03]  /*1df0*/  HADD2.F32 R8, -RZ, R8.H0_H0 ;  /* 0x20000008ff087230 */ /* 0x008fc60000004100 */
        /* <DEDUP_REMOVED lines=16> */
[----:B------:R-:W-:-:S03]  /*1f00*/  ISETP.GE.AND P1, PT, R4, RZ, PT ;  /* 0x000000ff0400720c */ /* 0x000fc60003f26270 */
        /* <DEDUP_REMOVED lines=12> */
[----:B------:R-:W-:Y:S02]  /*1fd0*/  @!P2 LOP3.LUT R26, RZ, R7, RZ, 0x33, !PT ;  /* 0x00000007ff1aa212 */ /* 0x000fe400078e33ff */
[----:B------:R-:W-:Y:S02]  /*1fe0*/  LEA.HI R7, R0, UR4, RZ, 0x1d ;  /* 0x0000000400077c11 */ /* 0x000fe4000f8fe8ff */
        /* <DEDUP_REMOVED lines=22> */
[----:B------:R-:W-:Y:S01]  /*2150*/  LDS R7, [R3+0x14] ;  /* 0x0000140003077984 */ /* 0x000fe20000000800 */
[----:B0-----:R-:W-:-:S03]  /*2160*/  IDP.4A.S8.S8 R8, R5, R8, RZ ;  /* 0x0000000805087226 */ /* 0x001fc600000006ff */
[----:B------:R-:W0:Y:S01]  /*2170*/  LDS R5, [R3+0xc] ;  /* 0x00000c0003057984 */ /* 0x000e220000000800 */
[----:B-1----:R-:W-:-:S04]  /*2180*/  IDP.4A.S8.S8 R8, R27, R12, R8 ;  /* 0x0000000c1b087226 */ /* 0x002fc80000000608 */
[----:B--2---:R-:W-:Y:S02]  /*2190*/  IDP.4A.S8.S8 R4, R4, R9, R8 ;  /* 0x0000000904047226 */ /* 0x004fe40000000608 */
[----:B------:R-:W1:Y:S04]  /*21a0*/  LDS R8, [R3+0x18] ;  /* 0x0000180003087984 */ /* 0x000e680000000800 */
[----:B------:R-:W-:Y:S01]  /*21b0*/  LDS R9, [R3+0x20] ;  /* 0x0000200003097984 */ /* 0x000fe20000000800 */
[----:B0-----:R-:W-:-:S04]  /*21c0*/  IDP.4A.S8.S8 R5, R5, R13, R4 ;  /* 0x0000000d05057226 */ /* 0x001fc80000000604 */
[----:B------:R-:W-:Y:S02]  /*21d0*/  IDP.4A.S8.S8 R5, R6, R10, R5 ;  /* 0x0000000a06057226 */ /* 0x000fe40000000605 */
[----:B------:R-:W-:Y:S02]  /*21e0*/  LDS R10, [R3+0x1c] ;  /* 0x00001c00030a7984 */ /* 0x000fe40000000800 */
[----:B------:R-:W-:Y:S02]  /*21f0*/  IDP.4A.S8.S8 R14, R7, R14, R5 ;  /* 0x0000000e070e7226 */ /* 0x000fe40000000605 */
[----:B------:R-:W0:Y:S02]  /*2200*/  LDS.128 R4, [R23+UR8+0x20] ;  /* 0x0000200817047984 */ /* 0x000e240008000c00 */
[----:B-1----:R-:W-:Y:S02]  /*2210*/  IDP.4A.S8.S8 R8, R8, R11, R14 ;  /* 0x0000000b08087226 */ /* 0x002fe4000000060e */
[----:B------:R-:W-:Y:S01]  /*2220*/  LDS R11, [R3+0x24] ;  /* 0x00002400030b7984 */ /* 0x000fe20000000800 */
[----:B0-----:R-:W-:-:S02]  /*2230*/  IDP.4A.S8.S8 R9, R9, R4, RZ ;  /* 0x0000000409097226 */ /* 0x001fc400000006ff */
[----:B------:R-:W-:Y:S02]  /*2240*/  IDP.4A.S8.S8 R4, R10, R15, R8 ;  /* 0x0000000f0a047226 */ /* 0x000fe40000000608 */
[----:B------:R-:W0:Y:S04]  /*2250*/  LDS.128 R12, [R23+UR8+0x30] ;  /* 0x00003008170c7984 */ /* 0x000e280008000c00 */
[----:B------:R-:W1:Y:S04]  /*2260*/  LDS R8, [R3+0x28] ;  /* 0x0000280003087984 */ /* 0x000e680000000800 */
[----:B------:R-:W-:Y:S01]  /*2270*/  LDS R10, [R3+0x34] ;  /* 0x00003400030a7984 */ /* 0x000fe20000000800 */
[----:B0-----:R-:W-:-:S03]  /*2280*/  IDP.4A.S8.S8 R12, R11, R12, R9 ;  /* 0x0000000c0b0c7226 */ /* 0x001fc60000000609 */
[----:B------:R-:W0:Y:S01]  /*2290*/  LDS R9, [R3+0x2c] ;  /* 0x00002c0003097984 */ /* 0x000e220000000800 */
[----:B-1----:R-:W-:-:S03]  /*22a0*/  IDP.4A.S8.S8 R8, R8, R5, R12 ;  /* 0x0000000508087226 */ /* 0x002fc6000000060c */
[----:B------:R-:W1:Y:S04]  /*22b0*/  LDS R5, [R3+0x30] ;  /* 0x0000300003057984 */ /* 0x000e680000000800 */
[----:B------:R-:W2:Y:S01]  /*22c0*/  LDS R12, [R3+0x38] ;  /* 0x00003800030c7984 */ /* 0x000ea20000000800 */
[----:B0-----:R-:W-:Y:S01]  /*22d0*/  IDP.4A.S8.S8 R9, R9, R13, R8 ;  /* 0x0000000d09097226 */ /* 0x001fe20000000608 */
[----:B------:R-:W-:Y:S02]  /*22e0*/  I2FP.F32.S32 R4, R4 ;  /* 0x0000000400047245 */ /* 0x000fe40000201400 */
[----:B------:R-:W-:Y:S01]  /*22f0*/  LDS R13, [R3+0x40] ;  /* 0x00004000030d7984 */ /* 0x000fe20000000800 */
[----:B-1----:R-:W-:-:S04]  /*2300*/  IDP.4A.S8.S8 R5, R5, R6, R9 ;  /* 0x0000000605057226 */ /* 0x002fc80000000609 */
[----:B------:R-:W-:Y:S02]  /*2310*/  IDP.4A.S8.S8 R14, R10, R14, R5 ;  /* 0x0000000e0a0e7226 */ /* 0x000fe40000000605 */
[----:B------:R-:W-:Y:S04]  /*2320*/  LDS R5, [R2] ;  /* 0x0000000002057984 */ /* 0x000fe80000000800 */
[----:B------:R-:W0:Y:S01]  /*2330*/  LDS.128 R8, [R16] ;  /* 0x0000000010087984 */ /* 0x000e220000000c00 */
[----:B--2---:R-:W-:-:S03]  /*2340*/  IDP.4A.S8.S8 R12, R12, R7, R14 ;  /* 0x000000070c0c7226 */ /* 0x004fc6000000060e */
[----:B------:R-:W1:Y:S01]  /*2350*/  LDS R7, [R3+0x3c] ;  /* 0x00003c0003077984 */ /* 0x000e620000000800 */
[----:B0-----:R-:W-:-:S03]  /*2360*/  FMUL.FTZ R6, R5, R8 ;  /* 0x0000000805067220 */ /* 0x001fc60000410000 */
[----:B------:R-:W0:Y:S01]  /*2370*/  LDS R8, [R2+0x4] ;  /* 0x0000040002087984 */ /* 0x000e220000000800 */
[----:B-1----:R-:W-:Y:S02]  /*2380*/  IDP.4A.S8.S8 R15, R7, R15, R12 ;  /* 0x0000000f070f7226 */ /* 0x002fe4000000060c */
[----:B------:R-:W-:Y:S02]  /*2390*/  FFMA.FTZ R25, R6, R4, R25 ;  /* 0x0000000406197223 */ /* 0x000fe40000010019 */
[----:B------:R-:W1:Y:S01]  /*23a0*/  LDS.128 R4, [R23+UR8+0x40] ;  /* 0x0000400817047984 */ /* 0x000e620008000c00 */
[----:B------:R-:W-:Y:S01]  /*23b0*/  I2FP.F32.S32 R15, R15 ;  /* 0x0000000f000f7245 */ /* 0x000fe20000201400 */
[----:B0-----:R-:W-:-:S04]  /*23c0*/  FMUL.FTZ R8, R8, R9 ;  /* 0x0000000908087220 */ /* 0x001fc80000410000 */
[----:B------:R-:W-:Y:S01]  /*23d0*/  FFMA.FTZ R8, R8, R15, R25 ;  /* 0x0000000f08087223 */ /* 0x000fe20000010019 */
[----:B-1----:R-:W-:Y:S01]  /*23e0*/  IDP.4A.S8.S8 R9, R13, R4, RZ ;  /* 0x000000040d097226 */ /* 0x002fe200000006ff */
[----:B------:R-:W-:Y:S04]  /*23f0*/  LDS R25, [R3+0x44] ;  /* 0x0000440003197984 */ /* 0x000fe80000000800 */
[----:B------:R-:W0:Y:S04]  /*2400*/  LDS.128 R12, [R23+UR8+0x50] ;  /* 0x00005008170c7984 */ /* 0x000e280008000c00 */
[----:B------:R-:W1:Y:S01]  /*2410*/  LDS R4, [R3+0x48] ;  /* 0x0000480003047984 */ /* 0x000e620000000800 */
[----:B0-----:R-:W-:-:S03]  /*2420*/  IDP.4A.S8.S8 R12, R25, R12, R9 ;  /* 0x0000000c190c7226 */ /* 0x001fc60000000609 */
[----:B------:R-:W-:Y:S01]  /*2430*/  LDS R9, [R3+0x50] ;  /* 0x0000500003097984 */ /* 0x000fe20000000800 */
[----:B-1----:R-:W-:-:S03]  /*2440*/  IDP.4A.S8.S8 R4, R4, R5, R12 ;  /* 0x0000000504047226 */ /* 0x002fc6000000060c */
[----:B------:R-:W0:Y:S02]  /*2450*/  LDS R5, [R3+0x4c] ;  /* 0x00004c0003057984 */ /* 0x000e240000000800 */
[----:B0-----:R-:W-:Y:S02]  /*2460*/  IDP.4A.S8.S8 R5, R5, R13, R4 ;  /* 0x0000000d05057226 */ /* 0x001fe40000000604 */
[----:B------:R-:W0:Y:S02]  /*2470*/  LDS R4, [R3+0x54] ;  /* 0x0000540003047984 */ /* 0x000e240000000800 */
[----:B------:R-:W-:Y:S02]  /*2480*/  IDP.4A.S8.S8 R5, R9, R6, R5 ;  /* 0x0000000609057226 */ /* 0x000fe40000000605 */
[----:B------:R-:W1:Y:S04]  /*2490*/  LDS R6, [R3+0x58] ;  /* 0x0000580003067984 */ /* 0x000e680000000800 */
[----:B------:R-:W2:Y:S04]  /*24a0*/  LDS R9, [R3+0x5c] ;  /* 0x00005c0003097984 */ /* 0x000ea80000000800 */
[----:B------:R-:W3:Y:S01]  /*24b0*/  LDS R13, [R2+0x8] ;  /* 0x00000800020d7984 */ /* 0x000ee20000000800 */
[----:B0-----:R-:W-:-:S04]  /*24c0*/  IDP.4A.S8.S8 R4, R4, R14, R5 ;  /* 0x0000000e04047226 */ /* 0x001fc80000000605 */
[----:B-1----:R-:W-:-:S04]  /*24d0*/  IDP.4A.S8.S8 R4, R6, R7, R4 ;  /* 0x0000000706047226 */ /* 0x002fc80000000604 */
[----:B--2---:R-:W-:Y:S02]  /*24e0*/  IDP.4A.S8.S8 R9, R9, R15, R4 ;  /* 0x0000000f09097226 */ /* 0x004fe40000000604 */
[----:B------:R-:W-:Y:S04]  /*24f0*/  LDS R15, [R3+0x60] ;  /* 0x00006000030f7984 */ /* 0x000fe80000000800 */
[----:B------:R-:W0:Y:S01]  /*2500*/  LDS.128 R4, [R23+UR8+0x60] ;  /* 0x0000600817047984 */ /* 0x000e220008000c00 */
[----:B------:R-:W-:Y:S01]  /*2510*/  I2FP.F32.S32 R9, R9 ;  /* 0x0000000900097245 */ /* 0x000fe20000201400 */
[----:B---3--:R-:W-:Y:S02]  /*2520*/  FMUL.FTZ R13, R13, R10 ;  /* 0x0000000a0d0d7220 */ /* 0x008fe40000410000 */
[----:B------:R-:W-:Y:S02]  /*2530*/  LDS R10, [R3+0x6c] ;  /* 0x00006c00030a7984 */ /* 0x000fe40000000800 */
[----:B------:R-:W-:-:S02]  /*2540*/  FFMA.FTZ R8, R13, R9, R8 ;  /* 0x000000090d087223 */ /* 0x000fc40000010008 */
[----:B------:R-:W-:Y:S01]  /*2550*/  LDS R9, [R3+0x68] ;  /* 0x0000680003097984 */ /* 0x000fe20000000800 */
[----:B0-----:R-:W-:-:S03]  /*2560*/  IDP.4A.S8.S8 R25, R15, R4, RZ ;  /* 0x000000040f197226 */ /* 0x001fc600000006ff */
[----:B------:R-:W-:Y:S04]  /*2570*/  LDS R4, [R3+0x64] ;  /* 0x0000640003047984 */ /* 0x000fe80000000800 */
[----:B------:R-:W0:Y:S02]  /*2580*/  LDS.128 R12, [R23+UR8+0x70] ;  /* 0x00007008170c7984 */ /* 0x000e240008000c00 */
[----:B0-----:R-:W-:-:S04]  /*2590*/  IDP.4A.S8.S8 R4, R4, R12, R25 ;  /* 0x0000000c04047226 */ /* 0x001fc80000000619 */
[----:B------:R-:W-:Y:S02]  /*25a0*/  IDP.4A.S8.S8 R4, R9, R5, R4 ;  /* 0x0000000509047226 */ /* 0x000fe40000000604 */
[----:B------:R-:W0:Y:S02]  /*25b0*/  LDS R5, [R3+0x70] ;  /* 0x0000700003057984 */ /* 0x000e240000000800 */
[----:B------:R-:W-:Y:S02]  /*25c0*/  IDP.4A.S8.S8 R13, R10, R13, R4 ;  /* 0x0000000d0a0d7226 */ /* 0x000fe40000000604 */
[----:B------:R-:W1:Y:S04]  /*25d0*/  LDS R4, [R3+0x74] ;  /* 0x0000740003047984 */ /* 0x000e680000000800 */
[----:B------:R-:W2:Y:S04]  /*25e0*/  LDS R9, [R3+0x78] ;  /* 0x0000780003097984 */ /* 0x000ea80000000800 */
[----:B------:R-:W3:Y:S01]  /*25f0*/  LDS R10, [R2+0xc] ;  /* 0x00000c00020a7984 */ /* 0x000ee20000000800 */
[----:B0-----:R-:W-:-:S03]  /*2600*/  IDP.4A.S8.S8 R5, R5, R6, R13 ;  /* 0x0000000605057226 */ /* 0x001fc6000000060d */
[----:B------:R-:W0:Y:S01]  /*2610*/  LDS R6, [R3+0x7c] ;  /* 0x00007c0003067984 */ /* 0x000e220000000800 */
[----:B------:R-:W-:Y:S01]  /*2620*/  USHF.L.U32 UR6, UR4, 0x5, URZ ;  /* 0x0000000504067899 */ /* 0x000fe200080006ff */
[----:B-1----:R-:W-:-:S03]  /*2630*/  IDP.4A.S8.S8 R4, R4, R14, R5 ;  /* 0x0000000e04047226 */ /* 0x002fc60000000605 */
[----:B------:R-:W-:Y:S01]  /*2640*/  UIADD3 UR6, UPT, UPT, UR6, 0x80, URZ ;  /* 0x0000008006067890 */ /* 0x000fe2000fffe0ff */
[----:B--2---:R-:W-:-:S03]  /*2650*/  IDP.4A.S8.S8 R4, R9, R7, R4 ;  /* 0x0000000709047226 */ /* 0x004fc60000000604 */
[----:B------:R-:W-:Y:S01]  /*2660*/  UISETP.GE.AND UP0, UPT, UR6, UR20, UPT ;  /* 0x000000140600728c */ /* 0x000fe2000bf06270 */
[----:B---3--:R-:W-:Y:S01]  /*2670*/  FMUL.FTZ R11, R10, R11 ;  /* 0x0000000b0a0b7220 */ /* 0x008fe20000410000 */
[----:B0-----:R-:W-:-:S05]  /*2680*/  IDP.4A.S8.S8 R4, R6, R15, R4 ;  /* 0x0000000f06047226 */ /* 0x001fca0000000604 */
[----:B------:R-:W-:-:S05]  /*2690*/  I2FP.F32.S32 R4, R4 ;  /* 0x0000000400047245 */ /* 0x000fca0000201400 */
[----:B------:R-:W-:Y:S01]  /*26a0*/  FFMA.FTZ R25, R11, R4, R8 ;  /* 0x000000040b197223 */ /* 0x000fe20000010008 */
[----:B------:R-:W-:Y:S06]  /*26b0*/  BAR.SYNC.DEFER_BLOCKING 0x0 ;  /* 0x0000000000007b1d */ /* 0x000fec0000010000 */
[----:B------:R-:W-:Y:S05]  /*26c0*/  BRA.U UP0, `(.L_x_345) ;  /* 0x0000000500bc7547 */ /* 0x000fea000b800000 */
[C---:B------:R-:W-:Y:S02]  /*26d0*/  VIADD R7, R0.reuse, UR4 ;  /* 0x0000000400077c36 */ /* 0x040fe40008000000 */
[----:B------:R-:W-:Y:S02]  /*26e0*/  VIADD R11, R0, 0x20 ;  /* 0x00000020000b7836 */ /* 0x000fe40000000000 */
[----:B------:R-:W-:-:S03]  /*26f0*/  VIADD R4, R7, 0x4 ;  /* 0x0000000407047836 */ /* 0x000fc60000000000 */
[----:B------:R-:W-:Y:S02]  /*2700*/  LEA.HI R11, R11, UR4, RZ, 0x1d ;  /* 0x000000040b0b7c11 */ /* 0x000fe4000f8fe8ff */
[----:B------:R-:W-:Y:S02]  /*2710*/  ISETP.GE.OR P1, PT, R4, UR10, P0 ;  /* 0x0000000a04007c0c */ /* 0x000fe40008726670 */
[----:B------:R-:W-:Y:S02]  /*2720*/  ISETP.GE.OR P0, PT, R11, UR10, P0 ;  /* 0x0000000a0b007c0c */ /* 0x000fe40008706670 */
[----:B------:R-:W-:-:S13]  /*2730*/  ISETP.GT.U32.OR P1, PT, R0, 0x3, P1 ;  /* 0x000000030000780c */ /* 0x000fda0000f24470 */
        /* <DEDUP_REMOVED lines=12> */
[----:B------:R-:W-:Y:S01]  /*2800*/  @!P1 STS [R21], R27 ;  /* 0x0000001b15009388 */ /* 0x000fe20000000800 */
[----:B------:R-:W-:Y:S06]  /*2810*/  BAR.SYNC.DEFER_BLOCKING 0x0 ;  /* 0x0000000000007b1d */ /* 0x000fec0000010000 */
[----:B------:R-:W-:Y:S04]  /*2820*/  LDS R5, [R3+0x80] ;  /* 0x0000800003057984 */ /* 0x000fe80000000800 */
        /* <DEDUP_REMOVED lines=9> */
[----:B------:R-:W0:Y:S01]  /*28c0*/  LDS R5, [R3+0x94] ;  /* 0x0000940003057984 */ /* 0x000e220000000800 */
[----:B--2---:R-:W-:-:S03]  /*28d0*/  IDP.4A.S8.S8 R6, R26, R9, R6 ;  /* 0x000000091a067226 */ /* 0x004fc60000000606 */
[----:B------:R-:W1:Y:S01]  /*28e0*/  LDS R26, [R3+0x9c] ;  /* 0x00009c00031a7984 */ /* 0x000e620000000800 */
[----:B---3--:R-:W-:-:S03]  /*28f0*/  IDP.4A.S8.S8 R13, R4, R13, R6 ;  /* 0x0000000d040d7226 */ /* 0x008fc60000000606 */
[----:B------:R-:W-:Y:S01]  /*2900*/  LDS R9, [R3+0xa0] ;  /* 0x0000a00003097984 */ /* 0x000fe20000000800 */
[----:B----4-:R-:W-:-:S04]  /*2910*/  IDP.4A.S8.S8 R7, R7, R10, R13 ;  /* 0x0000000a07077226 */ /* 0x010fc8000000060d */
[----:B0-----:R-:W-:Y:S02]  /*2920*/  IDP.4A.S8.S8 R14, R5, R14, R7 ;  /* 0x0000000e050e7226 */ /* 0x001fe40000000607 */
[----:B------:R-:W0:Y:S02]  /*2930*/  LDS.128 R4, [R23+UR8+0x20] ;  /* 0x0000200817047984 */ /* 0x000e240008000c00 */
[----:B------:R-:W-:-:S04]  /*2940*/  IDP.4A.S8.S8 R8, R8, R11, R14 ;  /* 0x0000000b08087226 */ /* 0x000fc8000000060e */
[----:B-1----:R-:W-:Y:S02]  /*2950*/  IDP.4A.S8.S8 R26, R26, R15, R8 ;  /* 0x0000000f1a1a7226 */ /* 0x002fe40000000608 */
[----:B------:R-:W-:Y:S03]  /*2960*/  LDS R8, [R3+0xa4] ;  /* 0x0000a40003087984 */ /* 0x000fe60000000800 */
[----:B------:R-:W-:Y:S01]  /*2970*/  I2FP.F32.S32 R26, R26 ;  /* 0x0000001a001a7245 */ /* 0x000fe20000201400 */
[----:B------:R-:W1:Y:S01]  /*2980*/  LDS.128 R12, [R23+UR8+0x30] ;  /* 0x00003008170c7984 */ /* 0x000e620008000c00 */
[----:B0-----:R-:W-:-:S03]  /*2990*/  IDP.4A.S8.S8 R9, R9, R4, RZ ;  /* 0x0000000409097226 */ /* 0x001fc600000006ff */
[----:B------:R-:W0:Y:S01]  /*29a0*/  LDS R4, [R3+0xa8] ;  /* 0x0000a80003047984 */ /* 0x000e220000000800 */
[----:B-1----:R-:W-:-:S03]  /*29b0*/  IDP.4A.S8.S8 R8, R8, R12, R9 ;  /* 0x0000000c08087226 */ /* 0x002fc60000000609 */
[----:B------:R-:W1:Y:S04]  /*29c0*/  LDS R9, [R3+0xac] ;  /* 0x0000ac0003097984 */ /* 0x000e680000000800 */
[----:B------:R-:W-:Y:S01]  /*29d0*/  LDS R12, [R2+0x14] ;  /* 0x00001400020c7984 */ /* 0x000fe20000000800 */
[----:B0-----:R-:W-:-:S03]  /*29e0*/  IDP.4A.S8.S8 R4, R4, R5, R8 ;  /* 0x0000000504047226 */ /* 0x001fc60000000608 */
[----:B------:R-:W0:Y:S04]  /*29f0*/  LDS R5, [R3+0xb0] ;  /* 0x0000b00003057984 */ /* 0x000e280000000800 */
[----:B------:R-:W2:Y:S01]  /*2a00*/  LDS R8, [R3+0xb4] ;  /* 0x0000b40003087984 */ /* 0x000ea20000000800 */
[----:B-1----:R-:W-:-:S03]  /*2a10*/  IDP.4A.S8.S8 R9, R9, R13, R4 ;  /* 0x0000000d09097226 */ /* 0x002fc60000000604 */
[----:B------:R-:W1:Y:S04]  /*2a20*/  LDS R4, [R3+0xb8] ;  /* 0x0000b80003047984 */ /* 0x000e680000000800 */
[----:B------:R-:W-:Y:S01]  /*2a30*/  LDS R13, [R3+0xc0] ;  /* 0x0000c000030d7984 */ /* 0x000fe20000000800 */
[----:B0-----:R-:W-:-:S03]  /*2a40*/  IDP.4A.S8.S8 R5, R5, R6, R9 ;  /* 0x0000000605057226 */ /* 0x001fc60000000609 */
[----:B------:R-:W0:Y:S01]  /*2a50*/  LDS R6, [R3+0xbc] ;  /* 0x0000bc0003067984 */ /* 0x000e220000000800 */
[----:B--2---:R-:W-:-:S03]  /*2a60*/  IDP.4A.S8.S8 R14, R8, R14, R5 ;  /* 0x0000000e080e7226 */ /* 0x004fc60000000605 */
[----:B------:R-:W-:Y:S04]  /*2a70*/  LDS R5, [R2+0x10] ;  /* 0x0000100002057984 */ /* 0x000fe80000000800 */
[----:B------:R-:W2:Y:S01]  /*2a80*/  LDS.128 R8, [R16] ;  /* 0x0000000010087984 */ /* 0x000ea20000000c00 */
[----:B-1----:R-:W-:-:S04]  /*2a90*/  IDP.4A.S8.S8 R4, R4, R7, R14 ;  /* 0x0000000704047226 */ /* 0x002fc8000000060e */
[----:B0-----:R-:W-:-:S05]  /*2aa0*/  IDP.4A.S8.S8 R15, R6, R15, R4 ;  /* 0x0000000f060f7226 */ /* 0x001fca0000000604 */
[----:B------:R-:W-:Y:S01]  /*2ab0*/  I2FP.F32.S32 R15, R15 ;  /* 0x0000000f000f7245 */ /* 0x000fe20000201400 */
[----:B--2---:R-:W-:Y:S01]  /*2ac0*/  FMUL.FTZ R8, R5, R8 ;  /* 0x0000000805087220 */ /* 0x004fe20000410000 */
[----:B------:R-:W-:Y:S01]  /*2ad0*/  FMUL.FTZ R9, R12, R9 ;  /* 0x000000090c097220 */ /* 0x000fe20000410000 */
[----:B------:R-:W0:Y:S02]  /*2ae0*/  LDS.128 R4, [R23+UR8+0x40] ;  /* 0x0000400817047984 */ /* 0x000e240008000c00 */
[----:B------:R-:W-:-:S04]  /*2af0*/  FFMA.FTZ R8, R8, R26, R25 ;  /* 0x0000001a08087223 */ /* 0x000fc80000010019 */
[----:B------:R-:W-:Y:S02]  /*2b00*/  FFMA.FTZ R8, R9, R15, R8 ;  /* 0x0000000f09087223 */ /* 0x000fe40000010008 */
[----:B------:R-:W-:Y:S01]  /*2b10*/  LDS R9, [R3+0xc8] ;  /* 0x0000c80003097984 */ /* 0x000fe20000000800 */
[----:B0-----:R-:W-:-:S03]  /*2b20*/  IDP.4A.S8.S8 R25, R13, R4, RZ ;  /* 0x000000040d197226 */ /* 0x001fc600000006ff */
[----:B------:R-:W-:Y:S04]  /*2b30*/  LDS R4, [R3+0xc4] ;  /* 0x0000c40003047984 */ /* 0x000fe80000000800 */
[----:B------:R-:W0:Y:S02]  /*2b40*/  LDS.128 R12, [R23+UR8+0x50] ;  /* 0x00005008170c7984 */ /* 0x000e240008000c00 */
[----:B0-----:R-:W-:Y:S02]  /*2b50*/  IDP.4A.S8.S8 R4, R4, R12, R25 ;  /* 0x0000000c04047226 */ /* 0x001fe40000000619 */
[----:B------:R-:W0:Y:S02]  /*2b60*/  LDS R12, [R3+0xcc] ;  /* 0x0000cc00030c7984 */ /* 0x000e240000000800 */
[----:B------:R-:W-:-:S02]  /*2b70*/  IDP.4A.S8.S8 R4, R9, R5, R4 ;  /* 0x0000000509047226 */ /* 0x000fc40000000604 */
[----:B------:R-:W1:Y:S04]  /*2b80*/  LDS R5, [R3+0xd0] ;  /* 0x0000d00003057984 */ /* 0x000e680000000800 */
[----:B------:R-:W-:Y:S04]  /*2b90*/  LDS R25, [R3+0xd8] ;  /* 0x0000d80003197984 */ /* 0x000fe80000000800 */
[----:B------:R-:W2:Y:S01]  /*2ba0*/  LDS R9, [R2+0x18] ;  /* 0x0000180002097984 */ /* 0x000ea20000000800 */
[----:B0-----:R-:W-:-:S03]  /*2bb0*/  IDP.4A.S8.S8 R13, R12, R13, R4 ;  /* 0x0000000d0c0d7226 */ /* 0x001fc60000000604 */
[----:B------:R-:W0:Y:S01]  /*2bc0*/  LDS R12, [R3+0xd4] ;  /* 0x0000d400030c7984 */ /* 0x000e220000000800 */
[----:B-1----:R-:W-:-:S03]  /*2bd0*/  IDP.4A.S8.S8 R5, R5, R6, R13 ;  /* 0x0000000605057226 */ /* 0x002fc6000000060d */
[----:B------:R-:W1:Y:S01]  /*2be0*/  LDS R4, [R3+0xdc] ;  /* 0x0000dc0003047984 */ /* 0x000e620000000800 */
[----:B--2---:R-:W-:-:S03]  /*2bf0*/  FMUL.FTZ R9, R9, R10 ;  /* 0x0000000a09097220 */ /* 0x004fc60000410000 */
[----:B------:R-:W-:Y:S01]  /*2c00*/  LDS R10, [R3+0xf0] ;  /* 0x0000f000030a7984 */ /* 0x000fe20000000800 */
[----:B0-----:R-:W-:-:S04]  /*2c10*/  IDP.4A.S8.S8 R12, R12, R14, R5 ;  /* 0x0000000e0c0c7226 */ /* 0x001fc80000000605 */
[----:B------:R-:W-:Y:S02]  /*2c20*/  IDP.4A.S8.S8 R7, R25, R7, R12 ;  /* 0x0000000719077226 */ /* 0x000fe4000000060c */
[----:B------:R-:W-:Y:S02]  /*2c30*/  LDS R25, [R3+0xe0] ;  /* 0x0000e00003197984 */ /* 0x000fe40000000800 */
[----:B-1----:R-:W-:Y:S02]  /*2c40*/  IDP.4A.S8.S8 R15, R4, R15, R7 ;  /* 0x0000000f040f7226 */ /* 0x002fe40000000607 */
[----:B------:R-:W0:Y:S03]  /*2c50*/  LDS.128 R4, [R23+UR8+0x60] ;  /* 0x0000600817047984 */ /* 0x000e260008000c00 */
[----:B------:R-:W-:-:S05]  /*2c60*/  I2FP.F32.S32 R15, R15 ;  /* 0x0000000f000f7245 */ /* 0x000fca0000201400 */
[----:B------:R-:W-:Y:S02]  /*2c70*/  FFMA.FTZ R8, R9, R15, R8 ;  /* 0x0000000f09087223 */ /* 0x000fe40000010008 */
        /* <DEDUP_REMOVED lines=10> */
[----:B------:R-:W1:Y:S01]  /*2d20*/  LDS R13, [R3+0xfc] ;  /* 0x0000fc00030d7984 */ /* 0x000e620000000800 */
[----:B------:R-:W-:-:S03]  /*2d30*/  IDP.4A.S8.S8 R6, R10, R6, R9 ;  /* 0x000000060a067226 */ /* 0x000fc60000000609 */
[----:B------:R-:W3:Y:S01]  /*2d40*/  LDS R4, [R2+0x1c] ;  /* 0x00001c0002047984 */ /* 0x000ee20000000800 */
[----:B0-----:R-:W-:-:S04]  /*2d50*/  IDP.4A.S8.S8 R6, R5, R14, R6 ;  /* 0x0000000e05067226 */ /* 0x001fc80000000606 */
[----:B--2---:R-:W-:-:S04]  /*2d60*/  IDP.4A.S8.S8 R6, R12, R7, R6 ;  /* 0x000000070c067226 */ /* 0x004fc80000000606 */
[----:B-1----:R-:W-:Y:S02]  /*2d70*/  IDP.4A.S8.S8 R6, R13, R15, R6 ;  /* 0x0000000f0d067226 */ /* 0x002fe40000000606 */
[----:B---3--:R-:W-:-:S03]  /*2d80*/  FMUL.FTZ R11, R4, R11 ;  /* 0x0000000b040b7220 */ /* 0x008fc60000410000 */
[----:B------:R-:W-:-:S05]  /*2d90*/  I2FP.F32.S32 R6, R6 ;  /* 0x0000000600067245 */ /* 0x000fca0000201400 */
[----:B------:R-:W-:Y:S01]  /*2da0*/  FFMA.FTZ R25, R11, R6, R8 ;  /* 0x000000060b197223 */ /* 0x000fe20000010008 */
[----:B------:R-:W-:Y:S06]  /*2db0*/  BAR.SYNC.DEFER_BLOCKING 0x0 ;  /* 0x0000000000007b1d */ /* 0x000fec0000010000 */
.L_x_345:
[----:B------:R-:W-:-:S04]  /*2dc0*/  UIADD3 UR4, UPT, UPT, UR4, 0x8, URZ ;  /* 0x0000000804047890 */ /* 0x000fc8000fffe0ff */
[----:B------:R-:W-:-:S09]  /*2dd0*/  UISETP.GE.AND UP0, UPT, UR4, UR11, UPT ;  /* 0x0000000b0400728c */ /* 0x000fd2000bf06270 */
[----:B------:R-:W-:Y:S05]  /*2de0*/  BRA.U !UP0, `(.L_x_346) ;  /* 0xffffffd508c47547 */ /* 0x000fea000b83ffff */
.L_x_344:
[----:B------:R-:W1:Y:S01]  /*2df0*/  LDCU UR4, c[0x0][0x3c8] ;  /* 0x00007900ff0477ac */ /* 0x000e620008000800 */
[----:B------:R-:W1:Y:S02]  /*2e00*/  LDCU UR6, c[0x0][0x3bc] ;  /* 0x00007780ff0677ac */ /* 0x000e640008000800 */
[----:B-1----:R-:W-:-:S06]  /*2e10*/  UIMAD UR4, UR4, UR6, URZ ;  /* 0x00000006040472a4 */ /* 0x002fcc000f8e02ff */
[----:B-----5:R-:W-:-:S13]  /*2e20*/  ISETP.GE.AND P0, PT, R24, UR4, PT ;  /* 0x0000000418007c0c */ /* 0x020fda000bf06270 */
[----:B------:R-:W-:Y:S05]  /*2e30*/  @P0 EXIT ;  /* 0x000000000000094d */ /* 0x000fea0003800000 */
[----:B0-----:R-:W0:Y:S01]  /*2e40*/  S2R R5, SR_TID.X ;  /* 0x0000000000057919 */ /* 0x001e220000002100 */
        /* <DEDUP_REMOVED lines=10> */
.L_x_347:
        /* <DEDUP_REMOVED lines=9> */
.L_x_1208:


//--------------------- .text._Z8moe_q4_1IN3c108BFloat16ELb1EEvPKvS3_PT_PKiS7_S7_iiiiiii --------------------------
	.section	.text._Z8moe_q4_1IN3c108BFloat16ELb1EEvPKvS3_PT_PKiS7_S7_iiiiiii,"ax",@progbits
	.align	128
.text._Z8moe_q4_1IN3c108BFloat16ELb1EEvPKvS3_PT_PKiS7_S7_iiiiiii:
        .type           _Z8moe_q4_1IN3c108BFloat16ELb1EEvPKvS3_PT_PKiS7_S7_iiiiiii,@function
        .size           _Z8moe_q4_1IN3c108BFloat16ELb1EEvPKvS3_PT_PKiS7_S7_iiiiiii,(.L_x_1209 - _Z8moe_q4_1IN3c108BFloat16ELb1EEvPKvS3_PT_PKiS7_S7_iiiiiii)
        .other          _Z8moe_q4_1IN3c108BFloat16ELb1EEvPKvS3_PT_PKiS7_S7_iiiiiii,@"STO_CUDA_ENTRY STV_DEFAULT"
_Z8moe_q4_1IN3c108BFloat16ELb1EEvPKvS3_PT_PKiS7_S7_iiiiiii:
        /* <DEDUP_REMOVED lines=32> */
[----:B------:R-:W2:Y:S01]  /*0200*/  LDCU.128 UR12, c[0x0][0x380] ;  /* 0x00007000ff0c77ac */ /* 0x000ea20008000c00 */
[----:B------:R-:W-:Y:S02]  /*0210*/  IMAD.SHL.U32 R54, R41, 0x80, RZ ;  /* 0x0000008029367824 */ /* 0x000fe400078e00ff */
[----:B------:R-:W-:Y:S01]  /*0220*/  IMAD.MOV.U32 R55, RZ, RZ, RZ ;  /* 0x000000ffff377224 */ /* 0x000fe200078e00ff */
[----:B------:R-:W-:Y:S01]  /*0230*/  USHF.R.S32.HI UR10, URZ, 0x5, UR6 ;  /* 0x00000005ff0a7899 */ /* 0x000fe20008011406 */
[----:B------:R-:W3:Y:S01]  /*0240*/  S2UR UR9, SR_CgaCtaId ;  /* 0x00000000000979c3 */ /* 0x000ee20000008800 */
[----:B------:R-:W4:Y:S01]  /*0250*/  LDCU UR8, c[0x0][0x3b0] ;  /* 0x00007600ff0877ac */ /* 0x000f220008000800 */
[----:B------:R-:W2:Y:S01]  /*0260*/  LDCU UR16, c[0x0][0x3c0] ;  /* 0x00007800ff1077ac */ /* 0x000ea20008000800 */
[----:B------:R-:W-:Y:S01]  /*0270*/  UMOV UR6, 0x400 ;  /* 0x0000040000067882 */ /* 0x000fe20000000000 */
[----:B------:R-:W0:Y:S01]  /*0280*/  LDCU UR21, c[0x0][0x3b4] ;  /* 0x00007680ff1577ac */ /* 0x000e220008000800 */
[----:B------:R-:W-:Y:S01]  /*0290*/  UIADD3 UR7, UPT, UPT, UR6, 0x16a0, URZ ;  /* 0x000016a006077890 */ /* 0x000fe2000fffe0ff */
[----:B------:R-:W1:Y:S01]  /*02a0*/  LDCU UR20, c[0x0][0x3bc] ;  /* 0x00007780ff1477ac */ /* 0x000e620008000800 */
[----:B----4-:R-:W-:-:S02]  /*02b0*/  UIMAD UR8, UR4, UR8, URZ ;  /* 0x00000008040872a4 */ /* 0x010fc4000f8e02ff */
[----:B------:R-:W-:Y:S01]  /*02c0*/  UIADD3 UR4, UPT, UPT, UR6, 0x14a0, URZ ;  /* 0x000014a006047890 */ /* 0x000fe2000fffe0ff */
[C---:B0-----:R-:W-:Y:S01]  /*02d0*/  LEA.HI R5, R37.reuse, R0, RZ, 0x1d ;  /* 0x0000000025057211 */ /* 0x041fe200078fe8ff */
[--C-:B------:R-:W-:Y:S01]  /*02e0*/  IMAD.IADD R52, R0, 0x1, R37.reuse ;  /* 0x0000000100347824 */ /* 0x100fe200078e0225 */
[----:B-1----:R-:W-:Y:S01]  /*02f0*/  IADD3 R0, PT, PT, R2, UR17, RZ ;  /* 0x0000001102007c10 */ /* 0x002fe2000fffe0ff */
[C---:B------:R-:W-:Y:S01]  /*0300*/  IMAD.SHL.U32 R3, R37.reuse, 0x4, RZ ;  /* 0x0000000425037824 */ /* 0x040fe200078e00ff */
[----:B------:R-:W-:Y:S01]  /*0310*/  LOP3.LUT R36, R37, 0x7, RZ, 0xc0, !PT ;  /* 0x0000000725247812 */ /* 0x000fe200078ec0ff */
[----:B---3--:R-:W-:Y:S01]  /*0320*/  ULEA UR7, UR9, UR7, 0x18 ;  /* 0x0000000709077291 */ /* 0x008fe2000f8ec0ff */
[C---:B------:R-:W-:Y:S01]  /*0330*/  VIMNMX R2, PT, PT, R0.reuse, R41, PT ;  /* 0x0000002900027248 */ /* 0x040fe20003fe0100 */
[----:B--2---:R-:W-:Y:S01]  /*0340*/  USHF.R.S32.HI UR11, URZ, 0x1f, UR16 ;  /* 0x0000001fff0b7899 */ /* 0x004fe20008011410 */
[----:B------:R-:W-:Y:S01]  /*0350*/  VIMNMX R33, PT, PT, R0, R5, PT ;  /* 0x0000000500217248 */ /* 0x000fe20003fe0100 */
[----:B------:R-:W-:Y:S01]  /*0360*/  UIADD3 UR12, UP0, UPT, UR8, UR12, URZ ;  /* 0x0000000c080c7290 */ /* 0x000fe2000ff1e0ff */
[--C-:B------:R-:W-:Y:S01]  /*0370*/  VIADDMNMX R8, R41, 0xc, R0.reuse, PT ;  /* 0x0000000c29087846 */ /* 0x100fe20003800100 */
[C---:B------:R-:W-:Y:S01]  /*0380*/  IMAD R17, R2.reuse, UR10, RZ ;  /* 0x0000000a02117c24 */ /* 0x040fe2000f8e02ff */
[--C-:B------:R-:W-:Y:S01]  /*0390*/  VIADDMNMX R5, R5, 0x10, R0.reuse, PT ;  /* 0x0000001005057846 */ /* 0x100fe20003800100 */
[----:B------:R-:W-:Y:S01]  /*03a0*/  IMAD R51, R2, 0x21, R37 ;  /* 0x0000002102337824 */ /* 0x000fe200078e0225 */
[----:B------:R-:W-:Y:S01]  /*03b0*/  SHF.R.S32.HI R2, RZ, 0x1f, R33 ;  /* 0x0000001fff027819 */ /* 0x000fe20000011421 */
[C---:B------:R-:W-:Y:S01]  /*03c0*/  IMAD R7, R8.reuse, UR10, RZ ;  /* 0x0000000a08077c24 */ /* 0x040fe2000f8e02ff */
[----:B------:R-:W-:Y:S01]  /*03d0*/  LOP3.LUT R60, R3, 0x1c, RZ, 0xc0, !PT ;  /* 0x0000001c033c7812 */ /* 0x000fe200078ec0ff */
[----:B------:R-:W-:Y:S01]  /*03e0*/  IMAD R48, R8, 0x21, R37 ;  /* 0x0000002108307824 */ /* 0x000fe200078e0225 */
[----:B------:R-:W-:Y:S01]  /*03f0*/  LOP3.LUT R53, R54, 0x7c, R3, 0xf8, !PT ;  /* 0x0000007c36357812 */ /* 0x000fe200078ef803 */
[----:B------:R-:W-:Y:S01]  /*0400*/  IMAD R35, R5, UR10, RZ ;  /* 0x0000000a05237c24 */ /* 0x000fe2000f8e02ff */
[----:B------:R-:W-:Y:S01]  /*0410*/  LOP3.LUT R38, R3, 0xc, RZ, 0xc0, !PT ;  /* 0x0000000c03267812 */ /* 0x000fe200078ec0ff */
[----:B------:R-:W-:Y:S01]  /*0420*/  ULEA.HI UR11, UR11, UR16, URZ, 0x5 ;  /* 0x000000100b0b7291 */ /* 0x000fe2000f8f28ff */
[C-C-:B------:R-:W-:Y:S01]  /*0430*/  VIADDMNMX R10, R41.reuse, 0x10, R0.reuse, PT ;  /* 0x00000010290a7846 */ /* 0x140fe20003800100 */
[----:B------:R-:W-:Y:S01]  /*0440*/  ULEA.HI.X.SX32 UR13, UR8, UR13, 0x1, UP0 ;  /* 0x0000000d080d7291 */ /* 0x000fe200080f0eff */
[----:B------:R-:W-:Y:S01]  /*0450*/  LEA.HI R3, R2, R33, RZ, 0x2 ;  /* 0x0000002102037211 */ /* 0x000fe200078f10ff */
[----:B------:R-:W-:Y:S01]  /*0460*/  ULEA UR8, UR9, UR4, 0x18 ;  /* 0x0000000409087291 */ /* 0x000fe2000f8ec0ff */
[C-C-:B------:R-:W-:Y:S01]  /*0470*/  VIADDMNMX R12, R41.reuse, 0x14, R0.reuse, PT ;  /* 0x00000014290c7846 */ /* 0x140fe20003800100 */
[C---:B------:R-:W-:Y:S01]  /*0480*/  IMAD R15, R10.reuse, UR10, RZ ;  /* 0x0000000a0a0f7c24 */ /* 0x040fe2000f8e02ff */
[----:B------:R-:W-:Y:S01]  /*0490*/  SHF.R.S32.HI R8, RZ, 0x1f, R5 ;  /* 0x0000001fff087819 */ /* 0x000fe20000011405 */
[--C-:B------:R-:W-:Y:S01]  /*04a0*/  IMAD R47, R10, 0x21, R37.reuse ;  /* 0x000000210a2f7824 */ /* 0x100fe200078e0225 */
[C-C-:B------:R-:W-:Y:S01]  /*04b0*/  VIADDMNMX R4, R41.reuse, 0x4, R0.reuse, PT ;  /* 0x0000000429047846 */ /* 0x140fe20003800100 */
[C---:B------:R-:W-:Y:S01]  /*04c0*/  IMAD R9, R12.reuse, UR10, RZ ;  /* 0x0000000a0c097c24 */ /* 0x040fe2000f8e02ff */
[C-C-:B------:R-:W-:Y:S01]  /*04d0*/  VIADDMNMX R6, R41.reuse, 0x8, R0.reuse, PT ;  /* 0x0000000829067846 */ /* 0x140fe20003800100 */
[--C-:B------:R-:W-:Y:S01]  /*04e0*/  IMAD R46, R12, 0x21, R37.reuse ;  /* 0x000000210c2e7824 */ /* 0x100fe200078e0225 */
[C-C-:B------:R-:W-:Y:S01]  /*04f0*/  VIADDMNMX R14, R41.reuse, 0x18, R0.reuse, PT ;  /* 0x00000018290e7846 */ /* 0x140fe20003800100 */
[C-C-:B------:R-:W-:Y:S01]  /*0500*/  IMAD R50, R4.reuse, 0x21, R37.reuse ;  /* 0x0000002104327824 */ /* 0x140fe200078e0225 */
[----:B------:R-:W-:Y:S01]  /*0510*/  VIADDMNMX R0, R41, 0x1c, R0, PT ;  /* 0x0000001c29007846 */ /* 0x000fe20003800100 */
[----:B------:R-:W-:Y:S01]  /*0520*/  IMAD R13, R4, UR10, RZ ;  /* 0x0000000a040d7c24 */ /* 0x000fe2000f8e02ff */
[-C--:B------:R-:W-:Y:S01]  /*0530*/  LEA.HI R2, R3, R36.reuse, RZ, 0x1e ;  /* 0x0000002403027211 */ /* 0x080fe200078ff0ff */
[----:B------:R-:W-:Y:S01]  /*0540*/  IMAD R11, R14, UR10, RZ ;  /* 0x0000000a0e0b7c24 */ /* 0x000fe2000f8e02ff */
[----:B------:R-:W-:Y:S01]  /*0550*/  IADD3 R60, P0, PT, R60, UR14, RZ ;  /* 0x0000000e3c3c7c10 */ /* 0x000fe2000ff1e0ff */
[----:B------:R-:W-:Y:S01]  /*0560*/  ULEA UR14, UR9, UR6, 0x18 ;  /* 0x00000006090e7291 */ /* 0x000fe2000f8ec0ff */
[----:B------:R-:W-:Y:S01]  /*0570*/  LEA.HI R19, R8, R5, RZ, 0x2 ;  /* 0x0000000508137211 */ /* 0x000fe200078f10ff */
[C-C-:B------:R-:W-:Y:S01]  /*0580*/  IMAD R44, R0.reuse, 0x21, R37.reuse ;  /* 0x00000021002c7824 */ /* 0x140fe200078e0225 */
[--C-:B------:R-:W-:Y:S01]  /*0590*/  SHF.R.U32.HI R32, RZ, 0x2, R37.reuse ;  /* 0x00000002ff207819 */ /* 0x100fe20000011625 */
[----:B------:R-:W-:Y:S01]  /*05a0*/  IMAD R31, R0, UR10, RZ ;  /* 0x0000000a001f7c24 */ /* 0x000fe2000f8e02ff */
[----:B------:R-:W-:Y:S01]  /*05b0*/  IADD3.X R61, PT, PT, RZ, UR15, RZ, P0, !PT ;  /* 0x0000000fff3d7c10 */ /* 0x000fe200087fe4ff */
[----:B------:R-:W-:Y:S01]  /*05c0*/  IMAD R43, R33, 0x8, R2 ;  /* 0x00000008212b7824 */ /* 0x000fe200078e0202 */
[----:B------:R-:W-:Y:S01]  /*05d0*/  LEA.HI R42, R19, R36, RZ, 0x1e ;  /* 0x00000024132a7211 */ /* 0x000fe200078ff0ff */
[----:B------:R-:W-:Y:S01]  /*05e0*/  UIADD3 UR6, UPT, UPT, UR6, 0x1080, URZ ;  /* 0x0000108006067890 */ /* 0x000fe2000fffe0ff */
[----:B------:R-:W-:Y:S01]  /*05f0*/  IMAD R29, R6, UR10, RZ ;  /* 0x0000000a061d7c24 */ /* 0x000fe2000f8e02ff */
[C---:B------:R-:W-:Y:S01]  /*0600*/  IADD3 R0, P4, PT, R32.reuse, R17, RZ ;  /* 0x0000001120007210 */ /* 0x040fe20007f9e0ff */
[----:B------:R-:W-:Y:S01]  /*0610*/  IMAD R33, R33, UR10, RZ ;  /* 0x0000000a21217c24 */ /* 0x000fe2000f8e02ff */
[----:B------:R-:W-:Y:S01]  /*0620*/  IADD3 R3, P0, PT, R32, R15, RZ ;  /* 0x0000000f20037210 */ /* 0x000fe20007f1e0ff */
[--C-:B------:R-:W-:Y:S01]  /*0630*/  IMAD R49, R6, 0x21, R37.reuse ;  /* 0x0000002106317824 */ /* 0x100fe200078e0225 */
[C---:B------:R-:W-:Y:S01]  /*0640*/  IADD3 R2, P5, PT, R32.reuse, R7, RZ ;  /* 0x0000000720027210 */ /* 0x040fe20007fbe0ff */
[----:B------:R-:W-:Y:S01]  /*0650*/  ULEA UR6, UR9, UR6, 0x18 ;  /* 0x0000000609067291 */ /* 0x000fe2000f8ec0ff */
[----:B------:R-:W-:Y:S01]  /*0660*/  IADD3 R4, P1, PT, R32, R9, RZ ;  /* 0x0000000920047210 */ /* 0x000fe20007f3e0ff */
[----:B------:R-:W-:Y:S01]  /*0670*/  IMAD R42, R5, 0x8, R42 ;  /* 0x00000008052a7824 */ /* 0x000fe200078e022a */
[----:B------:R-:W-:Y:S01]  /*0680*/  LEA.HI.X.SX32 R6, R17, RZ, 0x1, P4 ;  /* 0x000000ff11067211 */ /* 0x000fe200020f0eff */
[----:B------:R-:W-:Y:S01]  /*0690*/  IMAD R40, R37, 0x8, R32 ;  /* 0x0000000825287824 */ /* 0x000fe200078e0220 */
[----:B------:R-:W-:Y:S01]  /*06a0*/  LEA.HI.X.SX32 R8, R15, RZ, 0x1, P0 ;  /* 0x000000ff0f087211 */ /* 0x000fe200000f0eff */
[----:B------:R-:W-:Y:S01]  /*06b0*/  IMAD R45, R14, 0x21, R37 ;  /* 0x000000210e2d7824 */ /* 0x000fe200078e0225 */
[C---:B------:R-:W-:Y:S01]  /*06c0*/  IADD3 R5, P2, PT, R32.reuse, R11, RZ ;  /* 0x0000000b20057210 */ /* 0x040fe20007f5e0ff */
[----:B------:R-:W-:Y:S01]  /*06d0*/  IMAD.U32 R16, RZ, RZ, UR14 ;  /* 0x0000000eff107e24 */ /* 0x000fe2000f8e00ff */
[C---:B------:R-:W-:Y:S01]  /*06e0*/  IADD3 R28, P3, PT, R32.reuse, R13, RZ ;  /* 0x0000000d201c7210 */ /* 0x040fe20007f7e0ff */
[----:B------:R-:W-:Y:S01]  /*06f0*/  UIMAD UR15, UR5, UR10, URZ ;  /* 0x0000000a050f72a4 */ /* 0x000fe2000f8e02ff */
[----:B------:R-:W-:Y:S01]  /*0700*/  IADD3 R30, P4, PT, R32, R29, RZ ;  /* 0x0000001d201e7210 */ /* 0x000fe20007f9e0ff */
[----:B------:R-:W-:Y:S01]  /*0710*/  IMAD R39, R37, 0x84, R16 ;  /* 0x0000008425277824 */ /* 0x000fe200078e0210 */
[----:B------:R-:W-:Y:S01]  /*0720*/  LEA.HI.X.SX32 R7, R7, RZ, 0x1, P5 ;  /* 0x000000ff07077211 */ /* 0x000fe200028f0eff */
[----:B------:R-:W-:Y:S01]  /*0730*/  USHF.R.S32.HI UR11, URZ, 0x5, UR11 ;  /* 0x00000005ff0b7899 */ /* 0x000fe2000801140b */
[----:B------:R-:W-:Y:S01]  /*0740*/  IADD3 R34, P0, PT, R36, R33, RZ ;  /* 0x0000002124227210 */ /* 0x000fe20007f1e0ff */
[----:B------:R-:W-:Y:S01]  /*0750*/  UMOV UR4, URZ ;  /* 0x000000ff00047c82 */ /* 0x000fe20008000000 */
[----:B------:R-:W-:-:S02]  /*0760*/  LEA.HI.X.SX32 R9, R9, RZ, 0x1, P1 ;  /* 0x000000ff09097211 */ /* 0x000fc400008f0eff */
[----:B------:R-:W-:Y:S02]  /*0770*/  IADD3 R32, P5, PT, R32, R31, RZ ;  /* 0x0000001f20207210 */ /* 0x000fe40007fbe0ff */
[----:B------:R-:W-:Y:S02]  /*0780*/  IADD3 R36, P1, PT, R36, R35, RZ ;  /* 0x0000002324247210 */ /* 0x000fe40007f3e0ff */
[----:B------:R-:W-:Y:S02]  /*0790*/  LEA.HI.X.SX32 R10, R11, RZ, 0x1, P2 ;  /* 0x000000ff0b0a7211 */ /* 0x000fe400010f0eff */
        /* <DEDUP_REMOVED lines=18> */
.L_x_350:
[----:B------:R-:W-:Y:S01]  /*08c0*/  UIADD3 UR9, UP0, UPT, UR15, UR4, URZ ;  /* 0x000000040f097290 */ /* 0x000fe2000ff1e0ff */
[----:B------:R-:W-:Y:S01]  /*08d0*/  IMAD R13, R6, 0x14, RZ ;  /* 0x00000014060d7824 */ /* 0x000fe200078e02ff */
[----:B------:R-:W-:Y:S01]  /*08e0*/  UMOV UR6, UR12 ;  /* 0x0000000c00067c82 */ /* 0x000fe20008000000 */
[----:B------:R-:W-:Y:S01]  /*08f0*/  UMOV UR7, UR13 ;  /* 0x0000000d00077c82 */ /* 0x000fe20008000000 */
[----:B------:R-:W-:Y:S01]  /*0900*/  ULEA.HI.X.SX32 UR14, UR15, URZ, 0x1, UP0 ;  /* 0x000000ff0f0e7291 */ /* 0x000fe200080f0eff */
[----:B------:R-:W-:Y:S01]  /*0910*/  IMAD R17, R29, 0x14, RZ ;  /* 0x000000141d117824 */ /* 0x000fe200078e02ff */
[----:B------:R-:W-:Y:S01]  /*0920*/  UIMAD.WIDE.U32 UR6, UR9, 0x14, UR6 ;  /* 0x00000014090678a5 */ /* 0x000fe2000f8e0006 */
[----:B0-----:R-:W-:Y:S01]  /*0930*/  IMAD R19, R7, 0x14, RZ ;  /* 0x0000001407137824 */ /* 0x001fe200078e02ff */
[----:B------:R-:W-:-:S04]  /*0940*/  UIMAD UR9, UR14, 0x14, URZ ;  /* 0x000000140e0978a4 */ /* 0x000fc8000f8e02ff */
[----:B------:R-:W-:Y:S01]  /*0950*/  UIADD3 UR9, UPT, UPT, UR7, UR9, URZ ;  /* 0x0000000907097290 */ /* 0x000fe2000fffe0ff */
[----:B------:R-:W-:-:S05]  /*0960*/  IADD3 R20, P0, PT, R38, UR6, RZ ;  /* 0x0000000626147c10 */ /* 0x000fca000ff1e0ff */
[----:B------:R-:W-:-:S03]  /*0970*/  IADD3.X R21, PT, PT, RZ, UR9, RZ, P0, !PT ;  /* 0x00000009ff157c10 */ /* 0x000fc600087fe4ff */
[----:B------:R-:W-:-:S04]  /*0980*/  IMAD.WIDE.U32 R22, R0, 0x14, R20 ;  /* 0x0000001400167825 */ /* 0x000fc800078e0014 */
[----:B------:R-:W-:Y:S02]  /*0990*/  IMAD.IADD R23, R23, 0x1, R13 ;  /* 0x0000000117177824 */ /* 0x000fe400078e020d */
[----:B------:R-:W-:Y:S02]  /*09a0*/  IMAD R13, R11, 0x14, RZ ;  /* 0x000000140b0d7824 */ /* 0x000fe400078e02ff */
[--C-:B------:R-:W-:Y:S01]  /*09b0*/  IMAD.WIDE.U32 R24, R28, 0x14, R20.reuse ;  /* 0x000000141c187825 */ /* 0x100fe200078e0014 */
[----:B------:R-:W-:Y:S01]  /*09c0*/  MOV R12, UR6 ;  /* 0x00000006000c7c02 */ /* 0x000fe20008000f00 */
[----:B------:R-:W2:Y:S02]  /*09d0*/  LDG.E.CONSTANT R22, desc[UR18][R22.64+0x4] ;  /* 0x0000041216167981 */ /* 0x000ea4000c1e9900 */
[----:B------:R-:W-:-:S04]  /*09e0*/  IMAD.WIDE.U32 R26, R30, 0x14, R20 ;  /* 0x000000141e1a7825 */ /* 0x000fc800078e0014 */
[----:B------:R-:W-:-:S04]  /*09f0*/  IMAD.WIDE.U32 R14, R2, 0x14, R20 ;  /* 0x00000014020e7825 */ /* 0x000fc800078e0014 */
[----:B------:R-:W-:Y:S02]  /*0a00*/  IMAD.IADD R25, R25, 0x1, R13 ;  /* 0x0000000119197824 */ /* 0x000fe400078e020d */
[----:B------:R-:W-:Y:S02]  /*0a10*/  IMAD.IADD R27, R27, 0x1, R17 ;  /* 0x000000011b1b7824 */ /* 0x000fe400078e0211 */
[----:B------:R-:W-:Y:S02]  /*0a20*/  IMAD.IADD R15, R15, 0x1, R19 ;  /* 0x000000010f0f7824 */ /* 0x000fe400078e0213 */
[----:B------:R-:W-:Y:S01]  /*0a30*/  IMAD R13, R8, 0x14, RZ ;  /* 0x00000014080d7824 */ /* 0x000fe200078e02ff */
[----:B------:R0:W3:Y:S01]  /*0a40*/  LDG.E.CONSTANT R26, desc[UR18][R26.64+0x4] ;  /* 0x000004121a1a7981 */ /* 0x0000e2000c1e9900 */
[----:B------:R-:W-:-:S03]  /*0a50*/  IMAD.WIDE.U32 R58, R3, 0x14, R20 ;  /* 0x00000014033a7825 */ /* 0x000fc600078e0014 */
[----:B------:R1:W4:Y:S01]  /*0a60*/  LDG.E.CONSTANT R23, desc[UR18][R14.64+0x4] ;  /* 0x000004120e177981 */ /* 0x000322000c1e9900 */
[----:B------:R-:W-:Y:S01]  /*0a70*/  IMAD R17, R9, 0x14, RZ ;  /* 0x0000001409117824 */ /* 0x000fe200078e02ff */
[----:B------:R-:W-:Y:S01]  /*0a80*/  IADD3 R59, PT, PT, R59, R13, RZ ;  /* 0x0000000d3b3b7210 */ /* 0x000fe20007ffe0ff */
[----:B------:R-:W-:Y:S01]  /*0a90*/  IMAD.WIDE.U32 R18, R4, 0x14, R20 ;  /* 0x0000001404127825 */ /* 0x000fe200078e0014 */
[----:B------:R-:W3:Y:S03]  /*0aa0*/  LDG.E.CONSTANT R25, desc[UR18][R24.64+0x4] ;  /* 0x0000041218197981 */ /* 0x000ee6000c1e9900 */
[----:B------:R-:W-:Y:S02]  /*0ab0*/  IMAD.IADD R19, R19, 0x1, R17 ;  /* 0x0000000113137824 */ /* 0x000fe400078e0211 */
[----:B------:R-:W-:Y:S02]  /*0ac0*/  IMAD R13, R10, 0x14, RZ ;  /* 0x000000140a0d7824 */ /* 0x000fe400078e02ff */
[----:B------:R-:W-:-:S02]  /*0ad0*/  IMAD.WIDE.U32 R16, R5, 0x14, R20 ;  /* 0x0000001405107825 */ /* 0x000fc400078e0014 */
[----:B------:R-:W4:Y:S02]  /*0ae0*/  LDG.E.CONSTANT R19, desc[UR18][R18.64+0x4] ;  /* 0x0000041212137981 */ /* 0x000f24000c1e9900 */
[----:B------:R-:W-:Y:S02]  /*0af0*/  IMAD.WIDE.U32 R20, R32, 0x14, R20 ;  /* 0x0000001420147825 */ /* 0x000fe400078e0014 */
[----:B------:R-:W4:Y:S02]  /*0b00*/  LDG.E.CONSTANT R24, desc[UR18][R58.64+0x4] ;  /* 0x000004123a187981 */ /* 0x000f24000c1e9900 */
[----:B0-----:R-:W-:Y:S02]  /*0b10*/  IMAD R27, R31, 0x14, RZ ;  /* 0x000000141f1b7824 */ /* 0x001fe400078e02ff */
[----:B-1----:R-:W-:Y:S02]  /*0b20*/  IMAD.U32 R15, RZ, RZ, UR9 ;  /* 0x00000009ff0f7e24 */ /* 0x002fe4000f8e00ff */
[----:B------:R-:W-:-:S02]  /*0b30*/  IMAD.MOV.U32 R14, RZ, RZ, R12 ;  /* 0x000000ffff0e7224 */ /* 0x000fc400078e000c */
[----:B------:R-:W-:Y:S01]  /*0b40*/  IMAD.IADD R17, R17, 0x1, R13 ;  /* 0x0000000111117824 */ /* 0x000fe200078e020d */
[----:B------:R-:W-:Y:S01]  /*0b50*/  IADD3 R21, PT, PT, R21, R27, RZ ;  /* 0x0000001b15157210 */ /* 0x000fe20007ffe0ff */
[----:B------:R-:W-:Y:S02]  /*0b60*/  IMAD.U32 R13, RZ, RZ, UR7 ;  /* 0x00000007ff0d7e24 */ /* 0x000fe4000f8e00ff */
[--C-:B------:R-:W-:Y:S01]  /*0b70*/  IMAD.WIDE.U32 R12, R34, 0x14, R14.reuse ;  /* 0x00000014220c7825 */ /* 0x100fe200078e000e */
[----:B------:R-:W4:Y:S03]  /*0b80*/  LDG.E.CONSTANT R16, desc[UR18][R16.64+0x4] ;  /* 0x0000041210107981 */ /* 0x000f26000c1e9900 */
[----:B------:R-:W-:Y:S01]  /*0b90*/  IMAD R57, R33, 0x14, RZ ;  /* 0x0000001421397824 */ /* 0x000fe200078e02ff */
[----:B------:R-:W4:Y:S01]  /*0ba0*/  LDG.E.CONSTANT R21, desc[UR18][R20.64+0x4] ;  /* 0x0000041214157981 */ /* 0x000f22000c1e9900 */
[----:B------:R-:W-:-:S04]  /*0bb0*/  IMAD.WIDE.U32 R14, R36, 0x14, R14 ;  /* 0x00000014240e7825 */ /* 0x000fc800078e000e */
[----:B------:R-:W-:Y:S02]  /*0bc0*/  IMAD R27, R35, 0x14, RZ ;  /* 0x00000014231b7824 */ /* 0x000fe400078e02ff */
[----:B------:R-:W-:Y:S02]  /*0bd0*/  IMAD.IADD R13, R13, 0x1, R57 ;  /* 0x000000010d0d7824 */ /* 0x000fe400078e0239 */
[----:B------:R-:W-:-:S03]  /*0be0*/  IMAD.IADD R15, R15, 0x1, R27 ;  /* 0x000000010f0f7824 */ /* 0x000fc600078e021b */
[----:B------:R-:W4:Y:S04]  /*0bf0*/  LDG.E.CONSTANT R12, desc[UR18][R12.64] ;  /* 0x000000120c0c7981 */ /* 0x000f28000c1e9900 */
[----:B------:R-:W4:Y:S01]  /*0c00*/  LDG.E.CONSTANT R15, desc[UR18][R14.64] ;  /* 0x000000120e0f7981 */ /* 0x000f22000c1e9900 */
[----:B------:R-:W-:-:S04]  /*0c10*/  USHF.L.U32 UR6, UR4, 0x5, URZ ;  /* 0x0000000504067899 */ /* 0x000fc800080006ff */
[----:B------:R-:W-:Y:S01]  /*0c20*/  UISETP.GE.AND UP0, UPT, UR6, UR21, UPT ;  /* 0x000000150600728c */ /* 0x000fe2000bf06270 */
[----:B--2---:R0:W-:Y:S04]  /*0c30*/  STS [R51], R22 ;  /* 0x0000001633007388 */ /* 0x0041e80000000800 */
[----:B---3--:R0:W-:Y:S04]  /*0c40*/  STS [R50], R25 ;  /* 0x0000001932007388 */ /* 0x0081e80000000800 */
[----:B------:R0:W-:Y:S04]  /*0c50*/  STS [R49], R26 ;  /* 0x0000001a31007388 */ /* 0x0001e80000000800 */
[----:B----4-:R0:W-:Y:S04]  /*0c60*/  STS [R48], R23 ;  /* 0x0000001730007388 */ /* 0x0101e80000000800 */
[----:B------:R0:W-:Y:S04]  /*0c70*/  STS [R47], R24 ;  /* 0x000000182f007388 */ /* 0x0001e80000000800 */
[----:B------:R0:W-:Y:S04]  /*0c80*/  STS [R46], R19 ;  /* 0x000000132e007388 */ /* 0x0001e80000000800 */
[----:B------:R0:W-:Y:S04]  /*0c90*/  STS [R45], R16 ;  /* 0x000000102d007388 */ /* 0x0001e80000000800 */
[----:B------:R0:W-:Y:S04]  /*0ca0*/  STS [R44], R21 ;  /* 0x000000152c007388 */ /* 0x0001e80000000800 */
[----:B------:R0:W-:Y:S04]  /*0cb0*/  STS [R43], R12 ;  /* 0x0000000c2b007388 */ /* 0x0001e80000000800 */
[----:B------:R0:W-:Y:S01]  /*0cc0*/  STS [R42], R15 ;  /* 0x0000000f2a007388 */ /* 0x0001e20000000800 */
[----:B------:R-:W-:Y:S05]  /*0cd0*/  BRA.U UP0, `(.L_x_349) ;  /* 0x0000001500307547 */ /* 0x000fea000b800000 */
[----:B------:R-:W1:Y:S01]  /*0ce0*/  LDC R17, c[0x0][0x3c8] ;  /* 0x0000f200ff117b82 */ /* 0x000e620000000800 */
[C---:B------:R-:W-:Y:S01]  /*0cf0*/  VIADD R57, R37.reuse, UR4 ;  /* 0x0000000425397c36 */ /* 0x040fe20008000000 */
[----:B0-----:R-:W-:Y:S02]  /*0d00*/  LEA.HI R21, R37, UR4, RZ, 0x1d ;  /* 0x0000000425157c11 */ /* 0x001fe4000f8fe8ff */
[----:B-1----:R-:W-:-:S04]  /*0d10*/  IABS R15, R17 ;  /* 0x00000011000f7213 */ /* 0x002fc80000000000 */
[----:B------:R-:W0:Y:S08]  /*0d20*/  I2F.RP R14, R15 ;  /* 0x0000000f000e7306 */ /* 0x000e300000209400 */
[----:B0-----:R-:W0:Y:S02]  /*0d30*/  MUFU.RCP R14, R14 ;  /* 0x0000000e000e7308 */ /* 0x001e240000001000 */
[----:B0-----:R-:W-:-:S06]  /*0d40*/  VIADD R12, R14, 0xffffffe ;  /* 0x0ffffffe0e0c7836 */ /* 0x001fcc0000000000 */
[----:B------:R0:W1:Y:S02]  /*0d50*/  F2I.FTZ.U32.TRUNC.NTZ R13, R12 ;  /* 0x0000000c000d7305 */ /* 0x000064000021f000 */
[----:B0-----:R-:W-:Y:S02]  /*0d60*/  HFMA2 R12, -RZ, RZ, 0, 0 ;  /* 0x00000000ff0c7431 */ /* 0x001fe400000001ff */
        /* <DEDUP_REMOVED lines=13> */
[----:B------:R-:W-:-:S13]  /*0e40*/  ISETP.GE.U32.AND P0, PT, R14, R15, PT ;  /* 0x0000000f0e00720c */ /* 0x000fda0003f06070 */
        /* <DEDUP_REMOVED lines=12> */
[----:B------:R-:W-:-:S06]  /*0f10*/  @!P1 IMAD.WIDE R20, R21, 0x24, R60 ;  /* 0x0000002415149825 */ /* 0x000fcc00078e023c */
[----:B------:R-:W2:Y:S01]  /*0f20*/  @!P1 LDG.E.CONSTANT R20, desc[UR18][R20.64+0x4] ;  /* 0x0000041214149981 */ /* 0x000ea2000c1e9900 */
[----:B0-----:R-:W-:-:S06]  /*0f30*/  @!P0 IMAD.WIDE R22, R23, 0x24, R12 ;  /* 0x0000002417168825 */ /* 0x001fcc00078e020c */
[----:B------:R-:W3:Y:S04]  /*0f40*/  @!P0 LDG.E.CONSTANT R23, desc[UR18][R22.64] ;  /* 0x0000001216178981 */ /* 0x000ee8000c1e9900 */
[----:B--2---:R-:W-:Y:S04]  /*0f50*/  @!P1 STS [R53+UR8], R20 ;  /* 0x0000001435009988 */ /* 0x004fe80008000808 */
[----:B---3--:R-:W-:Y:S01]  /*0f60*/  @!P0 STS [R52], R23 ;  /* 0x0000001734008388 */ /* 0x008fe20000000800 */
[----:B------:R-:W-:Y:S06]  /*0f70*/  BAR.SYNC.DEFER_BLOCKING 0x0 ;  /* 0x0000000000007b1d */ /* 0x000fec0000010000 */
[----:B------:R-:W0:Y:S04]  /*0f80*/  LDS R26, [R39] ;  /* 0x00000000271a7984 */ /* 0x000e280000000800 */
[----:B------:R-:W1:Y:S04]  /*0f90*/  LDS.128 R12, [R54+UR8] ;  /* 0x00000008360c7984 */ /* 0x000e680008000c00 */
[----:B------:R-:W2:Y:S04]  /*0fa0*/  LDS R25, [R39+0x4] ;  /* 0x0000040027197984 */ /* 0x000ea80000000800 */
[----:B------:R-:W3:Y:S04]  /*0fb0*/  LDS.128 R16, [R54+UR8+0x10] ;  /* 0x0000100836107984 */ /* 0x000ee80008000c00 */
[----:B------:R-:W4:Y:S01]  /*0fc0*/  LDS R24, [R39+0x8] ;  /* 0x0000080027187984 */ /* 0x000f220000000800 */
[----:B0-----:R-:W-:-:S02]  /*0fd0*/  LOP3.LUT R27, R26, 0xf0f0f0f, RZ, 0xc0, !PT ;  /* 0x0f0f0f0f1a1b7812 */ /* 0x001fc400078ec0ff */
[----:B------:R-:W-:-:S03]  /*0fe0*/  SHF.R.U32.HI R26, RZ, 0x4, R26 ;  /* 0x00000004ff1a7819 */ /* 0x000fc6000001161a */
[----:B-1----:R-:W-:Y:S01]  /*0ff0*/  IDP.4A.S8.S8 R12, R27, R12, RZ ;  /* 0x0000000c1b0c7226 */ /* 0x002fe200000006ff */
[----:B------:R-:W-:Y:S02]  /*1000*/  LOP3.LUT R21, R26, 0xf0f0f0f, RZ, 0xc0, !PT ;  /* 0x0f0f0f0f1a157812 */ /* 0x000fe400078ec0ff */
[----:B--2---:R-:W-:Y:S02]  /*1010*/  LOP3.LUT R20, R25, 0xf0f0f0f, RZ, 0xc0, !PT ;  /* 0x0f0f0f0f19147812 */ /* 0x004fe400078ec0ff */
[----:B------:R-:W-:Y:S01]  /*1020*/  SHF.R.U32.HI R25, RZ, 0x4, R25 ;  /* 0x00000004ff197819 */ /* 0x000fe20000011619 */
[----:B---3--:R-:W-:Y:S02]  /*1030*/  IDP.4A.S8.S8 R16, R21, R16, R12 ;  /* 0x0000001015107226 */ /* 0x008fe4000000060c */
[----:B------:R-:W0:Y:S02]  /*1040*/  LDS R12, [R39+0x10] ;  /* 0x00001000270c7984 */ /* 0x000e240000000800 */
[----:B------:R-:W-:Y:S01]  /*1050*/  IDP.4A.S8.S8 R13, R20, R13, R16 ;  /* 0x0000000d140d7226 */ /* 0x000fe20000000610 */
[----:B------:R-:W-:Y:S01]  /*1060*/  LOP3.LUT R16, R25, 0xf0f0f0f, RZ, 0xc0, !PT ;  /* 0x0f0f0f0f19107812 */ /* 0x000fe200078ec0ff */
[----:B------:R-:W1:Y:S04]  /*1070*/  LDS.128 R20, [R54+UR8+0x20] ;  /* 0x0000200836147984 */ /* 0x000e680008000c00 */
[----:B------:R-:W-:Y:S01]  /*1080*/  IDP.4A.S8.S8 R13, R16, R17, R13 ;  /* 0x00000011100d7226 */ /* 0x000fe2000000060d */
[----:B----4-:R-:W-:-:S02]  /*1090*/  LOP3.LUT R16, R24, 0xf0f0f0f, RZ, 0xc0, !PT ;  /* 0x0f0f0f0f18107812 */ /* 0x010fc400078ec0ff */
[----:B------:R-:W-:-:S03]  /*10a0*/  SHF.R.U32.HI R24, RZ, 0x4, R24 ;  /* 0x00000004ff187819 */ /* 0x000fc60000011618 */
[----:B------:R-:W-:Y:S01]  /*10b0*/  IDP.4A.S8.S8 R14, R16, R14, R13 ;  /* 0x0000000e100e7226 */ /* 0x000fe2000000060d */
[----:B------:R-:W-:Y:S01]  /*10c0*/  LOP3.LUT R13, R24, 0xf0f0f0f, RZ, 0xc0, !PT ;  /* 0x0f0f0f0f180d7812 */ /* 0x000fe200078ec0ff */
[----:B------:R-:W-:Y:S04]  /*10d0*/  LDS R16, [R39+0x18] ;  /* 0x0000180027107984 */ /* 0x000fe80000000800 */
[----:B------:R-:W-:Y:S01]  /*10e0*/  IDP.4A.S8.S8 R18, R13, R18, R14 ;  /* 0x000000120d127226 */ /* 0x000fe2000000060e */
[----:B------:R-:W2:Y:S04]  /*10f0*/  LDS.128 R24, [R54+UR8+0x30] ;  /* 0x0000300836187984 */ /* 0x000ea80008000c00 */
[----:B------:R-:W3:Y:S04]  /*1100*/  LDS R13, [R39+0x14] ;  /* 0x00001400270d7984 */ /* 0x000ee80000000800 */
[----:B------:R-:W4:Y:S01]  /*1110*/  LDS R14, [R39+0xc] ;  /* 0x00000c00270e7984 */ /* 0x000f220000000800 */
[----:B0-----:R-:W-:-:S02]  /*1120*/  LOP3.LUT R17, R12, 0xf0f0f0f, RZ, 0xc0, !PT ;  /* 0x0f0f0f0f0c117812 */ /* 0x001fc400078ec0ff */
[----:B------:R-:W-:-:S03]  /*1130*/  SHF.R.U32.HI R12, RZ, 0x4, R12 ;  /* 0x00000004ff0c7819 */ /* 0x000fc6000001160c */
[----:B-1----:R-:W-:Y:S01]  /*1140*/  IDP.4A.S8.S8 R20, R17, R20, RZ ;  /* 0x0000001411147226 */ /* 0x002fe200000006ff */
[----:B------:R-:W-:-:S05]  /*1150*/  LOP3.LUT R17, R12, 0xf0f0f0f, RZ, 0xc0, !PT ;  /* 0x0f0f0f0f0c117812 */ /* 0x000fca00078ec0ff */
[----:B--2---:R-:W-:Y:S01]  /*1160*/  IDP.4A.S8.S8 R12, R17, R24, R20 ;  /* 0x00000018110c7226 */ /* 0x004fe20000000614 */
[----:B---3--:R-:W-:Y:S02]  /*1170*/  LOP3.LUT R17, R13, 0xf0f0f0f, RZ, 0xc0, !PT ;  /* 0x0f0f0f0f0d117812 */ /* 0x008fe400078ec0ff */
[----:B------:R-:W-:-:S03]  /*1180*/  SHF.R.U32.HI R13, RZ, 0x4, R13 ;  /* 0x00000004ff0d7819 */ /* 0x000fc6000001160d */
[----:B------:R-:W-:Y:S01]  /*1190*/  IDP.4A.S8.S8 R12, R17, R21, R12 ;  /* 0x00000015110c7226 */ /* 0x000fe2000000060c */
[----:B----4-:R-:W-:Y:S02]  /*11a0*/  LOP3.LUT R17, R14, 0xf0f0f0f, RZ, 0xc0, !PT ;  /* 0x0f0f0f0f0e117812 */ /* 0x010fe400078ec0ff */
[----:B------:R-:W-:Y:S02]  /*11b0*/  SHF.R.U32.HI R14, RZ, 0x4, R14 ;  /* 0x00000004ff0e7819 */ /* 0x000fe4000001160e */
[----:B------:R-:W-:Y:S01]  /*11c0*/  LOP3.LUT R13, R13, 0xf0f0f0f, RZ, 0xc0, !PT ;  /* 0x0f0f0f0f0d0d7812 */ /* 0x000fe200078ec0ff */
[----:B------:R-:W-:Y:S01]  /*11d0*/  IDP.4A.S8.S8 R15, R17, R15, R18 ;  /* 0x0000000f110f7226 */ /* 0x000fe20000000612 */
[----:B------:R-:W-:Y:S01]  /*11e0*/  LOP3.LUT R14, R14, 0xf0f0f0f, RZ, 0xc0, !PT ;  /* 0x0f0f0f0f0e0e7812 */ /* 0x000fe200078ec0ff */
[----:B------:R-:W0:Y:S02]  /*11f0*/  LDS R17, [R39+0x1c] ;  /* 0x00001c0027117984 */ /* 0x000e240000000800 */
[----:B------:R-:W-:-:S02]  /*1200*/  IDP.4A.S8.S8 R25, R13, R25, R12 ;  /* 0x000000190d197226 */ /* 0x000fc4000000060c */
[----:B------:R-:W-:Y:S02]  /*1210*/  IDP.4A.S8.S8 R20, R14, R19, R15 ;  /* 0x000000130e147226 */ /* 0x000fe4000000060f */
[----:B------:R-:W-:Y:S04]  /*1220*/  LDS R19, [R40] ;  /* 0x0000000028137984 */ /* 0x000fe80000000800 */
[----:B------:R-:W1:Y:S01]  /*1230*/  LDS.128 R12, [R41] ;  /* 0x00000000290c7984 */ /* 0x000e620000000c00 */
[----:B------:R-:W-:-:S05]  /*1240*/  LOP3.LUT R18, R16, 0xf0f0f0f, RZ, 0xc0, !PT ;  /* 0x0f0f0f0f10127812 */ /* 0x000fca00078ec0ff */
[----:B------:R-:W-:Y:S02]  /*1250*/  IDP.4A.S8.S8 R18, R18, R22, R25 ;  /* 0x0000001612127226 */ /* 0x000fe40000000619 */
[----:B------:R-:W2:Y:S01]  /*1260*/  LDS R22, [R40+0x4] ;  /* 0x0000040028167984 */ /* 0x000ea20000000800 */
[----:B------:R-:W-:-:S03]  /*1270*/  SHF.R.U32.HI R16, RZ, 0x4, R16 ;  /* 0x00000004ff107819 */ /* 0x000fc60000011610 */
[----:B------:R-:W3:Y:S01]  /*1280*/  LDS R25, [R39+0x20] ;  /* 0x0000200027197984 */ /* 0x000ee20000000800 */
[----:B------:R-:W-:-:S05]  /*1290*/  LOP3.LUT R21, R16, 0xf0f0f0f, RZ, 0xc0, !PT ;  /* 0x0f0f0f0f10157812 */ /* 0x000fca00078ec0ff */
[----:B------:R-:W-:Y:S01]  /*12a0*/  IDP.4A.S8.S8 R18, R21, R26, R18 ;  /* 0x0000001a15127226 */ /* 0x000fe20000000612 */
[----:B0-----:R-:W-:Y:S02]  /*12b0*/  LOP3.LUT R24, R17, 0xf0f0f0f, RZ, 0xc0, !PT ;  /* 0x0f0f0f0f11187812 */ /* 0x001fe400078ec0ff */
[----:B------:R-:W-:-:S03]  /*12c0*/  SHF.R.U32.HI R21, RZ, 0x4, R17 ;  /* 0x00000004ff157819 */ /* 0x000fc60000011611 */
[----:B------:R-:W-:Y:S02]  /*12d0*/  IDP.4A.S8.S8 R24, R24, R23, R18 ;  /* 0x0000001718187226 */ /* 0x000fe40000000612 */
[----:B-1----:R-:W-:Y:S02]  /*12e0*/  HMUL2 R12, R19, R12 ;  /* 0x0000000c130c7232 */ /* 0x002fe40000000000 */
[----:B------:R-:W0:Y:S01]  /*12f0*/  LDS.128 R16, [R54+UR8+0x40] ;  /* 0x0000400836107984 */ /* 0x000e220008000c00 */
[----:B------:R-:W-:Y:S01]  /*1300*/  LOP3.LUT R21, R21, 0xf0f0f0f, RZ, 0xc0, !PT ;  /* 0x0f0f0f0f15157812 */ /* 0x000fe200078ec0ff */
[----:B--2---:R-:W-:-:S04]  /*1310*/  HFMA2 R22, R22, R13, -RZ ;  /* 0x0000000d16167231 */ /* 0x004fc800001000ff */
[----:B------:R-:W-:Y:S01]  /*1320*/  IDP.4A.S8.S8 R27, R21, R27, R24 ;  /* 0x0000001b151b7226 */ /* 0x000fe20000000618 */
[----:B------:R-:W-:Y:S01]  /*1330*/  I2FP.F32.S32 R20, R20 ;  /* 0x0000001400147245 */ /* 0x000fe20000201400 */
[--C-:B------:R-:W-:Y:S02]  /*1340*/  HADD2.F32 R24, -RZ, R12.reuse.H0_H0 ;  /* 0x2000000cff187230 */ /* 0x100fe40000004100 */
[----:B------:R-:W-:Y:S01]  /*1350*/  HADD2.F32 R13, -RZ, R12.H1_H1 ;  /* 0x3000000cff0d7230 */ /* 0x000fe20000004100 */
[----:B------:R-:W-:-:S04]  /*1360*/  I2FP.F32.S32 R27, R27 ;  /* 0x0000001b001b7245 */ /* 0x000fc80000201400 */
[----:B------:R-:W-:Y:S01]  /*1370*/  FFMA.FTZ R24, R24, R20, R13 ;  /* 0x0000001418187223 */ /* 0x000fe2000001000d */
[--C-:B------:R-:W-:Y:S02]  /*1380*/  HADD2.F32 R12, -RZ, R22.reuse.H0_H0 ;  /* 0x20000016ff0c7230 */ /* 0x100fe40000004100 */
[----:B------:R-:W-:Y:S02]  /*1390*/  HADD2.F32 R13, -RZ, R22.H1_H1 ;  /* 0x30000016ff0d7230 */ /* 0x000fe40000004100 */
[----:B------:R-:W1:Y:S03]  /*13a0*/  LDS.128 R20, [R54+UR8+0x50] ;  /* 0x0000500836147984 */ /* 0x000e660008000c00 */
[----:B------:R-:W-:Y:S01]  /*13b0*/  FFMA.FTZ R12, R12, R27, R13 ;  /* 0x0000001b0c0c7223 */ /* 0x000fe2000001000d */
[----:B---3--:R-:W-:-:S05]  /*13c0*/  LOP3.LUT R13, R25, 0xf0f0f0f, RZ, 0xc0, !PT ;  /* 0x0f0f0f0f190d7812 */ /* 0x008fca00078ec0ff */
[----:B0-----:R-:W-:Y:S02]  /*13d0*/  IDP.4A.S8.S8 R16, R13, R16, RZ ;  /* 0x000000100d107226 */ /* 0x001fe400000006ff */
[----:B------:R-:W0:Y:S01]  /*13e0*/  LDS R13, [R39+0x24] ;  /* 0x00002400270d7984 */ /* 0x000e220000000800 */
[----:B------:R-:W-:-:S04]  /*13f0*/  SHF.R.U32.HI R25, RZ, 0x4, R25 ;  /* 0x00000004ff197819 */ /* 0x000fc80000011619 */
[----:B------:R-:W-:-:S05]  /*1400*/  LOP3.LUT R25, R25, 0xf0f0f0f, RZ, 0xc0, !PT ;  /* 0x0f0f0f0f19197812 */ /* 0x000fca00078ec0ff */
[----:B-1----:R-:W-:Y:S02]  /*1410*/  IDP.4A.S8.S8 R20, R25, R20, R16 ;  /* 0x0000001419147226 */ /* 0x002fe40000000610 */
[----:B------:R-:W1:Y:S01]  /*1420*/  LDS R16, [R39+0x28] ;  /* 0x0000280027107984 */ /* 0x000e620000000800 */
[----:B0-----:R-:W-:-:S05]  /*1430*/  LOP3.LUT R25, R13, 0xf0f0f0f, RZ, 0xc0, !PT ;  /* 0x0f0f0f0f0d197812 */ /* 0x001fca00078ec0ff */
[----:B------:R-:W-:Y:S02]  /*1440*/  IDP.4A.S8.S8 R17, R25, R17, R20 ;  /* 0x0000001119117226 */ /* 0x000fe40000000614 */
[----:B------:R-:W0:Y:S01]  /*1450*/  LDS R20, [R39+0x2c] ;  /* 0x00002c0027147984 */ /* 0x000e220000000800 */
[----:B------:R-:W-:-:S04]  /*1460*/  SHF.R.U32.HI R13, RZ, 0x4, R13 ;  /* 0x00000004ff0d7819 */ /* 0x000fc8000001160d */
[----:B------:R-:W-:-:S05]  /*1470*/  LOP3.LUT R26, R13, 0xf0f0f0f, RZ, 0xc0, !PT ;  /* 0x0f0f0f0f0d1a7812 */ /* 0x000fca00078ec0ff */
[----:B------:R-:W-:Y:S02]  /*1480*/  IDP.4A.S8.S8 R17, R26, R21, R17 ;  /* 0x000000151a117226 */ /* 0x000fe40000000611 */
[----:B------:R-:W2:Y:S01]  /*1490*/  LDS R21, [R40+0x8] ;  /* 0x0000080028157984 */ /* 0x000ea20000000800 */
[----:B-1----:R-:W-:Y:S02]  /*14a0*/  LOP3.LUT R13, R16, 0xf0f0f0f, RZ, 0xc0, !PT ;  /* 0x0f0f0f0f100d7812 */ /* 0x002fe400078ec0ff */
[----:B------:R-:W-:-:S03]  /*14b0*/  SHF.R.U32.HI R16, RZ, 0x4, R16 ;  /* 0x00000004ff107819 */ /* 0x000fc60000011610 */
[----:B------:R-:W-:Y:S01]  /*14c0*/  IDP.4A.S8.S8 R17, R13, R18, R17 ;  /* 0x000000120d117226 */ /* 0x000fe20000000611 */
[----:B------:R-:W-:-:S05]  /*14d0*/  LOP3.LUT R13, R16, 0xf0f0f0f, RZ, 0xc0, !PT ;  /* 0x0f0f0f0f100d7812 */ /* 0x000fca00078ec0ff */
[----:B------:R-:W-:Y:S02]  /*14e0*/  IDP.4A.S8.S8 R22, R13, R22, R17 ;  /* 0x000000160d167226 */ /* 0x000fe40000000611 */
[----:B------:R-:W1:Y:S01]  /*14f0*/  LDS R13, [R39+0x30] ;  /* 0x00003000270d7984 */ /* 0x000e620000000800 */
[----:B0-----:R-:W-:-:S05]  /*1500*/  LOP3.LUT R16, R20, 0xf0f0f0f, RZ, 0xc0, !PT ;  /* 0x0f0f0f0f14107812 */ /* 0x001fca00078ec0ff */
[----:B------:R-:W-:Y:S02]  /*1510*/  IDP.4A.S8.S8 R22, R16, R19, R22 ;  /* 0x0000001310167226 */ /* 0x000fe40000000616 */
[----:B------:R-:W0:Y:S01]  /*1520*/  LDS.128 R16, [R54+UR8+0x60] ;  /* 0x0000600836107984 */ /* 0x000e220008000c00 */
[----:B------:R-:W-:-:S04]  /*1530*/  SHF.R.U32.HI R20, RZ, 0x4, R20 ;  /* 0x00000004ff147819 */ /* 0x000fc80000011614 */
[----:B------:R-:W-:Y:S01]  /*1540*/  LOP3.LUT R20, R20, 0xf0f0f0f, RZ, 0xc0, !PT ;  /* 0x0f0f0f0f14147812 */ /* 0x000fe200078ec0ff */
[----:B--2---:R-:W-:-:S04]  /*1550*/  HMUL2 R14, R21, R14 ;  /* 0x0000000e150e7232 */ /* 0x004fc80000000000 */
[----:B------:R-:W-:Y:S02]  /*1560*/  IDP.4A.S8.S8 R25, R20, R23, R22 ;  /* 0x0000001714197226 */ /* 0x000fe40000000616 */
[----:B------:R-:W2:Y:S01]  /*1570*/  LDS.128 R20, [R54+UR8+0x70] ;  /* 0x0000700836147984 */ /* 0x000ea20008000c00 */
[----:B-1----:R-:W-:-:S05]  /*1580*/  LOP3.LUT R27, R13, 0xf0f0f0f, RZ, 0xc0, !PT ;  /* 0x0f0f0f0f0d1b7812 */ /* 0x002fca00078ec0ff */
[----:B0-----:R-:W-:Y:S02]  /*1590*/  IDP.4A.S8.S8 R27, R27, R16, RZ ;  /* 0x000000101b1b7226 */ /* 0x001fe400000006ff */
[----:B------:R-:W0:Y:S01]  /*15a0*/  LDS R16, [R39+0x34] ;  /* 0x0000340027107984 */ /* 0x000e220000000800 */
[----:B------:R-:W-:-:S04]  /*15b0*/  SHF.R.U32.HI R13, RZ, 0x4, R13 ;  /* 0x00000004ff0d7819 */ /* 0x000fc8000001160d */
[----:B------:R-:W-:-:S05]  /*15c0*/  LOP3.LUT R13, R13, 0xf0f0f0f, RZ, 0xc0, !PT ;  /* 0x0f0f0f0f0d0d7812 */ /* 0x000fca00078ec0ff */
[----:B--2---:R-:W-:Y:S01]  /*15d0*/  IDP.4A.S8.S8 R20, R13, R20, R27 ;  /* 0x000000140d147226 */ /* 0x004fe2000000061b */
[----:B0-----:R-:W-:Y:S02]  /*15e0*/  LOP3.LUT R13, R16, 0xf0f0f0f, RZ, 0xc0, !PT ;  /* 0x0f0f0f0f100d7812 */ /* 0x001fe400078ec0ff */
[----:B------:R-:W-:-:S03]  /*15f0*/  SHF.R.U32.HI R16, RZ, 0x4, R16 ;  /* 0x00000004ff107819 */ /* 0x000fc60000011610 */
[----:B------:R-:W-:Y:S02]  /*1600*/  IDP.4A.S8.S8 R17, R13, R17, R20 ;  /* 0x000000110d117226 */ /* 0x000fe40000000614 */
[----:B------:R-:W0:Y:S01]  /*1610*/  LDS R13, [R39+0x38] ;  /* 0x00003800270d7984 */ /* 0x000e220000000800 */
[----:B------:R-:W-:-:S03]  /*1620*/  LOP3.LUT R16, R16, 0xf0f0f0f, RZ, 0xc0, !PT ;  /* 0x0f0f0f0f10107812 */ /* 0x000fc600078ec0ff */
[----:B------:R-:W-:Y:S02]  /*1630*/  LDS R20, [R40+0xc] ;  /* 0x00000c0028147984 */ /* 0x000fe40000000800 */
[----:B------:R-:W-:Y:S02]  /*1640*/  IDP.4A.S8.S8 R17, R16, R21, R17 ;  /* 0x0000001510117226 */ /* 0x000fe40000000611 */
[----:B------:R-:W1:Y:S01]  /*1650*/  LDS R16, [R39+0x3c] ;  /* 0x00003c0027107984 */ /* 0x000e620000000800 */
[----:B------:R-:W-:Y:S01]  /*1660*/  I2FP.F32.S32 R25, R25 ;  /* 0x0000001900197245 */ /* 0x000fe20000201400 */
[----:B------:R-:W-:Y:S01]  /*1670*/  UIADD3 UR6, UPT, UPT, UR6, 0x80, URZ ;  /* 0x0000008006067890 */ /* 0x000fe2000fffe0ff */
[----:B------:R-:W-:-:S03]  /*1680*/  FADD.FTZ R55, R55, R24 ;  /* 0x0000001837377221 */ /* 0x000fc60000010000 */
[----:B------:R-:W-:Y:S01]  /*1690*/  UISETP.GE.AND UP0, UPT, UR6, UR21, UPT ;  /* 0x000000150600728c */ /* 0x000fe2000bf06270 */
[----:B0-----:R-:W-:Y:S02]  /*16a0*/  LOP3.LUT R21, R13, 0xf0f0f0f, RZ, 0xc0, !PT ;  /* 0x0f0f0f0f0d157812 */ /* 0x001fe400078ec0ff */
[----:B------:R-:W-:-:S03]  /*16b0*/  SHF.R.U32.HI R13, RZ, 0x4, R13 ;  /* 0x00000004ff0d7819 */ /* 0x000fc6000001160d */
[----:B------:R-:W-:Y:S01]  /*16c0*/  IDP.4A.S8.S8 R17, R21, R18, R17 ;  /* 0x0000001215117226 */ /* 0x000fe20000000611 */
[----:B------:R-:W-:-:S05]  /*16d0*/  LOP3.LUT R13, R13, 0xf0f0f0f, RZ, 0xc0, !PT ;  /* 0x0f0f0f0f0d0d7812 */ /* 0x000fca00078ec0ff */
[----:B------:R-:W-:Y:S01]  /*16e0*/  IDP.4A.S8.S8 R22, R13, R22, R17 ;  /* 0x000000160d167226 */ /* 0x000fe20000000611 */
[----:B-1----:R-:W-:Y:S02]  /*16f0*/  LOP3.LUT R13, R16, 0xf0f0f0f, RZ, 0xc0, !PT ;  /* 0x0f0f0f0f100d7812 */ /* 0x002fe400078ec0ff */
[----:B------:R-:W-:Y:S01]  /*1700*/  SHF.R.U32.HI R16, RZ, 0x4, R16 ;  /* 0x00000004ff107819 */ /* 0x000fe20000011610 */
[----:B------:R-:W-:Y:S02]  /*1710*/  HFMA2 R15, R20, R15, -RZ ;  /* 0x0000000f140f7231 */ /* 0x000fe400001000ff */
[----:B------:R-:W-:Y:S01]  /*1720*/  IDP.4A.S8.S8 R19, R13, R19, R22 ;  /* 0x000000130d137226 */ /* 0x000fe20000000616 */
[----:B------:R-:W-:Y:S01]  /*1730*/  LOP3.LUT R16, R16, 0xf0f0f0f, RZ, 0xc0, !PT ;  /* 0x0f0f0f0f10107812 */ /* 0x000fe200078ec0ff */
[--C-:B------:R-:W-:Y:S02]  /*1740*/  HADD2.F32 R13, -RZ, R14.reuse.H0_H0 ;  /* 0x2000000eff0d7230 */ /* 0x100fe40000004100 */
[----:B------:R-:W-:-:S02]  /*1750*/  HADD2.F32 R14, -RZ, R14.H1_H1 ;  /* 0x3000000eff0e7230 */ /* 0x000fc40000004100 */
[----:B------:R-:W-:-:S03]  /*1760*/  IDP.4A.S8.S8 R16, R16, R23, R19 ;  /* 0x0000001710107226 */ /* 0x000fc60000000613 */
[----:B------:R-:W-:Y:S01]  /*1770*/  FFMA.FTZ R13, R13, R25, R14 ;  /* 0x000000190d0d7223 */ /* 0x000fe2000001000e */
[--C-:B------:R-:W-:Y:S01]  /*1780*/  HADD2.F32 R14, -RZ, R15.reuse.H0_H0 ;  /* 0x2000000fff0e7230 */ /* 0x100fe20000004100 */
[----:B------:R-:W-:Y:S01]  /*1790*/  I2FP.F32.S32 R16, R16 ;  /* 0x0000001000107245 */ /* 0x000fe20000201400 */
[----:B------:R-:W-:Y:S02]  /*17a0*/  HADD2.F32 R15, -RZ, R15.H1_H1 ;  /* 0x3000000fff0f7230 */ /* 0x000fe40000004100 */
[----:B------:R-:W-:-:S04]  /*17b0*/  FADD.FTZ R12, R55, R12 ;  /* 0x0000000c370c7221 */ /* 0x000fc80000010000 */
[----:B------:R-:W-:Y:S01]  /*17c0*/  FADD.FTZ R12, R12, R13 ;  /* 0x0000000d0c0c7221 */ /* 0x000fe20000010000 */
[----:B------:R-:W-:-:S04]  /*17d0*/  FFMA.FTZ R15, R14, R16, R15 ;  /* 0x000000100e0f7223 */ /* 0x000fc8000001000f */
[----:B------:R-:W-:Y:S01]  /*17e0*/  FADD.FTZ R55, R12, R15 ;  /* 0x0000000f0c377221 */ /* 0x000fe20000010000 */
        /* <DEDUP_REMOVED lines=9> */
[C---:B------:R-:W-:Y:S02]  /*1880*/  @!P1 IADD3 R57, P2, PT, R58.reuse, R57, RZ ;  /* 0x000000393a399210 */ /* 0x040fe40007f5e0ff */
[C---:B------:R-:W-:Y:S02]  /*1890*/  @!P0 IADD3 R15, PT, PT, R58.reuse, R15, RZ ;  /* 0x0000000f3a0f8210 */ /* 0x040fe40007ffe0ff */
[----:B------:R-:W-:-:S05]  /*18a0*/  @!P1 LEA.HI.X.SX32 R14, R58, RZ, 0x1, P2 ;  /* 0x000000ff3a0e9211 */ /* 0x000fca00010f0eff */
[----:B------:R-:W-:Y:S02]  /*18b0*/  @!P1 IMAD R17, R14, 0x24, RZ ;  /* 0x000000240e119824 */ /* 0x000fe400078e02ff */
[----:B------:R-:W-:-:S06]  /*18c0*/  @!P0 IMAD.WIDE R14, R15, 0x24, R60 ;  /* 0x000000240f0e8825 */ /* 0x000fcc00078e023c */
[----:B------:R-:W2:Y:S01]  /*18d0*/  @!P0 LDG.E.CONSTANT R14, desc[UR18][R14.64+0x4] ;  /* 0x000004120e0e8981 */ /* 0x000ea2000c1e9900 */
[----:B0-----:R-:W-:-:S04]  /*18e0*/  @!P1 IMAD.WIDE.U32 R12, R57, 0x24, R12 ;  /* 0x00000024390c9825 */ /* 0x001fc800078e000c */
[----:B------:R-:W-:-:S06]  /*18f0*/  @!P1 IMAD.IADD R13, R13, 0x1, R17 ;  /* 0x000000010d0d9824 */ /* 0x000fcc00078e0211 */
[----:B------:R-:W3:Y:S04]  /*1900*/  @!P1 LDG.E.CONSTANT R13, desc[UR18][R12.64+0x90] ;  /* 0x000090120c0d9981 */ /* 0x000ee8000c1e9900 */
[----:B--2---:R-:W-:Y:S04]  /*1910*/  @!P0 STS [R53+UR8], R14 ;  /* 0x0000000e35008988 */ /* 0x004fe80008000808 */
[----:B---3--:R-:W-:Y:S01]  /*1920*/  @!P1 STS [R52], R13 ;  /* 0x0000000d34009388 */ /* 0x008fe20000000800 */
[----:B------:R-:W-:Y:S06]  /*1930*/  BAR.SYNC.DEFER_BLOCKING 0x0 ;  /* 0x0000000000007b1d */ /* 0x000fec0000010000 */
[----:B------:R-:W0:Y:S04]  /*1940*/  LDS R16, [R39+0x40] ;  /* 0x0000400027107984 */ /* 0x000e280000000800 */
[----:B------:R-:W1:Y:S04]  /*1950*/  LDS.128 R20, [R54+UR8] ;  /* 0x0000000836147984 */ /* 0x000e680008000c00 */
[----:B------:R-:W2:Y:S04]  /*1960*/  LDS R18, [R39+0x44] ;  /* 0x0000440027127984 */ /* 0x000ea80000000800 */
[----:B------:R-:W3:Y:S04]  /*1970*/  LDS.128 R24, [R54+UR8+0x10] ;  /* 0x0000100836187984 */ /* 0x000ee80008000c00 */
[----:B------:R-:W4:Y:S01]  /*1980*/  LDS R57, [R39+0x48] ;  /* 0x0000480027397984 */ /* 0x000f220000000800 */
[----:B0-----:R-:W-:-:S02]  /*1990*/  LOP3.LUT R15, R16, 0xf0f0f0f, RZ, 0xc0, !PT ;  /* 0x0f0f0f0f100f7812 */ /* 0x001fc400078ec0ff */
[----:B------:R-:W-:-:S03]  /*19a0*/  SHF.R.U32.HI R16, RZ, 0x4, R16 ;  /* 0x00000004ff107819 */ /* 0x000fc60000011610 */
[----:B-1----:R-:W-:Y:S01]  /*19b0*/  IDP.4A.S8.S8 R15, R15, R20, RZ ;  /* 0x000000140f0f7226 */ /* 0x002fe200000006ff */
[----:B------:R-:W-:Y:S01]  /*19c0*/  LOP3.LUT R17, R16, 0xf0f0f0f, RZ, 0xc0, !PT ;  /* 0x0f0f0f0f10117812 */ /* 0x000fe200078ec0ff */
[----:B------:R-:W0:Y:S01]  /*19d0*/  LDS R20, [R39+0x4c] ;  /* 0x00004c0027147984 */ /* 0x000e220000000800 */
[----:B--2---:R-:W-:Y:S02]  /*19e0*/  LOP3.LUT R12, R18, 0xf0f0f0f, RZ, 0xc0, !PT ;  /* 0x0f0f0f0f120c7812 */ /* 0x004fe400078ec0ff */
[----:B------:R-:W-:Y:S01]  /*19f0*/  SHF.R.U32.HI R18, RZ, 0x4, R18 ;  /* 0x00000004ff127819 */ /* 0x000fe20000011612 */
[----:B---3--:R-:W-:-:S03]  /*1a00*/  IDP.4A.S8.S8 R24, R17, R24, R15 ;  /* 0x0000001811187226 */ /* 0x008fc6000000060f */
[----:B------:R-:W-:Y:S01]  /*1a10*/  LOP3.LUT R18, R18, 0xf0f0f0f, RZ, 0xc0, !PT ;  /* 0x0f0f0f0f12127812 */ /* 0x000fe200078ec0ff */
[----:B------:R-:W-:Y:S02]  /*1a20*/  IDP.4A.S8.S8 R12, R12, R21, R24 ;  /* 0x000000150c0c7226 */ /* 0x000fe40000000618 */
[----:B------:R-:W1:Y:S01]  /*1a30*/  LDS R21, [R39+0x50] ;  /* 0x0000500027157984 */ /* 0x000e620000000800 */
[----:B----4-:R-:W-:Y:S01]  /*1a40*/  LOP3.LUT R16, R57, 0xf0f0f0f, RZ, 0xc0, !PT ;  /* 0x0f0f0f0f39107812 */ /* 0x010fe200078ec0ff */
[----:B------:R-:W-:Y:S02]  /*1a50*/  IDP.4A.S8.S8 R25, R18, R25, R12 ;  /* 0x0000001912197226 */ /* 0x000fe4000000060c */
[----:B------:R-:W2:Y:S02]  /*1a60*/  LDS.128 R12, [R54+UR8+0x20] ;  /* 0x00002008360c7984 */ /* 0x000ea40008000c00 */
[----:B------:R-:W-:Y:S02]  /*1a70*/  IDP.4A.S8.S8 R22, R16, R22, R25 ;  /* 0x0000001610167226 */ /* 0x000fe40000000619 */
[----:B------:R-:W3:Y:S04]  /*1a80*/  LDS.128 R16, [R54+UR8+0x30] ;  /* 0x0000300836107984 */ /* 0x000ee80008000c00 */
[----:B------:R-:W4:Y:S01]  /*1a90*/  LDS R24, [R39+0x54] ;  /* 0x0000540027187984 */ /* 0x000f220000000800 */
[----:B------:R-:W-:-:S04]  /*1aa0*/  SHF.R.U32.HI R57, RZ, 0x4, R57 ;  /* 0x00000004ff397819 */ /* 0x000fc80000011639 */
[----:B------:R-:W-:-:S05]  /*1ab0*/  LOP3.LUT R57, R57, 0xf0f0f0f, RZ, 0xc0, !PT ;  /* 0x0f0f0f0f39397812 */ /* 0x000fca00078ec0ff */
[----:B------:R-:W-:Y:S02]  /*1ac0*/  IDP.4A.S8.S8 R22, R57, R26, R22 ;  /* 0x0000001a39167226 */ /* 0x000fe40000000616 */
[----:B------:R-:W-:Y:S01]  /*1ad0*/  LDS R57, [R39+0x68] ;  /* 0x0000680027397984 */ /* 0x000fe20000000800 */
[----:B0-----:R-:W-:-:S05]  /*1ae0*/  LOP3.LUT R25, R20, 0xf0f0f0f, RZ, 0xc0, !PT ;  /* 0x0f0f0f0f14197812 */ /* 0x001fca00078ec0ff */
[----:B------:R-:W-:Y:S01]  /*1af0*/  IDP.4A.S8.S8 R22, R25, R23, R22 ;  /* 0x0000001719167226 */ /* 0x000fe20000000616 */
[----:B------:R-:W-:Y:S01]  /*1b00*/  SHF.R.U32.HI R20, RZ, 0x4, R20 ;  /* 0x00000004ff147819 */ /* 0x000fe20000011614 */
[----:B------:R-:W-:Y:S01]  /*1b10*/  LDS R25, [R39+0x5c] ;  /* 0x00005c0027197984 */ /* 0x000fe20000000800 */
[----:B-1----:R-:W-:Y:S02]  /*1b20*/  LOP3.LUT R23, R21, 0xf0f0f0f, RZ, 0xc0, !PT ;  /* 0x0f0f0f0f15177812 */ /* 0x002fe400078ec0ff */
[----:B------:R-:W-:-:S03]  /*1b30*/  SHF.R.U32.HI R21, RZ, 0x4, R21 ;  /* 0x00000004ff157819 */ /* 0x000fc60000011615 */
[----:B--2---:R-:W-:Y:S01]  /*1b40*/  IDP.4A.S8.S8 R23, R23, R12, RZ ;  /* 0x0000000c17177226 */ /* 0x004fe200000006ff */
[----:B------:R-:W-:Y:S01]  /*1b50*/  LOP3.LUT R21, R21, 0xf0f0f0f, RZ, 0xc0, !PT ;  /* 0x0f0f0f0f15157812 */ /* 0x000fe200078ec0ff */
[----:B------:R-:W0:Y:S01]  /*1b60*/  LDS R12, [R39+0x58] ;  /* 0x00005800270c7984 */ /* 0x000e220000000800 */
[----:B------:R-:W-:-:S03]  /*1b70*/  LOP3.LUT R20, R20, 0xf0f0f0f, RZ, 0xc0, !PT ;  /* 0x0f0f0f0f14147812 */ /* 0x000fc600078ec0ff */
[----:B---3--:R-:W-:Y:S01]  /*1b80*/  IDP.4A.S8.S8 R16, R21, R16, R23 ;  /* 0x0000001015107226 */ /* 0x008fe20000000617 */
[----:B----4-:R-:W-:Y:S01]  /*1b90*/  LOP3.LUT R21, R24, 0xf0f0f0f, RZ, 0xc0, !PT ;  /* 0x0f0f0f0f18157812 */ /* 0x010fe200078ec0ff */
[----:B------:R-:W-:-:S04]  /*1ba0*/  IDP.4A.S8.S8 R27, R20, R27, R22 ;  /* 0x0000001b141b7226 */ /* 0x000fc80000000616 */
[----:B------:R-:W-:Y:S02]  /*1bb0*/  IDP.4A.S8.S8 R26, R21, R13, R16 ;  /* 0x0000000d151a7226 */ /* 0x000fe40000000610 */
[----:B------:R-:W-:Y:S04]  /*1bc0*/  LDS R13, [R40+0x10] ;  /* 0x00001000280d7984 */ /* 0x000fe80000000800 */
[----:B------:R-:W1:Y:S04]  /*1bd0*/  LDS.128 R20, [R41] ;  /* 0x0000000029147984 */ /* 0x000e680000000c00 */
[----:B------:R-:W2:Y:S01]  /*1be0*/  LDS R16, [R40+0x14] ;  /* 0x0000140028107984 */ /* 0x000ea20000000800 */
[----:B------:R-:W-:-:S04]  /*1bf0*/  SHF.R.U32.HI R24, RZ, 0x4, R24 ;  /* 0x00000004ff187819 */ /* 0x000fc80000011618 */
[----:B------:R-:W-:-:S05]  /*1c00*/  LOP3.LUT R24, R24, 0xf0f0f0f, RZ, 0xc0, !PT ;  /* 0x0f0f0f0f18187812 */ /* 0x000fca00078ec0ff */
[----:B------:R-:W-:Y:S01]  /*1c10*/  IDP.4A.S8.S8 R17, R24, R17, R26 ;  /* 0x0000001118117226 */ /* 0x000fe2000000061a */
[----:B0-----:R-:W-:Y:S02]  /*1c20*/  LOP3.LUT R24, R12, 0xf0f0f0f, RZ, 0xc0, !PT ;  /* 0x0f0f0f0f0c187812 */ /* 0x001fe400078ec0ff */
[----:B------:R-:W-:-:S03]  /*1c30*/  SHF.R.U32.HI R12, RZ, 0x4, R12 ;  /* 0x00000004ff0c7819 */ /* 0x000fc6000001160c */
[----:B------:R-:W-:Y:S01]  /*1c40*/  IDP.4A.S8.S8 R14, R24, R14, R17 ;  /* 0x0000000e180e7226 */ /* 0x000fe20000000611 */
[----:B------:R-:W-:Y:S02]  /*1c50*/  LOP3.LUT R17, R12, 0xf0f0f0f, RZ, 0xc0, !PT ;  /* 0x0f0f0f0f0c117812 */ /* 0x000fe400078ec0ff */
[----:B------:R-:W-:Y:S02]  /*1c60*/  LOP3.LUT R12, R25, 0xf0f0f0f, RZ, 0xc0, !PT ;  /* 0x0f0f0f0f190c7812 */ /* 0x000fe400078ec0ff */
[----:B------:R-:W-:Y:S01]  /*1c70*/  SHF.R.U32.HI R25, RZ, 0x4, R25 ;  /* 0x00000004ff197819 */ /* 0x000fe20000011619 */
[----:B------:R-:W-:Y:S02]  /*1c80*/  IDP.4A.S8.S8 R14, R17, R18, R14 ;  /* 0x00000012110e7226 */ /* 0x000fe4000000060e */
[----:B------:R-:W0:Y:S01]  /*1c90*/  LDS R17, [R39+0x60] ;  /* 0x0000600027117984 */ /* 0x000e220000000800 */
[----:B-1----:R-:W-:Y:S02]  /*1ca0*/  HMUL2 R13, R13, R20 ;  /* 0x000000140d0d7232 */ /* 0x002fe40000000000 */
[----:B------:R-:W-:Y:S01]  /*1cb0*/  IDP.4A.S8.S8 R15, R12, R15, R14 ;  /* 0x0000000f0c0f7226 */ /* 0x000fe2000000060e */
[----:B------:R-:W-:-:S02]  /*1cc0*/  LOP3.LUT R14, R25, 0xf0f0f0f, RZ, 0xc0, !PT ;  /* 0x0f0f0f0f190e7812 */ /* 0x000fc400078ec0ff */
[----:B------:R-:W-:Y:S01]  /*1cd0*/  I2FP.F32.S32 R12, R27 ;  /* 0x0000001b000c7245 */ /* 0x000fe20000201400 */
[--C-:B------:R-:W-:Y:S01]  /*1ce0*/  HADD2.F32 R20, -RZ, R13.reuse.H0_H0 ;  /* 0x2000000dff147230 */ /* 0x100fe20000004100 */
[----:B------:R-:W1:Y:S01]  /*1cf0*/  LDS.128 R24, [R54+UR8+0x40] ;  /* 0x0000400836187984 */ /* 0x000e620008000c00 */
[----:B------:R-:W-:Y:S02]  /*1d00*/  HADD2.F32 R13, -RZ, R13.H1_H1 ;  /* 0x3000000dff0d7230 */ /* 0x000fe40000004100 */
[----:B--2---:R-:W-:Y:S02]  /*1d10*/  HFMA2 R21, R16, R21, -RZ ;  /* 0x0000001510157231 */ /* 0x004fe400001000ff */
[----:B------:R-:W-:Y:S01]  /*1d20*/  IDP.4A.S8.S8 R19, R14, R19, R15 ;  /* 0x000000130e137226 */ /* 0x000fe2000000060f */
[----:B------:R-:W-:Y:S01]  /*1d30*/  LDS R16, [R39+0x64] ;  /* 0x0000640027107984 */ /* 0x000fe20000000800 */
[----:B------:R-:W-:-:S03]  /*1d40*/  FFMA.FTZ R20, R20, R12, R13 ;  /* 0x0000000c14147223 */ /* 0x000fc6000001000d */
[----:B------:R-:W2:Y:S01]  /*1d50*/  LDS.128 R12, [R54+UR8+0x50] ;  /* 0x00005008360c7984 */ /* 0x000ea20008000c00 */
[----:B------:R-:W-:Y:S01]  /*1d60*/  I2FP.F32.S32 R19, R19 ;  /* 0x0000001300137245 */ /* 0x000fe20000201400 */
[--C-:B------:R-:W-:Y:S02]  /*1d70*/  HADD2.F32 R18, -RZ, R21.reuse.H0_H0 ;  /* 0x20000015ff127230 */ /* 0x100fe40000004100 */
[----:B------:R-:W-:-:S05]  /*1d80*/  HADD2.F32 R21, -RZ, R21.H1_H1 ;  /* 0x30000015ff157230 */ /* 0x000fca0000004100 */
[----:B------:R-:W-:Y:S01]  /*1d90*/  FFMA.FTZ R21, R18, R19, R21 ;  /* 0x0000001312157223 */ /* 0x000fe20000010015 */
[----:B0-----:R-:W-:Y:S02]  /*1da0*/  LOP3.LUT R19, R17, 0xf0f0f0f, RZ, 0xc0, !PT ;  /* 0x0f0f0f0f11137812 */ /* 0x001fe400078ec0ff */
[----:B------:R-:W-:-:S04]  /*1db0*/  SHF.R.U32.HI R17, RZ, 0x4, R17 ;  /* 0x00000004ff117819 */ /* 0x000fc80000011611 */
[----:B------:R-:W-:Y:S01]  /*1dc0*/  LOP3.LUT R17, R17, 0xf0f0f0f, RZ, 0xc0, !PT ;  /* 0x0f0f0f0f11117812 */ /* 0x000fe200078ec0ff */
[----:B-1----:R-:W-:-:S04]  /*1dd0*/  IDP.4A.S8.S8 R19, R19, R24, RZ ;  /* 0x0000001813137226 */ /* 0x002fc800000006ff */
[----:B--2---:R-:W-:Y:S01]  /*1de0*/  IDP.4A.S8.S8 R12, R17, R12, R19 ;  /* 0x0000000c110c7226 */ /* 0x004fe20000000613 */
[----:B------:R-:W-:Y:S02]  /*1df0*/  LOP3.LUT R17, R16, 0xf0f0f0f, RZ, 0xc0, !PT ;  /* 0x0f0f0f0f10117812 */ /* 0x000fe400078ec0ff */
[----:B------:R-:W-:-:S03]  /*1e00*/  SHF.R.U32.HI R16, RZ, 0x4, R16 ;  /* 0x00000004ff107819 */ /* 0x000fc60000011610 */
[----:B------:R-:W-:Y:S01]  /*1e10*/  IDP.4A.S8.S8 R17, R17, R25, R12 ;  /* 0x0000001911117226 */ /* 0x000fe2000000060c */
[----:B------:R-:W-:Y:S01]  /*1e20*/  LOP3.LUT R16, R16, 0xf0f0f0f, RZ, 0xc0, !PT ;  /* 0x0f0f0f0f10107812 */ /* 0x000fe200078ec0ff */
[----:B------:R-:W0:Y:S04]  /*1e30*/  LDS R12, [R39+0x6c] ;  /* 0x00006c00270c7984 */ /* 0x000e280000000800 */
[----:B------:R-:W-:Y:S01]  /*1e40*/  IDP.4A.S8.S8 R17, R16, R13, R17 ;  /* 0x0000000d10117226 */ /* 0x000fe20000000611 */
[----:B------:R-:W-:Y:S01]  /*1e50*/  LOP3.LUT R16, R57, 0xf0f0f0f, RZ, 0xc0, !PT ;  /* 0x0f0f0f0f39107812 */ /* 0x000fe200078ec0ff */
[----:B------:R-:W1:Y:S04]  /*1e60*/  LDS R13, [R39+0x70] ;  /* 0x00007000270d7984 */ /* 0x000e680000000800 */
[----:B------:R-:W-:-:S02]  /*1e70*/  IDP.4A.S8.S8 R26, R16, R26, R17 ;  /* 0x0000001a101a7226 */ /* 0x000fc40000000611 */
[----:B------:R-:W2:Y:S01]  /*1e80*/  LDS.128 R16, [R54+UR8+0x60] ;  /* 0x0000600836107984 */ /* 0x000ea20008000c00 */
[----:B------:R-:W-:-:S04]  /*1e90*/  SHF.R.U32.HI R57, RZ, 0x4, R57 ;  /* 0x00000004ff397819 */ /* 0x000fc80000011639 */
[----:B------:R-:W-:-:S05]  /*1ea0*/  LOP3.LUT R57, R57, 0xf0f0f0f, RZ, 0xc0, !PT ;  /* 0x0f0f0f0f39397812 */ /* 0x000fca00078ec0ff */
[----:B------:R-:W-:Y:S01]  /*1eb0*/  IDP.4A.S8.S8 R14, R57, R14, R26 ;  /* 0x0000000e390e7226 */ /* 0x000fe2000000061a */
[----:B0-----:R-:W-:Y:S02]  /*1ec0*/  LOP3.LUT R24, R12, 0xf0f0f0f, RZ, 0xc0, !PT ;  /* 0x0f0f0f0f0c187812 */ /* 0x001fe400078ec0ff */
[----:B-1----:R-:W-:-:S03]  /*1ed0*/  LOP3.LUT R25, R13, 0xf0f0f0f, RZ, 0xc0, !PT ;  /* 0x0f0f0f0f0d197812 */ /* 0x002fc600078ec0ff */
[----:B------:R-:W-:Y:S02]  /*1ee0*/  IDP.4A.S8.S8 R14, R24, R27, R14 ;  /* 0x0000001b180e7226 */ /* 0x000fe4000000060e */
[----:B--2---:R-:W-:Y:S02]  /*1ef0*/  IDP.4A.S8.S8 R16, R25, R16, RZ ;  /* 0x0000001019107226 */ /* 0x004fe400000006ff */
[----:B------:R-:W0:Y:S01]  /*1f00*/  LDS.128 R24, [R54+UR8+0x70] ;  /* 0x0000700836187984 */ /* 0x000e220008000c00 */
[----:B------:R-:W-:-:S04]  /*1f10*/  SHF.R.U32.HI R13, RZ, 0x4, R13 ;  /* 0x00000004ff0d7819 */ /* 0x000fc8000001160d */
[----:B------:R-:W-:-:S05]  /*1f20*/  LOP3.LUT R13, R13, 0xf0f0f0f, RZ, 0xc0, !PT ;  /* 0x0f0f0f0f0d0d7812 */ /* 0x000fca00078ec0ff */
[----:B0-----:R-:W-:Y:S02]  /*1f30*/  IDP.4A.S8.S8 R16, R13, R24, R16 ;  /* 0x000000180d107226 */ /* 0x001fe40000000610 */
[----:B------:R-:W0:Y:S02]  /*1f40*/  LDS R24, [R39+0x74] ;  /* 0x0000740027187984 */ /* 0x000e240000000800 */
[----:B0-----:R-:W-:-:S05]  /*1f50*/  LOP3.LUT R13, R24, 0xf0f0f0f, RZ, 0xc0, !PT ;  /* 0x0f0f0f0f180d7812 */ /* 0x001fca00078ec0ff */
[----:B------:R-:W-:Y:S02]  /*1f60*/  IDP.4A.S8.S8 R16, R13, R17, R16 ;  /* 0x000000110d107226 */ /* 0x000fe40000000610 */
[----:B------:R-:W0:Y:S01]  /*1f70*/  LDS R13, [R39+0x78] ;  /* 0x00007800270d7984 */ /* 0x000e220000000800 */
[----:B------:R-:W-:-:S03]  /*1f80*/  SHF.R.U32.HI R24, RZ, 0x4, R24 ;  /* 0x00000004ff187819 */ /* 0x000fc60000011618 */
[----:B------:R-:W1:Y:S01]  /*1f90*/  LDS R17, [R39+0x7c] ;  /* 0x00007c0027117984 */ /* 0x000e620000000800 */
[----:B------:R-:W-:-:S05]  /*1fa0*/  LOP3.LUT R24, R24, 0xf0f0f0f, RZ, 0xc0, !PT ;  /* 0x0f0f0f0f18187812 */ /* 0x000fca00078ec0ff */
[----:B------:R-:W-:Y:S02]  /*1fb0*/  IDP.4A.S8.S8 R57, R24, R25, R16 ;  /* 0x0000001918397226 */ /* 0x000fe40000000610 */
[----:B------:R-:W2:Y:S04]  /*1fc0*/  LDS R25, [R40+0x18] ;  /* 0x0000180028197984 */ /* 0x000ea80000000800 */
[----:B------:R-:W3:Y:S01]  /*1fd0*/  LDS R16, [R40+0x1c] ;  /* 0x00001c0028107984 */ /* 0x000ee20000000800 */
[----:B------:R-:W-:-:S04]  /*1fe0*/  SHF.R.U32.HI R12, RZ, 0x4, R12 ;  /* 0x00000004ff0c7819 */ /* 0x000fc8000001160c */
[----:B------:R-:W-:Y:S02]  /*1ff0*/  LOP3.LUT R12, R12, 0xf0f0f0f, RZ, 0xc0, !PT ;  /* 0x0f0f0f0f0c0c7812 */ /* 0x000fe400078ec0ff */
[----:B0-----:R-:W-:Y:S02]  /*2000*/  LOP3.LUT R24, R13, 0xf0f0f0f, RZ, 0xc0, !PT ;  /* 0x0f0f0f0f0d187812 */ /* 0x001fe400078ec0ff */
[----:B------:R-:W-:-:S03]  /*2010*/  SHF.R.U32.HI R13, RZ, 0x4, R13 ;  /* 0x00000004ff0d7819 */ /* 0x000fc6000001160d */
[----:B------:R-:W-:Y:S01]  /*2020*/  IDP.4A.S8.S8 R18, R24, R18, R57 ;  /* 0x0000001218127226 */ /* 0x000fe20000000639 */
[----:B------:R-:W-:-:S05]  /*2030*/  LOP3.LUT R13, R13, 0xf0f0f0f, RZ, 0xc0, !PT ;  /* 0x0f0f0f0f0d0d7812 */ /* 0x000fca00078ec0ff */
[----:B------:R-:W-:Y:S01]  /*2040*/  IDP.4A.S8.S8 R18, R13, R26, R18 ;  /* 0x0000001a0d127226 */ /* 0x000fe20000000612 */
[----:B-1----:R-:W-:Y:S02]  /*2050*/  LOP3.LUT R13, R17, 0xf0f0f0f, RZ, 0xc0, !PT ;  /* 0x0f0f0f0f110d7812 */ /* 0x002fe400078ec0ff */
[----:B------:R-:W-:Y:S01]  /*2060*/  SHF.R.U32.HI R17, RZ, 0x4, R17 ;  /* 0x00000004ff117819 */ /* 0x000fe20000011611 */
[----:B--2---:R-:W-:Y:S02]  /*2070*/  HMUL2 R22, R25, R22 ;  /* 0x0000001619167232 */ /* 0x004fe40000000000 */
[----:B------:R-:W-:Y:S01]  /*2080*/  IDP.4A.S8.S8 R13, R13, R19, R18 ;  /* 0x000000130d0d7226 */ /* 0x000fe20000000612 */
[----:B------:R-:W-:Y:S01]  /*2090*/  LOP3.LUT R18, R17, 0xf0f0f0f, RZ, 0xc0, !PT ;  /* 0x0f0f0f0f11127812 */ /* 0x000fe200078ec0ff */
[----:B---3--:R-:W-:Y:S02]  /*20a0*/  HFMA2 R16, R16, R23, -RZ ;  /* 0x0000001710107231 */ /* 0x008fe400001000ff */
[----:B------:R-:W-:-:S02]  /*20b0*/  IDP.4A.S8.S8 R12, R12, R15, R14 ;  /* 0x0000000f0c0c7226 */ /* 0x000fc4000000060e */
[----:B------:R-:W-:Y:S02]  /*20c0*/  IDP.4A.S8.S8 R18, R18, R27, R13 ;  /* 0x0000001b12127226 */ /* 0x000fe4000000060d */
[--C-:B------:R-:W-:Y:S01]  /*20d0*/  HADD2.F32 R13, -RZ, R22.reuse.H0_H0 ;  /* 0x20000016ff0d7230 */ /* 0x100fe20000004100 */
[----:B------:R-:W-:Y:S01]  /*20e0*/  I2FP.F32.S32 R12, R12 ;  /* 0x0000000c000c7245 */ /* 0x000fe20000201400 */
[----:B------:R-:W-:Y:S02]  /*20f0*/  HADD2.F32 R22, -RZ, R22.H1_H1 ;  /* 0x30000016ff167230 */ /* 0x000fe40000004100 */
[----:B------:R-:W-:Y:S01]  /*2100*/  FADD.FTZ R20, R55, R20 ;  /* 0x0000001437147221 */ /* 0x000fe20000010000 */
[--C-:B------:R-:W-:Y:S01]  /*2110*/  HADD2.F32 R14, -RZ, R16.reuse.H0_H0 ;  /* 0x20000010ff0e7230 */ /* 0x100fe20000004100 */
[----:B------:R-:W-:Y:S01]  /*2120*/  I2FP.F32.S32 R18, R18 ;  /* 0x0000001200127245 */ /* 0x000fe20000201400 */
[----:B------:R-:W-:Y:S02]  /*2130*/  HADD2.F32 R15, -RZ, R16.H1_H1 ;  /* 0x30000010ff0f7230 */ /* 0x000fe40000004100 */
[----:B------:R-:W-:Y:S01]  /*2140*/  FADD.FTZ R20, R20, R21 ;  /* 0x0000001514147221 */ /* 0x000fe20000010000 */
[----:B------:R-:W-:-:S02]  /*2150*/  FFMA.FTZ R13, R13, R12, R22 ;  /* 0x0000000c0d0d7223 */ /* 0x000fc40000010016 */
[----:B------:R-:W-:Y:S02]  /*2160*/  FFMA.FTZ R14, R14, R18, R15 ;  /* 0x000000120e0e7223 */ /* 0x000fe4000001000f */
[----:B------:R-:W-:-:S04]  /*2170*/  FADD.FTZ R13, R20, R13 ;  /* 0x0000000d140d7221 */ /* 0x000fc80000010000 */
[----:B------:R-:W-:Y:S01]  /*2180*/  FADD.FTZ R55, R13, R14 ;  /* 0x0000000e0d377221 */ /* 0x000fe20000010000 */
[----:B------:R-:W-:Y:S06]  /*2190*/  BAR.SYNC.DEFER_BLOCKING 0x0 ;  /* 0x0000000000007b1d */ /* 0x000fec0000010000 */
.L_x_349:
[----:B------:R-:W-:-:S04]  /*21a0*/  UIADD3 UR4, UPT, UPT, UR4, 0x8, URZ ;  /* 0x0000000804047890 */ /* 0x000fc8000fffe0ff */
[----:B------:R-:W-:-:S09]  /*21b0*/  UISETP.GE.AND UP0, UPT, UR4, UR10, UPT ;  /* 0x0000000a0400728c */ /* 0x000fd2000bf06270 */
[----:B------:R-:W-:Y:S05]  /*21c0*/  BRA.U !UP0, `(.L_x_350) ;  /* 0xffffffe508bc7547 */ /* 0x000fea000b83ffff */
.L_x_348:
        /* <DEDUP_REMOVED lines=16> */
.L_x_351:
        /* <DEDUP_REMOVED lines=11> */
.L_x_1209:


//--------------------- .text._Z8moe_q4_1IN3c108BFloat16ELb0EEvPKvS3_PT_PKiS7_S7_iiiiiii --------------------------
	.section	.text._Z8moe_q4_1IN3c108BFloat16ELb0EEvPKvS3_PT_PKiS7_S7_iiiiiii,"ax",@progbits
	.align	128
.text._Z8moe_q4_1IN3c108BFloat16ELb0EEvPKvS3_PT_PKiS7_S7_iiiiiii:
        .type           _Z8moe_q4_1IN3c108BFloat16ELb0EEvPKvS3_PT_PKiS7_S7_iiiiiii,@function
        .size           _Z8moe_q4_1IN3c108BFloat16ELb0EEvPKvS3_PT_PKiS7_S7_iiiiiii,(.L_x_1210 - _Z8moe_q4_1IN3c108BFloat16ELb0EEvPKvS3_PT_PKiS7_S7_iiiiiii)
        .other          _Z8moe_q4_1IN3c108BFloat16ELb0EEvPKvS3_PT_PKiS7_S7_iiiiiii,@"STO_CUDA_ENTRY STV_DEFAULT"
_Z8moe_q4_1IN3c108BFloat16ELb0EEvPKvS3_PT_PKiS7_S7_iiiiiii:
        /* <DEDUP_REMOVED lines=30> */
[----:B------:R-:W2:Y:S01]  /*01e0*/  LDCU UR8, c[0x0][0x3b0] ;  /* 0x00007600ff0877ac */ /* 0x000ea20008000800 */
[C---:B------:R-:W-:Y:S01]  /*01f0*/  IMAD.SHL.U32 R3, R6.reuse, 0x4, RZ ;  /* 0x0000000406037824 */ /* 0x040fe200078e00ff */
[----:B------:R-:W-:Y:S01]  /*0200*/  MOV R33, RZ ;  /* 0x000000ff00217202 */ /* 0x000fe20000000f00 */
[----:B------:R-:W-:Y:S01]  /*0210*/  IMAD.SHL.U32 R32, R6, 0x80, RZ ;  /* 0x0000008006207824 */ /* 0x000fe200078e00ff */
[----:B------:R-:W3:Y:S01]  /*0220*/  LDCU.128 UR12, c[0x0][0x380] ;  /* 0x00007000ff0c77ac */ /* 0x000ee20008000c00 */
[----:B------:R-:W4:Y:S01]  /*0230*/  LDCU UR16, c[0x0][0x3c0] ;  /* 0x00007800ff1077ac */ /* 0x000f220008000800 */
[----:B------:R-:W-:Y:S01]  /*0240*/  USHF.R.S32.HI UR11, URZ, 0x5, UR6 ;  /* 0x00000005ff0b7899 */ /* 0x000fe20008011406 */
[----:B------:R-:W0:Y:S01]  /*0250*/  LDCU UR21, c[0x0][0x3b4] ;  /* 0x00007680ff1577ac */ /* 0x000e220008000800 */
[----:B--2---:R-:W-:Y:S01]  /*0260*/  UIMAD UR4, UR4, UR8, URZ ;  /* 0x00000008040472a4 */ /* 0x004fe2000f8e02ff */
[----:B------:R-:W-:Y:S01]  /*0270*/  UMOV UR6, 0x400 ;  /* 0x0000040000067882 */ /* 0x000fe20000000000 */
[----:B------:R-:W2:Y:S02]  /*0280*/  LDCU UR20, c[0x0][0x3bc] ;  /* 0x00007780ff1477ac */ /* 0x000ea40008000800 */
[----:B---3--:R-:W-:-:S02]  /*0290*/  UIADD3 UR12, UP0, UPT, UR4, UR12, URZ ;  /* 0x0000000c040c7290 */ /* 0x008fc4000ff1e0ff */
[----:B------:R-:W-:Y:S02]  /*02a0*/  UIADD3 UR7, UPT, UPT, UR6, 0x14a0, URZ ;  /* 0x000014a006077890 */ /* 0x000fe4000fffe0ff */
[----:B------:R-:W-:Y:S01]  /*02b0*/  UIADD3 UR9, UPT, UPT, UR6, 0x16a0, URZ ;  /* 0x000016a006097890 */ /* 0x000fe2000fffe0ff */
[C---:B0-----:R-:W-:Y:S01]  /*02c0*/  LEA.HI R27, R0.reuse, R3, RZ, 0x1d ;  /* 0x00000003001b7211 */ /* 0x041fe200078fe8ff */
[C---:B------:R-:W-:Y:S01]  /*02d0*/  IMAD.SHL.U32 R31, R0.reuse, 0x4, RZ ;  /* 0x00000004001f7824 */ /* 0x040fe200078e00ff */
[C---:B------:R-:W-:Y:S01]  /*02e0*/  LOP3.LUT R2, R0.reuse, 0x7, RZ, 0xc0, !PT ;  /* 0x0000000700027812 */ /* 0x040fe200078ec0ff */
[----:B-1----:R-:W-:Y:S01]  /*02f0*/  ULEA UR17, UR10, UR6, 0x18 ;  /* 0x000000060a117291 */ /* 0x002fe2000f8ec0ff */
[C---:B------:R-:W-:Y:S01]  /*0300*/  IADD3 R5, PT, PT, R27.reuse, 0x10, RZ ;  /* 0x000000101b057810 */ /* 0x040fe20007ffe0ff */
[----:B------:R-:W-:Y:S01]  /*0310*/  UIADD3 UR6, UPT, UPT, UR6, 0x1080, URZ ;  /* 0x0000108006067890 */ /* 0x000fe2000fffe0ff */
[-C--:B------:R-:W-:Y:S01]  /*0320*/  LEA.HI R4, R27, R2.reuse, RZ, 0x1e ;  /* 0x000000021b047211 */ /* 0x080fe200078ff0ff */
[----:B------:R-:W-:Y:S01]  /*0330*/  ULEA.HI.X.SX32 UR13, UR4, UR13, 0x1, UP0 ;  /* 0x0000000d040d7291 */ /* 0x000fe200080f0eff */
[--C-:B------:R-:W-:Y:S01]  /*0340*/  SHF.R.U32.HI R29, RZ, 0x2, R0.reuse ;  /* 0x00000002ff1d7819 */ /* 0x100fe20000011600 */
[----:B------:R-:W-:Y:S01]  /*0350*/  IMAD.IADD R3, R3, 0x1, R0 ;  /* 0x0000000103037824 */ /* 0x000fe200078e0200 */
[----:B------:R-:W-:Y:S01]  /*0360*/  LOP3.LUT R36, R31, 0x1c, RZ, 0xc0, !PT ;  /* 0x0000001c1f247812 */ /* 0x000fe200078ec0ff */
[C---:B------:R-:W-:Y:S01]  /*0370*/  IMAD R26, R27.reuse, 0x8, R4 ;  /* 0x000000081b1a7824 */ /* 0x040fe200078e0204 */
[----:B----4-:R-:W-:Y:S01]  /*0380*/  USHF.R.S32.HI UR4, URZ, 0x1f, UR16 ;  /* 0x0000001fff047899 */ /* 0x010fe20008011410 */
[----:B------:R-:W-:Y:S01]  /*0390*/  IMAD R27, R27, UR11, R2 ;  /* 0x0000000b1b1b7c24 */ /* 0x000fe2000f8e0202 */
[C---:B------:R-:W-:Y:S01]  /*03a0*/  LEA.HI R2, R5.reuse, R2, RZ, 0x1e ;  /* 0x0000000205027211 */ /* 0x040fe200078ff0ff */
[----:B------:R-:W-:Y:S01]  /*03b0*/  ULEA UR9, UR10, UR9, 0x18 ;  /* 0x000000090a097291 */ /* 0x000fe2000f8ec0ff */
[----:B------:R-:W-:Y:S01]  /*03c0*/  IMAD R4, R0, 0x8, R29 ;  /* 0x0000000800047824 */ /* 0x000fe200078e021d */
[----:B------:R-:W-:Y:S01]  /*03d0*/  ULEA UR6, UR10, UR6, 0x18 ;  /* 0x000000060a067291 */ /* 0x000fe2000f8ec0ff */
[----:B------:R-:W-:Y:S01]  /*03e0*/  IMAD R28, R6, 0x1d, R3 ;  /* 0x0000001d061c7824 */ /* 0x000fe200078e0203 */
[----:B------:R-:W-:Y:S01]  /*03f0*/  IADD3 R36, P0, PT, R36, UR14, RZ ;  /* 0x0000000e24247c10 */ /* 0x000fe2000ff1e0ff */
[----:B------:R-:W-:Y:S01]  /*0400*/  IMAD R25, R5, 0x8, R2 ;  /* 0x0000000805197824 */ /* 0x000fe200078e0202 */
[----:B------:R-:W-:Y:S01]  /*0410*/  ULEA.HI UR4, UR4, UR16, URZ, 0x5 ;  /* 0x0000001004047291 */ /* 0x000fe2000f8f28ff */
[----:B------:R-:W-:Y:S01]  /*0420*/  IMAD.U32 R5, RZ, RZ, UR17 ;  /* 0x00000011ff057e24 */ /* 0x000fe2000f8e00ff */
[----:B------:R-:W-:Y:S01]  /*0430*/  LEA R30, R3, UR9, 0x2 ;  /* 0x00000009031e7c11 */ /* 0x000fe2000f8e10ff */
[----:B------:R-:W-:Y:S01]  /*0440*/  IMAD R29, R6, UR11, R29 ;  /* 0x0000000b061d7c24 */ /* 0x000fe2000f8e021d */
[----:B------:R-:W-:Y:S01]  /*0450*/  IADD3.X R37, PT, PT, RZ, UR15, RZ, P0, !PT ;  /* 0x0000000fff257c10 */ /* 0x000fe200087fe4ff */
[----:B------:R-:W-:Y:S01]  /*0460*/  IMAD R24, R0, 0x84, R5 ;  /* 0x0000008400187824 */ /* 0x000fe200078e0205 */
[----:B------:R-:W-:Y:S01]  /*0470*/  LOP3.LUT R31, R32, 0x7c, R31, 0xf8, !PT ;  /* 0x0000007c201f7812 */ /* 0x000fe200078ef81f */
[----:B------:R-:W-:Y:S01]  /*0480*/  ULEA UR8, UR10, UR7, 0x18 ;  /* 0x000000070a087291 */ /* 0x000fe2000f8ec0ff */
[----:B------:R-:W-:Y:S01]  /*0490*/  LEA R28, R28, UR17, 0x2 ;  /* 0x000000111c1c7c11 */ /* 0x000fe2000f8e10ff */
[----:B------:R-:W-:Y:S01]  /*04a0*/  USHF.R.S32.HI UR10, URZ, 0x5, UR4 ;  /* 0x00000005ff0a7899 */ /* 0x000fe20008011404 */
[----:B------:R-:W-:-:S02]  /*04b0*/  LEA R2, R6, UR9, 0x4 ;  /* 0x0000000906027c11 */ /* 0x000fc4000f8e20ff */
[----:B------:R-:W-:Y:S01]  /*04c0*/  LEA R3, R4, UR6, 0x2 ;  /* 0x0000000604037c11 */ /* 0x000fe2000f8e10ff */
[----:B------:R-:W-:Y:S01]  /*04d0*/  UMOV UR4, URZ ;  /* 0x000000ff00047c82 */ /* 0x000fe20008000000 */
[----:B------:R-:W-:Y:S02]  /*04e0*/  LEA R26, R26, UR6, 0x2 ;  /* 0x000000061a1a7c11 */ /* 0x000fe4000f8e10ff */
[----:B--2---:R-:W-:-:S07]  /*04f0*/  LEA R25, R25, UR6, 0x2 ;  /* 0x0000000619197c11 */ /* 0x004fce000f8e10ff */
.L_x_354:
[----:B------:R-:W-:Y:S01]  /*0500*/  UIMAD UR14, UR5, UR11, URZ ;  /* 0x0000000b050e72a4 */ /* 0x000fe2000f8e02ff */
[----:B------:R-:W-:Y:S01]  /*0510*/  SHF.L.U32 R4, R0, 0x2, RZ ;  /* 0x0000000200047819 */ /* 0x000fe200000006ff */
[----:B------:R-:W-:Y:S01]  /*0520*/  UMOV UR6, UR12 ;  /* 0x0000000c00067c82 */ /* 0x000fe20008000000 */
[----:B------:R-:W-:Y:S01]  /*0530*/  UMOV UR7, UR13 ;  /* 0x0000000d00077c82 */ /* 0x000fe20008000000 */
[----:B------:R-:W-:Y:S01]  /*0540*/  UIADD3 UR9, UP0, UPT, UR14, UR4, URZ ;  /* 0x000000040e097290 */ /* 0x000fe2000ff1e0ff */
[----:B------:R-:W-:Y:S01]  /*0550*/  IMAD.U32 R6, RZ, RZ, UR11 ;  /* 0x0000000bff067e24 */ /* 0x000fe2000f8e00ff */
[----:B------:R-:W-:Y:S01]  /*0560*/  LOP3.LUT R4, R4, 0xc, RZ, 0xc0, !PT ;  /* 0x0000000c04047812 */ /* 0x000fe200078ec0ff */
[----:B------:R-:W-:Y:S01]  /*0570*/  IMAD.U32 R10, RZ, RZ, UR11 ;  /* 0x0000000bff0a7e24 */ /* 0x000fe2000f8e00ff */
[----:B------:R-:W-:Y:S01]  /*0580*/  ULEA.HI.X.SX32 UR14, UR14, URZ, 0x1, UP0 ;  /* 0x000000ff0e0e7291 */ /* 0x000fe200080f0eff */
[----:B------:R-:W-:Y:S01]  /*0590*/  MOV R8, UR11 ;  /* 0x0000000b00087c02 */ /* 0x000fe20008000f00 */
[----:B------:R-:W-:Y:S01]  /*05a0*/  UIMAD.WIDE.U32 UR6, UR9, 0x14, UR6 ;  /* 0x00000014090678a5 */ /* 0x000fe2000f8e0006 */
[-C--:B0-----:R-:W-:Y:S01]  /*05b0*/  LEA R7, R6, R29.reuse, 0x3 ;  /* 0x0000001d06077211 */ /* 0x081fe200078e18ff */
[----:B------:R-:W-:Y:S01]  /*05c0*/  UIMAD UR9, UR14, 0x14, URZ ;  /* 0x000000140e0978a4 */ /* 0x000fe2000f8e02ff */
[----:B------:R-:W-:Y:S01]  /*05d0*/  IMAD.U32 R16, RZ, RZ, UR11 ;  /* 0x0000000bff107e24 */ /* 0x000fe2000f8e00ff */
[----:B------:R-:W-:-:S02]  /*05e0*/  LEA R21, R8, R29, 0x2 ;  /* 0x0000001d08157211 */ /* 0x000fc400078e10ff */
[----:B------:R-:W-:Y:S01]  /*05f0*/  UIADD3 UR9, UPT, UPT, UR7, UR9, URZ ;  /* 0x0000000907097290 */ /* 0x000fe2000fffe0ff */
[----:B------:R-:W-:Y:S01]  /*0600*/  IADD3 R12, P0, PT, R4, UR6, RZ ;  /* 0x00000006040c7c10 */ /* 0x000fe2000ff1e0ff */
[----:B------:R-:W-:Y:S02]  /*0610*/  IMAD.U32 R4, RZ, RZ, UR11 ;  /* 0x0000000bff047e24 */ /* 0x000fe4000f8e00ff */
[----:B------:R-:W-:Y:S02]  /*0620*/  IMAD R5, R10, 0x4, R7 ;  /* 0x000000040a057824 */ /* 0x000fe400078e0207 */
[----:B------:R-:W-:Y:S02]  /*0630*/  IMAD.X R13, RZ, RZ, UR9, P0 ;  /* 0x00000009ff0d7e24 */ /* 0x000fe400080e06ff */
[----:B------:R-:W-:Y:S02]  /*0640*/  IMAD R11, R4, 0x10, R29 ;  /* 0x00000010040b7824 */ /* 0x000fe400078e021d */
[----:B------:R-:W-:-:S03]  /*0650*/  IMAD.WIDE.U32 R4, R5, 0x14, R12 ;  /* 0x0000001405047825 */ /* 0x000fc600078e000c */
[----:B------:R-:W-:Y:S01]  /*0660*/  LEA R9, R8, R11, 0x3 ;  /* 0x0000000b08097211 */ /* 0x000fe200078e18ff */
[----:B------:R-:W-:Y:S01]  /*0670*/  IMAD R15, R10, 0x4, R11 ;  /* 0x000000040a0f7824 */ /* 0x000fe200078e020b */
[----:B------:R0:W2:Y:S01]  /*0680*/  LDG.E.CONSTANT R23, desc[UR18][R4.64+0x4] ;  /* 0x0000041204177981 */ /* 0x0000a2000c1e9900 */
[----:B------:R-:W-:-:S04]  /*0690*/  IMAD.WIDE.U32 R6, R7, 0x14, R12 ;  /* 0x0000001407067825 */ /* 0x000fc800078e000c */
[----:B------:R-:W-:Y:S01]  /*06a0*/  IMAD.WIDE.U32 R14, R15, 0x14, R12 ;  /* 0x000000140f0e7825 */ /* 0x000fe200078e000c */
[----:B------:R1:W3:Y:S03]  /*06b0*/  LDG.E.CONSTANT R17, desc[UR18][R6.64+0x4] ;  /* 0x0000041206117981 */ /* 0x0002e6000c1e9900 */
[----:B------:R-:W-:Y:S01]  /*06c0*/  IMAD R8, R10, 0x4, R9 ;  /* 0x000000040a087824 */ /* 0x000fe200078e0209 */
[----:B0-----:R-:W-:Y:S01]  /*06d0*/  MOV R4, UR6 ;  /* 0x0000000600047c02 */ /* 0x001fe20008000f00 */
[----:B------:R-:W-:Y:S01]  /*06e0*/  IMAD.U32 R5, RZ, RZ, UR7 ;  /* 0x00000007ff057e24 */ /* 0x000fe2000f8e00ff */
[----:B------:R0:W4:Y:S01]  /*06f0*/  LDG.E.CONSTANT R19, desc[UR18][R14.64+0x4] ;  /* 0x000004120e137981 */ /* 0x000122000c1e9900 */
[----:B------:R-:W-:Y:S02]  /*0700*/  IMAD R35, R16, 0x10, R27 ;  /* 0x0000001010237824 */ /* 0x000fe400078e021b */
[----:B------:R-:W-:-:S02]  /*0710*/  IMAD.U32 R5, RZ, RZ, UR9 ;  /* 0x00000009ff057e24 */ /* 0x000fc4000f8e00ff */
[----:B-1----:R-:W-:-:S04]  /*0720*/  IMAD.WIDE.U32 R6, R9, 0x14, R12 ;  /* 0x0000001409067825 */ /* 0x002fc800078e000c */
[--C-:B------:R-:W-:Y:S02]  /*0730*/  IMAD.WIDE.U32 R20, R21, 0x14, R12.reuse ;  /* 0x0000001415147825 */ /* 0x100fe400078e000c */
[----:B------:R-:W4:Y:S02]  /*0740*/  LDG.E.CONSTANT R7, desc[UR18][R6.64+0x4] ;  /* 0x0000041206077981 */ /* 0x000f24000c1e9900 */
[--C-:B------:R-:W-:Y:S02]  /*0750*/  IMAD.WIDE.U32 R10, R11, 0x14, R12.reuse ;  /* 0x000000140b0a7825 */ /* 0x100fe400078e000c */
[----:B------:R-:W4:Y:S02]  /*0760*/  LDG.E.CONSTANT R21, desc[UR18][R20.64+0x4] ;  /* 0x0000041214157981 */ /* 0x000f24000c1e9900 */
[--C-:B------:R-:W-:Y:S02]  /*0770*/  IMAD.WIDE.U32 R8, R8, 0x14, R12.reuse ;  /* 0x0000001408087825 */ /* 0x100fe400078e000c */
[----:B------:R-:W4:Y:S02]  /*0780*/  LDG.E.CONSTANT R11, desc[UR18][R10.64+0x4] ;  /* 0x000004120a0b7981 */ /* 0x000f24000c1e9900 */
[----:B------:R-:W-:-:S02]  /*0790*/  IMAD.WIDE.U32 R12, R29, 0x14, R12 ;  /* 0x000000141d0c7825 */ /* 0x000fc400078e000c */
[----:B------:R-:W4:Y:S02]  /*07a0*/  LDG.E.CONSTANT R9, desc[UR18][R8.64+0x4] ;  /* 0x0000041208097981 */ /* 0x000f24000c1e9900 */
[--C-:B0-----:R-:W-:Y:S02]  /*07b0*/  IMAD.WIDE.U32 R14, R35, 0x14, R4.reuse ;  /* 0x00000014230e7825 */ /* 0x101fe400078e0004 */
[----:B------:R-:W4:Y:S02]  /*07c0*/  LDG.E.CONSTANT R13, desc[UR18][R12.64+0x4] ;  /* 0x000004120c0d7981 */ /* 0x000f24000c1e9900 */
[----:B------:R-:W-:Y:S02]  /*07d0*/  IMAD.WIDE.U32 R4, R27, 0x14, R4 ;  /* 0x000000141b047825 */ /* 0x000fe400078e0004 */
[----:B------:R-:W4:Y:S04]  /*07e0*/  LDG.E.CONSTANT R14, desc[UR18][R14.64] ;  /* 0x000000120e0e7981 */ /* 0x000f28000c1e9900 */
[----:B------:R-:W4:Y:S01]  /*07f0*/  LDG.E.CONSTANT R5, desc[UR18][R4.64] ;  /* 0x0000001204057981 */ /* 0x000f22000c1e9900 */
[----:B------:R-:W-:-:S04]  /*0800*/  USHF.L.U32 UR6, UR4, 0x5, URZ ;  /* 0x0000000504067899 */ /* 0x000fc800080006ff */
[----:B------:R-:W-:Y:S01]  /*0810*/  UISETP.GE.AND UP0, UPT, UR6, UR21, UPT ;  /* 0x000000150600728c */ /* 0x000fe2000bf06270 */
[----:B--2---:R0:W-:Y:S04]  /*0820*/  STS [R28+0x630], R23 ;  /* 0x000630171c007388 */ /* 0x0041e80000000800 */
[----:B---3--:R0:W-:Y:S04]  /*0830*/  STS [R28+0x420], R17 ;  /* 0x000420111c007388 */ /* 0x0081e80000000800 */
[----:B----4-:R0:W-:Y:S04]  /*0840*/  STS [R28+0xa50], R19 ;  /* 0x000a50131c007388 */ /* 0x0101e80000000800 */
        /* <DEDUP_REMOVED lines=8> */
[----:B0-----:R-:W0:Y:S01]  /*08d0*/  LDC R9, c[0x0][0x3c8] ;  /* 0x0000f200ff097b82 */ /* 0x001e220000000800 */
[C---:B------:R-:W-:Y:S01]  /*08e0*/  VIADD R15, R0.reuse, UR4 ;  /* 0x00000004000f7c36 */ /* 0x040fe20008000000 */
[----:B------:R-:W-:Y:S02]  /*08f0*/  LEA.HI R13, R0, UR4, RZ, 0x1d ;  /* 0x00000004000d7c11 */ /* 0x000fe4000f8fe8ff */
[----:B0-----:R-:W-:-:S04]  /*0900*/  IABS R7, R9 ;  /* 0x0000000900077213 */ /* 0x001fc80000000000 */
[----:B------:R-:W0:Y:S08]  /*0910*/  I2F.RP R6, R7 ;  /* 0x0000000700067306 */ /* 0x000e300000209400 */
[----:B0-----:R-:W0:Y:S02]  /*0920*/  MUFU.RCP R6, R6 ;  /* 0x0000000600067308 */ /* 0x001e240000001000 */
[----:B0-----:R-:W-:-:S06]  /*0930*/  IADD3 R4, PT, PT, R6, 0xffffffe, RZ ;  /* 0x0ffffffe06047810 */ /* 0x001fcc0007ffe0ff */
        /* <DEDUP_REMOVED lines=15> */
[----:B------:R-:W-:-:S13]  /*0a30*/  ISETP.GE.U32.AND P0, PT, R6, R7, PT ;  /* 0x000000070600720c */ /* 0x000fda0003f06070 */
[----:B------:R-:W-:-:S05]  /*0a40*/  @P0 IADD3 R5, PT, PT, R5, 0x1, RZ ;  /* 0x0000000105050810 */ /* 0x000fca0007ffe0ff */
[----:B------:R-:W-:-:S05]  /*0a50*/  IMAD.MOV.U32 R20, RZ, RZ, R5 ;  /* 0x000000ffff147224 */ /* 0x000fca00078e0005 */
[----:B------:R-:W-:Y:S02]  /*0a60*/  @!P1 IADD3 R20, PT, PT, -R20, RZ, RZ ;  /* 0x000000ff14149210 */ /* 0x000fe40007ffe1ff */
        /* <DEDUP_REMOVED lines=31> */
[----:B------:R-:W1:Y:S02]  /*0c60*/  LDS R5, [R24+0x10] ;  /* 0x0000100018057984 */ /* 0x000e640000000800 */
[----:B------:R-:W-:Y:S01]  /*0c70*/  IDP.4A.S8.S8 R9, R18, R9, R8 ;  /* 0x0000000912097226 */ /* 0x000fe20000000608 */
[----:B----4-:R-:W-:Y:S01]  /*0c80*/  LOP3.LUT R8, R21, 0xf0f0f0f, RZ, 0xc0, !PT ;  /* 0x0f0f0f0f15087812 */ /* 0x010fe200078ec0ff */
[----:B------:R-:W2:Y:S04]  /*0c90*/  LDS.128 R16, [R32+UR8+0x20] ;  /* 0x0000200820107984 */ /* 0x000ea80008000c00 */
[----:B------:R-:W-:Y:S01]  /*0ca0*/  IDP.4A.S8.S8 R6, R8, R6, R9 ;  /* 0x0000000608067226 */ /* 0x000fe20000000609 */
[----:B------:R-:W3:Y:S04]  /*0cb0*/  LDS.128 R12, [R32+UR8+0x30] ;  /* 0x00003008200c7984 */ /* 0x000ee80008000c00 */
[----:B------:R-:W4:Y:S04]  /*0cc0*/  LDS R8, [R24+0x14] ;  /* 0x0000140018087984 */ /* 0x000f280000000800 */
[----:B------:R-:W4:Y:S01]  /*0cd0*/  LDS R9, [R24+0x18] ;  /* 0x0000180018097984 */ /* 0x000f220000000800 */
[----:B------:R-:W-:-:S04]  /*0ce0*/  SHF.R.U32.HI R21, RZ, 0x4, R21 ;  /* 0x00000004ff157819 */ /* 0x000fc80000011615 */
[----:B------:R-:W-:-:S05]  /*0cf0*/  LOP3.LUT R21, R21, 0xf0f0f0f, RZ, 0xc0, !PT ;  /* 0x0f0f0f0f15157812 */ /* 0x000fca00078ec0ff */
[----:B------:R-:W-:Y:S01]  /*0d00*/  IDP.4A.S8.S8 R6, R21, R10, R6 ;  /* 0x0000000a15067226 */ /* 0x000fe20000000606 */
[----:B0-----:R-:W-:-:S05]  /*0d10*/  LOP3.LUT R22, R4, 0xf0f0f0f, RZ, 0xc0, !PT ;  /* 0x0f0f0f0f04167812 */ /* 0x001fca00078ec0ff */
[----:B------:R-:W-:Y:S01]  /*0d20*/  IDP.4A.S8.S8 R22, R22, R7, R6 ;  /* 0x0000000716167226 */ /* 0x000fe20000000606 */
[----:B-1----:R-:W-:Y:S02]  /*0d30*/  LOP3.LUT R7, R5, 0xf0f0f0f, RZ, 0xc0, !PT ;  /* 0x0f0f0f0f05077812 */ /* 0x002fe400078ec0ff */
[----:B------:R-:W-:-:S03]  /*0d40*/  SHF.R.U32.HI R5, RZ, 0x4, R5 ;  /* 0x00000004ff057819 */ /* 0x000fc60000011605 */
[----:B--2---:R-:W-:Y:S01]  /*0d50*/  IDP.4A.S8.S8 R7, R7, R16, RZ ;  /* 0x0000001007077226 */ /* 0x004fe200000006ff */
[----:B------:R-:W-:Y:S01]  /*0d60*/  LOP3.LUT R5, R5, 0xf0f0f0f, RZ, 0xc0, !PT ;  /* 0x0f0f0f0f05057812 */ /* 0x000fe200078ec0ff */
[----:B------:R-:W0:Y:S01]  /*0d70*/  LDS R16, [R24+0x1c] ;  /* 0x00001c0018107984 */ /* 0x000e220000000800 */
[----:B------:R-:W-:-:S03]  /*0d80*/  SHF.R.U32.HI R4, RZ, 0x4, R4 ;  /* 0x00000004ff047819 */ /* 0x000fc60000011604 */
[----:B---3--:R-:W-:Y:S01]  /*0d90*/  IDP.4A.S8.S8 R6, R5, R12, R7 ;  /* 0x0000000c05067226 */ /* 0x008fe20000000607 */
[----:B----4-:R-:W-:Y:S01]  /*0da0*/  LOP3.LUT R5, R8, 0xf0f0f0f, RZ, 0xc0, !PT ;  /* 0x0f0f0f0f08057812 */ /* 0x010fe200078ec0ff */
[----:B------:R-:W1:Y:S01]  /*0db0*/  LDS R12, [R24+0x20] ;  /* 0x00002000180c7984 */ /* 0x000e620000000800 */
[----:B------:R-:W-:Y:S02]  /*0dc0*/  SHF.R.U32.HI R8, RZ, 0x4, R8 ;  /* 0x00000004ff087819 */ /* 0x000fe40000011608 */
[----:B------:R-:W-:Y:S01]  /*0dd0*/  LOP3.LUT R4, R4, 0xf0f0f0f, RZ, 0xc0, !PT ;  /* 0x0f0f0f0f04047812 */ /* 0x000fe200078ec0ff */
[----:B------:R-:W-:Y:S01]  /*0de0*/  IDP.4A.S8.S8 R17, R5, R17, R6 ;  /* 0x0000001105117226 */ /* 0x000fe20000000606 */
[----:B------:R-:W-:-:S03]  /*0df0*/  LOP3.LUT R8, R8, 0xf0f0f0f, RZ, 0xc0, !PT ;  /* 0x0f0f0f0f08087812 */ /* 0x000fc600078ec0ff */
[----:B------:R-:W-:Y:S02]  /*0e00*/  IDP.4A.S8.S8 R22, R4, R11, R22 ;  /* 0x0000000b04167226 */ /* 0x000fe40000000616 */
[----:B------:R-:W-:Y:S01]  /*0e10*/  IDP.4A.S8.S8 R13, R8, R13, R17 ;  /* 0x0000000d080d7226 */ /* 0x000fe20000000611 */
[----:B------:R-:W-:Y:S01]  /*0e20*/  LOP3.LUT R8, R9, 0xf0f0f0f, RZ, 0xc0, !PT ;  /* 0x0f0f0f0f09087812 */ /* 0x000fe200078ec0ff */
[----:B------:R-:W2:Y:S01]  /*0e30*/  LDS.128 R4, [R32+UR8+0x40] ;  /* 0x0000400820047984 */ /* 0x000ea20008000c00 */
[----:B------:R-:W-:-:S03]  /*0e40*/  SHF.R.U32.HI R9, RZ, 0x4, R9 ;  /* 0x00000004ff097819 */ /* 0x000fc60000011609 */
[----:B------:R-:W-:Y:S01]  /*0e50*/  IDP.4A.S8.S8 R18, R8, R18, R13 ;  /* 0x0000001208127226 */ /* 0x000fe2000000060d */
[----:B------:R-:W-:Y:S02]  /*0e60*/  LOP3.LUT R13, R9, 0xf0f0f0f, RZ, 0xc0, !PT ;  /* 0x0f0f0f0f090d7812 */ /* 0x000fe400078ec0ff */
[----:B------:R-:W3:Y:S03]  /*0e70*/  LDS.128 R8, [R32+UR8+0x50] ;  /* 0x0000500820087984 */ /* 0x000ee60008000c00 */
[----:B------:R-:W-:Y:S01]  /*0e80*/  IDP.4A.S8.S8 R14, R13, R14, R18 ;  /* 0x0000000e0d0e7226 */ /* 0x000fe20000000612 */
[----:B0-----:R-:W-:Y:S02]  /*0e90*/  LOP3.LUT R13, R16, 0xf0f0f0f, RZ, 0xc0, !PT ;  /* 0x0f0f0f0f100d7812 */ /* 0x001fe400078ec0ff */
[----:B------:R-:W-:-:S03]  /*0ea0*/  SHF.R.U32.HI R16, RZ, 0x4, R16 ;  /* 0x00000004ff107819 */ /* 0x000fc60000011610 */
[----:B------:R-:W-:Y:S01]  /*0eb0*/  IDP.4A.S8.S8 R13, R13, R19, R14 ;  /* 0x000000130d0d7226 */ /* 0x000fe2000000060e */
[----:B------:R-:W-:Y:S02]  /*0ec0*/  LOP3.LUT R16, R16, 0xf0f0f0f, RZ, 0xc0, !PT ;  /* 0x0f0f0f0f10107812 */ /* 0x000fe400078ec0ff */
[----:B-1----:R-:W-:-:S03]  /*0ed0*/  LOP3.LUT R17, R12, 0xf0f0f0f, RZ, 0xc0, !PT ;  /* 0x0f0f0f0f0c117812 */ /* 0x002fc600078ec0ff */
[----:B------:R-:W-:Y:S02]  /*0ee0*/  IDP.4A.S8.S8 R21, R16, R15, R13 ;  /* 0x0000000f10157226 */ /* 0x000fe4000000060d */
[----:B------:R-:W0:Y:S01]  /*0ef0*/  LDS R13, [R24+0x24] ;  /* 0x00002400180d7984 */ /* 0x000e220000000800 */
[----:B------:R-:W-:-:S03]  /*0f00*/  SHF.R.U32.HI R12, RZ, 0x4, R12 ;  /* 0x00000004ff0c7819 */ /* 0x000fc6000001160c */
[----:B------:R-:W-:Y:S01]  /*0f10*/  LDS R15, [R3] ;  /* 0x00000000030f7984 */ /* 0x000fe20000000800 */
[----:B------:R-:W-:Y:S01]  /*0f20*/  LOP3.LUT R23, R12, 0xf0f0f0f, RZ, 0xc0, !PT ;  /* 0x0f0f0f0f0c177812 */ /* 0x000fe200078ec0ff */
[----:B--2---:R-:W-:Y:S02]  /*0f30*/  IDP.4A.S8.S8 R4, R17, R4, RZ ;  /* 0x0000000411047226 */ /* 0x004fe400000006ff */
[----:B------:R-:W1:Y:S02]  /*0f40*/  LDS.128 R16, [R2] ;  /* 0x0000000002107984 */ /* 0x000e640000000c00 */
[----:B---3--:R-:W-:Y:S02]  /*0f50*/  IDP.4A.S8.S8 R8, R23, R8, R4 ;  /* 0x0000000817087226 */ /* 0x008fe40000000604 */
[----:B------:R-:W2:Y:S01]  /*0f60*/  LDS R4, [R24+0x28] ;  /* 0x0000280018047984 */ /* 0x000ea20000000800 */
[----:B------:R-:W-:Y:S02]  /*0f70*/  I2FP.F32.S32 R22, R22 ;  /* 0x0000001600167245 */ /* 0x000fe40000201400 */
[----:B0-----:R-:W-:-:S02]  /*0f80*/  LOP3.LUT R12, R13, 0xf0f0f0f, RZ, 0xc0, !PT ;  /* 0x0f0f0f0f0d0c7812 */ /* 0x001fc400078ec0ff */
[----:B------:R-:W-:-:S03]  /*0f90*/  SHF.R.U32.HI R13, RZ, 0x4, R13 ;  /* 0x00000004ff0d7819 */ /* 0x000fc6000001160d */
[----:B------:R-:W-:Y:S01]  /*0fa0*/  IDP.4A.S8.S8 R5, R12, R5, R8 ;  /* 0x000000050c057226 */ /* 0x000fe20000000608 */
[----:B------:R-:W-:Y:S01]  /*0fb0*/  LOP3.LUT R12, R13, 0xf0f0f0f, RZ, 0xc0, !PT ;  /* 0x0f0f0f0f0d0c7812 */ /* 0x000fe200078ec0ff */
[----:B-1----:R-:W-:Y:S02]  /*0fc0*/  HMUL2 R15, R15, R16 ;  /* 0x000000100f0f7232 */ /* 0x002fe40000000000 */
[----:B------:R-:W0:Y:S02]  /*0fd0*/  LDS R16, [R24+0x30] ;  /* 0x0000300018107984 */ /* 0x000e240000000800 */
[----:B------:R-:W-:Y:S02]  /*0fe0*/  IDP.4A.S8.S8 R5, R12, R9, R5 ;  /* 0x000000090c057226 */ /* 0x000fe40000000605 */
[--C-:B------:R-:W-:Y:S01]  /*0ff0*/  HADD2.F32 R8, -RZ, R15.reuse.H0_H0 ;  /* 0x2000000fff087230 */ /* 0x100fe20000004100 */
[----:B------:R-:W1:Y:S01]  /*1000*/  LDS R9, [R24+0x2c] ;  /* 0x00002c0018097984 */ /* 0x000e620000000800 */
[----:B------:R-:W-:Y:S01]  /*1010*/  HADD2.F32 R15, -RZ, R15.H1_H1 ;  /* 0x3000000fff0f7230 */ /* 0x000fe20000004100 */
[----:B--2---:R-:W-:-:S04]  /*1020*/  LOP3.LUT R12, R4, 0xf0f0f0f, RZ, 0xc0, !PT ;  /* 0x0f0f0f0f040c7812 */ /* 0x004fc800078ec0ff */
[----:B------:R-:W-:Y:S01]  /*1030*/  FFMA.FTZ R8, R8, R22, R15 ;  /* 0x0000001608087223 */ /* 0x000fe2000001000f */
[----:B------:R-:W-:Y:S02]  /*1040*/  IDP.4A.S8.S8 R6, R12, R6, R5 ;  /* 0x000000060c067226 */ /* 0x000fe40000000605 */
[----:B------:R-:W2:Y:S01]  /*1050*/  LDS.128 R12, [R32+UR8+0x60] ;  /* 0x00006008200c7984 */ /* 0x000ea20008000c00 */
[----:B------:R-:W-:-:S04]  /*1060*/  SHF.R.U32.HI R4, RZ, 0x4, R4 ;  /* 0x00000004ff047819 */ /* 0x000fc80000011604 */
[----:B------:R-:W-:-:S05]  /*1070*/  LOP3.LUT R5, R4, 0xf0f0f0f, RZ, 0xc0, !PT ;  /* 0x0f0f0f0f04057812 */ /* 0x000fca00078ec0ff */
[----:B------:R-:W-:Y:S01]  /*1080*/  IDP.4A.S8.S8 R10, R5, R10, R6 ;  /* 0x0000000a050a7226 */ /* 0x000fe20000000606 */
[----:B0-----:R-:W-:Y:S02]  /*1090*/  LOP3.LUT R5, R16, 0xf0f0f0f, RZ, 0xc0, !PT ;  /* 0x0f0f0f0f10057812 */ /* 0x001fe400078ec0ff */
[----:B-1----:R-:W-:-:S05]  /*10a0*/  LOP3.LUT R4, R9, 0xf0f0f0f, RZ, 0xc0, !PT ;  /* 0x0f0f0f0f09047812 */ /* 0x002fca00078ec0ff */
[----:B------:R-:W-:Y:S02]  /*10b0*/  IDP.4A.S8.S8 R10, R4, R7, R10 ;  /* 0x00000007040a7226 */ /* 0x000fe4000000060a */
[----:B--2---:R-:W-:Y:S02]  /*10c0*/  IDP.4A.S8.S8 R12, R5, R12, RZ ;  /* 0x0000000c050c7226 */ /* 0x004fe400000006ff */
[----:B------:R-:W0:Y:S01]  /*10d0*/  LDS.128 R4, [R32+UR8+0x70] ;  /* 0x0000700820047984 */ /* 0x000e220008000c00 */
[----:B------:R-:W-:-:S04]  /*10e0*/  SHF.R.U32.HI R16, RZ, 0x4, R16 ;  /* 0x00000004ff107819 */ /* 0x000fc80000011610 */
[----:B------:R-:W-:Y:S02]  /*10f0*/  LOP3.LUT R23, R16, 0xf0f0f0f, RZ, 0xc0, !PT ;  /* 0x0f0f0f0f10177812 */ /* 0x000fe400078ec0ff */
[----:B------:R-:W1:Y:S03]  /*1100*/  LDS R16, [R3+0x4] ;  /* 0x0000040003107984 */ /* 0x000e660000000800 */
[----:B0-----:R-:W-:Y:S02]  /*1110*/  IDP.4A.S8.S8 R12, R23, R4, R12 ;  /* 0x00000004170c7226 */ /* 0x001fe4000000060c */
[----:B------:R-:W0:Y:S04]  /*1120*/  LDS R4, [R24+0x34] ;  /* 0x0000340018047984 */ /* 0x000e280000000800 */
[----:B------:R-:W2:Y:S01]  /*1130*/  LDS R23, [R3+0x8] ;  /* 0x0000080003177984 */ /* 0x000ea20000000800 */
[----:B-1----:R-:W-:Y:S01]  /*1140*/  HFMA2 R17, R16, R17, -RZ ;  /* 0x0000001110117231 */ /* 0x002fe200001000ff */
[----:B0-----:R-:W-:-:S05]  /*1150*/  LOP3.LUT R22, R4, 0xf0f0f0f, RZ, 0xc0, !PT ;  /* 0x0f0f0f0f04167812 */ /* 0x001fca00078ec0ff */
[----:B------:R-:W-:Y:S02]  /*1160*/  IDP.4A.S8.S8 R12, R22, R13, R12 ;  /* 0x0000000d160c7226 */ /* 0x000fe4000000060c */
[----:B------:R-:W0:Y:S01]  /*1170*/  LDS R13, [R24+0x38] ;  /* 0x00003800180d7984 */ /* 0x000e220000000800 */
[----:B------:R-:W-:-:S03]  /*1180*/  SHF.R.U32.HI R16, RZ, 0x4, R4 ;  /* 0x00000004ff107819 */ /* 0x000fc60000011604 */
[----:B------:R-:W1:Y:S01]  /*1190*/  LDS R4, [R24+0x3c] ;  /* 0x00003c0018047984 */ /* 0x000e620000000800 */
[----:B------:R-:W-:-:S05]  /*11a0*/  LOP3.LUT R16, R16, 0xf0f0f0f, RZ, 0xc0, !PT ;  /* 0x0f0f0f0f10107812 */ /* 0x000fca00078ec0ff */
[----:B------:R-:W-:Y:S02]  /*11b0*/  IDP.4A.S8.S8 R5, R16, R5, R12 ;  /* 0x0000000510057226 */ /* 0x000fe4000000060c */
[----:B------:R-:W3:Y:S01]  /*11c0*/  LDS R12, [R3+0xc] ;  /* 0x00000c00030c7984 */ /* 0x000ee20000000800 */
[----:B------:R-:W-:-:S04]  /*11d0*/  SHF.R.U32.HI R9, RZ, 0x4, R9 ;  /* 0x00000004ff097819 */ /* 0x000fc80000011609 */
[----:B------:R-:W-:-:S05]  /*11e0*/  LOP3.LUT R9, R9, 0xf0f0f0f, RZ, 0xc0, !PT ;  /* 0x0f0f0f0f09097812 */ /* 0x000fca00078ec0ff */
[----:B------:R-:W-:Y:S01]  /*11f0*/  IDP.4A.S8.S8 R9, R9, R11, R10 ;  /* 0x0000000b09097226 */ /* 0x000fe2000000060a */
[----:B------:R-:W-:Y:S01]  /*1200*/  USHF.L.U32 UR6, UR4, 0x5, URZ ;  /* 0x0000000504067899 */ /* 0x000fe200080006ff */
[----:B--2---:R-:W-:Y:S01]  /*1210*/  HMUL2 R18, R23, R18 ;  /* 0x0000001217127232 */ /* 0x004fe20000000000 */
[----:B0-----:R-:W-:Y:S02]  /*1220*/  LOP3.LUT R16, R13, 0xf0f0f0f, RZ, 0xc0, !PT ;  /* 0x0f0f0f0f0d107812 */ /* 0x001fe400078ec0ff */
[----:B------:R-:W-:-:S03]  /*1230*/  SHF.R.U32.HI R13, RZ, 0x4, R13 ;  /* 0x00000004ff0d7819 */ /* 0x000fc6000001160d */
[----:B------:R-:W-:Y:S01]  /*1240*/  IDP.4A.S8.S8 R5, R16, R14, R5 ;  /* 0x0000000e10057226 */ /* 0x000fe20000000605 */
[----:B------:R-:W-:Y:S02]  /*1250*/  LOP3.LUT R13, R13, 0xf0f0f0f, RZ, 0xc0, !PT ;  /* 0x0f0f0f0f0d0d7812 */ /* 0x000fe400078ec0ff */
[----:B-1----:R-:W-:-:S03]  /*1260*/  SHF.R.U32.HI R10, RZ, 0x4, R4 ;  /* 0x00000004ff0a7819 */ /* 0x002fc60000011604 */
[----:B------:R-:W-:Y:S01]  /*1270*/  IDP.4A.S8.S8 R6, R13, R6, R5 ;  /* 0x000000060d067226 */ /* 0x000fe20000000605 */
[----:B------:R-:W-:Y:S01]  /*1280*/  LOP3.LUT R13, R4, 0xf0f0f0f, RZ, 0xc0, !PT ;  /* 0x0f0f0f0f040d7812 */ /* 0x000fe200078ec0ff */
[----:B---3--:R-:W-:Y:S01]  /*1290*/  HFMA2 R12, R12, R19, -RZ ;  /* 0x000000130c0c7231 */ /* 0x008fe200001000ff */
[----:B------:R-:W-:Y:S01]  /*12a0*/  LOP3.LUT R10, R10, 0xf0f0f0f, RZ, 0xc0, !PT ;  /* 0x0f0f0f0f0a0a7812 */ /* 0x000fe200078ec0ff */
[--C-:B------:R-:W-:Y:S01]  /*12b0*/  HADD2.F32 R5, -RZ, R17.reuse.H0_H0 ;  /* 0x20000011ff057230 */ /* 0x100fe20000004100 */
[----:B------:R-:W-:Y:S01]  /*12c0*/  I2FP.F32.S32 R21, R21 ;  /* 0x0000001500157245 */ /* 0x000fe20000201400 */
[----:B------:R-:W-:Y:S02]  /*12d0*/  IDP.4A.S8.S8 R6, R13, R15, R6 ;  /* 0x0000000f0d067226 */ /* 0x000fe40000000606 */
[----:B------:R-:W-:Y:S01]  /*12e0*/  HADD2.F32 R14, -RZ, R17.H1_H1 ;  /* 0x30000011ff0e7230 */ /* 0x000fe20000004100 */
[----:B------:R-:W-:Y:S01]  /*12f0*/  UIADD3 UR6, UPT, UPT, UR6, 0x80, URZ ;  /* 0x0000008006067890 */ /* 0x000fe2000fffe0ff */
[----:B------:R-:W-:Y:S01]  /*1300*/  IDP.4A.S8.S8 R6, R10, R7, R6 ;  /* 0x000000070a067226 */ /* 0x000fe20000000606 */
[----:B------:R-:W-:Y:S01]  /*1310*/  I2FP.F32.S32 R9, R9 ;  /* 0x0000000900097245 */ /* 0x000fe20000201400 */
[----:B------:R-:W-:-:S02]  /*1320*/  HADD2.F32 R4, -RZ, R18.H0_H0 ;  /* 0x20000012ff047230 */ /* 0x000fc40000004100 */
[----:B------:R-:W-:Y:S01]  /*1330*/  FADD.FTZ R8, R33, R8 ;  /* 0x0000000821087221 */ /* 0x000fe20000010000 */
[----:B------:R-:W-:Y:S02]  /*1340*/  HADD2.F32 R11, -RZ, R18.H1_H1 ;  /* 0x30000012ff0b7230 */ /* 0x000fe40000004100 */
[----:B------:R-:W-:Y:S01]  /*1350*/  FFMA.FTZ R5, R5, R21, R14 ;  /* 0x0000001505057223 */ /* 0x000fe2000001000e */
[----:B------:R-:W-:Y:S01]  /*1360*/  UISETP.GE.AND UP0, UPT, UR6, UR21, UPT ;  /* 0x000000150600728c */ /* 0x000fe2000bf06270 */
        /* <DEDUP_REMOVED lines=9> */
[----:B------:R-:W-:Y:S05]  /*1400*/  BRA.U UP0, `(.L_x_353) ;  /* 0x00000009006c7547 */ /* 0x000fea000b800000 */
[C---:B------:R-:W-:Y:S02]  /*1410*/  IADD3 R7, PT, PT, R0.reuse, UR4, RZ ;  /* 0x0000000400077c10 */ /* 0x040fe4000fffe0ff */
[----:B------:R-:W-:-:S03]  /*1420*/  IADD3 R13, PT, PT, R0, 0x20, RZ ;  /* 0x00000020000d7810 */ /* 0x000fc60007ffe0ff */
[----:B------:R-:W-:Y:S01]  /*1430*/  VIADD R4, R7, 0x4 ;  /* 0x0000000407047836 */ /* 0x000fe20000000000 */
[----:B------:R-:W-:-:S04]  /*1440*/  LEA.HI R13, R13, UR4, RZ, 0x1d ;  /* 0x000000040d0d7c11 */ /* 0x000fc8000f8fe8ff */
[----:B------:R-:W-:Y:S02]  /*1450*/  ISETP.GE.OR P1, PT, R4, UR10, P0 ;  /* 0x0000000a04007c0c */ /* 0x000fe40008726670 */
[----:B------:R-:W-:Y:S02]  /*1460*/  ISETP.GE.OR P0, PT, R13, UR10, P0 ;  /* 0x0000000a0d007c0c */ /* 0x000fe40008706670 */
[----:B------:R-:W-:-:S11]  /*1470*/  ISETP.GT.U32.OR P1, PT, R0, 0x3, P1 ;  /* 0x000000030000780c */ /* 0x000fd60000f24470 */
[C---:B------:R-:W-:Y:S02]  /*1480*/  @!P0 IMAD.IADD R13, R20.reuse, 0x1, R13 ;  /* 0x00000001140d8824 */ /* 0x040fe400078e020d */
[----:B------:R-:W0:Y:S01]  /*1490*/  @!P1 LDC.64 R4, c[0x0][0x388] ;  /* 0x0000e200ff049b82 */ /* 0x000e220000000a00 */
[----:B------:R-:W-:Y:S01]  /*14a0*/  @!P1 IADD3 R7, P2, PT, R20, R7, RZ ;  /* 0x0000000714079210 */ /* 0x000fe20007f5e0ff */
[----:B------:R-:W-:-:S03]  /*14b0*/  @!P0 IMAD.WIDE R12, R13, 0x24, R36 ;  /* 0x000000240d0c8825 */ /* 0x000fc600078e0224 */
[----:B------:R-:W-:-:S03]  /*14c0*/  @!P1 LEA.HI.X.SX32 R6, R20, RZ, 0x1, P2 ;  /* 0x000000ff14069211 */ /* 0x000fc600010f0eff */
[----:B------:R-:W2:Y:S02]  /*14d0*/  @!P0 LDG.E.CONSTANT R12, desc[UR18][R12.64+0x4] ;  /* 0x000004120c0c8981 */ /* 0x000ea4000c1e9900 */
[----:B------:R-:W-:Y:S02]  /*14e0*/  @!P1 IMAD R15, R6, 0x24, RZ ;  /* 0x00000024060f9824 */ /* 0x000fe400078e02ff */
[----:B0-----:R-:W-:-:S04]  /*14f0*/  @!P1 IMAD.WIDE.U32 R4, R7, 0x24, R4 ;  /* 0x0000002407049825 */ /* 0x001fc800078e0004 */
[----:B------:R-:W-:Y:S01]  /*1500*/  @!P1 IMAD.MOV.U32 R14, RZ, RZ, R4 ;  /* 0x000000ffff0e9224 */ /* 0x000fe200078e0004 */
[----:B------:R-:W-:-:S06]  /*1510*/  @!P1 IADD3 R15, PT, PT, R5, R15, RZ ;  /* 0x0000000f050f9210 */ /* 0x000fcc0007ffe0ff */
        /* <DEDUP_REMOVED lines=16> */
[----:B------:R-:W0:Y:S01]  /*1620*/  LDS R4, [R24+0x50] ;  /* 0x0000500018047984 */ /* 0x000e220000000800 */
[----:B------:R-:W-:Y:S01]  /*1630*/  LOP3.LUT R18, R18, 0xf0f0f0f, RZ, 0xc0, !PT ;  /* 0x0f0f0f0f12127812 */ /* 0x000fe200078ec0ff */
[----:B------:R-:W-:-:S02]  /*1640*/  IDP.4A.S8.S8 R8, R12, R5, R8 ;  /* 0x000000050c087226 */ /* 0x000fc40000000608 */
[----:B------:R-:W1:Y:S04]  /*1650*/  LDS R5, [R24+0x4c] ;  /* 0x00004c0018057984 */ /* 0x000e680000000800 */
[----:B------:R-:W2:Y:S01]  /*1660*/  LDS.128 R12, [R32+UR8+0x20] ;  /* 0x00002008200c7984 */ /* 0x000ea20008000c00 */
[----:B------:R-:W-:-:S03]  /*1670*/  IDP.4A.S8.S8 R9, R18, R9, R8 ;  /* 0x0000000912097226 */ /* 0x000fc60000000608 */
[----:B------:R-:W3:Y:S04]  /*1680*/  LDS.128 R16, [R32+UR8+0x30] ;  /* 0x0000300820107984 */ /* 0x000ee80008000c00 */
[----:B------:R-:W5:Y:S01]  /*1690*/  LDS R8, [R24+0x54] ;  /* 0x0000540018087984 */ /* 0x000f620000000800 */
[----:B----4-:R-:W-:Y:S02]  /*16a0*/  LOP3.LUT R21, R20, 0xf0f0f0f, RZ, 0xc0, !PT ;  /* 0x0f0f0f0f14157812 */ /* 0x010fe400078ec0ff */
[----:B------:R-:W-:-:S03]  /*16b0*/  SHF.R.U32.HI R20, RZ, 0x4, R20 ;  /* 0x00000004ff147819 */ /* 0x000fc60000011614 */
[----:B------:R-:W-:Y:S01]  /*16c0*/  IDP.4A.S8.S8 R6, R21, R6, R9 ;  /* 0x0000000615067226 */ /* 0x000fe20000000609 */
[----:B------:R-:W-:Y:S02]  /*16d0*/  LOP3.LUT R9, R20, 0xf0f0f0f, RZ, 0xc0, !PT ;  /* 0x0f0f0f0f14097812 */ /* 0x000fe400078ec0ff */
[----:B------:R-:W4:Y:S03]  /*16e0*/  LDS R20, [R24+0x58] ;  /* 0x0000580018147984 */ /* 0x000f260000000800 */
[----:B------:R-:W-:Y:S01]  /*16f0*/  IDP.4A.S8.S8 R10, R9, R10, R6 ;  /* 0x0000000a090a7226 */ /* 0x000fe20000000606 */
[----:B0-----:R-:W-:Y:S02]  /*1700*/  LOP3.LUT R9, R4, 0xf0f0f0f, RZ, 0xc0, !PT ;  /* 0x0f0f0f0f04097812 */ /* 0x001fe400078ec0ff */
[----:B------:R-:W-:Y:S02]  /*1710*/  SHF.R.U32.HI R6, RZ, 0x4, R4 ;  /* 0x00000004ff067819 */ /* 0x000fe40000011604 */
[----:B-1----:R-:W-:Y:S01]  /*1720*/  LOP3.LUT R4, R5, 0xf0f0f0f, RZ, 0xc0, !PT ;  /* 0x0f0f0f0f05047812 */ /* 0x002fe200078ec0ff */
[----:B--2---:R-:W-:Y:S01]  /*1730*/  IDP.4A.S8.S8 R12, R9, R12, RZ ;  /* 0x0000000c090c7226 */ /* 0x004fe200000006ff */
[----:B------:R-:W-:-:S03]  /*1740*/  LOP3.LUT R9, R6, 0xf0f0f0f, RZ, 0xc0, !PT ;  /* 0x0f0f0f0f06097812 */ /* 0x000fc600078ec0ff */
[----:B------:R-:W-:Y:S01]  /*1750*/  IDP.4A.S8.S8 R10, R4, R7, R10 ;  /* 0x00000007040a7226 */ /* 0x000fe2000000060a */
[----:B------:R-:W-:Y:S01]  /*1760*/  SHF.R.U32.HI R5, RZ, 0x4, R5 ;  /* 0x00000004ff057819 */ /* 0x000fe20000011605 */
[----:B---3--:R-:W-:Y:S01]  /*1770*/  IDP.4A.S8.S8 R16, R9, R16, R12 ;  /* 0x0000001009107226 */ /* 0x008fe2000000060c */
[----:B-----5:R-:W-:Y:S01]  /*1780*/  LOP3.LUT R4, R8, 0xf0f0f0f, RZ, 0xc0, !PT ;  /* 0x0f0f0f0f08047812 */ /* 0x020fe200078ec0ff */
[----:B------:R-:W0:Y:S01]  /*1790*/  LDS R12, [R24+0x60] ;  /* 0x00006000180c7984 */ /* 0x000e220000000800 */
[----:B------:R-:W-:-:S03]  /*17a0*/  LOP3.LUT R21, R5, 0xf0f0f0f, RZ, 0xc0, !PT ;  /* 0x0f0f0f0f05157812 */ /* 0x000fc600078ec0ff */
[----:B------:R-:W-:Y:S02]  /*17b0*/  IDP.4A.S8.S8 R13, R4, R13, R16 ;  /* 0x0000000d040d7226 */ /* 0x000fe40000000610 */
[----:B------:R-:W1:Y:S01]  /*17c0*/  LDS.128 R4, [R32+UR8+0x40] ;  /* 0x0000400820047984 */ /* 0x000e620008000c00 */
[----:B------:R-:W-:-:S03]  /*17d0*/  SHF.R.U32.HI R8, RZ, 0x4, R8 ;  /* 0x00000004ff087819 */ /* 0x000fc60000011608 */
[----:B------:R-:W2:Y:S01]  /*17e0*/  LDS R16, [R24+0x5c] ;  /* 0x00005c0018107984 */ /* 0x000ea20000000800 */
[----:B------:R-:W-:Y:S01]  /*17f0*/  LOP3.LUT R8, R8, 0xf0f0f0f, RZ, 0xc0, !PT ;  /* 0x0f0f0f0f08087812 */ /* 0x000fe200078ec0ff */
[----:B------:R-:W-:-:S04]  /*1800*/  IDP.4A.S8.S8 R21, R21, R11, R10 ;  /* 0x0000000b15157226 */ /* 0x000fc8000000060a */
[----:B------:R-:W-:Y:S02]  /*1810*/  IDP.4A.S8.S8 R13, R8, R17, R13 ;  /* 0x00000011080d7226 */ /* 0x000fe4000000060d */
[----:B------:R-:W3:Y:S01]  /*1820*/  LDS.128 R8, [R32+UR8+0x50] ;  /* 0x0000500820087984 */ /* 0x000ee20008000c00 */
[----:B----4-:R-:W-:Y:S02]  /*1830*/  LOP3.LUT R17, R20, 0xf0f0f0f, RZ, 0xc0, !PT ;  /* 0x0f0f0f0f14117812 */ /* 0x010fe400078ec0ff */
[----:B------:R-:W-:-:S03]  /*1840*/  SHF.R.U32.HI R20, RZ, 0x4, R20 ;  /* 0x00000004ff147819 */ /* 0x000fc60000011614 */
[----:B------:R-:W-:Y:S01]  /*1850*/  IDP.4A.S8.S8 R14, R17, R14, R13 ;  /* 0x0000000e110e7226 */ /* 0x000fe2000000060d */
[----:B------:R-:W-:-:S05]  /*1860*/  LOP3.LUT R13, R20, 0xf0f0f0f, RZ, 0xc0, !PT ;  /* 0x0f0f0f0f140d7812 */ /* 0x000fca00078ec0ff */
[----:B------:R-:W-:Y:S01]  /*1870*/  IDP.4A.S8.S8 R18, R13, R18, R14 ;  /* 0x000000120d127226 */ /* 0x000fe2000000060e */
[----:B0-----:R-:W-:-:S05]  /*1880*/  LOP3.LUT R13, R12, 0xf0f0f0f, RZ, 0xc0, !PT ;  /* 0x0f0f0f0f0c0d7812 */ /* 0x001fca00078ec0ff */
[----:B-1----:R-:W-:Y:S02]  /*1890*/  IDP.4A.S8.S8 R17, R13, R4, RZ ;  /* 0x000000040d117226 */ /* 0x002fe400000006ff */
[----:B------:R-:W0:Y:S01]  /*18a0*/  LDS R4, [R24+0x64] ;  /* 0x0000640018047984 */ /* 0x000e220000000800 */
[----:B------:R-:W-:Y:S02]  /*18b0*/  SHF.R.U32.HI R14, RZ, 0x4, R12 ;  /* 0x00000004ff0e7819 */ /* 0x000fe4000001160c */
[----:B--2---:R-:W-:Y:S02]  /*18c0*/  LOP3.LUT R12, R16, 0xf0f0f0f, RZ, 0xc0, !PT ;  /* 0x0f0f0f0f100c7812 */ /* 0x004fe400078ec0ff */
[----:B------:R-:W-:-:S03]  /*18d0*/  LOP3.LUT R13, R14, 0xf0f0f0f, RZ, 0xc0, !PT ;  /* 0x0f0f0f0f0e0d7812 */ /* 0x000fc600078ec0ff */
[----:B------:R-:W-:Y:S02]  /*18e0*/  IDP.4A.S8.S8 R18, R12, R15, R18 ;  /* 0x0000000f0c127226 */ /* 0x000fe40000000612 */
[----:B---3--:R-:W-:Y:S02]  /*18f0*/  IDP.4A.S8.S8 R8, R13, R8, R17 ;  /* 0x000000080d087226 */ /* 0x008fe40000000611 */
[----:B------:R-:W-:Y:S04]  /*1900*/  LDS R17, [R3+0x10] ;  /* 0x0000100003117984 */ /* 0x000fe80000000800 */
[----:B------:R-:W1:Y:S01]  /*1910*/  LDS.128 R12, [R2] ;  /* 0x00000000020c7984 */ /* 0x000e620000000c00 */
[----:B0-----:R-:W-:-:S05]  /*1920*/  LOP3.LUT R20, R4, 0xf0f0f0f, RZ, 0xc0, !PT ;  /* 0x0f0f0f0f04147812 */ /* 0x001fca00078ec0ff */
[----:B------:R-:W-:Y:S02]  /*1930*/  IDP.4A.S8.S8 R20, R20, R5, R8 ;  /* 0x0000000514147226 */ /* 0x000fe40000000608 */
[----:B------:R-:W0:Y:S01]  /*1940*/  LDS R5, [R24+0x68] ;  /* 0x0000680018057984 */ /* 0x000e220000000800 */
[----:B-1----:R-:W-:-:S03]  /*1950*/  HMUL2 R17, R17, R12 ;  /* 0x0000000c11117232 */ /* 0x002fc60000000000 */
[----:B------:R-:W1:Y:S01]  /*1960*/  LDS R12, [R3+0x14] ;  /* 0x00001400030c7984 */ /* 0x000e620000000800 */
[----:B------:R-:W-:Y:S02]  /*1970*/  SHF.R.U32.HI R16, RZ, 0x4, R16 ;  /* 0x00000004ff107819 */ /* 0x000fe40000011610 */
[----:B------:R-:W-:Y:S02]  /*1980*/  SHF.R.U32.HI R4, RZ, 0x4, R4 ;  /* 0x00000004ff047819 */ /* 0x000fe40000011604 */
[----:B------:R-:W-:Y:S02]  /*1990*/  LOP3.LUT R8, R16, 0xf0f0f0f, RZ, 0xc0, !PT ;  /* 0x0f0f0f0f10087812 */ /* 0x000fe400078ec0ff */
[----:B------:R-:W-:-:S03]  /*19a0*/  LOP3.LUT R4, R4, 0xf0f0f0f, RZ, 0xc0, !PT ;  /* 0x0f0f0f0f04047812 */ /* 0x000fc600078ec0ff */
[----:B------:R-:W-:Y:S02]  /*19b0*/  IDP.4A.S8.S8 R8, R8, R19, R18 ;  /* 0x0000001308087226 */ /* 0x000fe40000000612 */
[----:B------:R-:W-:Y:S01]  /*19c0*/  IDP.4A.S8.S8 R19, R4, R9, R20 ;  /* 0x0000000904137226 */ /* 0x000fe20000000614 */
[----:B------:R-:W-:Y:S01]  /*19d0*/  I2FP.F32.S32 R21, R21 ;  /* 0x0000001500157245 */ /* 0x000fe20000201400 */
[--C-:B------:R-:W-:Y:S01]  /*19e0*/  HADD2.F32 R4, -RZ, R17.reuse.H0_H0 ;  /* 0x20000011ff047230 */ /* 0x100fe20000004100 */
[----:B------:R-:W2:Y:S01]  /*19f0*/  LDS R9, [R24+0x70] ;  /* 0x0000700018097984 */ /* 0x000ea20000000800 */
[----:B------:R-:W-:Y:S01]  /*1a00*/  HADD2.F32 R17, -RZ, R17.H1_H1 ;  /* 0x30000011ff117230 */ /* 0x000fe20000004100 */
[----:B0-----:R-:W-:-:S05]  /*1a10*/  LOP3.LUT R16, R5, 0xf0f0f0f, RZ, 0xc0, !PT ;  /* 0x0f0f0f0f05107812 */ /* 0x001fca00078ec0ff */
[----:B------:R-:W-:Y:S01]  /*1a20*/  IDP.4A.S8.S8 R20, R16, R6, R19 ;  /* 0x0000000610147226 */ /* 0x000fe20000000613 */
[----:B------:R-:W-:Y:S01]  /*1a30*/  SHF.R.U32.HI R6, RZ, 0x4, R5 ;  /* 0x00000004ff067819 */ /* 0x000fe20000011605 */
[----:B------:R-:W-:Y:S02]  /*1a40*/  FFMA.FTZ R4, R4, R21, R17 ;  /* 0x0000001504047223 */ /* 0x000fe40000010011 */
[----:B------:R-:W0:Y:S01]  /*1a50*/  LDS.128 R16, [R32+UR8+0x60] ;  /* 0x0000600820107984 */ /* 0x000e220008000c00 */
[----:B-1----:R-:W-:Y:S01]  /*1a60*/  HFMA2 R12, R12, R13, -RZ ;  /* 0x0000000d0c0c7231 */ /* 0x002fe200001000ff */
[----:B------:R-:W-:Y:S02]  /*1a70*/  LOP3.LUT R13, R6, 0xf0f0f0f, RZ, 0xc0, !PT ;  /* 0x0f0f0f0f060d7812 */ /* 0x000fe400078ec0ff */
[----:B------:R-:W-:Y:S03]  /*1a80*/  LDS R6, [R24+0x74] ;  /* 0x0000740018067984 */ /* 0x000fe60000000800 */
[----:B------:R-:W-:-:S02]  /*1a90*/  IDP.4A.S8.S8 R10, R13, R10, R20 ;  /* 0x0000000a0d0a7226 */ /* 0x000fc40000000614 */
[----:B------:R-:W1:Y:S01]  /*1aa0*/  LDS.128 R20, [R32+UR8+0x70] ;  /* 0x0000700820147984 */ /* 0x000e620008000c00 */
[----:B------:R-:W-:Y:S01]  /*1ab0*/  I2FP.F32.S32 R8, R8 ;  /* 0x0000000800087245 */ /* 0x000fe20000201400 */
[--C-:B------:R-:W-:Y:S02]  /*1ac0*/  HADD2.F32 R5, -RZ, R12.reuse.H0_H0 ;  /* 0x2000000cff057230 */ /* 0x100fe40000004100 */
[----:B------:R-:W-:Y:S01]  /*1ad0*/  HADD2.F32 R12, -RZ, R12.H1_H1 ;  /* 0x3000000cff0c7230 */ /* 0x000fe20000004100 */
[----:B--2---:R-:W-:Y:S02]  /*1ae0*/  LOP3.LUT R13, R9, 0xf0f0f0f, RZ, 0xc0, !PT ;  /* 0x0f0f0f0f090d7812 */ /* 0x004fe400078ec0ff */
[----:B------:R-:W-:Y:S02]  /*1af0*/  SHF.R.U32.HI R9, RZ, 0x4, R9 ;  /* 0x00000004ff097819 */ /* 0x000fe40000011609 */
[----:B------:R-:W-:Y:S02]  /*1b00*/  FFMA.FTZ R5, R5, R8, R12 ;  /* 0x0000000805057223 */ /* 0x000fe4000001000c */
[----:B------:R-:W2:Y:S01]  /*1b10*/  LDS R8, [R24+0x78] ;  /* 0x0000780018087984 */ /* 0x000ea20000000800 */
[----:B------:R-:W-:-:S03]  /*1b20*/  LOP3.LUT R9, R9, 0xf0f0f0f, RZ, 0xc0, !PT ;  /* 0x0f0f0f0f09097812 */ /* 0x000fc600078ec0ff */
[----:B------:R-:W3:Y:S01]  /*1b30*/  LDS R12, [R24+0x7c] ;  /* 0x00007c00180c7984 */ /* 0x000ee20000000800 */
[----:B0-----:R-:W-:-:S04]  /*1b40*/  IDP.4A.S8.S8 R13, R13, R16, RZ ;  /* 0x000000100d0d7226 */ /* 0x001fc800000006ff */
[----:B-1----:R-:W-:Y:S01]  /*1b50*/  IDP.4A.S8.S8 R20, R9, R20, R13 ;  /* 0x0000001409147226 */ /* 0x002fe2000000060d */
[----:B------:R-:W-:Y:S01]  /*1b60*/  LOP3.LUT R9, R6, 0xf0f0f0f, RZ, 0xc0, !PT ;  /* 0x0f0f0f0f06097812 */ /* 0x000fe200078ec0ff */
[----:B------:R-:W-:Y:S01]  /*1b70*/  LDS R13, [R3+0x18] ;  /* 0x00001800030d7984 */ /* 0x000fe20000000800 */
[----:B------:R-:W-:-:S03]  /*1b80*/  SHF.R.U32.HI R6, RZ, 0x4, R6 ;  /* 0x00000004ff067819 */ /* 0x000fc60000011606 */
[----:B------:R-:W-:Y:S02]  /*1b90*/  IDP.4A.S8.S8 R17, R9, R17, R20 ;  /* 0x0000001109117226 */ /* 0x000fe40000000614 */
[----:B------:R-:W0:Y:S01]  /*1ba0*/  LDS R9, [R24+0x6c] ;  /* 0x00006c0018097984 */ /* 0x000e220000000800 */
[----:B------:R-:W-:-:S05]  /*1bb0*/  LOP3.LUT R6, R6, 0xf0f0f0f, RZ, 0xc0, !PT ;  /* 0x0f0f0f0f06067812 */ /* 0x000fca00078ec0ff */
[----:B------:R-:W-:Y:S02]  /*1bc0*/  IDP.4A.S8.S8 R17, R6, R21, R17 ;  /* 0x0000001506117226 */ /* 0x000fe40000000611 */
[----:B------:R-:W1:Y:S01]  /*1bd0*/  LDS R6, [R3+0x1c] ;  /* 0x00001c0003067984 */ /* 0x000e620000000800 */
[----:B--2---:R-:W-:Y:S02]  /*1be0*/  LOP3.LUT R16, R8, 0xf0f0f0f, RZ, 0xc0, !PT ;  /* 0x0f0f0f0f08107812 */ /* 0x004fe400078ec0ff */
[----:B------:R-:W-:-:S03]  /*1bf0*/  SHF.R.U32.HI R8, RZ, 0x4, R8 ;  /* 0x00000004ff087819 */ /* 0x000fc60000011608 */
[----:B------:R-:W-:Y:S01]  /*1c00*/  IDP.4A.S8.S8 R16, R16, R18, R17 ;  /* 0x0000001210107226 */ /* 0x000fe20000000611 */
[----:B------:R-:W-:Y:S02]  /*1c10*/  LOP3.LUT R17, R8, 0xf0f0f0f, RZ, 0xc0, !PT ;  /* 0x0f0f0f0f08117812 */ /* 0x000fe400078ec0ff */
[----:B---3--:R-:W-:-:S03]  /*1c20*/  SHF.R.U32.HI R18, RZ, 0x4, R12 ;  /* 0x00000004ff127819 */ /* 0x008fc6000001160c */
[----:B------:R-:W-:Y:S01]  /*1c30*/  IDP.4A.S8.S8 R16, R17, R22, R16 ;  /* 0x0000001611107226 */ /* 0x000fe20000000610 */
[----:B------:R-:W-:Y:S02]  /*1c40*/  LOP3.LUT R17, R12, 0xf0f0f0f, RZ, 0xc0, !PT ;  /* 0x0f0f0f0f0c117812 */ /* 0x000fe400078ec0ff */
[----:B------:R-:W-:-:S03]  /*1c50*/  LOP3.LUT R18, R18, 0xf0f0f0f, RZ, 0xc0, !PT ;  /* 0x0f0f0f0f12127812 */ /* 0x000fc600078ec0ff */
[----:B------:R-:W-:Y:S01]  /*1c60*/  IDP.4A.S8.S8 R16, R17, R19, R16 ;  /* 0x0000001311107226 */ /* 0x000fe20000000610 */
[----:B0-----:R-:W-:Y:S02]  /*1c70*/  LOP3.LUT R8, R9, 0xf0f0f0f, RZ, 0xc0, !PT ;  /* 0x0f0f0f0f09087812 */ /* 0x001fe400078ec0ff */
[----:B------:R-:W-:-:S03]  /*1c80*/  SHF.R.U32.HI R9, RZ, 0x4, R9 ;  /* 0x00000004ff097819 */ /* 0x000fc60000011609 */
[----:B------:R-:W-:Y:S01]  /*1c90*/  IDP.4A.S8.S8 R7, R8, R7, R10 ;  /* 0x0000000708077226 */ /* 0x000fe2000000060a */
[----:B------:R-:W-:Y:S01]  /*1ca0*/  LOP3.LUT R12, R9, 0xf0f0f0f, RZ, 0xc0, !PT ;  /* 0x0f0f0f0f090c7812 */ /* 0x000fe200078ec0ff */
[----:B------:R-:W-:Y:S02]  /*1cb0*/  HMUL2 R13, R13, R14 ;  /* 0x0000000e0d0d7232 */ /* 0x000fe40000000000 */
[----:B-1----:R-:W-:Y:S02]  /*1cc0*/  HFMA2 R15, R6, R15, -RZ ;  /* 0x0000000f060f7231 */ /* 0x002fe400001000ff */
[----:B------:R-:W-:Y:S02]  /*1cd0*/  IDP.4A.S8.S8 R7, R12, R11, R7 ;  /* 0x0000000b0c077226 */ /* 0x000fe40000000607 */
[----:B------:R-:W-:Y:S02]  /*1ce0*/  IDP.4A.S8.S8 R16, R18, R23, R16 ;  /* 0x0000001712107226 */ /* 0x000fe40000000610 */
[--C-:B------:R-:W-:Y:S01]  /*1cf0*/  HADD2.F32 R6, -RZ, R13.reuse.H0_H0 ;  /* 0x2000000dff067230 */ /* 0x100fe20000004100 */
[----:B------:R-:W-:Y:S01]  /*1d00*/  I2FP.F32.S32 R7, R7 ;  /* 0x0000000700077245 */ /* 0x000fe20000201400 */
[----:B------:R-:W-:-:S02]  /*1d10*/  HADD2.F32 R13, -RZ, R13.H1_H1 ;  /* 0x3000000dff0d7230 */ /* 0x000fc40000004100 */
[----:B------:R-:W-:Y:S01]  /*1d20*/  FADD.FTZ R4, R33, R4 ;  /* 0x0000000421047221 */ /* 0x000fe20000010000 */
[--C-:B------:R-:W-:Y:S01]  /*1d30*/  HADD2.F32 R8, -RZ, R15.reuse.H0_H0 ;  /* 0x2000000fff087230 */ /* 0x100fe20000004100 */
[----:B------:R-:W-:Y:S01]  /*1d40*/  I2FP.F32.S32 R16, R16 ;  /* 0x0000001000107245 */ /* 0x000fe20000201400 */
[----:B------:R-:W-:Y:S02]  /*1d50*/  HADD2.F32 R15, -RZ, R15.H1_H1 ;  /* 0x3000000fff0f7230 */ /* 0x000fe40000004100 */
[----:B------:R-:W-:Y:S01]  /*1d60*/  FADD.FTZ R4, R4, R5 ;  /* 0x0000000504047221 */ /* 0x000fe20000010000 */
[----:B------:R-:W-:Y:S02]  /*1d70*/  FFMA.FTZ R7, R6, R7, R13 ;  /* 0x0000000706077223 */ /* 0x000fe4000001000d */
[----:B------:R-:W-:Y:S02]  /*1d80*/  FFMA.FTZ R15, R8, R16, R15 ;  /* 0x00000010080f7223 */ /* 0x000fe4000001000f */
[----:B------:R-:W-:-:S04]  /*1d90*/  FADD.FTZ R4, R4, R7 ;  /* 0x0000000704047221 */ /* 0x000fc80000010000 */
[----:B------:R-:W-:Y:S01]  /*1da0*/  FADD.FTZ R33, R4, R15 ;  /* 0x0000000f04217221 */ /* 0x000fe20000010000 */
[----:B------:R-:W-:Y:S06]  /*1db0*/  BAR.SYNC.DEFER_BLOCKING 0x0 ;  /* 0x0000000000007b1d */ /* 0x000fec0000010000 */
.L_x_353:
[----:B------:R-:W-:-:S04]  /*1dc0*/  UIADD3 UR4, UPT, UPT, UR4, 0x8, URZ ;  /* 0x0000000804047890 */ /* 0x000fc8000fffe0ff */
[----:B------:R-:W-:-:S09]  /*1dd0*/  UISETP.GE.AND UP0, UPT, UR4, UR11, UPT ;  /* 0x0000000b0400728c */ /* 0x000fd2000bf06270 */
[----:B------:R-:W-:Y:S05]  /*1de0*/  BRA.U !UP0, `(.L_x_354) ;  /* 0xffffffe508c47547 */ /* 0x000fea000b83ffff */
.L_x_352:
        /* <DEDUP_REMOVED lines=16> */
.L_x_355:
        /* <DEDUP_REMOVED lines=9> */
.L_x_1210:


//--------------------- .text._Z8moe_q4_0IN3c108BFloat16ELb1EEvPKvS3_PT_PKiS7_S7_iiiiiii --------------------------
	.section	.text._Z8moe_q4_0IN3c108BFloat16ELb1EEvPKvS3_PT_PKiS7_S7_iiiiiii,"ax",@progbits
	.align	128
.text._Z8moe_q4_0IN3c108BFloat16ELb1EEvPKvS3_PT_PKiS7_S7_iiiiiii:
        .type           _Z8moe_q4_0IN3c108BFloat16ELb1EEvPKvS3_PT_PKiS7_S7_iiiiiii,@function
        .size           _Z8moe_q4_0IN3c108BFloat16ELb1EEvPKvS3_PT_PKiS7_S7_iiiiiii,(.L_x_1211 - _Z8moe_q4_0IN3c108BFloat16ELb1EEvPKvS3_PT_PKiS7_S7_iiiiiii)
        .other          _Z8moe_q4_0IN3c108BFloat16ELb1EEvPKvS3_PT_PKiS7_S7_iiiiiii,@"STO_CUDA_ENTRY STV_DEFAULT"
_Z8moe_q4_0IN3c108BFloat16ELb1EEvPKvS3_PT_PKiS7_S7_iiiiiii:
        /* <DEDUP_REMOVED lines=34> */
[----:B------:R-:W-:Y:S01]  /*0220*/  HFMA2 R55, -RZ, RZ, 0, 0 ;  /* 0x00000000ff377431 */ /* 0x000fe200000001ff */
        /* <DEDUP_REMOVED lines=12> */
[C---:B------:R-:W-:Y:S01]  /*02f0*/  SHF.L.U32 R3, R37.reuse, 0x2, RZ ;  /* 0x0000000225037819 */ /* 0x040fe200000006ff */
[----:B-1----:R-:W-:Y:S01]  /*0300*/  VIADD R0, R2, UR17 ;  /* 0x0000001102007c36 */ /* 0x002fe20008000000 */
[----:B------:R-:W-:Y:S01]  /*0310*/  LOP3.LUT R36, R37, 0x7, RZ, 0xc0, !PT ;  /* 0x0000000725247812 */ /* 0x000fe200078ec0ff */
[----:B---3--:R-:W-:Y:S01]  /*0320*/  ULEA UR7, UR9, UR7, 0x18 ;  /* 0x0000000709077291 */ /* 0x008fe2000f8ec0ff */
[----:B------:R-:W-:Y:S01]  /*0330*/  LOP3.LUT R60, R3, 0x1c, RZ, 0xc0, !PT ;  /* 0x0000001c033c7812 */ /* 0x000fe200078ec0ff */
[----:B--2---:R-:W-:Y:S01]  /*0340*/  USHF.R.S32.HI UR11, URZ, 0x1f, UR16 ;  /* 0x0000001fff0b7899 */ /* 0x004fe20008011410 */
[C---:B------:R-:W-:Y:S01]  /*0350*/  VIMNMX R2, PT, PT, R0.reuse, R41, PT ;  /* 0x0000002900027248 */ /* 0x040fe20003fe0100 */
[----:B------:R-:W-:Y:S01]  /*0360*/  UIADD3 UR12, UP0, UPT, UR8, UR12, URZ ;  /* 0x0000000c080c7290 */ /* 0x000fe2000ff1e0ff */
[----:B------:R-:W-:Y:S01]  /*0370*/  VIMNMX R33, PT, PT, R0, R5, PT ;  /* 0x0000000500217248 */ /* 0x000fe20003fe0100 */
[----:B------:R-:W-:Y:S01]  /*0380*/  ULEA.HI UR11, UR11, UR16, URZ, 0x5 ;  /* 0x000000100b0b7291 */ /* 0x000fe2000f8f28ff */
[--C-:B------:R-:W-:Y:S01]  /*0390*/  VIADDMNMX R8, R41, 0xc, R0.reuse, PT ;  /* 0x0000000c29087846 */ /* 0x100fe20003800100 */
[C---:B------:R-:W-:Y:S01]  /*03a0*/  IMAD R17, R2.reuse, UR10, RZ ;  /* 0x0000000a02117c24 */ /* 0x040fe2000f8e02ff */
[--C-:B------:R-:W-:Y:S01]  /*03b0*/  VIADDMNMX R5, R5, 0x10, R0.reuse, PT ;  /* 0x0000001005057846 */ /* 0x100fe20003800100 */
[----:B------:R-:W-:Y:S01]  /*03c0*/  IMAD R51, R2, 0x21, R37 ;  /* 0x0000002102337824 */ /* 0x000fe200078e0225 */
[----:B------:R-:W-:Y:S01]  /*03d0*/  SHF.R.S32.HI R2, RZ, 0x1f, R33 ;  /* 0x0000001fff027819 */ /* 0x000fe20000011421 */
[----:B------:R-:W-:Y:S01]  /*03e0*/  IMAD R7, R8, UR10, RZ ;  /* 0x0000000a08077c24 */ /* 0x000fe2000f8e02ff */
[----:B------:R-:W-:Y:S01]  /*03f0*/  LOP3.LUT R53, R54, 0x7c, R3, 0xf8, !PT ;  /* 0x0000007c36357812 */ /* 0x000fe200078ef803 */
[----:B------:R-:W-:Y:S01]  /*0400*/  IMAD R48, R8, 0x21, R37 ;  /* 0x0000002108307824 */ /* 0x000fe200078e0225 */
[----:B------:R-:W-:Y:S01]  /*0410*/  LOP3.LUT R38, R3, 0xc, RZ, 0xc0, !PT ;  /* 0x0000000c03267812 */ /* 0x000fe200078ec0ff */
[----:B------:R-:W-:Y:S01]  /*0420*/  IMAD R35, R5, UR10, RZ ;  /* 0x0000000a05237c24 */ /* 0x000fe2000f8e02ff */
        /* <DEDUP_REMOVED lines=13> */
[--C-:B------:R-:W-:Y:S01]  /*0500*/  IMAD R50, R4, 0x21, R37.reuse ;  /* 0x0000002104327824 */ /* 0x100fe200078e0225 */
[----:B------:R-:W-:Y:S01]  /*0510*/  IADD3 R60, P0, PT, R60, UR14, RZ ;  /* 0x0000000e3c3c7c10 */ /* 0x000fe2000ff1e0ff */
[----:B------:R-:W-:Y:S01]  /*0520*/  ULEA UR14, UR9, UR6, 0x18 ;  /* 0x00000006090e7291 */ /* 0x000fe2000f8ec0ff */
[----:B------:R-:W-:Y:S01]  /*0530*/  VIADDMNMX R0, R41, 0x1c, R0, PT ;  /* 0x0000001c29007846 */ /* 0x000fe20003800100 */
[----:B------:R-:W-:Y:S01]  /*0540*/  UIADD3 UR6, UPT, UPT, UR6, 0x1080, URZ ;  /* 0x0000108006067890 */ /* 0x000fe2000fffe0ff */
[-C--:B------:R-:W-:Y:S01]  /*0550*/  LEA.HI R2, R3, R36.reuse, RZ, 0x1e ;  /* 0x0000002403027211 */ /* 0x080fe200078ff0ff */
[----:B------:R-:W-:Y:S01]  /*0560*/  IMAD.X R61, RZ, RZ, UR15, P0 ;  /* 0x0000000fff3d7e24 */ /* 0x000fe200080e06ff */
[----:B------:R-:W-:Y:S01]  /*0570*/  LEA.HI R19, R8, R5, RZ, 0x2 ;  /* 0x0000000508137211 */ /* 0x000fe200078f10ff */
[C-C-:B------:R-:W-:Y:S01]  /*0580*/  IMAD R44, R0.reuse, 0x21, R37.reuse ;  /* 0x00000021002c7824 */ /* 0x140fe200078e0225 */
[--C-:B------:R-:W-:Y:S01]  /*0590*/  SHF.R.U32.HI R32, RZ, 0x2, R37.reuse ;  /* 0x00000002ff207819 */ /* 0x100fe20000011625 */
[----:B------:R-:W-:Y:S01]  /*05a0*/  IMAD R31, R0, UR10, RZ ;  /* 0x0000000a001f7c24 */ /* 0x000fe2000f8e02ff */
[----:B------:R-:W-:Y:S01]  /*05b0*/  LEA.HI R42, R19, R36, RZ, 0x1e ;  /* 0x00000024132a7211 */ /* 0x000fe200078ff0ff */
[C---:B------:R-:W-:Y:S01]  /*05c0*/  IMAD R43, R33.reuse, 0x8, R2 ;  /* 0x00000008212b7824 */ /* 0x040fe200078e0202 */
[----:B------:R-:W-:Y:S01]  /*05d0*/  IADD3 R0, P4, PT, R32, R17, RZ ;  /* 0x0000001120007210 */ /* 0x000fe20007f9e0ff */
[----:B------:R-:W-:Y:S01]  /*05e0*/  IMAD R11, R14, UR10, RZ ;  /* 0x0000000a0e0b7c24 */ /* 0x000fe2000f8e02ff */
[----:B------:R-:W-:Y:S01]  /*05f0*/  IADD3 R3, P0, PT, R32, R15, RZ ;  /* 0x0000000f20037210 */ /* 0x000fe20007f1e0ff */
[----:B------:R-:W-:Y:S01]  /*0600*/  IMAD R13, R4, UR10, RZ ;  /* 0x0000000a040d7c24 */ /* 0x000fe2000f8e02ff */
[----:B------:R-:W-:Y:S01]  /*0610*/  IADD3 R2, P5, PT, R32, R7, RZ ;  /* 0x0000000720027210 */ /* 0x000fe20007fbe0ff */
[----:B------:R-:W-:Y:S01]  /*0620*/  IMAD R29, R6, UR10, RZ ;  /* 0x0000000a061d7c24 */ /* 0x000fe2000f8e02ff */
[----:B------:R-:W-:Y:S01]  /*0630*/  IADD3 R4, P1, PT, R32, R9, RZ ;  /* 0x0000000920047210 */ /* 0x000fe20007f3e0ff */
[----:B------:R-:W-:Y:S01]  /*0640*/  IMAD R33, R33, UR10, RZ ;  /* 0x0000000a21217c24 */ /* 0x000fe2000f8e02ff */
[----:B------:R-:W-:Y:S01]  /*0650*/  ULEA UR6, UR9, UR6, 0x18 ;  /* 0x0000000609067291 */ /* 0x000fe2000f8ec0ff */
[--C-:B------:R-:W-:Y:S01]  /*0660*/  IMAD R49, R6, 0x21, R37.reuse ;  /* 0x0000002106317824 */ /* 0x100fe200078e0225 */
[----:B------:R-:W-:Y:S01]  /*0670*/  LEA.HI.X.SX32 R6, R17, RZ, 0x1, P4 ;  /* 0x000000ff11067211 */ /* 0x000fe200020f0eff */
[----:B------:R-:W-:Y:S01]  /*0680*/  IMAD R42, R5, 0x8, R42 ;  /* 0x00000008052a7824 */ /* 0x000fe200078e022a */
[----:B------:R-:W-:Y:S01]  /*0690*/  LEA.HI.X.SX32 R8, R15, RZ, 0x1, P0 ;  /* 0x000000ff0f087211 */ /* 0x000fe200000f0eff */
[C---:B------:R-:W-:Y:S01]  /*06a0*/  IMAD R40, R37.reuse, 0x8, R32 ;  /* 0x0000000825287824 */ /* 0x040fe200078e0220 */
[----:B------:R-:W-:Y:S01]  /*06b0*/  MOV R16, UR14 ;  /* 0x0000000e00107c02 */ /* 0x000fe20008000f00 */
[----:B------:R-:W-:Y:S01]  /*06c0*/  IMAD R45, R14, 0x21, R37 ;  /* 0x000000210e2d7824 */ /* 0x000fe200078e0225 */
[C---:B------:R-:W-:Y:S01]  /*06d0*/  IADD3 R5, P2, PT, R32.reuse, R11, RZ ;  /* 0x0000000b20057210 */ /* 0x040fe20007f5e0ff */
[----:B------:R-:W-:Y:S01]  /*06e0*/  UIMAD UR15, UR5, UR10, URZ ;  /* 0x0000000a050f72a4 */ /* 0x000fe2000f8e02ff */
[C---:B------:R-:W-:Y:S01]  /*06f0*/  IADD3 R28, P3, PT, R32.reuse, R13, RZ ;  /* 0x0000000d201c7210 */ /* 0x040fe20007f7e0ff */
[----:B------:R-:W-:Y:S01]  /*0700*/  IMAD R39, R37, 0x84, R16 ;  /* 0x0000008425277824 */ /* 0x000fe200078e0210 */
[----:B------:R-:W-:Y:S01]  /*0710*/  IADD3 R30, P4, PT, R32, R29, RZ ;  /* 0x0000001d201e7210 */ /* 0x000fe20007f9e0ff */
[----:B------:R-:W-:Y:S01]  /*0720*/  USHF.R.S32.HI UR11, URZ, 0x5, UR11 ;  /* 0x00000005ff0b7899 */ /* 0x000fe2000801140b */
[----:B------:R-:W-:Y:S01]  /*0730*/  LEA.HI.X.SX32 R7, R7, RZ, 0x1, P5 ;  /* 0x000000ff07077211 */ /* 0x000fe200028f0eff */
[----:B------:R-:W-:Y:S01]  /*0740*/  UMOV UR4, URZ ;  /* 0x000000ff00047c82 */ /* 0x000fe20008000000 */
[----:B------:R-:W-:-:S02]  /*0750*/  IADD3 R34, P0, PT, R36, R33, RZ ;  /* 0x0000002124227210 */ /* 0x000fc40007f1e0ff */
[----:B------:R-:W-:Y:S02]  /*0760*/  LEA.HI.X.SX32 R9, R9, RZ, 0x1, P1 ;  /* 0x000000ff09097211 */ /* 0x000fe400008f0eff */
[----:B------:R-:W-:Y:S02]  /*0770*/  IADD3 R32, P5, PT, R32, R31, RZ ;  /* 0x0000001f20207210 */ /* 0x000fe40007fbe0ff */
[----:B------:R-:W-:Y:S02]  /*0780*/  IADD3 R36, P1, PT, R36, R35, RZ ;  /* 0x0000002324247210 */ /* 0x000fe40007f3e0ff */
[----:B------:R-:W-:Y:S02]  /*0790*/  LEA.HI.X.SX32 R10, R11, RZ, 0x1, P2 ;  /* 0x000000ff0b0a7211 */ /* 0x000fe400010f0eff */
        /* <DEDUP_REMOVED lines=11> */
[----:B------:R-:W-:Y:S02]  /*0850*/  LEA.HI.X.SX32 R11, R13, RZ, 0x1, P3 ;  /* 0x000000ff0d0b7211 */ /* 0x000fe400018f0eff */
[----:B------:R-:W-:Y:S02]  /*0860*/  LEA.HI.X.SX32 R29, R29, RZ, 0x1, P4 ;  /* 0x000000ff1d1d7211 */ /* 0x000fe400020f0eff */
[----:B------:R-:W-:-:S02]  /*0870*/  LEA.HI.X.SX32 R31, R31, RZ, 0x1, P5 ;  /* 0x000000ff1f1f7211 */ /* 0x000fc400028f0eff */
[----:B------:R-:W-:Y:S02]  /*0880*/  LEA.HI.X.SX32 R33, R33, RZ, 0x1, P0 ;  /* 0x000000ff21217211 */ /* 0x000fe400000f0eff */
[----:B------:R-:W-:Y:S02]  /*0890*/  LEA.HI.X.SX32 R35, R35, RZ, 0x1, P1 ;  /* 0x000000ff23237211 */ /* 0x000fe400008f0eff */
[----:B------:R-:W-:Y:S02]  /*08a0*/  LEA R43, R43, UR6, 0x2 ;  /* 0x000000062b2b7c11 */ /* 0x000fe4000f8e10ff */
[----:B------:R-:W-:-:S07]  /*08b0*/  LEA R42, R42, UR6, 0x2 ;  /* 0x000000062a2a7c11 */ /* 0x000fce000f8e10ff */
.L_x_358:
[----:B------:R-:W-:Y:S01]  /*08c0*/  UIADD3 UR9, UP0, UPT, UR15, UR4, URZ ;  /* 0x000000040f097290 */ /* 0x000fe2000ff1e0ff */
[----:B0-----:R-:W-:Y:S01]  /*08d0*/  IMAD R13, R6, 0x12, RZ ;  /* 0x00000012060d7824 */ /* 0x001fe200078e02ff */
[----:B------:R-:W-:Y:S01]  /*08e0*/  UMOV UR6, UR12 ;  /* 0x0000000c00067c82 */ /* 0x000fe20008000000 */
[----:B------:R-:W-:Y:S01]  /*08f0*/  UMOV UR7, UR13 ;  /* 0x0000000d00077c82 */ /* 0x000fe20008000000 */
[----:B------:R-:W-:Y:S01]  /*0900*/  ULEA.HI.X.SX32 UR14, UR15, URZ, 0x1, UP0 ;  /* 0x000000ff0f0e7291 */ /* 0x000fe200080f0eff */
[----:B------:R-:W-:Y:S01]  /*0910*/  IMAD R25, R11, 0x12, RZ ;  /* 0x000000120b197824 */ /* 0x000fe200078e02ff */
[----:B------:R-:W-:Y:S02]  /*0920*/  UIMAD.WIDE.U32 UR6, UR9, 0x12, UR6 ;  /* 0x00000012090678a5 */ /* 0x000fe4000f8e0006 */
[----:B------:R-:W-:-:S04]  /*0930*/  UIMAD UR9, UR14, 0x12, URZ ;  /* 0x000000120e0978a4 */ /* 0x000fc8000f8e02ff */
[----:B------:R-:W-:Y:S01]  /*0940*/  UIADD3 UR9, UPT, UPT, UR7, UR9, URZ ;  /* 0x0000000907097290 */ /* 0x000fe2000fffe0ff */
[----:B------:R-:W-:-:S05]  /*0950*/  IADD3 R16, P0, PT, R38, UR6, RZ ;  /* 0x0000000626107c10 */ /* 0x000fca000ff1e0ff */
[----:B------:R-:W-:Y:S02]  /*0960*/  IMAD.X R17, RZ, RZ, UR9, P0 ;  /* 0x00000009ff117e24 */ /* 0x000fe400080e06ff */
[----:B------:R-:W-:-:S04]  /*0970*/  IMAD.WIDE.U32 R20, R0, 0x12, R16 ;  /* 0x0000001200147825 */ /* 0x000fc800078e0010 */
[----:B------:R-:W-:Y:S01]  /*0980*/  IMAD R27, R29, 0x12, RZ ;  /* 0x000000121d1b7824 */ /* 0x000fe200078e02ff */
[----:B------:R-:W-:Y:S01]  /*0990*/  IADD3 R21, PT, PT, R21, R13, RZ ;  /* 0x0000000d15157210 */ /* 0x000fe20007ffe0ff */
[----:B------:R-:W-:-:S04]  /*09a0*/  IMAD.WIDE.U32 R12, R30, 0x12, R16 ;  /* 0x000000121e0c7825 */ /* 0x000fc800078e0010 */
[----:B------:R-:W-:Y:S01]  /*09b0*/  IMAD R57, R7, 0x12, RZ ;  /* 0x0000001207397824 */ /* 0x000fe200078e02ff */
[----:B------:R-:W2:Y:S01]  /*09c0*/  LDG.E.U16.CONSTANT R58, desc[UR18][R20.64+0x2] ;  /* 0x00000212143a7981 */ /* 0x000ea2000c1e9500 */
[----:B------:R-:W-:-:S03]  /*09d0*/  IMAD.WIDE.U32 R18, R2, 0x12, R16 ;  /* 0x0000001202127825 */ /* 0x000fc600078e0010 */
[----:B------:R0:W2:Y:S01]  /*09e0*/  LDG.E.U16.CONSTANT R15, desc[UR18][R20.64+0x4] ;  /* 0x00000412140f7981 */ /* 0x0000a2000c1e9500 */
[----:B------:R-:W-:Y:S02]  /*09f0*/  IMAD.IADD R13, R13, 0x1, R27 ;  /* 0x000000010d0d7824 */ /* 0x000fe400078e021b */
[----:B------:R-:W-:-:S03]  /*0a00*/  IMAD.WIDE.U32 R22, R28, 0x12, R16 ;  /* 0x000000121c167825 */ /* 0x000fc600078e0010 */
[----:B------:R-:W3:Y:S01]  /*0a10*/  LDG.E.U16.CONSTANT R24, desc[UR18][R12.64+0x2] ;  /* 0x000002120c187981 */ /* 0x000ee2000c1e9500 */
[----:B------:R-:W-:Y:S02]  /*0a20*/  IMAD.IADD R19, R19, 0x1, R57 ;  /* 0x0000000113137824 */ /* 0x000fe400078e0239 */
[----:B------:R-:W-:-:S03]  /*0a30*/  IMAD.IADD R23, R23, 0x1, R25 ;  /* 0x0000000117177824 */ /* 0x000fc600078e0219 */
[----:B------:R-:W4:Y:S04]  /*0a40*/  LDG.E.U16.CONSTANT R25, desc[UR18][R18.64+0x2] ;  /* 0x0000021212197981 */ /* 0x000f28000c1e9500 */
[----:B------:R-:W3:Y:S04]  /*0a50*/  LDG.E.U16.CONSTANT R13, desc[UR18][R12.64+0x4] ;  /* 0x000004120c0d7981 */ /* 0x000ee8000c1e9500 */
[----:B------:R-:W4:Y:S04]  /*0a60*/  LDG.E.U16.CONSTANT R14, desc[UR18][R22.64+0x2] ;  /* 0x00000212160e7981 */ /* 0x000f28000c1e9500 */
[----:B------:R-:W4:Y:S04]  /*0a70*/  LDG.E.U16.CONSTANT R12, desc[UR18][R18.64+0x4] ;  /* 0x00000412120c7981 */ /* 0x000f28000c1e9500 */
[----:B------:R-:W4:Y:S01]  /*0a80*/  LDG.E.U16.CONSTANT R23, desc[UR18][R22.64+0x4] ;  /* 0x0000041216177981 */ /* 0x000f22000c1e9500 */
[----:B------:R-:W-:-:S02]  /*0a90*/  IMAD R57, R8, 0x12, RZ ;  /* 0x0000001208397824 */ /* 0x000fc400078e02ff */
[----:B0-----:R-:W-:-:S04]  /*0aa0*/  IMAD.WIDE.U32 R20, R3, 0x12, R16 ;  /* 0x0000001203147825 */ /* 0x001fc800078e0010 */
[----:B------:R-:W-:Y:S02]  /*0ab0*/  IMAD R59, R9, 0x12, RZ ;  /* 0x00000012093b7824 */ /* 0x000fe400078e02ff */
[----:B------:R-:W-:Y:S01]  /*0ac0*/  IMAD.WIDE.U32 R26, R4, 0x12, R16 ;  /* 0x00000012041a7825 */ /* 0x000fe200078e0010 */
[----:B------:R-:W-:-:S03]  /*0ad0*/  IADD3 R21, PT, PT, R21, R57, RZ ;  /* 0x0000003915157210 */ /* 0x000fc60007ffe0ff */
[----:B------:R-:W-:Y:S02]  /*0ae0*/  IMAD.IADD R27, R27, 0x1, R59 ;  /* 0x000000011b1b7824 */ /* 0x000fe400078e023b */
[----:B------:R-:W4:Y:S04]  /*0af0*/  LDG.E.U16.CONSTANT R19, desc[UR18][R20.64+0x2] ;  /* 0x0000021214137981 */ /* 0x000f28000c1e9500 */
[----:B------:R-:W4:Y:S04]  /*0b00*/  LDG.E.U16.CONSTANT R22, desc[UR18][R26.64+0x2] ;  /* 0x000002121a167981 */ /* 0x000f28000c1e9500 */
[----:B------:R-:W4:Y:S04]  /*0b10*/  LDG.E.U16.CONSTANT R18, desc[UR18][R20.64+0x4] ;  /* 0x0000041214127981 */ /* 0x000f28000c1e9500 */
[----:B------:R0:W4:Y:S02]  /*0b20*/  LDG.E.U16.CONSTANT R27, desc[UR18][R26.64+0x4] ;  /* 0x000004121a1b7981 */ /* 0x000124000c1e9500 */
[----:B0-----:R-:W-:-:S02]  /*0b30*/  IMAD R26, R33, 0x12, RZ ;  /* 0x00000012211a7824 */ /* 0x001fc400078e02ff */
[----:B--2---:R-:W-:Y:S02]  /*0b40*/  IMAD R57, R15, 0x10000, R58 ;  /* 0x000100000f397824 */ /* 0x004fe400078e023a */
[----:B------:R-:W-:Y:S02]  /*0b50*/  IMAD R15, R10, 0x12, RZ ;  /* 0x000000120a0f7824 */ /* 0x000fe400078e02ff */
[----:B------:R-:W-:-:S04]  /*0b60*/  IMAD.WIDE.U32 R58, R5, 0x12, R16 ;  /* 0x00000012053a7825 */ /* 0x000fc800078e0010 */
[----:B------:R-:W-:Y:S02]  /*0b70*/  IMAD.IADD R59, R59, 0x1, R15 ;  /* 0x000000013b3b7824 */ /* 0x000fe400078e020f */
[----:B------:R-:W-:Y:S01]  /*0b80*/  IMAD.U32 R15, RZ, RZ, UR9 ;  /* 0x00000009ff0f7e24 */ /* 0x000fe2000f8e00ff */
[----:B------:R0:W-:Y:S01]  /*0b90*/  STS [R51], R57 ;  /* 0x0000003933007388 */ /* 0x0001e20000000800 */
[----:B---3--:R-:W-:-:S03]  /*0ba0*/  IMAD R24, R13, 0x10000, R24 ;  /* 0x000100000d187824 */ /* 0x008fc600078e0218 */
[----:B------:R-:W2:Y:S01]  /*0bb0*/  LDG.E.U16.CONSTANT R21, desc[UR18][R58.64+0x2] ;  /* 0x000002123a157981 */ /* 0x000ea2000c1e9500 */
[----:B----4-:R-:W-:Y:S01]  /*0bc0*/  IMAD R25, R12, 0x10000, R25 ;  /* 0x000100000c197824 */ /* 0x010fe200078e0219 */
[----:B------:R-:W-:Y:S02]  /*0bd0*/  MOV R12, UR6 ;  /* 0x00000006000c7c02 */ /* 0x000fe40008000f00 */
[----:B------:R-:W-:Y:S01]  /*0be0*/  LEA R23, R23, R14, 0x10 ;  /* 0x0000000e17177211 */ /* 0x000fe200078e80ff */
[----:B------:R-:W-:Y:S01]  /*0bf0*/  IMAD.WIDE.U32 R16, R32, 0x12, R16 ;  /* 0x0000001220107825 */ /* 0x000fe200078e0010 */
[----:B------:R-:W2:Y:S03]  /*0c00*/  LDG.E.U16.CONSTANT R20, desc[UR18][R58.64+0x4] ;  /* 0x000004123a147981 */ /* 0x000ea6000c1e9500 */
[----:B------:R-:W-:Y:S02]  /*0c10*/  IMAD.MOV.U32 R14, RZ, RZ, R12 ;  /* 0x000000ffff0e7224 */ /* 0x000fe400078e000c */
[----:B------:R-:W-:-:S02]  /*0c20*/  IMAD.U32 R13, RZ, RZ, UR7 ;  /* 0x00000007ff0d7e24 */ /* 0x000fc4000f8e00ff */
[----:B------:R-:W-:-:S04]  /*0c30*/  IMAD.WIDE.U32 R12, R34, 0x12, R14 ;  /* 0x00000012220c7825 */ /* 0x000fc800078e000e */
[----:B------:R-:W-:-:S04]  /*0c40*/  IMAD.WIDE.U32 R14, R36, 0x12, R14 ;  /* 0x00000012240e7825 */ /* 0x000fc800078e000e */
[----:B0-----:R-:W-:-:S05]  /*0c50*/  IMAD R57, R35, 0x12, RZ ;  /* 0x0000001223397824 */ /* 0x001fca00078e02ff */
[----:B------:R-:W-:Y:S01]  /*0c60*/  IADD3 R15, PT, PT, R15, R57, RZ ;  /* 0x000000390f0f7210 */ /* 0x000fe20007ffe0ff */
[----:B------:R-:W-:Y:S02]  /*0c70*/  IMAD R57, R31, 0x12, RZ ;  /* 0x000000121f397824 */ /* 0x000fe400078e02ff */
[----:B------:R-:W-:Y:S02]  /*0c80*/  IMAD.IADD R13, R13, 0x1, R26 ;  /* 0x000000010d0d7824 */ /* 0x000fe400078e021a */
[----:B------:R-:W-:Y:S01]  /*0c90*/  IMAD.IADD R17, R17, 0x1, R57 ;  /* 0x0000000111117824 */ /* 0x000fe200078e0239 */
[----:B------:R-:W3:Y:S04]  /*0ca0*/  LDG.E.U16.CONSTANT R14, desc[UR18][R14.64] ;  /* 0x000000120e0e7981 */ /* 0x000ee8000c1e9500 */
[----:B------:R-:W4:Y:S04]  /*0cb0*/  LDG.E.U16.CONSTANT R26, desc[UR18][R16.64+0x2] ;  /* 0x00000212101a7981 */ /* 0x000f28000c1e9500 */
[----:B------:R-:W4:Y:S04]  /*0cc0*/  LDG.E.U16.CONSTANT R57, desc[UR18][R16.64+0x4] ;  /* 0x0000041210397981 */ /* 0x000f28000c1e9500 */
[----:B------:R3:W4:Y:S01]  /*0cd0*/  LDG.E.U16.CONSTANT R12, desc[UR18][R12.64] ;  /* 0x000000120c0c7981 */ /* 0x000722000c1e9500 */
[----:B------:R-:W-:Y:S01]  /*0ce0*/  IMAD R18, R18, 0x10000, R19 ;  /* 0x0001000012127824 */ /* 0x000fe200078e0213 */
[----:B------:R-:W-:-:S02]  /*0cf0*/  LEA R27, R27, R22, 0x10 ;  /* 0x000000161b1b7211 */ /* 0x000fc400078e80ff */
[----:B------:R0:W-:Y:S04]  /*0d00*/  STS [R50], R23 ;  /* 0x0000001732007388 */ /* 0x0001e80000000800 */
[----:B------:R0:W-:Y:S04]  /*0d10*/  STS [R49], R24 ;  /* 0x0000001831007388 */ /* 0x0001e80000000800 */
[----:B------:R0:W-:Y:S04]  /*0d20*/  STS [R48], R25 ;  /* 0x0000001930007388 */ /* 0x0001e80000000800 */
[----:B------:R0:W-:Y:S04]  /*0d30*/  STS [R47], R18 ;  /* 0x000000122f007388 */ /* 0x0001e80000000800 */
[----:B------:R0:W-:Y:S01]  /*0d40*/  STS [R46], R27 ;  /* 0x0000001b2e007388 */ /* 0x0001e20000000800 */
[----:B------:R-:W-:-:S04]  /*0d50*/  USHF.L.U32 UR6, UR4, 0x5, URZ ;  /* 0x0000000504067899 */ /* 0x000fc800080006ff */
[----:B------:R-:W-:Y:S01]  /*0d60*/  UISETP.GE.AND UP0, UPT, UR6, UR21, UPT ;  /* 0x000000150600728c */ /* 0x000fe2000bf06270 */
[----:B--2---:R-:W-:-:S05]  /*0d70*/  IMAD R20, R20, 0x10000, R21 ;  /* 0x0001000014147824 */ /* 0x004fca00078e0215 */
[----:B------:R0:W-:Y:S01]  /*0d80*/  STS [R45], R20 ;  /* 0x000000142d007388 */ /* 0x0001e20000000800 */
[----:B---3--:R-:W-:Y:S02]  /*0d90*/  HADD2.F32 R13, -RZ, R14.H0_H0 ;  /* 0x2000000eff0d7230 */ /* 0x008fe40000004100 */
[----:B----4-:R-:W-:Y:S02]  /*0da0*/  IMAD R57, R57, 0x10000, R26 ;  /* 0x0001000039397824 */ /* 0x010fe400078e021a */
[----:B------:R-:W-:-:S03]  /*0db0*/  HADD2.F32 R12, -RZ, R12.H0_H0 ;  /* 0x2000000cff0c7230 */ /* 0x000fc60000004100 */
[----:B------:R0:W-:Y:S04]  /*0dc0*/  STS [R44], R57 ;  /* 0x000000392c007388 */ /* 0x0001e80000000800 */
[----:B------:R0:W-:Y:S04]  /*0dd0*/  STS [R43], R12 ;  /* 0x0000000c2b007388 */ /* 0x0001e80000000800 */
[----:B------:R0:W-:Y:S01]  /*0de0*/  STS [R42], R13 ;  /* 0x0000000d2a007388 */ /* 0x0001e20000000800 */
[----:B------:R-:W-:Y:S05]  /*0df0*/  BRA.U UP0, `(.L_x_357) ;  /* 0x0000001500307547 */ /* 0x000fea000b800000 */
[----:B------:R-:W1:Y:S01]  /*0e00*/  LDC R17, c[0x0][0x3c8] ;  /* 0x0000f200ff117b82 */ /* 0x000e620000000800 */
[C---:B0-----:R-:W-:Y:S02]  /*0e10*/  IADD3 R57, PT, PT, R37.reuse, UR4, RZ ;  /* 0x0000000425397c10 */ /* 0x041fe4000fffe0ff */
[----:B------:R-:W-:Y:S02]  /*0e20*/  LEA.HI R21, R37, UR4, RZ, 0x1d ;  /* 0x0000000425157c11 */ /* 0x000fe4000f8fe8ff */
[----:B-1----:R-:W-:-:S04]  /*0e30*/  IABS R15, R17 ;  /* 0x00000011000f7213 */ /* 0x002fc80000000000 */
        /* <DEDUP_REMOVED lines=40> */
[----:B------:R-:W2:Y:S04]  /*10c0*/  LDS.128 R16, [R54+UR8+0x10] ;  /* 0x0000100836107984 */ /* 0x000ea80008000c00 */
[----:B------:R-:W3:Y:S04]  /*10d0*/  LDS R26, [R39+0x4] ;  /* 0x00000400271a7984 */ /* 0x000ee80000000800 */
[----:B------:R-:W4:Y:S04]  /*10e0*/  LDS R25, [R39+0x8] ;  /* 0x0000080027197984 */ /* 0x000f280000000800 */
[----:B------:R-:W4:Y:S01]  /*10f0*/  LDS R24, [R39+0xc] ;  /* 0x00000c0027187984 */ /* 0x000f220000000800 */
[----:B0-----:R-:W-:-:S02]  /*1100*/  LOP3.LUT R21, R27, 0xf0f0f0f, RZ, 0xc0, !PT ;  /* 0x0f0f0f0f1b157812 */ /* 0x001fc400078ec0ff */
[----:B------:R-:W-:-:S03]  /*1110*/  SHF.R.U32.HI R27, RZ, 0x4, R27 ;  /* 0x00000004ff1b7819 */ /* 0x000fc6000001161b */
[----:B-1----:R-:W-:Y:S01]  /*1120*/  IDP.4A.S8.S8 R12, R21, R12, RZ ;  /* 0x0000000c150c7226 */ /* 0x002fe200000006ff */
[----:B------:R-:W-:Y:S01]  /*1130*/  LOP3.LUT R27, R27, 0xf0f0f0f, RZ, 0xc0, !PT ;  /* 0x0f0f0f0f1b1b7812 */ /* 0x000fe200078ec0ff */
[----:B------:R-:W-:Y:S04]  /*1140*/  LDS.128 R20, [R54+UR8+0x20] ;  /* 0x0000200836147984 */ /* 0x000fe80008000c00 */
[----:B--2---:R-:W-:Y:S01]  /*1150*/  IDP.4A.S8.S8 R12, R27, R16, R12 ;  /* 0x000000101b0c7226 */ /* 0x004fe2000000060c */
[----:B---3--:R-:W-:Y:S02]  /*1160*/  LOP3.LUT R16, R26, 0xf0f0f0f, RZ, 0xc0, !PT ;  /* 0x0f0f0f0f1a107812 */ /* 0x008fe400078ec0ff */
[----:B------:R-:W-:-:S03]  /*1170*/  SHF.R.U32.HI R26, RZ, 0x4, R26 ;  /* 0x00000004ff1a7819 */ /* 0x000fc6000001161a */
[----:B------:R-:W-:Y:S01]  /*1180*/  IDP.4A.S8.S8 R12, R16, R13, R12 ;  /* 0x0000000d100c7226 */ /* 0x000fe2000000060c */
[----:B------:R-:W-:Y:S01]  /*1190*/  LOP3.LUT R26, R26, 0xf0f0f0f, RZ, 0xc0, !PT ;  /* 0x0f0f0f0f1a1a7812 */ /* 0x000fe200078ec0ff */
[----:B------:R-:W0:Y:S01]  /*11a0*/  LDS R16, [R39+0x10] ;  /* 0x0000100027107984 */ /* 0x000e220000000800 */
[----:B----4-:R-:W-:Y:S02]  /*11b0*/  LOP3.LUT R13, R25, 0xf0f0f0f, RZ, 0xc0, !PT ;  /* 0x0f0f0f0f190d7812 */ /* 0x010fe400078ec0ff */
[----:B------:R-:W-:Y:S01]  /*11c0*/  SHF.R.U32.HI R25, RZ, 0x4, R25 ;  /* 0x00000004ff197819 */ /* 0x000fe20000011619 */
[----:B------:R-:W-:-:S03]  /*11d0*/  IDP.4A.S8.S8 R17, R26, R17, R12 ;  /* 0x000000111a117226 */ /* 0x000fc6000000060c */
[----:B------:R-:W-:Y:S01]  /*11e0*/  LOP3.LUT R25, R25, 0xf0f0f0f, RZ, 0xc0, !PT ;  /* 0x0f0f0f0f19197812 */ /* 0x000fe200078ec0ff */
[----:B------:R-:W-:Y:S01]  /*11f0*/  IDP.4A.S8.S8 R13, R13, R14, R17 ;  /* 0x0000000e0d0d7226 */ /* 0x000fe20000000611 */
[----:B------:R-:W-:Y:S01]  /*1200*/  LOP3.LUT R12, R24, 0xf0f0f0f, RZ, 0xc0, !PT ;  /* 0x0f0f0f0f180c7812 */ /* 0x000fe200078ec0ff */
[----:B------:R-:W1:Y:S02]  /*1210*/  LDS R17, [R39+0x14] ;  /* 0x0000140027117984 */ /* 0x000e640000000800 */
[----:B------:R-:W-:Y:S01]  /*1220*/  IDP.4A.S8.S8 R18, R25, R18, R13 ;  /* 0x0000001219127226 */ /* 0x000fe2000000060d */
[----:B------:R-:W-:Y:S01]  /*1230*/  SHF.R.U32.HI R24, RZ, 0x4, R24 ;  /* 0x00000004ff187819 */ /* 0x000fe20000011618 */
[----:B------:R-:W-:Y:S02]  /*1240*/  LDS R25, [R39+0x18] ;  /* 0x0000180027197984 */ /* 0x000fe40000000800 */
[----:B------:R-:W-:Y:S02]  /*1250*/  IDP.4A.S8.S8 R18, R12, R15, R18 ;  /* 0x0000000f0c127226 */ /* 0x000fe40000000612 */
[----:B------:R-:W2:Y:S01]  /*1260*/  LDS.128 R12, [R54+UR8+0x30] ;  /* 0x00003008360c7984 */ /* 0x000ea20008000c00 */
[----:B------:R-:W-:-:S05]  /*1270*/  LOP3.LUT R24, R24, 0xf0f0f0f, RZ, 0xc0, !PT ;  /* 0x0f0f0f0f18187812 */ /* 0x000fca00078ec0ff */
[----:B------:R-:W-:Y:S02]  /*1280*/  IDP.4A.S8.S8 R59, R24, R19, R18 ;  /* 0x00000013183b7226 */ /* 0x000fe40000000612 */
[----:B------:R-:W-:Y:S01]  /*1290*/  LDS R24, [R39+0x20] ;  /* 0x0000200027187984 */ /* 0x000fe20000000800 */
[----:B0-----:R-:W-:Y:S02]  /*12a0*/  LOP3.LUT R19, R16, 0xf0f0f0f, RZ, 0xc0, !PT ;  /* 0x0f0f0f0f10137812 */ /* 0x001fe400078ec0ff */
[----:B------:R-:W-:-:S03]  /*12b0*/  SHF.R.U32.HI R16, RZ, 0x4, R16 ;  /* 0x00000004ff107819 */ /* 0x000fc60000011610 */
[----:B------:R-:W-:Y:S01]  /*12c0*/  IDP.4A.S8.S8 R20, R19, R20, RZ ;  /* 0x0000001413147226 */ /* 0x000fe200000006ff */
[----:B------:R-:W-:Y:S02]  /*12d0*/  LOP3.LUT R19, R16, 0xf0f0f0f, RZ, 0xc0, !PT ;  /* 0x0f0f0f0f10137812 */ /* 0x000fe400078ec0ff */
[----:B-1----:R-:W-:Y:S02]  /*12e0*/  LOP3.LUT R16, R17, 0xf0f0f0f, RZ, 0xc0, !PT ;  /* 0x0f0f0f0f11107812 */ /* 0x002fe400078ec0ff */
[----:B------:R-:W-:Y:S01]  /*12f0*/  SHF.R.U32.HI R17, RZ, 0x4, R17 ;  /* 0x00000004ff117819 */ /* 0x000fe20000011611 */
[----:B--2---:R-:W-:Y:S02]  /*1300*/  IDP.4A.S8.S8 R20, R19, R12, R20 ;  /* 0x0000000c13147226 */ /* 0x004fe40000000614 */
[----:B------:R-:W0:Y:S02]  /*1310*/  LDS R12, [R39+0x1c] ;  /* 0x00001c00270c7984 */ /* 0x000e240000000800 */
[----:B------:R-:W-:Y:S01]  /*1320*/  IDP.4A.S8.S8 R20, R16, R21, R20 ;  /* 0x0000001510147226 */ /* 0x000fe20000000614 */
[----:B------:R-:W-:-:S05]  /*1330*/  LOP3.LUT R16, R17, 0xf0f0f0f, RZ, 0xc0, !PT ;  /* 0x0f0f0f0f11107812 */ /* 0x000fca00078ec0ff */
[----:B------:R-:W-:Y:S02]  /*1340*/  IDP.4A.S8.S8 R13, R16, R13, R20 ;  /* 0x0000000d100d7226 */ /* 0x000fe40000000614 */
[----:B------:R-:W1:Y:S01]  /*1350*/  LDS.128 R16, [R54+UR8+0x40] ;  /* 0x0000400836107984 */ /* 0x000e620008000c00 */
[----:B------:R-:W-:Y:S02]  /*1360*/  LOP3.LUT R20, R25, 0xf0f0f0f, RZ, 0xc0, !PT ;  /* 0x0f0f0f0f19147812 */ /* 0x000fe400078ec0ff */
[----:B------:R-:W-:-:S03]  /*1370*/  SHF.R.U32.HI R25, RZ, 0x4, R25 ;  /* 0x00000004ff197819 */ /* 0x000fc60000011619 */
[----:B------:R-:W-:Y:S01]  /*1380*/  IDP.4A.S8.S8 R13, R20, R22, R13 ;  /* 0x00000016140d7226 */ /* 0x000fe2000000060d */
[----:B------:R-:W-:-:S05]  /*1390*/  LOP3.LUT R25, R25, 0xf0f0f0f, RZ, 0xc0, !PT ;  /* 0x0f0f0f0f19197812 */ /* 0x000fca00078ec0ff */
[----:B------:R-:W-:Y:S01]  /*13a0*/  IDP.4A.S8.S8 R14, R25, R14, R13 ;  /* 0x0000000e190e7226 */ /* 0x000fe2000000060d */
[----:B0-----:R-:W-:-:S05]  /*13b0*/  LOP3.LUT R13, R12, 0xf0f0f0f, RZ, 0xc0, !PT ;  /* 0x0f0f0f0f0c0d7812 */ /* 0x001fca00078ec0ff */
[----:B------:R-:W-:Y:S01]  /*13c0*/  IDP.4A.S8.S8 R14, R13, R23, R14 ;  /* 0x000000170d0e7226 */ /* 0x000fe2000000060e */
[----:B------:R-:W-:Y:S01]  /*13d0*/  LOP3.LUT R13, R24, 0xf0f0f0f, RZ, 0xc0, !PT ;  /* 0x0f0f0f0f180d7812 */ /* 0x000fe200078ec0ff */
[----:B------:R-:W0:Y:S04]  /*13e0*/  LDS.128 R20, [R54+UR8+0x50] ;  /* 0x0000500836147984 */ /* 0x000e280008000c00 */
[----:B-1----:R-:W-:Y:S02]  /*13f0*/  IDP.4A.S8.S8 R25, R13, R16, RZ ;  /* 0x000000100d197226 */ /* 0x002fe400000006ff */
[----:B------:R-:W1:Y:S01]  /*1400*/  LDS R16, [R39+0x24] ;  /* 0x0000240027107984 */ /* 0x000e620000000800 */
[----:B------:R-:W-:-:S04]  /*1410*/  SHF.R.U32.HI R24, RZ, 0x4, R24 ;  /* 0x00000004ff187819 */ /* 0x000fc80000011618 */
[----:B------:R-:W-:-:S05]  /*1420*/  LOP3.LUT R13, R24, 0xf0f0f0f, RZ, 0xc0, !PT ;  /* 0x0f0f0f0f180d7812 */ /* 0x000fca00078ec0ff */
[----:B0-----:R-:W-:Y:S02]  /*1430*/  IDP.4A.S8.S8 R24, R13, R20, R25 ;  /* 0x000000140d187226 */ /* 0x001fe40000000619 */
[----:B------:R-:W0:Y:S01]  /*1440*/  LDS R20, [R39+0x28] ;  /* 0x0000280027147984 */ /* 0x000e220000000800 */
[----:B-1----:R-:W-:-:S05]  /*1450*/  LOP3.LUT R13, R16, 0xf0f0f0f, RZ, 0xc0, !PT ;  /* 0x0f0f0f0f100d7812 */ /* 0x002fca00078ec0ff */
[----:B------:R-:W-:Y:S02]  /*1460*/  IDP.4A.S8.S8 R17, R13, R17, R24 ;  /* 0x000000110d117226 */ /* 0x000fe40000000618 */
[----:B------:R-:W1:Y:S01]  /*1470*/  LDS R13, [R39+0x2c] ;  /* 0x00002c00270d7984 */ /* 0x000e620000000800 */
[----:B------:R-:W-:Y:S02]  /*1480*/  SHF.R.U32.HI R16, RZ, 0x4, R16 ;  /* 0x00000004ff107819 */ /* 0x000fe40000011610 */
[----:B------:R-:W-:Y:S01]  /*1490*/  SHF.R.U32.HI R12, RZ, 0x4, R12 ;  /* 0x00000004ff0c7819 */ /* 0x000fe2000001160c */
[----:B------:R-:W-:Y:S01]  /*14a0*/  LDS.128 R24, [R54+UR8+0x60] ;  /* 0x0000600836187984 */ /* 0x000fe20008000c00 */
[----:B------:R-:W-:-:S05]  /*14b0*/  LOP3.LUT R16, R16, 0xf0f0f0f, RZ, 0xc0, !PT ;  /* 0x0f0f0f0f10107812 */ /* 0x000fca00078ec0ff */
[----:B------:R-:W-:Y:S01]  /*14c0*/  IDP.4A.S8.S8 R17, R16, R21, R17 ;  /* 0x0000001510117226 */ /* 0x000fe20000000611 */
[----:B------:R-:W-:Y:S01]  /*14d0*/  LOP3.LUT R12, R12, 0xf0f0f0f, RZ, 0xc0, !PT ;  /* 0x0f0f0f0f0c0c7812 */ /* 0x000fe200078ec0ff */
[----:B------:R-:W-:Y:S01]  /*14e0*/  LDS R21, [R39+0x3c] ;  /* 0x00003c0027157984 */ /* 0x000fe20000000800 */
[----:B0-----:R-:W-:Y:S02]  /*14f0*/  LOP3.LUT R16, R20, 0xf0f0f0f, RZ, 0xc0, !PT ;  /* 0x0f0f0f0f14107812 */ /* 0x001fe400078ec0ff */
[----:B------:R-:W-:-:S03]  /*1500*/  SHF.R.U32.HI R20, RZ, 0x4, R20 ;  /* 0x00000004ff147819 */ /* 0x000fc60000011614 */
[----:B------:R-:W-:Y:S01]  /*1510*/  IDP.4A.S8.S8 R18, R16, R18, R17 ;  /* 0x0000001210127226 */ /* 0x000fe20000000611 */
[----:B------:R-:W-:Y:S01]  /*1520*/  LOP3.LUT R17, R20, 0xf0f0f0f, RZ, 0xc0, !PT ;  /* 0x0f0f0f0f14117812 */ /* 0x000fe200078ec0ff */
[----:B------:R-:W0:Y:S04]  /*1530*/  LDS R16, [R39+0x30] ;  /* 0x0000300027107984 */ /* 0x000e280000000800 */
[----:B------:R-:W-:Y:S01]  /*1540*/  IDP.4A.S8.S8 R18, R17, R22, R18 ;  /* 0x0000001611127226 */ /* 0x000fe20000000612 */
[----:B-1----:R-:W-:Y:S02]  /*1550*/  LOP3.LUT R17, R13, 0xf0f0f0f, RZ, 0xc0, !PT ;  /* 0x0f0f0f0f0d117812 */ /* 0x002fe400078ec0ff */
[----:B------:R-:W-:-:S03]  /*1560*/  SHF.R.U32.HI R13, RZ, 0x4, R13 ;  /* 0x00000004ff0d7819 */ /* 0x000fc6000001160d */
[----:B------:R-:W-:Y:S01]  /*1570*/  IDP.4A.S8.S8 R17, R17, R19, R18 ;  /* 0x0000001311117226 */ /* 0x000fe20000000612 */
[----:B------:R-:W-:Y:S01]  /*1580*/  LOP3.LUT R18, R13, 0xf0f0f0f, RZ, 0xc0, !PT ;  /* 0x0f0f0f0f0d127812 */ /* 0x000fe200078ec0ff */
[----:B------:R-:W-:Y:S02]  /*1590*/  IDP.4A.S8.S8 R20, R12, R15, R14 ;  /* 0x0000000f0c147226 */ /* 0x000fe4000000060e */
[----:B------:R-:W1:Y:S02]  /*15a0*/  LDS.128 R12, [R54+UR8+0x70] ;  /* 0x00007008360c7984 */ /* 0x000e640008000c00 */
[----:B------:R-:W-:Y:S02]  /*15b0*/  IDP.4A.S8.S8 R23, R18, R23, R17 ;  /* 0x0000001712177226 */ /* 0x000fe40000000611 */
[----:B------:R-:W2:Y:S04]  /*15c0*/  LDS R17, [R39+0x34] ;  /* 0x0000340027117984 */ /* 0x000ea80000000800 */
[----:B------:R-:W3:Y:S01]  /*15d0*/  LDS R18, [R39+0x38] ;  /* 0x0000380027127984 */ /* 0x000ee20000000800 */
[----:B0-----:R-:W-:-:S02]  /*15e0*/  LOP3.LUT R19, R16, 0xf0f0f0f, RZ, 0xc0, !PT ;  /* 0x0f0f0f0f10137812 */ /* 0x001fc400078ec0ff */
[----:B------:R-:W-:-:S03]  /*15f0*/  SHF.R.U32.HI R16, RZ, 0x4, R16 ;  /* 0x00000004ff107819 */ /* 0x000fc60000011610 */
[----:B------:R-:W-:Y:S01]  /*1600*/  IDP.4A.S8.S8 R24, R19, R24, RZ ;  /* 0x0000001813187226 */ /* 0x000fe200000006ff */
[----:B------:R-:W-:-:S05]  /*1610*/  LOP3.LUT R19, R16, 0xf0f0f0f, RZ, 0xc0, !PT ;  /* 0x0f0f0f0f10137812 */ /* 0x000fca00078ec0ff */
[----:B-1----:R-:W-:Y:S01]  /*1620*/  IDP.4A.S8.S8 R12, R19, R12, R24 ;  /* 0x0000000c130c7226 */ /* 0x002fe20000000618 */
[----:B--2---:R-:W-:Y:S02]  /*1630*/  LOP3.LUT R16, R17, 0xf0f0f0f, RZ, 0xc0, !PT ;  /* 0x0f0f0f0f11107812 */ /* 0x004fe400078ec0ff */
[----:B------:R-:W-:-:S03]  /*1640*/  SHF.R.U32.HI R17, RZ, 0x4, R17 ;  /* 0x00000004ff117819 */ /* 0x000fc60000011611 */
[----:B------:R-:W-:Y:S01]  /*1650*/  IDP.4A.S8.S8 R16, R16, R25, R12 ;  /* 0x0000001910107226 */ /* 0x000fe2000000060c */
[----:B------:R-:W-:-:S05]  /*1660*/  LOP3.LUT R12, R17, 0xf0f0f0f, RZ, 0xc0, !PT ;  /* 0x0f0f0f0f110c7812 */ /* 0x000fca00078ec0ff */
[----:B------:R-:W-:Y:S01]  /*1670*/  IDP.4A.S8.S8 R13, R12, R13, R16 ;  /* 0x0000000d0c0d7226 */ /* 0x000fe20000000610 */
[----:B---3--:R-:W-:-:S05]  /*1680*/  LOP3.LUT R12, R18, 0xf0f0f0f, RZ, 0xc0, !PT ;  /* 0x0f0f0f0f120c7812 */ /* 0x008fca00078ec0ff */
[----:B------:R-:W-:Y:S01]  /*1690*/  IDP.4A.S8.S8 R26, R12, R26, R13 ;  /* 0x0000001a0c1a7226 */ /* 0x000fe2000000060d */
[----:B------:R-:W-:Y:S02]  /*16a0*/  SHF.R.U32.HI R12, RZ, 0x4, R18 ;  /* 0x00000004ff0c7819 */ /* 0x000fe40000011612 */
[----:B------:R-:W0:Y:S02]  /*16b0*/  LDS.128 R16, [R41] ;  /* 0x0000000029107984 */ /* 0x000e240000000c00 */
[----:B------:R-:W-:Y:S02]  /*16c0*/  LOP3.LUT R13, R12, 0xf0f0f0f, RZ, 0xc0, !PT ;  /* 0x0f0f0f0f0c0d7812 */ /* 0x000fe400078ec0ff */
[----:B------:R-:W-:-:S03]  /*16d0*/  LOP3.LUT R12, R21, 0xf0f0f0f, RZ, 0xc0, !PT ;  /* 0x0f0f0f0f150c7812 */ /* 0x000fc600078ec0ff */
[----:B------:R-:W-:Y:S01]  /*16e0*/  IDP.4A.S8.S8 R14, R13, R14, R26 ;  /* 0x0000000e0d0e7226 */ /* 0x000fe2000000061a */
[----:B------:R-:W-:Y:S01]  /*16f0*/  SHF.R.U32.HI R21, RZ, 0x4, R21 ;  /* 0x00000004ff157819 */ /* 0x000fe20000011615 */
[----:B------:R-:W-:Y:S02]  /*1700*/  LDS R13, [R40+0x8] ;  /* 0x00000800280d7984 */ /* 0x000fe40000000800 */
[----:B------:R-:W-:Y:S02]  /*1710*/  IDP.4A.S8.S8 R27, R12, R27, R14 ;  /* 0x0000001b0c1b7226 */ /* 0x000fe4000000060e */
[----:B------:R-:W1:Y:S01]  /*1720*/  LDS R12, [R40] ;  /* 0x00000000280c7984 */ /* 0x000e620000000800 */
[----:B------:R-:W-:-:S05]  /*1730*/  LOP3.LUT R14, R21, 0xf0f0f0f, RZ, 0xc0, !PT ;  /* 0x0f0f0f0f150e7812 */ /* 0x000fca00078ec0ff */
[----:B------:R-:W-:Y:S02]  /*1740*/  IDP.4A.S8.S8 R15, R14, R15, R27 ;  /* 0x0000000f0e0f7226 */ /* 0x000fe4000000061b */
[----:B------:R-:W2:Y:S01]  /*1750*/  LDS R14, [R40+0x4] ;  /* 0x00000400280e7984 */ /* 0x000ea20000000800 */
[----:B------:R-:W-:Y:S01]  /*1760*/  I2FP.F32.S32 R24, R59 ;  /* 0x0000003b00187245 */ /* 0x000fe20000201400 */
[--C-:B0-----:R-:W-:Y:S02]  /*1770*/  HADD2.F32 R22, -RZ, R16.reuse.H1_H1 ;  /* 0x30000010ff167230 */ /* 0x101fe40000004100 */
[----:B------:R-:W-:Y:S02]  /*1780*/  HADD2.F32 R21, -RZ, R16.H0_H0 ;  /* 0x20000010ff157230 */ /* 0x000fe40000004100 */
[----:B------:R-:W0:Y:S01]  /*1790*/  LDS R16, [R40+0xc] ;  /* 0x00000c0028107984 */ /* 0x000e220000000800 */
[----:B------:R-:W-:-:S04]  /*17a0*/  FMUL.FTZ R22, R22, 8 ;  /* 0x4100000016167820 */ /* 0x000fc80000410000 */
[----:B------:R-:W-:Y:S01]  /*17b0*/  FFMA.FTZ R21, R21, R24, -R22 ;  /* 0x0000001815157223 */ /* 0x000fe20000010816 */
[----:B------:R-:W-:-:S03]  /*17c0*/  HADD2.F32 R22, -RZ, R17.H1_H1 ;  /* 0x30000011ff167230 */ /* 0x000fc60000004100 */
[----:B-1----:R-:W-:Y:S01]  /*17d0*/  FFMA.FTZ R21, R12, R21, R55 ;  /* 0x000000150c157223 */ /* 0x002fe20000010037 */
[--C-:B------:R-:W-:Y:S01]  /*17e0*/  HADD2.F32 R12, -RZ, R18.reuse.H1_H1 ;  /* 0x30000012ff0c7230 */ /* 0x100fe20000004100 */
[----:B------:R-:W-:Y:S01]  /*17f0*/  I2FP.F32.S32 R20, R20 ;  /* 0x0000001400147245 */ /* 0x000fe20000201400 */
[----:B------:R-:W-:Y:S02]  /*1800*/  HADD2.F32 R17, -RZ, R17.H0_H0 ;  /* 0x20000011ff117230 */ /* 0x000fe40000004100 */
[----:B------:R-:W-:Y:S01]  /*1810*/  FMUL.FTZ R22, R22, 8 ;  /* 0x4100000016167820 */ /* 0x000fe20000410000 */
[----:B------:R-:W-:Y:S01]  /*1820*/  UIADD3 UR6, UPT, UPT, UR6, 0x80, URZ ;  /* 0x0000008006067890 */ /* 0x000fe2000fffe0ff */
[----:B------:R-:W-:Y:S01]  /*1830*/  FMUL.FTZ R25, R12, 8 ;  /* 0x410000000c197820 */ /* 0x000fe20000410000 */
[----:B------:R-:W-:Y:S01]  /*1840*/  HADD2.F32 R18, -RZ, R18.H0_H0 ;  /* 0x20000012ff127230 */ /* 0x000fe20000004100 */
[----:B------:R-:W-:Y:S01]  /*1850*/  I2FP.F32.S32 R23, R23 ;  /* 0x0000001700177245 */ /* 0x000fe20000201400 */
[----:B------:R-:W-:-:S02]  /*1860*/  HADD2.F32 R12, -RZ, R19.H1_H1 ;  /* 0x30000013ff0c7230 */ /* 0x000fc40000004100 */
[----:B------:R-:W-:Y:S01]  /*1870*/  FFMA.FTZ R17, R17, R20, -R22 ;  /* 0x0000001411117223 */ /* 0x000fe20000010816 */
[----:B------:R-:W-:Y:S01]  /*1880*/  UISETP.GE.AND UP0, UPT, UR6, UR21, UPT ;  /* 0x000000150600728c */ /* 0x000fe2000bf06270 */
[----:B------:R-:W-:Y:S01]  /*1890*/  HADD2.F32 R19, -RZ, R19.H0_H0 ;  /* 0x20000013ff137230 */ /* 0x000fe20000004100 */
[----:B------:R-:W-:Y:S01]  /*18a0*/  I2FP.F32.S32 R20, R15 ;  /* 0x0000000f00147245 */ /* 0x000fe20000201400 */
[----:B------:R-:W-:Y:S01]  /*18b0*/  FFMA.FTZ R18, R18, R23, -R25 ;  /* 0x0000001712127223 */ /* 0x000fe20000010819 */
[----:B------:R-:W-:Y:S01]  /*18c0*/  FMUL.FTZ R12, R12, 8 ;  /* 0x410000000c0c7820 */ /* 0x000fe20000410000 */
[----:B--2---:R-:W-:-:S03]  /*18d0*/  FFMA.FTZ R14, R14, R17, R21 ;  /* 0x000000110e0e7223 */ /* 0x004fc60000010015 */
[----:B------:R-:W-:Y:S01]  /*18e0*/  FFMA.FTZ R12, R19, R20, -R12 ;  /* 0x00000014130c7223 */ /* 0x000fe2000001080c */
[----:B------:R-:W-:-:S04]  /*18f0*/  FFMA.FTZ R13, R13, R18, R14 ;  /* 0x000000120d0d7223 */ /* 0x000fc8000001000e */
[----:B0-----:R-:W-:Y:S01]  /*1900*/  FFMA.FTZ R55, R16, R12, R13 ;  /* 0x0000000c10377223 */ /* 0x001fe2000001000d */
[----:B------:R-:W-:Y:S06]  /*1910*/  BAR.SYNC.DEFER_BLOCKING 0x0 ;  /* 0x0000000000007b1d */ /* 0x000fec0000010000 */
[----:B------:R-:W-:Y:S05]  /*1920*/  BRA.U UP0, `(.L_x_357) ;  /* 0x0000000900647547 */ /* 0x000fea000b800000 */
[----:B------:R-:W-:Y:S01]  /*1930*/  IADD3 R12, PT, PT, R57, 0x4, RZ ;  /* 0x00000004390c7810 */ /* 0x000fe20007ffe0ff */
        /* <DEDUP_REMOVED lines=8> */
[----:B------:R-:W-:-:S05]  /*19c0*/  @!P1 LEA.HI.X.SX32 R14, R58, RZ, 0x1, P2 ;  /* 0x000000ff3a0e9211 */ /* 0x000fca00010f0eff */
[----:B------:R-:W-:Y:S02]  /*19d0*/  @!P1 IMAD R17, R14, 0x24, RZ ;  /* 0x000000240e119824 */ /* 0x000fe400078e02ff */
[----:B------:R-:W-:-:S06]  /*19e0*/  @!P0 IMAD.WIDE R14, R15, 0x24, R60 ;  /* 0x000000240f0e8825 */ /* 0x000fcc00078e023c */
[----:B------:R-:W2:Y:S01]  /*19f0*/  @!P0 LDG.E.CONSTANT R14, desc[UR18][R14.64+0x4] ;  /* 0x000004120e0e8981 */ /* 0x000ea2000c1e9900 */
[----:B0-----:R-:W-:-:S05]  /*1a00*/  @!P1 IMAD.WIDE.U32 R12, R57, 0x24, R12 ;  /* 0x00000024390c9825 */ /* 0x001fca00078e000c */
        /* <DEDUP_REMOVED lines=19> */
[----:B------:R-:W-:Y:S01]  /*1b40*/  IDP.4A.S8.S8 R12, R12, R21, R24 ;  /* 0x000000150c0c7226 */ /* 0x000fe20000000618 */
[----:B----4-:R-:W-:Y:S01]  /*1b50*/  LOP3.LUT R16, R57, 0xf0f0f0f, RZ, 0xc0, !PT ;  /* 0x0f0f0f0f39107812 */ /* 0x010fe200078ec0ff */
[----:B------:R-:W-:Y:S02]  /*1b60*/  LDS R21, [R39+0x54] ;  /* 0x0000540027157984 */ /* 0x000fe40000000800 */
[----:B------:R-:W-:Y:S02]  /*1b70*/  IDP.4A.S8.S8 R25, R18, R25, R12 ;  /* 0x0000001912197226 */ /* 0x000fe4000000060c */
[----:B------:R-:W1:Y:S02]  /*1b80*/  LDS.128 R12, [R54+UR8+0x20] ;  /* 0x00002008360c7984 */ /* 0x000e640008000c00 */
[----:B------:R-:W-:Y:S02]  /*1b90*/  IDP.4A.S8.S8 R22, R16, R22, R25 ;  /* 0x0000001610167226 */ /* 0x000fe40000000619 */
[----:B------:R-:W2:Y:S01]  /*1ba0*/  LDS.128 R16, [R54+UR8+0x30] ;  /* 0x0000300836107984 */ /* 0x000ea20008000c00 */
[----:B------:R-:W-:-:S03]  /*1bb0*/  SHF.R.U32.HI R57, RZ, 0x4, R57 ;  /* 0x00000004ff397819 */ /* 0x000fc60000011639 */
[----:B------:R-:W3:Y:S01]  /*1bc0*/  LDS R24, [R39+0x4c] ;  /* 0x00004c0027187984 */ /* 0x000ee20000000800 */
[----:B------:R-:W-:-:S05]  /*1bd0*/  LOP3.LUT R57, R57, 0xf0f0f0f, RZ, 0xc0, !PT ;  /* 0x0f0f0f0f39397812 */ /* 0x000fca00078ec0ff */
[----:B------:R-:W-:Y:S02]  /*1be0*/  IDP.4A.S8.S8 R26, R57, R26, R22 ;  /* 0x0000001a391a7226 */ /* 0x000fe40000000616 */
[----:B------:R-:W4:Y:S01]  /*1bf0*/  LDS R22, [R39+0x58] ;  /* 0x0000580027167984 */ /* 0x000f220000000800 */
[----:B0-----:R-:W-:Y:S02]  /*1c00*/  LOP3.LUT R25, R20, 0xf0f0f0f, RZ, 0xc0, !PT ;  /* 0x0f0f0f0f14197812 */ /* 0x001fe400078ec0ff */
[----:B------:R-:W-:-:S03]  /*1c10*/  SHF.R.U32.HI R20, RZ, 0x4, R20 ;  /* 0x00000004ff147819 */ /* 0x000fc60000011614 */
[----:B-1----:R-:W-:Y:S01]  /*1c20*/  IDP.4A.S8.S8 R12, R25, R12, RZ ;  /* 0x0000000c190c7226 */ /* 0x002fe200000006ff */
[----:B------:R-:W-:-:S05]  /*1c30*/  LOP3.LUT R25, R20, 0xf0f0f0f, RZ, 0xc0, !PT ;  /* 0x0f0f0f0f14197812 */ /* 0x000fca00078ec0ff */
[----:B--2---:R-:W-:Y:S01]  /*1c40*/  IDP.4A.S8.S8 R12, R25, R16, R12 ;  /* 0x00000010190c7226 */ /* 0x004fe2000000060c */
[----:B------:R-:W-:Y:S02]  /*1c50*/  LOP3.LUT R16, R21, 0xf0f0f0f, RZ, 0xc0, !PT ;  /* 0x0f0f0f0f15107812 */ /* 0x000fe400078ec0ff */
[----:B------:R-:W-:-:S03]  /*1c60*/  SHF.R.U32.HI R21, RZ, 0x4, R21 ;  /* 0x00000004ff157819 */ /* 0x000fc60000011615 */
[----:B------:R-:W-:Y:S01]  /*1c70*/  IDP.4A.S8.S8 R13, R16, R13, R12 ;  /* 0x0000000d100d7226 */ /* 0x000fe2000000060c */
[----:B------:R-:W-:Y:S01]  /*1c80*/  LOP3.LUT R16, R21, 0xf0f0f0f, RZ, 0xc0, !PT ;  /* 0x0f0f0f0f15107812 */ /* 0x000fe200078ec0ff */
[----:B------:R-:W0:Y:S04]  /*1c90*/  LDS R12, [R39+0x5c] ;  /* 0x00005c00270c7984 */ /* 0x000e280000000800 */
[----:B------:R-:W-:Y:S01]  /*1ca0*/  IDP.4A.S8.S8 R17, R16, R17, R13 ;  /* 0x0000001110117226 */ /* 0x000fe2000000060d */
[----:B---3--:R-:W-:Y:S02]  /*1cb0*/  LOP3.LUT R13, R24, 0xf0f0f0f, RZ, 0xc0, !PT ;  /* 0x0f0f0f0f180d7812 */ /* 0x008fe400078ec0ff */
[----:B----4-:R-:W-:-:S03]  /*1cc0*/  LOP3.LUT R16, R22, 0xf0f0f0f, RZ, 0xc0, !PT ;  /* 0x0f0f0f0f16107812 */ /* 0x010fc600078ec0ff */
[----:B------:R-:W-:Y:S02]  /*1cd0*/  IDP.4A.S8.S8 R26, R13, R23, R26 ;  /* 0x000000170d1a7226 */ /* 0x000fe4000000061a */
[----:B------:R-:W1:Y:S01]  /*1ce0*/  LDS R13, [R39+0x60] ;  /* 0x00006000270d7984 */ /* 0x000e620000000800 */
[----:B------:R-:W-:Y:S01]  /*1cf0*/  IDP.4A.S8.S8 R16, R16, R14, R17 ;  /* 0x0000000e10107226 */ /* 0x000fe20000000611 */
[----:B------:R-:W-:Y:S02]  /*1d00*/  SHF.R.U32.HI R14, RZ, 0x4, R22 ;  /* 0x00000004ff0e7819 */ /* 0x000fe40000011616 */
[----:B------:R-:W2:Y:S01]  /*1d10*/  LDS.128 R20, [R54+UR8+0x40] ;  /* 0x0000400836147984 */ /* 0x000ea20008000c00 */
[----:B------:R-:W-:-:S04]  /*1d20*/  SHF.R.U32.HI R24, RZ, 0x4, R24 ;  /* 0x00000004ff187819 */ /* 0x000fc80000011618 */
[----:B------:R-:W-:Y:S02]  /*1d30*/  LOP3.LUT R24, R24, 0xf0f0f0f, RZ, 0xc0, !PT ;  /* 0x0f0f0f0f18187812 */ /* 0x000fe400078ec0ff */
[----:B------:R-:W-:Y:S02]  /*1d40*/  LOP3.LUT R17, R14, 0xf0f0f0f, RZ, 0xc0, !PT ;  /* 0x0f0f0f0f0e117812 */ /* 0x000fe400078ec0ff */
[----:B------:R-:W-:Y:S01]  /*1d50*/  LDS R14, [R39+0x64] ;  /* 0x00006400270e7984 */ /* 0x000fe20000000800 */
[----:B------:R-:W-:-:S03]  /*1d60*/  IDP.4A.S8.S8 R57, R24, R27, R26 ;  /* 0x0000001b18397226 */ /* 0x000fc6000000061a */
[----:B------:R-:W3:Y:S01]  /*1d70*/  LDS.128 R24, [R54+UR8+0x50] ;  /* 0x0000500836187984 */ /* 0x000ee20008000c00 */
[----:B------:R-:W-:Y:S01]  /*1d80*/  IDP.4A.S8.S8 R16, R17, R18, R16 ;  /* 0x0000001211107226 */ /* 0x000fe20000000610 */
[----:B0-----:R-:W-:-:S05]  /*1d90*/  LOP3.LUT R17, R12, 0xf0f0f0f, RZ, 0xc0, !PT ;  /* 0x0f0f0f0f0c117812 */ /* 0x001fca00078ec0ff */
[----:B------:R-:W-:Y:S02]  /*1da0*/  IDP.4A.S8.S8 R16, R17, R15, R16 ;  /* 0x0000000f11107226 */ /* 0x000fe40000000610 */
[----:B------:R-:W0:Y:S01]  /*1db0*/  LDS R15, [R39+0x68] ;  /* 0x00006800270f7984 */ /* 0x000e220000000800 */
[----:B-1----:R-:W-:-:S05]  /*1dc0*/  LOP3.LUT R17, R13, 0xf0f0f0f, RZ, 0xc0, !PT ;  /* 0x0f0f0f0f0d117812 */ /* 0x002fca00078ec0ff */
[----:B--2---:R-:W-:Y:S02]  /*1dd0*/  IDP.4A.S8.S8 R17, R17, R20, RZ ;  /* 0x0000001411117226 */ /* 0x004fe400000006ff */
[----:B------:R-:W1:Y:S01]  /*1de0*/  LDS R20, [R39+0x6c] ;  /* 0x00006c0027147984 */ /* 0x000e620000000800 */
[----:B------:R-:W-:-:S04]  /*1df0*/  SHF.R.U32.HI R13, RZ, 0x4, R13 ;  /* 0x00000004ff0d7819 */ /* 0x000fc8000001160d */
[----:B------:R-:W-:-:S05]  /*1e00*/  LOP3.LUT R13, R13, 0xf0f0f0f, RZ, 0xc0, !PT ;  /* 0x0f0f0f0f0d0d7812 */ /* 0x000fca00078ec0ff */
[----:B---3--:R-:W-:Y:S01]  /*1e10*/  IDP.4A.S8.S8 R24, R13, R24, R17 ;  /* 0x000000180d187226 */ /* 0x008fe20000000611 */
[----:B------:R-:W-:Y:S02]  /*1e20*/  LOP3.LUT R13, R14, 0xf0f0f0f, RZ, 0xc0, !PT ;  /* 0x0f0f0f0f0e0d7812 */ /* 0x000fe400078ec0ff */
[----:B------:R-:W-:-:S03]  /*1e30*/  SHF.R.U32.HI R14, RZ, 0x4, R14 ;  /* 0x00000004ff0e7819 */ /* 0x000fc6000001160e */
[----:B------:R-:W-:Y:S01]  /*1e40*/  IDP.4A.S8.S8 R13, R13, R21, R24 ;  /* 0x000000150d0d7226 */ /* 0x000fe20000000618 */
[----:B------:R-:W-:Y:S01]  /*1e50*/  LOP3.LUT R14, R14, 0xf0f0f0f, RZ, 0xc0, !PT ;  /* 0x0f0f0f0f0e0e7812 */ /* 0x000fe200078ec0ff */
[----:B------:R-:W2:Y:S04]  /*1e60*/  LDS R21, [R39+0x70] ;  /* 0x0000700027157984 */ /* 0x000ea80000000800 */
[----:B------:R-:W-:Y:S01]  /*1e70*/  IDP.4A.S8.S8 R13, R14, R25, R13 ;  /* 0x000000190e0d7226 */ /* 0x000fe2000000060d */
[----:B------:R-:W-:Y:S01]  /*1e80*/  SHF.R.U32.HI R12, RZ, 0x4, R12 ;  /* 0x00000004ff0c7819 */ /* 0x000fe2000001160c */
[----:B------:R-:W-:Y:S01]  /*1e90*/  LDS R25, [R39+0x78] ;  /* 0x0000780027197984 */ /* 0x000fe20000000800 */
[----:B0-----:R-:W-:Y:S02]  /*1ea0*/  LOP3.LUT R14, R15, 0xf0f0f0f, RZ, 0xc0, !PT ;  /* 0x0f0f0f0f0f0e7812 */ /* 0x001fe400078ec0ff */
[----:B------:R-:W-:-:S03]  /*1eb0*/  SHF.R.U32.HI R15, RZ, 0x4, R15 ;  /* 0x00000004ff0f7819 */ /* 0x000fc6000001160f */
[----:B------:R-:W-:Y:S01]  /*1ec0*/  IDP.4A.S8.S8 R13, R14, R22, R13 ;  /* 0x000000160e0d7226 */ /* 0x000fe2000000060d */
[----:B------:R-:W-:Y:S01]  /*1ed0*/  LOP3.LUT R15, R15, 0xf0f0f0f, RZ, 0xc0, !PT ;  /* 0x0f0f0f0f0f0f7812 */ /* 0x000fe200078ec0ff */
[----:B------:R-:W-:Y:S01]  /*1ee0*/  LDS R22, [R39+0x74] ;  /* 0x0000740027167984 */ /* 0x000fe20000000800 */
[----:B------:R-:W-:-:S03]  /*1ef0*/  LOP3.LUT R24, R12, 0xf0f0f0f, RZ, 0xc0, !PT ;  /* 0x0f0f0f0f0c187812 */ /* 0x000fc600078ec0ff */
[----:B------:R-:W-:Y:S01]  /*1f00*/  IDP.4A.S8.S8 R26, R15, R26, R13 ;  /* 0x0000001a0f1a7226 */ /* 0x000fe2000000060d */
[----:B-1----:R-:W-:Y:S01]  /*1f10*/  LOP3.LUT R17, R20, 0xf0f0f0f, RZ, 0xc0, !PT ;  /* 0x0f0f0f0f14117812 */ /* 0x002fe200078ec0ff */
[----:B------:R-:W0:Y:S01]  /*1f20*/  LDS.128 R12, [R54+UR8+0x60] ;  /* 0x00006008360c7984 */ /* 0x000e220008000c00 */
[----:B------:R-:W-:-:S03]  /*1f30*/  IDP.4A.S8.S8 R24, R24, R19, R16 ;  /* 0x0000001318187226 */ /* 0x000fc60000000610 */
[----:B------:R-:W-:Y:S02]  /*1f40*/  IDP.4A.S8.S8 R23, R17, R23, R26 ;  /* 0x0000001711177226 */ /* 0x000fe4000000061a */
[----:B------:R-:W1:Y:S01]  /*1f50*/  LDS.128 R16, [R54+UR8+0x70] ;  /* 0x0000700836107984 */ /* 0x000e620008000c00 */
[----:B------:R-:W-:-:S04]  /*1f60*/  SHF.R.U32.HI R20, RZ, 0x4, R20 ;  /* 0x00000004ff147819 */ /* 0x000fc80000011614 */
[----:B------:R-:W-:-:S05]  /*1f70*/  LOP3.LUT R20, R20, 0xf0f0f0f, RZ, 0xc0, !PT ;  /* 0x0f0f0f0f14147812 */ /* 0x000fca00078ec0ff */
[----:B------:R-:W-:Y:S01]  /*1f80*/  IDP.4A.S8.S8 R27, R20, R27, R23 ;  /* 0x0000001b141b7226 */ /* 0x000fe20000000617 */
[----:B--2---:R-:W-:Y:S02]  /*1f90*/  LOP3.LUT R23, R21, 0xf0f0f0f, RZ, 0xc0, !PT ;  /* 0x0f0f0f0f15177812 */ /* 0x004fe400078ec0ff */
[----:B------:R-:W-:-:S04]  /*1fa0*/  SHF.R.U32.HI R21, RZ, 0x4, R21 ;  /* 0x00000004ff157819 */ /* 0x000fc80000011615 */
[----:B------:R-:W-:Y:S01]  /*1fb0*/  LOP3.LUT R21, R21, 0xf0f0f0f, RZ, 0xc0, !PT ;  /* 0x0f0f0f0f15157812 */ /* 0x000fe200078ec0ff */
[----:B0-----:R-:W-:-:S04]  /*1fc0*/  IDP.4A.S8.S8 R12, R23, R12, RZ ;  /* 0x0000000c170c7226 */ /* 0x001fc800000006ff */
[----:B-1----:R-:W-:Y:S02]  /*1fd0*/  IDP.4A.S8.S8 R12, R21, R16, R12 ;  /* 0x00000010150c7226 */ /* 0x002fe4000000060c */
[----:B------:R-:W0:Y:S01]  /*1fe0*/  LDS R16, [R39+0x7c] ;  /* 0x00007c0027107984 */ /* 0x000e220000000800 */
[----:B------:R-:W-:Y:S02]  /*1ff0*/  LOP3.LUT R20, R22, 0xf0f0f0f, RZ, 0xc0, !PT ;  /* 0x0f0f0f0f16147812 */ /* 0x000fe400078ec0ff */
[----:B------:R-:W-:-:S03]  /*2000*/  SHF.R.U32.HI R22, RZ, 0x4, R22 ;  /* 0x00000004ff167819 */ /* 0x000fc60000011616 */
[----:B------:R-:W-:Y:S01]  /*2010*/  IDP.4A.S8.S8 R13, R20, R13, R12 ;  /* 0x0000000d140d7226 */ /* 0x000fe2000000060c */
[----:B------:R-:W-:Y:S02]  /*2020*/  LOP3.LUT R12, R22, 0xf0f0f0f, RZ, 0xc0, !PT ;  /* 0x0f0f0f0f160c7812 */ /* 0x000fe400078ec0ff */
[----:B------:R-:W1:Y:S03]  /*2030*/  LDS.128 R20, [R41] ;  /* 0x0000000029147984 */ /* 0x000e660000000c00 */
[----:B------:R-:W-:Y:S01]  /*2040*/  IDP.4A.S8.S8 R13, R12, R17, R13 ;  /* 0x000000110c0d7226 */ /* 0x000fe2000000060d */
[----:B------:R-:W-:Y:S02]  /*2050*/  LOP3.LUT R12, R25, 0xf0f0f0f, RZ, 0xc0, !PT ;  /* 0x0f0f0f0f190c7812 */ /* 0x000fe400078ec0ff */
[----:B------:R-:W-:-:S03]  /*2060*/  SHF.R.U32.HI R25, RZ, 0x4, R25 ;  /* 0x00000004ff197819 */ /* 0x000fc60000011619 */
[----:B------:R-:W-:Y:S01]  /*2070*/  IDP.4A.S8.S8 R12, R12, R14, R13 ;  /* 0x0000000e0c0c7226 */ /* 0x000fe2000000060d */
[----:B------:R-:W-:Y:S01]  /*2080*/  LOP3.LUT R25, R25, 0xf0f0f0f, RZ, 0xc0, !PT ;  /* 0x0f0f0f0f19197812 */ /* 0x000fe200078ec0ff */
[----:B------:R-:W-:Y:S04]  /*2090*/  LDS R14, [R40+0x14] ;  /* 0x00001400280e7984 */ /* 0x000fe80000000800 */
[----:B------:R-:W-:Y:S02]  /*20a0*/  IDP.4A.S8.S8 R18, R25, R18, R12 ;  /* 0x0000001219127226 */ /* 0x000fe4000000060c */
[----:B------:R-:W2:Y:S01]  /*20b0*/  LDS R12, [R40+0x10] ;  /* 0x00001000280c7984 */ /* 0x000ea20000000800 */
[----:B0-----:R-:W-:Y:S02]  /*20c0*/  LOP3.LUT R13, R16, 0xf0f0f0f, RZ, 0xc0, !PT ;  /* 0x0f0f0f0f100d7812 */ /* 0x001fe400078ec0ff */
[----:B------:R-:W-:-:S03]  /*20d0*/  SHF.R.U32.HI R16, RZ, 0x4, R16 ;  /* 0x00000004ff107819 */ /* 0x000fc60000011610 */
[----:B------:R-:W-:Y:S01]  /*20e0*/  IDP.4A.S8.S8 R15, R13, R15, R18 ;  /* 0x0000000f0d0f7226 */ /* 0x000fe20000000612 */
[----:B------:R-:W-:Y:S01]  /*20f0*/  LOP3.LUT R16, R16, 0xf0f0f0f, RZ, 0xc0, !PT ;  /* 0x0f0f0f0f10107812 */ /* 0x000fe200078ec0ff */
[----:B------:R-:W0:Y:S04]  /*2100*/  LDS R13, [R40+0x18] ;  /* 0x00001800280d7984 */ /* 0x000e280000000800 */
[----:B------:R-:W-:Y:S02]  /*2110*/  IDP.4A.S8.S8 R19, R16, R19, R15 ;  /* 0x0000001310137226 */ /* 0x000fe4000000060f */
[----:B------:R-:W3:Y:S01]  /*2120*/  LDS R15, [R40+0x1c] ;  /* 0x00001c00280f7984 */ /* 0x000ee20000000800 */
[--C-:B-1----:R-:W-:Y:S01]  /*2130*/  HADD2.F32 R17, -RZ, R20.reuse.H1_H1 ;  /* 0x30000014ff117230 */ /* 0x102fe20000004100 */
[----:B------:R-:W-:Y:S01]  /*2140*/  I2FP.F32.S32 R57, R57 ;  /* 0x0000003900397245 */ /* 0x000fe20000201400 */
[----:B------:R-:W-:-:S02]  /*2150*/  HADD2.F32 R16, -RZ, R20.H0_H0 ;  /* 0x20000014ff107230 */ /* 0x000fc40000004100 */
[----:B------:R-:W-:Y:S02]  /*2160*/  HADD2.F32 R18, -RZ, R21.H1_H1 ;  /* 0x30000015ff127230 */ /* 0x000fe40000004100 */
[----:B------:R-:W-:Y:S01]  /*2170*/  FMUL.FTZ R17, R17, 8 ;  /* 0x4100000011117820 */ /* 0x000fe20000410000 */
[----:B------:R-:W-:-:S03]  /*2180*/  I2FP.F32.S32 R24, R24 ;  /* 0x0000001800187245 */ /* 0x000fc60000201400 */
[----:B------:R-:W-:Y:S01]  /*2190*/  FFMA.FTZ R16, R16, R57, -R17 ;  /* 0x0000003910107223 */ /* 0x000fe20000010811 */
[----:B------:R-:W-:Y:S02]  /*21a0*/  HADD2.F32 R17, -RZ, R21.H0_H0 ;  /* 0x20000015ff117230 */ /* 0x000fe40000004100 */
[----:B------:R-:W-:-:S04]  /*21b0*/  FMUL.FTZ R18, R18, 8 ;  /* 0x4100000012127820 */ /* 0x000fc80000410000 */
[----:B------:R-:W-:Y:S01]  /*21c0*/  FFMA.FTZ R17, R17, R24, -R18 ;  /* 0x0000001811117223 */ /* 0x000fe20000010812 */
[--C-:B------:R-:W-:Y:S01]  /*21d0*/  HADD2.F32 R18, -RZ, R22.reuse.H1_H1 ;  /* 0x30000016ff127230 */ /* 0x100fe20000004100 */
[----:B------:R-:W-:Y:S01]  /*21e0*/  I2FP.F32.S32 R27, R27 ;  /* 0x0000001b001b7245 */ /* 0x000fe20000201400 */
[----:B------:R-:W-:Y:S02]  /*21f0*/  HADD2.F32 R22, -RZ, R22.H0_H0 ;  /* 0x20000016ff167230 */ /* 0x000fe40000004100 */
[----:B--2---:R-:W-:Y:S01]  /*2200*/  FFMA.FTZ R55, R12, R16, R55 ;  /* 0x000000100c377223 */ /* 0x004fe20000010037 */
[----:B------:R-:W-:Y:S01]  /*2210*/  FMUL.FTZ R21, R18, 8 ;  /* 0x4100000012157820 */ /* 0x000fe20000410000 */
[--C-:B------:R-:W-:Y:S01]  /*2220*/  HADD2.F32 R18, -RZ, R23.reuse.H1_H1 ;  /* 0x30000017ff127230 */ /* 0x100fe20000004100 */
[----:B------:R-:W-:Y:S01]  /*2230*/  I2FP.F32.S32 R12, R19 ;  /* 0x00000013000c7245 */ /* 0x000fe20000201400 */
[----:B------:R-:W-:Y:S02]  /*2240*/  HADD2.F32 R23, -RZ, R23.H0_H0 ;  /* 0x20000017ff177230 */ /* 0x000fe40000004100 */
[----:B------:R-:W-:Y:S01]  /*2250*/  FFMA.FTZ R21, R22, R27, -R21 ;  /* 0x0000001b16157223 */ /* 0x000fe20000010815 */
[----:B------:R-:W-:Y:S01]  /*2260*/  FFMA.FTZ R14, R14, R17, R55 ;  /* 0x000000110e0e7223 */ /* 0x000fe20000010037 */
[----:B------:R-:W-:-:S04]  /*2270*/  FMUL.FTZ R18, R18, 8 ;  /* 0x4100000012127820 */ /* 0x000fc80000410000 */
[----:B------:R-:W-:Y:S01]  /*2280*/  FFMA.FTZ R12, R23, R12, -R18 ;  /* 0x0000000c170c7223 */ /* 0x000fe20000010812 */
[----:B0-----:R-:W-:-:S04]  /*2290*/  FFMA.FTZ R14, R13, R21, R14 ;  /* 0x000000150d0e7223 */ /* 0x001fc8000001000e */
[----:B---3--:R-:W-:Y:S01]  /*22a0*/  FFMA.FTZ R55, R15, R12, R14 ;  /* 0x0000000c0f377223 */ /* 0x008fe2000001000e */
[----:B------:R-:W-:Y:S06]  /*22b0*/  BAR.SYNC.DEFER_BLOCKING 0x0 ;  /* 0x0000000000007b1d */ /* 0x000fec0000010000 */
.L_x_357:
[----:B------:R-:W-:-:S04]  /*22c0*/  UIADD3 UR4, UPT, UPT, UR4, 0x8, URZ ;  /* 0x0000000804047890 */ /* 0x000fc8000fffe0ff */
[----:B------:R-:W-:-:S09]  /*22d0*/  UISETP.GE.AND UP0, UPT, UR4, UR10, UPT ;  /* 0x0000000a0400728c */ /* 0x000fd2000bf06270 */
[----:B------:R-:W-:Y:S05]  /*22e0*/  BRA.U !UP0, `(.L_x_358) ;  /* 0xffffffe508747547 */ /* 0x000fea000b83ffff */
.L_x_356:
        /* <DEDUP_REMOVED lines=16> */
.L_x_359:
        /* <DEDUP_REMOVED lines=9> */
.L_x_1211:


//--------------------- .text._Z8moe_q4_0IN3c108BFloat16ELb0EEvPKvS3_PT_PKiS7_S7_iiiiiii --------------------------
	.section	.text._Z8moe_q4_0IN3c108BFloat16ELb0EEvPKvS3_PT_PKiS7_S7_iiiiiii,"ax",@progbits
	.align	128
.text._Z8moe_q4_0IN3c108BFloat16ELb0EEvPKvS3_PT_PKiS7_S7_iiiiiii:
        .type           _Z8moe_q4_0IN3c108BFloat16ELb0EEvPKvS3_PT_PKiS7_S7_iiiiiii,@function
        .size           _Z8moe_q4_0IN3c108BFloat16ELb0EEvPKvS3_PT_PKiS7_S7_iiiiiii,(.L_x_1212 - _Z8moe_q4_0IN3c108BFloat16ELb0EEvPKvS3_PT_PKiS7_S7_iiiiiii)
        .other          _Z8moe_q4_0IN3c108BFloat16ELb0EEvPKvS3_PT_PKiS7_S7_iiiiiii,@"STO_CUDA_ENTRY STV_DEFAULT"
_Z8moe_q4_0IN3c108BFloat16ELb0EEvPKvS3_PT_PKiS7_S7_iiiiiii:
        /* <DEDUP_REMOVED lines=69> */
[----:B------:R-:W-:Y:S01]  /*0450*/  LEA R3, R4, UR6, 0x2 ;  /* 0x0000000604037c11 */ /* 0x000fe2000f8e10ff */
[----:B------:R-:W-:Y:S01]  /*0460*/  IMAD R4, R0, 0x84, R9 ;  /* 0x0000008400047824 */ /* 0x000fe200078e0209 */
[----:B------:R-:W-:Y:S01]  /*0470*/  IADD3.X R33, PT, PT, RZ, UR15, RZ, P0, !PT ;  /* 0x0000000fff217c10 */ /* 0x000fe200087fe4ff */
[----:B------:R-:W-:Y:S01]  /*0480*/  ULEA UR8, UR10, UR7, 0x18 ;  /* 0x000000070a087291 */ /* 0x000fe2000f8ec0ff */
[----:B------:R-:W-:Y:S01]  /*0490*/  LOP3.LUT R27, R28, 0x7c, R27, 0xf8, !PT ;  /* 0x0000007c1c1b7812 */ /* 0x000fe200078ef81b */
[----:B------:R-:W-:Y:S01]  /*04a0*/  USHF.R.S32.HI UR10, URZ, 0x5, UR4 ;  /* 0x00000005ff0a7899 */ /* 0x000fe20008011404 */
[----:B------:R-:W-:-:S02]  /*04b0*/  LEA R24, R24, UR17, 0x2 ;  /* 0x0000001118187c11 */ /* 0x000fc4000f8e10ff */
[----:B------:R-:W-:Y:S01]  /*04c0*/  LEA R2, R8, UR9, 0x4 ;  /* 0x0000000908027c11 */ /* 0x000fe2000f8e20ff */
[----:B------:R-:W-:Y:S01]  /*04d0*/  UMOV UR4, URZ ;  /* 0x000000ff00047c82 */ /* 0x000fe20008000000 */
[----:B------:R-:W-:Y:S02]  /*04e0*/  LEA R6, R6, UR6, 0x2 ;  /* 0x0000000606067c11 */ /* 0x000fe4000f8e10ff */
[----:B--2---:R-:W-:-:S07]  /*04f0*/  LEA R5, R5, UR6, 0x2 ;  /* 0x0000000605057c11 */ /* 0x004fce000f8e10ff */
.L_x_362:
[----:B------:R-:W-:Y:S01]  /*0500*/  UIMAD UR14, UR5, UR11, URZ ;  /* 0x0000000b050e72a4 */ /* 0x000fe2000f8e02ff */
[----:B------:R-:W-:Y:S01]  /*0510*/  SHF.L.U32 R8, R0, 0x2, RZ ;  /* 0x0000000200087819 */ /* 0x000fe200000006ff */
[----:B------:R-:W-:Y:S01]  /*0520*/  UMOV UR6, UR12 ;  /* 0x0000000c00067c82 */ /* 0x000fe20008000000 */
[----:B------:R-:W-:Y:S01]  /*0530*/  UMOV UR7, UR13 ;  /* 0x0000000d00077c82 */ /* 0x000fe20008000000 */
[----:B------:R-:W-:Y:S01]  /*0540*/  UIADD3 UR9, UP0, UPT, UR14, UR4, URZ ;  /* 0x000000040e097290 */ /* 0x000fe2000ff1e0ff */
[----:B------:R-:W-:-:S03]  /*0550*/  LOP3.LUT R8, R8, 0xc, RZ, 0xc0, !PT ;  /* 0x0000000c08087812 */ /* 0x000fc600078ec0ff */
[----:B------:R-:W-:Y:S02]  /*0560*/  ULEA.HI.X.SX32 UR14, UR14, URZ, 0x1, UP0 ;  /* 0x000000ff0e0e7291 */ /* 0x000fe400080f0eff */
[----:B------:R-:W-:Y:S02]  /*0570*/  UIMAD.WIDE.U32 UR6, UR9, 0x12, UR6 ;  /* 0x00000012090678a5 */ /* 0x000fe4000f8e0006 */
[----:B------:R-:W-:-:S04]  /*0580*/  UIMAD UR9, UR14, 0x12, URZ ;  /* 0x000000120e0978a4 */ /* 0x000fc8000f8e02ff */
[----:B------:R-:W-:Y:S01]  /*0590*/  IADD3 R36, P0, PT, R8, UR6, RZ ;  /* 0x0000000608247c10 */ /* 0x000fe2000ff1e0ff */
[----:B------:R-:W-:Y:S01]  /*05a0*/  UIADD3 UR9, UPT, UPT, UR7, UR9, URZ ;  /* 0x0000000907097290 */ /* 0x000fe2000fffe0ff */
[----:B------:R-:W-:-:S05]  /*05b0*/  IMAD.U32 R8, RZ, RZ, UR11 ;  /* 0x0000000bff087e24 */ /* 0x000fca000f8e00ff */
[----:B------:R-:W-:Y:S01]  /*05c0*/  LEA R11, R8, R25, 0x3 ;  /* 0x00000019080b7211 */ /* 0x000fe200078e18ff */
[----:B------:R-:W-:-:S04]  /*05d0*/  IMAD.X R37, RZ, RZ, UR9, P0 ;  /* 0x00000009ff257e24 */ /* 0x000fc800080e06ff */
[----:B-1----:R-:W-:-:S05]  /*05e0*/  IMAD.WIDE.U32 R8, R11, 0x12, R36 ;  /* 0x000000120b087825 */ /* 0x002fca00078e0024 */
[----:B------:R-:W2:Y:S04]  /*05f0*/  LDG.E.U16.CONSTANT R15, desc[UR18][R8.64+0x2] ;  /* 0x00000212080f7981 */ /* 0x000ea8000c1e9500 */
[----:B------:R0:W2:Y:S01]  /*0600*/  LDG.E.U16.CONSTANT R16, desc[UR18][R8.64+0x4] ;  /* 0x0000041208107981 */ /* 0x0000a2000c1e9500 */
[----:B------:R-:W-:Y:S01]  /*0610*/  IMAD.U32 R10, RZ, RZ, UR11 ;  /* 0x0000000bff0a7e24 */ /* 0x000fe2000f8e00ff */
[----:B------:R-:W-:Y:S01]  /*0620*/  MOV R12, UR11 ;  /* 0x0000000b000c7c02 */ /* 0x000fe20008000f00 */
[----:B------:R-:W-:Y:S02]  /*0630*/  IMAD.U32 R14, RZ, RZ, UR11 ;  /* 0x0000000bff0e7e24 */ /* 0x000fe4000f8e00ff */
[----:B------:R-:W-:Y:S01]  /*0640*/  IMAD R13, R10, 0x10, R25 ;  /* 0x000000100a0d7824 */ /* 0x000fe200078e0219 */
[----:B------:R-:W-:Y:S01]  /*0650*/  LEA R35, R12, R25, 0x2 ;  /* 0x000000190c237211 */ /* 0x000fe200078e10ff */
[----:B------:R-:W-:-:S02]  /*0660*/  IMAD R11, R10, 0x4, R11 ;  /* 0x000000040a0b7824 */ /* 0x000fc400078e020b */
[----:B------:R-:W-:Y:S01]  /*0670*/  IMAD R17, R14, 0x4, R13 ;  /* 0x000000040e117824 */ /* 0x000fe200078e020d */
[----:B------:R-:W-:Y:S01]  /*0680*/  LEA R21, R12, R13, 0x3 ;  /* 0x0000000d0c157211 */ /* 0x000fe200078e18ff */
[----:B------:R-:W-:-:S04]  /*0690*/  IMAD.WIDE.U32 R10, R11, 0x12, R36 ;  /* 0x000000120b0a7825 */ /* 0x000fc800078e0024 */
[----:B------:R-:W-:Y:S01]  /*06a0*/  IMAD.U32 R18, RZ, RZ, UR11 ;  /* 0x0000000bff127e24 */ /* 0x000fe2000f8e00ff */
[----:B------:R-:W3:Y:S01]  /*06b0*/  LDG.E.U16.CONSTANT R14, desc[UR18][R10.64+0x2] ;  /* 0x000002120a0e7981 */ /* 0x000ee2000c1e9500 */
[----:B------:R-:W-:-:S03]  /*06c0*/  IMAD.WIDE.U32 R12, R13, 0x12, R36 ;  /* 0x000000120d0c7825 */ /* 0x000fc600078e0024 */
[----:B------:R1:W3:Y:S01]  /*06d0*/  LDG.E.U16.CONSTANT R31, desc[UR18][R10.64+0x4] ;  /* 0x000004120a1f7981 */ /* 0x0002e2000c1e9500 */
[----:B0-----:R-:W-:-:S03]  /*06e0*/  IMAD.WIDE.U32 R8, R17, 0x12, R36 ;  /* 0x0000001211087825 */ /* 0x001fc600078e0024 */
[----:B------:R-:W4:Y:S01]  /*06f0*/  LDG.E.U16.CONSTANT R19, desc[UR18][R12.64+0x2] ;  /* 0x000002120c137981 */ /* 0x000f22000c1e9500 */
[----:B------:R-:W-:Y:S02]  /*0700*/  IMAD R18, R18, 0x4, R21 ;  /* 0x0000000412127824 */ /* 0x000fe400078e0215 */
[--C-:B------:R-:W-:Y:S01]  /*0710*/  IMAD.WIDE.U32 R34, R35, 0x12, R36.reuse ;  /* 0x0000001223227825 */ /* 0x100fe200078e0024 */
[----:B------:R0:W4:Y:S03]  /*0720*/  LDG.E.U16.CONSTANT R22, desc[UR18][R12.64+0x4] ;  /* 0x000004120c167981 */ /* 0x000126000c1e9500 */
[----:B-1----:R-:W-:Y:S01]  /*0730*/  IMAD.WIDE.U32 R10, R21, 0x12, R36 ;  /* 0x00000012150a7825 */ /* 0x002fe200078e0024 */
[----:B------:R-:W4:Y:S04]  /*0740*/  LDG.E.U16.CONSTANT R20, desc[UR18][R8.64+0x2] ;  /* 0x0000021208147981 */ /* 0x000f28000c1e9500 */
[----:B------:R1:W4:Y:S01]  /*0750*/  LDG.E.U16.CONSTANT R23, desc[UR18][R8.64+0x4] ;  /* 0x0000041208177981 */ /* 0x000322000c1e9500 */
[----:B0-----:R-:W-:-:S03]  /*0760*/  MOV R12, UR6 ;  /* 0x00000006000c7c02 */ /* 0x001fc60008000f00 */
[----:B------:R-:W4:Y:S04]  /*0770*/  LDG.E.U16.CONSTANT R21, desc[UR18][R10.64+0x4] ;  /* 0x000004120a157981 */ /* 0x000f28000c1e9500 */
[----:B------:R-:W4:Y:S01]  /*0780*/  LDG.E.U16.CONSTANT R17, desc[UR18][R34.64+0x2] ;  /* 0x0000021222117981 */ /* 0x000f22000c1e9500 */
[----:B-1----:R-:W-:-:S03]  /*0790*/  IMAD.WIDE.U32 R8, R18, 0x12, R36 ;  /* 0x0000001212087825 */ /* 0x002fc600078e0024 */
[----:B------:R0:W4:Y:S01]  /*07a0*/  LDG.E.U16.CONSTANT R18, desc[UR18][R10.64+0x2] ;  /* 0x000002120a127981 */ /* 0x000122000c1e9500 */
[----:B------:R-:W-:-:S03]  /*07b0*/  IMAD.U32 R13, RZ, RZ, UR7 ;  /* 0x00000007ff0d7e24 */ /* 0x000fc6000f8e00ff */
[----:B------:R-:W4:Y:S01]  /*07c0*/  LDG.E.U16.CONSTANT R34, desc[UR18][R34.64+0x4] ;  /* 0x0000041222227981 */ /* 0x000f22000c1e9500 */
[----:B0-----:R-:W-:Y:S01]  /*07d0*/  MOV R10, R12 ;  /* 0x0000000c000a7202 */ /* 0x001fe20000000f00 */
[----:B------:R-:W-:-:S04]  /*07e0*/  IMAD.U32 R11, RZ, RZ, UR9 ;  /* 0x00000009ff0b7e24 */ /* 0x000fc8000f8e00ff */
[----:B------:R-:W-:-:S06]  /*07f0*/  IMAD.WIDE.U32 R12, R7, 0x12, R10 ;  /* 0x00000012070c7825 */ /* 0x000fcc00078e000a */
[----:B------:R0:W4:Y:S01]  /*0800*/  LDG.E.U16.CONSTANT R12, desc[UR18][R12.64] ;  /* 0x000000120c0c7981 */ /* 0x000122000c1e9500 */
[----:B------:R-:W-:-:S04]  /*0810*/  IMAD.WIDE.U32 R36, R25, 0x12, R36 ;  /* 0x0000001219247825 */ /* 0x000fc800078e0024 */
[----:B0-----:R-:W-:-:S05]  /*0820*/  IMAD.U32 R13, RZ, RZ, UR11 ;  /* 0x0000000bff0d7e24 */ /* 0x001fca000f8e00ff */
[----:B------:R-:W-:-:S05]  /*0830*/  LEA R13, R13, R7, 0x4 ;  /* 0x000000070d0d7211 */ /* 0x000fca00078e20ff */
[----:B------:R-:W-:-:S06]  /*0840*/  IMAD.WIDE.U32 R10, R13, 0x12, R10 ;  /* 0x000000120d0a7825 */ /* 0x000fcc00078e000a */
[----:B------:R-:W4:Y:S01]  /*0850*/  LDG.E.U16.CONSTANT R10, desc[UR18][R10.64] ;  /* 0x000000120a0a7981 */ /* 0x000f22000c1e9500 */
[----:B--2---:R-:W-:-:S03]  /*0860*/  LEA R35, R16, R15, 0x10 ;  /* 0x0000000f10237211 */ /* 0x004fc600078e80ff */
[----:B------:R-:W2:Y:S04]  /*0870*/  LDG.E.U16.CONSTANT R16, desc[UR18][R36.64+0x2] ;  /* 0x0000021224107981 */ /* 0x000ea8000c1e9500 */
[----:B------:R-:W2:Y:S04]  /*0880*/  LDG.E.U16.CONSTANT R15, desc[UR18][R36.64+0x4] ;  /* 0x00000412240f7981 */ /* 0x000ea8000c1e9500 */
[----:B------:R0:W-:Y:S04]  /*0890*/  STS [R24+0x420], R35 ;  /* 0x0004202318007388 */ /* 0x0001e80000000800 */
[----:B------:R-:W2:Y:S04]  /*08a0*/  LDG.E.U16.CONSTANT R36, desc[UR18][R8.64+0x4] ;  /* 0x0000041208247981 */ /* 0x000ea8000c1e9500 */
[----:B0-----:R0:W2:Y:S01]  /*08b0*/  LDG.E.U16.CONSTANT R35, desc[UR18][R8.64+0x2] ;  /* 0x0000021208237981 */ /* 0x0010a2000c1e9500 */
[----:B---3--:R-:W-:Y:S01]  /*08c0*/  IMAD R31, R31, 0x10000, R14 ;  /* 0x000100001f1f7824 */ /* 0x008fe200078e020e */
[----:B----4-:R-:W-:-:S04]  /*08d0*/  LEA R19, R22, R19, 0x10 ;  /* 0x0000001316137211 */ /* 0x010fc800078e80ff */
[----:B------:R1:W-:Y:S01]  /*08e0*/  STS [R24+0x630], R31 ;  /* 0x0006301f18007388 */ /* 0x0003e20000000800 */
[----:B------:R-:W-:-:S03]  /*08f0*/  IMAD R23, R23, 0x10000, R20 ;  /* 0x0001000017177824 */ /* 0x000fc600078e0214 */
[----:B------:R1:W-:Y:S04]  /*0900*/  STS [R24+0x840], R19 ;  /* 0x0008401318007388 */ /* 0x0003e80000000800 */
[----:B------:R1:W-:Y:S01]  /*0910*/  STS [R24+0xa50], R23 ;  /* 0x000a501718007388 */ /* 0x0003e20000000800 */
[----:B------:R-:W-:Y:S01]  /*0920*/  IMAD R21, R21, 0x10000, R18 ;  /* 0x0001000015157824 */ /* 0x000fe200078e0212 */
[----:B------:R-:W-:-:S04]  /*0930*/  LEA R17, R34, R17, 0x10 ;  /* 0x0000001122117211 */ /* 0x000fc800078e80ff */
[----:B------:R1:W-:Y:S04]  /*0940*/  STS [R24+0xc60], R21 ;  /* 0x000c601518007388 */ /* 0x0003e80000000800 */
[----:B------:R1:W-:Y:S01]  /*0950*/  STS [R24+0x210], R17 ;  /* 0x0002101118007388 */ /* 0x0003e20000000800 */
[----:B0-----:R-:W-:Y:S01]  /*0960*/  HADD2.F32 R9, -RZ, R12.H0_H0 ;  /* 0x2000000cff097230 */ /* 0x001fe20000004100 */
[----:B------:R-:W-:-:S04]  /*0970*/  USHF.L.U32 UR6, UR4, 0x5, URZ ;  /* 0x0000000504067899 */ /* 0x000fc800080006ff */
[----:B------:R-:W-:Y:S01]  /*0980*/  UISETP.GE.AND UP0, UPT, UR6, UR21, UPT ;  /* 0x000000150600728c */ /* 0x000fe2000bf06270 */
[----:B------:R-:W-:Y:S01]  /*0990*/  HADD2.F32 R10, -RZ, R10.H0_H0 ;  /* 0x2000000aff0a7230 */ /* 0x000fe20000004100 */
[----:B--2---:R-:W-:-:S05]  /*09a0*/  LEA R15, R15, R16, 0x10 ;  /* 0x000000100f0f7211 */ /* 0x004fca00078e80ff */
[----:B------:R1:W-:Y:S01]  /*09b0*/  STS [R24], R15 ;  /* 0x0000000f18007388 */ /* 0x0003e20000000800 */
[----:B------:R-:W-:-:S05]  /*09c0*/  IMAD R35, R36, 0x10000, R35 ;  /* 0x0001000024237824 */ /* 0x000fca00078e0223 */
[----:B------:R1:W-:Y:S04]  /*09d0*/  STS [R24+0xe70], R35 ;  /* 0x000e702318007388 */ /* 0x0003e80000000800 */
[----:B------:R1:W-:Y:S04]  /*09e0*/  STS [R6], R9 ;  /* 0x0000000906007388 */ /* 0x0003e80000000800 */
[----:B------:R1:W-:Y:S01]  /*09f0*/  STS [R5], R10 ;  /* 0x0000000a05007388 */ /* 0x0003e20000000800 */
[----:B------:R-:W-:Y:S05]  /*0a00*/  BRA.U UP0, `(.L_x_361) ;  /* 0x00000015003c7547 */ /* 0x000fea000b800000 */
[----:B------:R-:W0:Y:S02]  /*0a10*/  LDC R13, c[0x0][0x3c8] ;  /* 0x0000f200ff0d7b82 */ /* 0x000e240000000800 */
[----:B0-----:R-:W-:-:S04]  /*0a20*/  IABS R11, R13 ;  /* 0x0000000d000b7213 */ /* 0x001fc80000000000 */
[----:B-1----:R-:W0:Y:S08]  /*0a30*/  I2F.RP R10, R11 ;  /* 0x0000000b000a7306 */ /* 0x002e300000209400 */
        /* <DEDUP_REMOVED lines=18> */
[----:B------:R-:W-:Y:S01]  /*0b60*/  ISETP.GE.U32.AND P0, PT, R10, R11, PT ;  /* 0x0000000b0a00720c */ /* 0x000fe20003f06070 */
[----:B------:R-:W-:-:S12]  /*0b70*/  VIADD R10, R0, UR4 ;  /* 0x00000004000a7c36 */ /* 0x000fd80008000000 */
        /* <DEDUP_REMOVED lines=33> */
[----:B------:R-:W-:Y:S01]  /*0d90*/  IDP.4A.S8.S8 R9, R12, R9, R20 ;  /* 0x000000090c097226 */ /* 0x000fe20000000614 */
[----:B----4-:R-:W-:Y:S01]  /*0da0*/  LOP3.LUT R12, R34, 0xf0f0f0f, RZ, 0xc0, !PT ;  /* 0x0f0f0f0f220c7812 */ /* 0x010fe200078ec0ff */
[----:B------:R-:W1:Y:S02]  /*0db0*/  LDS.128 R16, [R28+UR8+0x20] ;  /* 0x000020081c107984 */ /* 0x000e640008000c00 */
[----:B------:R-:W-:-:S02]  /*0dc0*/  IDP.4A.S8.S8 R9, R14, R21, R9 ;  /* 0x000000150e097226 */ /* 0x000fc40000000609 */
[----:B------:R-:W-:Y:S02]  /*0dd0*/  LDS R20, [R4+0x18] ;  /* 0x0000180004147984 */ /* 0x000fe40000000800 */
[----:B------:R-:W-:Y:S02]  /*0de0*/  IDP.4A.S8.S8 R35, R12, R10, R9 ;  /* 0x0000000a0c237226 */ /* 0x000fe40000000609 */
[----:B------:R-:W2:Y:S04]  /*0df0*/  LDS R10, [R4+0x14] ;  /* 0x00001400040a7984 */ /* 0x000ea80000000800 */
[----:B------:R-:W3:Y:S04]  /*0e00*/  LDS.128 R12, [R28+UR8+0x30] ;  /* 0x000030081c0c7984 */ /* 0x000ee80008000c00 */
[----:B------:R-:W4:Y:S01]  /*0e10*/  LDS R9, [R4+0xc] ;  /* 0x00000c0004097984 */ /* 0x000f220000000800 */
[----:B------:R-:W-:-:S04]  /*0e20*/  SHF.R.U32.HI R34, RZ, 0x4, R34 ;  /* 0x00000004ff227819 */ /* 0x000fc80000011622 */
[----:B------:R-:W-:-:S05]  /*0e30*/  LOP3.LUT R21, R34, 0xf0f0f0f, RZ, 0xc0, !PT ;  /* 0x0f0f0f0f22157812 */ /* 0x000fca00078ec0ff */
[----:B------:R-:W-:Y:S01]  /*0e40*/  IDP.4A.S8.S8 R22, R21, R22, R35 ;  /* 0x0000001615167226 */ /* 0x000fe20000000623 */
[----:B0-----:R-:W-:Y:S02]  /*0e50*/  LOP3.LUT R21, R8, 0xf0f0f0f, RZ, 0xc0, !PT ;  /* 0x0f0f0f0f08157812 */ /* 0x001fe400078ec0ff */
[----:B------:R-:W-:-:S03]  /*0e60*/  SHF.R.U32.HI R8, RZ, 0x4, R8 ;  /* 0x00000004ff087819 */ /* 0x000fc60000011608 */
[----:B-1----:R-:W-:Y:S01]  /*0e70*/  IDP.4A.S8.S8 R16, R21, R16, RZ ;  /* 0x0000001015107226 */ /* 0x002fe200000006ff */
[----:B------:R-:W-:Y:S02]  /*0e80*/  LOP3.LUT R21, R8, 0xf0f0f0f, RZ, 0xc0, !PT ;  /* 0x0f0f0f0f08157812 */ /* 0x000fe400078ec0ff */
[----:B--2---:R-:W-:Y:S02]  /*0e90*/  LOP3.LUT R8, R10, 0xf0f0f0f, RZ, 0xc0, !PT ;  /* 0x0f0f0f0f0a087812 */ /* 0x004fe400078ec0ff */
[----:B------:R-:W-:Y:S01]  /*0ea0*/  SHF.R.U32.HI R10, RZ, 0x4, R10 ;  /* 0x00000004ff0a7819 */ /* 0x000fe2000001160a */
[----:B---3--:R-:W-:-:S03]  /*0eb0*/  IDP.4A.S8.S8 R12, R21, R12, R16 ;  /* 0x0000000c150c7226 */ /* 0x008fc60000000610 */
[----:B------:R-:W-:Y:S01]  /*0ec0*/  LOP3.LUT R10, R10, 0xf0f0f0f, RZ, 0xc0, !PT ;  /* 0x0f0f0f0f0a0a7812 */ /* 0x000fe200078ec0ff */
[----:B------:R-:W-:Y:S01]  /*0ed0*/  IDP.4A.S8.S8 R17, R8, R17, R12 ;  /* 0x0000001108117226 */ /* 0x000fe2000000060c */
[----:B----4-:R-:W-:Y:S01]  /*0ee0*/  LOP3.LUT R8, R9, 0xf0f0f0f, RZ, 0xc0, !PT ;  /* 0x0f0f0f0f09087812 */ /* 0x010fe200078ec0ff */
[----:B------:R-:W0:Y:S01]  /*0ef0*/  LDS R12, [R4+0x20] ;  /* 0x00002000040c7984 */ /* 0x000e220000000800 */
[----:B------:R-:W-:Y:S01]  /*0f00*/  SHF.R.U32.HI R9, RZ, 0x4, R9 ;  /* 0x00000004ff097819 */ /* 0x000fe20000011609 */
[----:B------:R-:W-:Y:S01]  /*0f10*/  IDP.4A.S8.S8 R13, R10, R13, R17 ;  /* 0x0000000d0a0d7226 */ /* 0x000fe20000000611 */
[----:B------:R-:W-:Y:S01]  /*0f20*/  LOP3.LUT R16, R20, 0xf0f0f0f, RZ, 0xc0, !PT ;  /* 0x0f0f0f0f14107812 */ /* 0x000fe200078ec0ff */
[----:B------:R-:W-:Y:S01]  /*0f30*/  IDP.4A.S8.S8 R22, R8, R11, R22 ;  /* 0x0000000b08167226 */ /* 0x000fe20000000616 */
[----:B------:R-:W-:Y:S02]  /*0f40*/  LOP3.LUT R34, R9, 0xf0f0f0f, RZ, 0xc0, !PT ;  /* 0x0f0f0f0f09227812 */ /* 0x000fe400078ec0ff */
[----:B------:R-:W1:Y:S01]  /*0f50*/  LDS.128 R8, [R28+UR8+0x40] ;  /* 0x000040081c087984 */ /* 0x000e620008000c00 */
[----:B------:R-:W-:Y:S01]  /*0f60*/  IDP.4A.S8.S8 R18, R16, R18, R13 ;  /* 0x0000001210127226 */ /* 0x000fe2000000060d */
[----:B------:R-:W-:Y:S01]  /*0f70*/  SHF.R.U32.HI R13, RZ, 0x4, R20 ;  /* 0x00000004ff0d7819 */ /* 0x000fe20000011614 */
[----:B------:R-:W-:Y:S01]  /*0f80*/  IDP.4A.S8.S8 R34, R34, R23, R22 ;  /* 0x0000001722227226 */ /* 0x000fe20000000616 */
[----:B------:R-:W2:Y:S04]  /*0f90*/  LDS R16, [R4+0x24] ;  /* 0x0000240004107984 */ /* 0x000ea80000000800 */
[----:B------:R-:W3:Y:S01]  /*0fa0*/  LDS.128 R20, [R28+UR8+0x50] ;  /* 0x000050081c147984 */ /* 0x000ee20008000c00 */
[----:B------:R-:W-:-:S03]  /*0fb0*/  LOP3.LUT R17, R13, 0xf0f0f0f, RZ, 0xc0, !PT ;  /* 0x0f0f0f0f0d117812 */ /* 0x000fc600078ec0ff */
[----:B------:R-:W4:Y:S02]  /*0fc0*/  LDS R13, [R4+0x1c] ;  /* 0x00001c00040d7984 */ /* 0x000f240000000800 */
[----:B------:R-:W-:Y:S02]  /*0fd0*/  IDP.4A.S8.S8 R18, R17, R14, R18 ;  /* 0x0000000e11127226 */ /* 0x000fe40000000612 */
[----:B------:R-:W4:Y:S01]  /*0fe0*/  LDS R14, [R4+0x28] ;  /* 0x00002800040e7984 */ /* 0x000f220000000800 */
[----:B0-----:R-:W-:Y:S02]  /*0ff0*/  LOP3.LUT R17, R12, 0xf0f0f0f, RZ, 0xc0, !PT ;  /* 0x0f0f0f0f0c117812 */ /* 0x001fe400078ec0ff */
[----:B------:R-:W-:-:S03]  /*1000*/  SHF.R.U32.HI R12, RZ, 0x4, R12 ;  /* 0x00000004ff0c7819 */ /* 0x000fc6000001160c */
[----:B-1----:R-:W-:Y:S01]  /*1010*/  IDP.4A.S8.S8 R8, R17, R8, RZ ;  /* 0x0000000811087226 */ /* 0x002fe200000006ff */
[----:B------:R-:W-:Y:S02]  /*1020*/  LOP3.LUT R17, R12, 0xf0f0f0f, RZ, 0xc0, !PT ;  /* 0x0f0f0f0f0c117812 */ /* 0x000fe400078ec0ff */
[----:B--2---:R-:W-:-:S03]  /*1030*/  LOP3.LUT R12, R16, 0xf0f0f0f, RZ, 0xc0, !PT ;  /* 0x0f0f0f0f100c7812 */ /* 0x004fc600078ec0ff */
[----:B---3--:R-:W-:Y:S01]  /*1040*/  IDP.4A.S8.S8 R8, R17, R20, R8 ;  /* 0x0000001411087226 */ /* 0x008fe20000000608 */
[----:B------:R-:W-:-:S03]  /*1050*/  SHF.R.U32.HI R16, RZ, 0x4, R16 ;  /* 0x00000004ff107819 */ /* 0x000fc60000011610 */
[----:B------:R-:W-:Y:S01]  /*1060*/  IDP.4A.S8.S8 R9, R12, R9, R8 ;  /* 0x000000090c097226 */ /* 0x000fe20000000608 */
[----:B------:R-:W-:Y:S01]  /*1070*/  LOP3.LUT R16, R16, 0xf0f0f0f, RZ, 0xc0, !PT ;  /* 0x0f0f0f0f10107812 */ /* 0x000fe200078ec0ff */
[----:B------:R-:W0:Y:S01]  /*1080*/  LDS R8, [R4+0x2c] ;  /* 0x00002c0004087984 */ /* 0x000e220000000800 */
[----:B----4-:R-:W-:Y:S02]  /*1090*/  LOP3.LUT R20, R13, 0xf0f0f0f, RZ, 0xc0, !PT ;  /* 0x0f0f0f0f0d147812 */ /* 0x010fe400078ec0ff */
[----:B------:R-:W-:Y:S01]  /*10a0*/  SHF.R.U32.HI R13, RZ, 0x4, R13 ;  /* 0x00000004ff0d7819 */ /* 0x000fe2000001160d */
[----:B------:R-:W-:Y:S02]  /*10b0*/  IDP.4A.S8.S8 R21, R16, R21, R9 ;  /* 0x0000001510157226 */ /* 0x000fe40000000609 */
[----:B------:R-:W1:Y:S01]  /*10c0*/  LDS R9, [R4+0x30] ;  /* 0x0000300004097984 */ /* 0x000e620000000800 */
[----:B------:R-:W-:Y:S01]  /*10d0*/  LOP3.LUT R12, R14, 0xf0f0f0f, RZ, 0xc0, !PT ;  /* 0x0f0f0f0f0e0c7812 */ /* 0x000fe200078ec0ff */
[----:B------:R-:W-:Y:S01]  /*10e0*/  IDP.4A.S8.S8 R20, R20, R19, R18 ;  /* 0x0000001314147226 */ /* 0x000fe20000000612 */
[----:B------:R-:W-:Y:S01]  /*10f0*/  SHF.R.U32.HI R14, RZ, 0x4, R14 ;  /* 0x00000004ff0e7819 */ /* 0x000fe2000001160e */
[----:B------:R-:W2:Y:S01]  /*1100*/  LDS.128 R16, [R28+UR8+0x60] ;  /* 0x000060081c107984 */ /* 0x000ea20008000c00 */
[----:B------:R-:W-:Y:S01]  /*1110*/  LOP3.LUT R13, R13, 0xf0f0f0f, RZ, 0xc0, !PT ;  /* 0x0f0f0f0f0d0d7812 */ /* 0x000fe200078ec0ff */
[----:B------:R-:W-:Y:S01]  /*1120*/  IDP.4A.S8.S8 R10, R12, R10, R21 ;  /* 0x0000000a0c0a7226 */ /* 0x000fe20000000615 */
[----:B------:R-:W-:-:S03]  /*1130*/  LOP3.LUT R21, R14, 0xf0f0f0f, RZ, 0xc0, !PT ;  /* 0x0f0f0f0f0e157812 */ /* 0x000fc600078ec0ff */
[----:B------:R-:W-:Y:S02]  /*1140*/  IDP.4A.S8.S8 R20, R13, R15, R20 ;  /* 0x0000000f0d147226 */ /* 0x000fe40000000614 */
[----:B------:R-:W3:Y:S01]  /*1150*/  LDS.128 R12, [R28+UR8+0x70] ;  /* 0x000070081c0c7984 */ /* 0x000ee20008000c00 */
[----:B------:R-:W-:-:S03]  /*1160*/  IDP.4A.S8.S8 R10, R21, R22, R10 ;  /* 0x00000016150a7226 */ /* 0x000fc6000000060a */
[----:B------:R-:W4:Y:S01]  /*1170*/  LDS R21, [R4+0x34] ;  /* 0x0000340004157984 */ /* 0x000f220000000800 */
[----:B0-----:R-:W-:-:S05]  /*1180*/  LOP3.LUT R22, R8, 0xf0f0f0f, RZ, 0xc0, !PT ;  /* 0x0f0f0f0f08167812 */ /* 0x001fca00078ec0ff */
[----:B------:R-:W-:Y:S01]  /*1190*/  IDP.4A.S8.S8 R10, R22, R11, R10 ;  /* 0x0000000b160a7226 */ /* 0x000fe2000000060a */
[----:B-1----:R-:W-:Y:S01]  /*11a0*/  LOP3.LUT R11, R9, 0xf0f0f0f, RZ, 0xc0, !PT ;  /* 0x0f0f0f0f090b7812 */ /* 0x002fe200078ec0ff */
[----:B------:R-:W0:Y:S01]  /*11b0*/  LDS R22, [R4+0x38] ;  /* 0x0000380004167984 */ /* 0x000e220000000800 */
[----:B------:R-:W-:-:S03]  /*11c0*/  SHF.R.U32.HI R9, RZ, 0x4, R9 ;  /* 0x00000004ff097819 */ /* 0x000fc60000011609 */
[----:B--2---:R-:W-:Y:S01]  /*11d0*/  IDP.4A.S8.S8 R11, R11, R16, RZ ;  /* 0x000000100b0b7226 */ /* 0x004fe200000006ff */
[----:B------:R-:W-:Y:S02]  /*11e0*/  LOP3.LUT R9, R9, 0xf0f0f0f, RZ, 0xc0, !PT ;  /* 0x0f0f0f0f09097812 */ /* 0x000fe400078ec0ff */
[----:B------:R-:W-:-:S03]  /*11f0*/  SHF.R.U32.HI R8, RZ, 0x4, R8 ;  /* 0x00000004ff087819 */ /* 0x000fc60000011608 */
[----:B---3--:R-:W-:Y:S02]  /*1200*/  IDP.4A.S8.S8 R16, R9, R12, R11 ;  /* 0x0000000c09107226 */ /* 0x008fe4000000060b */
[----:B------:R-:W1:Y:S01]  /*1210*/  LDS R12, [R4+0x3c] ;  /* 0x00003c00040c7984 */ /* 0x000e620000000800 */
[----:B------:R-:W-:Y:S02]  /*1220*/  LOP3.LUT R8, R8, 0xf0f0f0f, RZ, 0xc0, !PT ;  /* 0x0f0f0f0f08087812 */ /* 0x000fe400078ec0ff */
[----:B----4-:R-:W-:-:S03]  /*1230*/  LOP3.LUT R9, R21, 0xf0f0f0f, RZ, 0xc0, !PT ;  /* 0x0f0f0f0f15097812 */ /* 0x010fc600078ec0ff */
[----:B------:R-:W-:Y:S02]  /*1240*/  IDP.4A.S8.S8 R23, R8, R23, R10 ;  /* 0x0000001708177226 */ /* 0x000fe4000000060a */
[----:B------:R-:W-:Y:S02]  /*1250*/  IDP.4A.S8.S8 R17, R9, R17, R16 ;  /* 0x0000001109117226 */ /* 0x000fe40000000610 */
[----:B------:R-:W2:Y:S01]  /*1260*/  LDS.128 R8, [R2] ;  /* 0x0000000002087984 */ /* 0x000ea20000000c00 */
[----:B------:R-:W-:-:S04]  /*1270*/  SHF.R.U32.HI R21, RZ, 0x4, R21 ;  /* 0x00000004ff157819 */ /* 0x000fc80000011615 */
[----:B------:R-:W-:-:S05]  /*1280*/  LOP3.LUT R16, R21, 0xf0f0f0f, RZ, 0xc0, !PT ;  /* 0x0f0f0f0f15107812 */ /* 0x000fca00078ec0ff */
[----:B------:R-:W-:Y:S01]  /*1290*/  IDP.4A.S8.S8 R13, R16, R13, R17 ;  /* 0x0000000d100d7226 */ /* 0x000fe20000000611 */
[----:B0-----:R-:W-:Y:S02]  /*12a0*/  LOP3.LUT R16, R22, 0xf0f0f0f, RZ, 0xc0, !PT ;  /* 0x0f0f0f0f16107812 */ /* 0x001fe400078ec0ff */
[----:B------:R-:W-:-:S03]  /*12b0*/  SHF.R.U32.HI R22, RZ, 0x4, R22 ;  /* 0x00000004ff167819 */ /* 0x000fc60000011616 */
[----:B------:R-:W-:Y:S01]  /*12c0*/  IDP.4A.S8.S8 R18, R16, R18, R13 ;  /* 0x0000001210127226 */ /* 0x000fe2000000060d */
[----:B------:R-:W-:Y:S01]  /*12d0*/  LOP3.LUT R17, R22, 0xf0f0f0f, RZ, 0xc0, !PT ;  /* 0x0f0f0f0f16117812 */ /* 0x000fe200078ec0ff */
[----:B------:R-:W0:Y:S04]  /*12e0*/  LDS R16, [R3] ;  /* 0x0000000003107984 */ /* 0x000e280000000800 */
[----:B------:R-:W3:Y:S01]  /*12f0*/  LDS R13, [R3+0x4] ;  /* 0x00000400030d7984 */ /* 0x000ee20000000800 */
[----:B------:R-:W-:Y:S01]  /*1300*/  IDP.4A.S8.S8 R18, R17, R14, R18 ;  /* 0x0000000e11127226 */ /* 0x000fe20000000612 */
[----:B-1----:R-:W-:Y:S02]  /*1310*/  LOP3.LUT R17, R12, 0xf0f0f0f, RZ, 0xc0, !PT ;  /* 0x0f0f0f0f0c117812 */ /* 0x002fe400078ec0ff */
[----:B------:R-:W1:Y:S03]  /*1320*/  LDS R14, [R3+0x8] ;  /* 0x00000800030e7984 */ /* 0x000e660000000800 */
[----:B------:R-:W-:-:S02]  /*1330*/  IDP.4A.S8.S8 R22, R17, R19, R18 ;  /* 0x0000001311167226 */ /* 0x000fc40000000612 */
[----:B------:R-:W4:Y:S01]  /*1340*/  LDS R17, [R3+0xc] ;  /* 0x00000c0003117984 */ /* 0x000f220000000800 */
[----:B------:R-:W-:Y:S01]  /*1350*/  SHF.R.U32.HI R19, RZ, 0x4, R12 ;  /* 0x00000004ff137819 */ /* 0x000fe2000001160c */
[--C-:B--2---:R-:W-:Y:S02]  /*1360*/  HADD2.F32 R18, -RZ, R8.reuse.H1_H1 ;  /* 0x30000008ff127230 */ /* 0x104fe40000004100 */
[----:B------:R-:W-:Y:S01]  /*1370*/  HADD2.F32 R12, -RZ, R8.H0_H0 ;  /* 0x20000008ff0c7230 */ /* 0x000fe20000004100 */
[----:B------:R-:W-:Y:S02]  /*1380*/  LOP3.LUT R8, R19, 0xf0f0f0f, RZ, 0xc0, !PT ;  /* 0x0f0f0f0f13087812 */ /* 0x000fe400078ec0ff */
[----:B------:R-:W-:Y:S01]  /*1390*/  I2FP.F32.S32 R19, R34 ;  /* 0x0000002200137245 */ /* 0x000fe20000201400 */
[----:B------:R-:W-:-:S04]  /*13a0*/  FMUL.FTZ R21, R18, 8 ;  /* 0x4100000012157820 */ /* 0x000fc80000410000 */
[----:B------:R-:W-:Y:S01]  /*13b0*/  FFMA.FTZ R12, R12, R19, -R21 ;  /* 0x000000130c0c7223 */ /* 0x000fe20000010815 */
[--C-:B------:R-:W-:Y:S01]  /*13c0*/  HADD2.F32 R19, -RZ, R9.reuse.H1_H1 ;  /* 0x30000009ff137230 */ /* 0x100fe20000004100 */
[----:B------:R-:W-:Y:S01]  /*13d0*/  USHF.L.U32 UR6, UR4, 0x5, URZ ;  /* 0x0000000504067899 */ /* 0x000fe200080006ff */
[----:B------:R-:W-:Y:S02]  /*13e0*/  HADD2.F32 R18, -RZ, R9.H0_H0 ;  /* 0x20000009ff127230 */ /* 0x000fe40000004100 */
[--C-:B------:R-:W-:Y:S02]  /*13f0*/  HADD2.F32 R9, -RZ, R10.reuse.H0_H0 ;  /* 0x2000000aff097230 */ /* 0x100fe40000004100 */
[----:B------:R-:W-:Y:S01]  /*1400*/  FMUL.FTZ R21, R19, 8 ;  /* 0x4100000013157820 */ /* 0x000fe20000410000 */
[----:B------:R-:W-:Y:S01]  /*1410*/  HADD2.F32 R10, -RZ, R10.H1_H1 ;  /* 0x3000000aff0a7230 */ /* 0x000fe20000004100 */
[----:B------:R-:W-:Y:S01]  /*1420*/  I2FP.F32.S32 R19, R20 ;  /* 0x0000001400137245 */ /* 0x000fe20000201400 */
[----:B------:R-:W-:Y:S01]  /*1430*/  IDP.4A.S8.S8 R15, R8, R15, R22 ;  /* 0x0000000f080f7226 */ /* 0x000fe20000000616 */
[----:B------:R-:W-:Y:S01]  /*1440*/  UIADD3 UR6, UPT, UPT, UR6, 0x80, URZ ;  /* 0x0000008006067890 */ /* 0x000fe2000fffe0ff */
[--C-:B------:R-:W-:Y:S01]  /*1450*/  HADD2.F32 R8, -RZ, R11.reuse.H0_H0 ;  /* 0x2000000bff087230 */ /* 0x100fe20000004100 */
[----:B------:R-:W-:Y:S01]  /*1460*/  I2FP.F32.S32 R20, R23 ;  /* 0x0000001700147245 */ /* 0x000fe20000201400 */
[----:B------:R-:W-:-:S02]  /*1470*/  HADD2.F32 R11, -RZ, R11.H1_H1 ;  /* 0x3000000bff0b7230 */ /* 0x000fc40000004100 */
[----:B------:R-:W-:Y:S01]  /*1480*/  FMUL.FTZ R10, R10, 8 ;  /* 0x410000000a0a7820 */ /* 0x000fe20000410000 */
[----:B------:R-:W-:Y:S01]  /*1490*/  FFMA.FTZ R18, R18, R19, -R21 ;  /* 0x0000001312127223 */ /* 0x000fe20000010815 */
[----:B0-----:R-:W-:Y:S01]  /*14a0*/  FFMA.FTZ R12, R16, R12, R29 ;  /* 0x0000000c100c7223 */ /* 0x001fe2000001001d */
[----:B------:R-:W-:Y:S01]  /*14b0*/  UISETP.GE.AND UP0, UPT, UR6, UR21, UPT ;  /* 0x000000150600728c */ /* 0x000fe2000bf06270 */
[----:B------:R-:W-:Y:S01]  /*14c0*/  I2FP.F32.S32 R15, R15 ;  /* 0x0000000f000f7245 */ /* 0x000fe20000201400 */
[----:B------:R-:W-:Y:S01]  /*14d0*/  FFMA.FTZ R9, R9, R20, -R10 ;  /* 0x0000001409097223 */ /* 0x000fe2000001080a */
[----:B------:R-:W-:Y:S01]  /*14e0*/  FMUL.FTZ R11, R11, 8 ;  /* 0x410000000b0b7820 */ /* 0x000fe20000410000 */
[----:B---3--:R-:W-:-:S03]  /*14f0*/  FFMA.FTZ R13, R13, R18, R12 ;  /* 0x000000120d0d7223 */ /* 0x008fc6000001000c */
[----:B------:R-:W-:Y:S01]  /*1500*/  FFMA.FTZ R8, R8, R15, -R11 ;  /* 0x0000000f08087223 */ /* 0x000fe2000001080b */
[----:B-1----:R-:W-:-:S04]  /*1510*/  FFMA.FTZ R14, R14, R9, R13 ;  /* 0x000000090e0e7223 */ /* 0x002fc8000001000d */
[----:B----4-:R-:W-:Y:S01]  /*1520*/  FFMA.FTZ R29, R17, R8, R14 ;  /* 0x00000008111d7223 */ /* 0x010fe2000001000e */
        /* <DEDUP_REMOVED lines=39> */
[----:B------:R-:W2:Y:S01]  /*17a0*/  LDS R9, [R4+0x4c] ;  /* 0x00004c0004097984 */ /* 0x000ea20000000800 */
[----:B------:R-:W-:-:S03]  /*17b0*/  IDP.4A.S8.S8 R21, R12, R21, R20 ;  /* 0x000000150c157226 */ /* 0x000fc60000000614 */
[----:B------:R-:W3:Y:S04]  /*17c0*/  LDS.128 R12, [R28+UR8+0x30] ;  /* 0x000030081c0c7984 */ /* 0x000ee80008000c00 */
[----:B------:R-:W5:Y:S01]  /*17d0*/  LDS R20, [R4+0x54] ;  /* 0x0000540004147984 */ /* 0x000f620000000800 */
[----:B----4-:R-:W-:-:S05]  /*17e0*/  LOP3.LUT R34, R31, 0xf0f0f0f, RZ, 0xc0, !PT ;  /* 0x0f0f0f0f1f227812 */ /* 0x010fca00078ec0ff */
[----:B------:R-:W-:Y:S02]  /*17f0*/  IDP.4A.S8.S8 R10, R34, R10, R21 ;  /* 0x0000000a220a7226 */ /* 0x000fe40000000615 */
        /* <DEDUP_REMOVED lines=10> */
[----:B---3--:R-:W-:Y:S02]  /*18a0*/  IDP.4A.S8.S8 R22, R21, R12, R22 ;  /* 0x0000000c15167226 */ /* 0x008fe40000000616 */
[----:B------:R-:W0:Y:S01]  /*18b0*/  LDS R12, [R4+0x60] ;  /* 0x00006000040c7984 */ /* 0x000e220000000800 */
[----:B-----5:R-:W-:Y:S02]  /*18c0*/  LOP3.LUT R8, R20, 0xf0f0f0f, RZ, 0xc0, !PT ;  /* 0x0f0f0f0f14087812 */ /* 0x020fe400078ec0ff */
[----:B------:R-:W-:Y:S01]  /*18d0*/  SHF.R.U32.HI R20, RZ, 0x4, R20 ;  /* 0x00000004ff147819 */ /* 0x000fe20000011614 */
[----:B------:R-:W-:Y:S01]  /*18e0*/  IDP.4A.S8.S8 R16, R16, R11, R10 ;  /* 0x0000000b10107226 */ /* 0x000fe2000000060a */
[----:B------:R-:W-:Y:S01]  /*18f0*/  LOP3.LUT R31, R9, 0xf0f0f0f, RZ, 0xc0, !PT ;  /* 0x0f0f0f0f091f7812 */ /* 0x000fe200078ec0ff */
[----:B------:R-:W-:Y:S01]  /*1900*/  IDP.4A.S8.S8 R17, R8, R17, R22 ;  /* 0x0000001108117226 */ /* 0x000fe20000000616 */
[----:B------:R-:W-:Y:S01]  /*1910*/  LOP3.LUT R20, R20, 0xf0f0f0f, RZ, 0xc0, !PT ;  /* 0x0f0f0f0f14147812 */ /* 0x000fe200078ec0ff */
[----:B------:R-:W1:Y:S02]  /*1920*/  LDS.128 R8, [R28+UR8+0x40] ;  /* 0x000040081c087984 */ /* 0x000e640008000c00 */
[----:B------:R-:W-:-:S02]  /*1930*/  IDP.4A.S8.S8 R31, R31, R23, R16 ;  /* 0x000000171f1f7226 */ /* 0x000fc40000000610 */
[----:B------:R-:W-:Y:S02]  /*1940*/  IDP.4A.S8.S8 R17, R20, R13, R17 ;  /* 0x0000000d14117226 */ /* 0x000fe40000000611 */
[----:B------:R-:W2:Y:S01]  /*1950*/  LDS.128 R20, [R28+UR8+0x50] ;  /* 0x000050081c147984 */ /* 0x000ea20008000c00 */
[----:B----4-:R-:W-:-:S03]  /*1960*/  LOP3.LUT R16, R34, 0xf0f0f0f, RZ, 0xc0, !PT ;  /* 0x0f0f0f0f22107812 */ /* 0x010fc600078ec0ff */
[----:B------:R-:W3:Y:S02]  /*1970*/  LDS R13, [R4+0x64] ;  /* 0x00006400040d7984 */ /* 0x000ee40000000800 */
[----:B------:R-:W-:Y:S02]  /*1980*/  IDP.4A.S8.S8 R18, R16, R18, R17 ;  /* 0x0000001210127226 */ /* 0x000fe40000000611 */
[----:B------:R-:W4:Y:S01]  /*1990*/  LDS R16, [R4+0x5c] ;  /* 0x00005c0004107984 */ /* 0x000f220000000800 */
[----:B------:R-:W-:-:S03]  /*19a0*/  SHF.R.U32.HI R17, RZ, 0x4, R34 ;  /* 0x00000004ff117819 */ /* 0x000fc60000011622 */
[----:B------:R-:W5:Y:S01]  /*19b0*/  LDS R34, [R4+0x68] ;  /* 0x0000680004227984 */ /* 0x000f620000000800 */
[----:B------:R-:W-:-:S05]  /*19c0*/  LOP3.LUT R17, R17, 0xf0f0f0f, RZ, 0xc0, !PT ;  /* 0x0f0f0f0f11117812 */ /* 0x000fca00078ec0ff */
[----:B------:R-:W-:Y:S01]  /*19d0*/  IDP.4A.S8.S8 R14, R17, R14, R18 ;  /* 0x0000000e110e7226 */ /* 0x000fe20000000612 */
[----:B0-----:R-:W-:Y:S02]  /*19e0*/  LOP3.LUT R17, R12, 0xf0f0f0f, RZ, 0xc0, !PT ;  /* 0x0f0f0f0f0c117812 */ /* 0x001fe400078ec0ff */
[----:B------:R-:W-:-:S03]  /*19f0*/  SHF.R.U32.HI R12, RZ, 0x4, R12 ;  /* 0x00000004ff0c7819 */ /* 0x000fc6000001160c */
[----:B-1----:R-:W-:Y:S01]  /*1a00*/  IDP.4A.S8.S8 R8, R17, R8, RZ ;  /* 0x0000000811087226 */ /* 0x002fe200000006ff */
[----:B------:R-:W-:-:S05]  /*1a10*/  LOP3.LUT R17, R12, 0xf0f0f0f, RZ, 0xc0, !PT ;  /* 0x0f0f0f0f0c117812 */ /* 0x000fca00078ec0ff */
[----:B--2---:R-:W-:Y:S02]  /*1a20*/  IDP.4A.S8.S8 R20, R17, R20, R8 ;  /* 0x0000001411147226 */ /* 0x004fe40000000608 */
[----:B------:R-:W0:Y:S01]  /*1a30*/  LDS R8, [R4+0x6c] ;  /* 0x00006c0004087984 */ /* 0x000e220000000800 */
[----:B---3--:R-:W-:Y:S02]  /*1a40*/  LOP3.LUT R12, R13, 0xf0f0f0f, RZ, 0xc0, !PT ;  /* 0x0f0f0f0f0d0c7812 */ /* 0x008fe400078ec0ff */
[----:B------:R-:W-:-:S03]  /*1a50*/  SHF.R.U32.HI R13, RZ, 0x4, R13 ;  /* 0x00000004ff0d7819 */ /* 0x000fc6000001160d */
[----:B------:R-:W-:Y:S01]  /*1a60*/  IDP.4A.S8.S8 R20, R12, R9, R20 ;  /* 0x000000090c147226 */ /* 0x000fe20000000614 */
[----:B----4-:R-:W-:Y:S01]  /*1a70*/  LOP3.LUT R12, R16, 0xf0f0f0f, RZ, 0xc0, !PT ;  /* 0x0f0f0f0f100c7812 */ /* 0x010fe200078ec0ff */
[----:B------:R-:W1:Y:S01]  /*1a80*/  LDS R9, [R4+0x70] ;  /* 0x0000700004097984 */ /* 0x000e620000000800 */
[----:B------:R-:W-:-:S03]  /*1a90*/  LOP3.LUT R18, R13, 0xf0f0f0f, RZ, 0xc0, !PT ;  /* 0x0f0f0f0f0d127812 */ /* 0x000fc600078ec0ff */
[----:B------:R-:W-:Y:S01]  /*1aa0*/  IDP.4A.S8.S8 R14, R12, R19, R14 ;  /* 0x000000130c0e7226 */ /* 0x000fe2000000060e */
[----:B------:R-:W-:Y:S01]  /*1ab0*/  SHF.R.U32.HI R12, RZ, 0x4, R16 ;  /* 0x00000004ff0c7819 */ /* 0x000fe20000011610 */
[----:B------:R-:W-:Y:S01]  /*1ac0*/  IDP.4A.S8.S8 R21, R18, R21, R20 ;  /* 0x0000001512157226 */ /* 0x000fe20000000614 */
[----:B-----5:R-:W-:Y:S01]  /*1ad0*/  LOP3.LUT R13, R34, 0xf0f0f0f, RZ, 0xc0, !PT ;  /* 0x0f0f0f0f220d7812 */ /* 0x020fe200078ec0ff */
[----:B------:R-:W2:Y:S01]  /*1ae0*/  LDS.128 R16, [R28+UR8+0x60] ;  /* 0x000060081c107984 */ /* 0x000ea20008000c00 */
[----:B------:R-:W-:-:S03]  /*1af0*/  LOP3.LUT R12, R12, 0xf0f0f0f, RZ, 0xc0, !PT ;  /* 0x0f0f0f0f0c0c7812 */ /* 0x000fc600078ec0ff */
[----:B------:R-:W-:Y:S02]  /*1b00*/  IDP.4A.S8.S8 R10, R13, R10, R21 ;  /* 0x0000000a0d0a7226 */ /* 0x000fe40000000615 */
[----:B------:R-:W-:Y:S01]  /*1b10*/  IDP.4A.S8.S8 R20, R12, R15, R14 ;  /* 0x0000000f0c147226 */ /* 0x000fe2000000060e */
[----:B------:R-:W-:Y:S01]  /*1b20*/  SHF.R.U32.HI R34, RZ, 0x4, R34 ;  /* 0x00000004ff227819 */ /* 0x000fe20000011622 */
[----:B------:R-:W3:Y:S03]  /*1b30*/  LDS.128 R12, [R28+UR8+0x70] ;  /* 0x000070081c0c7984 */ /* 0x000ee60008000c00 */
[----:B------:R-:W-:Y:S01]  /*1b40*/  LOP3.LUT R35, R34, 0xf0f0f0f, RZ, 0xc0, !PT ;  /* 0x0f0f0f0f22237812 */ /* 0x000fe200078ec0ff */
[----:B------:R-:W4:Y:S04]  /*1b50*/  LDS R21, [R4+0x74] ;  /* 0x0000740004157984 */ /* 0x000f280000000800 */
[----:B------:R-:W-:Y:S01]  /*1b60*/  IDP.4A.S8.S8 R10, R35, R22, R10 ;  /* 0x00000016230a7226 */ /* 0x000fe2000000060a */
[----:B0-----:R-:W-:-:S05]  /*1b70*/  LOP3.LUT R22, R8, 0xf0f0f0f, RZ, 0xc0, !PT ;  /* 0x0f0f0f0f08167812 */ /* 0x001fca00078ec0ff */
[----:B------:R-:W-:Y:S02]  /*1b80*/  IDP.4A.S8.S8 R10, R22, R11, R10 ;  /* 0x0000000b160a7226 */ /* 0x000fe4000000060a */
[----:B------:R-:W0:Y:S01]  /*1b90*/  LDS R22, [R4+0x78] ;  /* 0x0000780004167984 */ /* 0x000e220000000800 */
[----:B-1----:R-:W-:Y:S02]  /*1ba0*/  LOP3.LUT R11, R9, 0xf0f0f0f, RZ, 0xc0, !PT ;  /* 0x0f0f0f0f090b7812 */ /* 0x002fe400078ec0ff */
[----:B------:R-:W-:Y:S02]  /*1bb0*/  SHF.R.U32.HI R8, RZ, 0x4, R8 ;  /* 0x00000004ff087819 */ /* 0x000fe40000011608 */
[----:B------:R-:W-:Y:S02]  /*1bc0*/  SHF.R.U32.HI R9, RZ, 0x4, R9 ;  /* 0x00000004ff097819 */ /* 0x000fe40000011609 */
[----:B------:R-:W-:Y:S01]  /*1bd0*/  LOP3.LUT R8, R8, 0xf0f0f0f, RZ, 0xc0, !PT ;  /* 0x0f0f0f0f08087812 */ /* 0x000fe200078ec0ff */
[----:B--2---:R-:W-:Y:S01]  /*1be0*/  IDP.4A.S8.S8 R11, R11, R16, RZ ;  /* 0x000000100b0b7226 */ /* 0x004fe200000006ff */
[----:B------:R-:W-:Y:S01]  /*1bf0*/  LOP3.LUT R9, R9, 0xf0f0f0f, RZ, 0xc0, !PT ;  /* 0x0f0f0f0f09097812 */ /* 0x000fe200078ec0ff */
[----:B------:R-:W1:Y:S02]  /*1c00*/  LDS R16, [R4+0x7c] ;  /* 0x00007c0004107984 */ /* 0x000e640000000800 */
[----:B------:R-:W-:-:S02]  /*1c10*/  IDP.4A.S8.S8 R23, R8, R23, R10 ;  /* 0x0000001708177226 */ /* 0x000fc4000000060a */
[----:B---3--:R-:W-:Y:S02]  /*1c20*/  IDP.4A.S8.S8 R12, R9, R12, R11 ;  /* 0x0000000c090c7226 */ /* 0x008fe4000000060b */
[----:B------:R-:W2:Y:S01]  /*1c30*/  LDS.128 R8, [R2] ;  /* 0x0000000002087984 */ /* 0x000ea20000000c00 */
[----:B----4-:R-:W-:Y:S02]  /*1c40*/  LOP3.LUT R34, R21, 0xf0f0f0f, RZ, 0xc0, !PT ;  /* 0x0f0f0f0f15227812 */ /* 0x010fe400078ec0ff */
[----:B------:R-:W-:-:S03]  /*1c50*/  SHF.R.U32.HI R21, RZ, 0x4, R21 ;  /* 0x00000004ff157819 */ /* 0x000fc60000011615 */
[----:B------:R-:W-:Y:S01]  /*1c60*/  IDP.4A.S8.S8 R17, R34, R17, R12 ;  /* 0x0000001122117226 */ /* 0x000fe2000000060c */
[----:B------:R-:W-:-:S05]  /*1c70*/  LOP3.LUT R12, R21, 0xf0f0f0f, RZ, 0xc0, !PT ;  /* 0x0f0f0f0f150c7812 */ /* 0x000fca00078ec0ff */
[----:B------:R-:W-:Y:S02]  /*1c80*/  IDP.4A.S8.S8 R13, R12, R13, R17 ;  /* 0x0000000d0c0d7226 */ /* 0x000fe40000000611 */
[----:B------:R-:W3:Y:S01]  /*1c90*/  LDS R12, [R3+0x10] ;  /* 0x00001000030c7984 */ /* 0x000ee20000000800 */
[----:B0-----:R-:W-:Y:S02]  /*1ca0*/  LOP3.LUT R17, R22, 0xf0f0f0f, RZ, 0xc0, !PT ;  /* 0x0f0f0f0f16117812 */ /* 0x001fe400078ec0ff */
[----:B------:R-:W-:-:S03]  /*1cb0*/  SHF.R.U32.HI R22, RZ, 0x4, R22 ;  /* 0x00000004ff167819 */ /* 0x000fc60000011616 */
[----:B------:R-:W-:Y:S02]  /*1cc0*/  IDP.4A.S8.S8 R18, R17, R18, R13 ;  /* 0x0000001211127226 */ /* 0x000fe4000000060d */
[----:B------:R-:W0:Y:S01]  /*1cd0*/  LDS R17, [R3+0x14] ;  /* 0x0000140003117984 */ /* 0x000e220000000800 */
[----:B------:R-:W-:-:S03]  /*1ce0*/  LOP3.LUT R21, R22, 0xf0f0f0f, RZ, 0xc0, !PT ;  /* 0x0f0f0f0f16157812 */ /* 0x000fc600078ec0ff */
[----:B------:R-:W4:Y:S02]  /*1cf0*/  LDS R13, [R3+0x18] ;  /* 0x00001800030d7984 */ /* 0x000f240000000800 */
[----:B------:R-:W-:Y:S02]  /*1d00*/  IDP.4A.S8.S8 R18, R21, R14, R18 ;  /* 0x0000000e15127226 */ /* 0x000fe40000000612 */
[----:B------:R-:W5:Y:S01]  /*1d10*/  LDS R14, [R3+0x1c] ;  /* 0x00001c00030e7984 */ /* 0x000f620000000800 */
[----:B-1----:R-:W-:-:S05]  /*1d20*/  LOP3.LUT R21, R16, 0xf0f0f0f, RZ, 0xc0, !PT ;  /* 0x0f0f0f0f10157812 */ /* 0x002fca00078ec0ff */
[----:B------:R-:W-:Y:S01]  /*1d30*/  IDP.4A.S8.S8 R21, R21, R19, R18 ;  /* 0x0000001315157226 */ /* 0x000fe20000000612 */
[----:B------:R-:W-:Y:S01]  /*1d40*/  SHF.R.U32.HI R19, RZ, 0x4, R16 ;  /* 0x00000004ff137819 */ /* 0x000fe20000011610 */
[--C-:B--2---:R-:W-:Y:S01]  /*1d50*/  HADD2.F32 R18, -RZ, R8.reuse.H1_H1 ;  /* 0x30000008ff127230 */ /* 0x104fe20000004100 */
[----:B------:R-:W-:Y:S01]  /*1d60*/  I2FP.F32.S32 R31, R31 ;  /* 0x0000001f001f7245 */ /* 0x000fe20000201400 */
[----:B------:R-:W-:Y:S01]  /*1d70*/  HADD2.F32 R16, -RZ, R8.H0_H0 ;  /* 0x20000008ff107230 */ /* 0x000fe20000004100 */
[----:B------:R-:W-:Y:S02]  /*1d80*/  LOP3.LUT R8, R19, 0xf0f0f0f, RZ, 0xc0, !PT ;  /* 0x0f0f0f0f13087812 */ /* 0x000fe400078ec0ff */
[----:B------:R-:W-:Y:S01]  /*1d90*/  FMUL.FTZ R19, R18, 8 ;  /* 0x4100000012137820 */ /* 0x000fe20000410000 */
[----:B------:R-:W-:-:S03]  /*1da0*/  HADD2.F32 R18, -RZ, R9.H0_H0 ;  /* 0x20000009ff127230 */ /* 0x000fc60000004100 */
[----:B------:R-:W-:Y:S01]  /*1db0*/  FFMA.FTZ R16, R16, R31, -R19 ;  /* 0x0000001f10107223 */ /* 0x000fe20000010813 */
[----:B------:R-:W-:Y:S02]  /*1dc0*/  HADD2.F32 R19, -RZ, R9.H1_H1 ;  /* 0x30000009ff137230 */ /* 0x000fe40000004100 */
[----:B------:R-:W-:Y:S01]  /*1dd0*/  IDP.4A.S8.S8 R15, R8, R15, R21 ;  /* 0x0000000f080f7226 */ /* 0x000fe20000000615 */
[----:B------:R-:W-:Y:S01]  /*1de0*/  I2FP.F32.S32 R21, R20 ;  /* 0x0000001400157245 */ /* 0x000fe20000201400 */
[--C-:B------:R-:W-:Y:S02]  /*1df0*/  HADD2.F32 R9, -RZ, R10.reuse.H0_H0 ;  /* 0x2000000aff097230 */ /* 0x100fe40000004100 */
[----:B------:R-:W-:Y:S01]  /*1e00*/  FMUL.FTZ R19, R19, 8 ;  /* 0x4100000013137820 */ /* 0x000fe20000410000 */
[----:B------:R-:W-:Y:S01]  /*1e10*/  HADD2.F32 R10, -RZ, R10.H1_H1 ;  /* 0x3000000aff0a7230 */ /* 0x000fe20000004100 */
[----:B------:R-:W-:Y:S01]  /*1e20*/  I2FP.F32.S32 R20, R23 ;  /* 0x0000001700147245 */ /* 0x000fe20000201400 */
[----:B------:R-:W-:-:S02]  /*1e30*/  HADD2.F32 R8, -RZ, R11.H0_H0 ;  /* 0x2000000bff087230 */ /* 0x000fc40000004100 */
[----:B------:R-:W-:Y:S01]  /*1e40*/  FFMA.FTZ R18, R18, R21, -R19 ;  /* 0x0000001512127223 */ /* 0x000fe20000010813 */
[----:B------:R-:W-:Y:S02]  /*1e50*/  HADD2.F32 R11, -RZ, R11.H1_H1 ;  /* 0x3000000bff0b7230 */ /* 0x000fe40000004100 */
[----:B------:R-:W-:Y:S01]  /*1e60*/  FMUL.FTZ R10, R10, 8 ;  /* 0x410000000a0a7820 */ /* 0x000fe20000410000 */
[----:B---3--:R-:W-:Y:S01]  /*1e70*/  FFMA.FTZ R12, R12, R16, R29 ;  /* 0x000000100c0c7223 */ /* 0x008fe2000001001d */
[----:B------:R-:W-:Y:S02]  /*1e80*/  I2FP.F32.S32 R15, R15 ;  /* 0x0000000f000f7245 */ /* 0x000fe40000201400 */
[----:B------:R-:W-:Y:S01]  /*1e90*/  FFMA.FTZ R9, R9, R20, -R10 ;  /* 0x0000001409097223 */ /* 0x000fe2000001080a */
[----:B------:R-:W-:Y:S01]  /*1ea0*/  FMUL.FTZ R11, R11, 8 ;  /* 0x410000000b0b7820 */ /* 0x000fe20000410000 */
[----:B0-----:R-:W-:-:S03]  /*1eb0*/  FFMA.FTZ R12, R17, R18, R12 ;  /* 0x00000012110c7223 */ /* 0x001fc6000001000c */
[----:B------:R-:W-:Y:S01]  /*1ec0*/  FFMA.FTZ R8, R8, R15, -R11 ;  /* 0x0000000f08087223 */ /* 0x000fe2000001080b */
[----:B----4-:R-:W-:-:S04]  /*1ed0*/  FFMA.FTZ R9, R13, R9, R12 ;  /* 0x000000090d097223 */ /* 0x010fc8000001000c */
[----:B-----5:R-:W-:Y:S01]  /*1ee0*/  FFMA.FTZ R29, R14, R8, R9 ;  /* 0x000000080e1d7223 */ /* 0x020fe20000010009 */
[----:B------:R-:W-:Y:S06]  /*1ef0*/  BAR.SYNC.DEFER_BLOCKING 0x0 ;  /* 0x0000000000007b1d */ /* 0x000fec0000010000 */
.L_x_361:
[----:B------:R-:W-:-:S04]  /*1f00*/  UIADD3 UR4, UPT, UPT, UR4, 0x8, URZ ;  /* 0x0000000804047890 */ /* 0x000fc8000fffe0ff */
[----:B------:R-:W-:-:S09]  /*1f10*/  UISETP.GE.AND UP0, UPT, UR4, UR11, UPT ;  /* 0x0000000b0400728c */ /* 0x000fd2000bf06270 */
[----:B------:R-:W-:Y:S05]  /*1f20*/  BRA.U !UP0, `(.L_x_362) ;  /* 0xffffffe508747547 */ /* 0x000fea000b83ffff */
.L_x_360:
[----:B------:R-:W0:Y:S01]  /*1f30*/  LDCU UR4, c[0x0][0x3c8] ;  /* 0x00007900ff0477ac */ /* 0x000e220008000800 */
[----:B------:R-:W0:Y:S02]  /*1f40*/  LDCU UR6, c[0x0][0x3bc] ;  /* 0x00007780ff0677ac */ /* 0x000e240008000800 */
[----:B0-----:R-:W-:-:S06]  /*1f50*/  UIMAD UR4, UR4, UR6, URZ ;  /* 0x00000006040472a4 */ /* 0x001fcc000f8e02ff */
[----:B-----5:R-:W-:-:S13]  /*1f60*/  ISETP.GE.AND P0, PT, R30, UR4, PT ;  /* 0x000000041e007c0c */ /* 0x020fda000bf06270 */
[----:B------:R-:W-:Y:S05]  /*1f70*/  @P0 EXIT ;  /* 0x000000000000094d */ /* 0x000fea0003800000 */
[----:B-1----:R-:W0:Y:S01]  /*1f80*/  S2R R5, SR_TID.X ;  /* 0x0000000000057919 */ /* 0x002e220000002100 */
        /* <DEDUP_REMOVED lines=10> */
.L_x_363:
        /* <DEDUP_REMOVED lines=13> */
.L_x_1212:


//--------------------- .text._Z8moe_q6_KIN3c104HalfELb1EEvPKvS3_PT_PKiS7_S7_iiiiiii --------------------------
	.section	.text._Z8moe_q6_KIN3c104HalfELb1EEvPKvS3_PT_PKiS7_S7_iiiiiii,"ax",@progbits
	.align	128
.text._Z8moe_q6_KIN3c104HalfELb1EEvPKvS3_PT_PKiS7_S7_iiiiiii:
        .type           _Z8moe_q6_KIN3c104HalfELb1EEvPKvS3_PT_PKiS7_S7_iiiiiii,@function
        .size           _Z8moe_q6_KIN3c104HalfELb1EEvPKvS3_PT_PKiS7_S7_iiiiiii,(.L_x_1213 - _Z8moe_q6_KIN3c104HalfELb1EEvPKvS3_PT_PKiS7_S7_iiiiiii)
        .other          _Z8moe_q6_KIN3c104HalfELb1EEvPKvS3_PT_PKiS7_S7_iiiiiii,@"STO_CUDA_ENTRY STV_DEFAULT"
_Z8moe_q6_KIN3c104HalfELb1EEvPKvS3_PT_PKiS7_S7_iiiiiii:
        /* <DEDUP_REMOVED lines=789> */
.L_x_365:
[----:B------:R-:W-:Y:S05]  /*3150*/  BRA.U !UP0, `(.L_x_364) ;  /* 0x0000002908587547 */ /* 0x000fea000b800000 */
[----:B------:R-:W0:Y:S01]  /*3160*/  LDCU UR19, c[0x0][0x3bc] ;  /* 0x00007780ff1377ac */ /* 0x000e220008000800 */
[----:B------:R-:W1:Y:S01]  /*3170*/  LDCU UR18, c[0x0][0x3b4] ;  /* 0x00007680ff1277ac */ /* 0x000e620008000800 */
[----:B------:R-:W-:-:S05]  /*3180*/  UMOV UR15, 0x1 ;  /* 0x00000001000f7882 */ /* 0x000fca0000000000 */
.L_x_367:
        /* <DEDUP_REMOVED lines=656> */
.L_x_366:
[----:B------:R-:W-:-:S04]  /*5a90*/  UIADD3 UR15, UPT, UPT, UR15, 0x1, URZ ;  /* 0x000000010f0f7890 */ /* 0x000fc8000fffe0ff */
[----:B------:R-:W-:-:S09]  /*5aa0*/  UISETP.NE.AND UP0, UPT, UR15, UR10, UPT ;  /* 0x0000000a0f00728c */ /* 0x000fd2000bf05270 */
[----:B------:R-:W-:Y:S05]  /*5ab0*/  BRA.U UP0, `(.L_x_367) ;  /* 0xffffffd500b47547 */ /* 0x000fea000b83ffff */
.L_x_364:
        /* <DEDUP_REMOVED lines=12> */
[----:B------:R-:W-:-:S03]  /*5b80*/  F2FP.F16.F32.PACK_AB R28, RZ, R28 ;  /* 0x0000001cff1c723e */ /* 0x000fc600000000ff */
[----:B0-----:R-:W-:-:S05]  /*5b90*/  IMAD.WIDE.U32 R2, R5, 0x2, R2 ;  /* 0x0000000205027825 */ /* 0x001fca00078e0002 */
[----:B------:R-:W-:Y:S01]  /*5ba0*/  STG.E.U16 desc[UR16][R2.64], R28 ;  /* 0x0000001c02007986 */ /* 0x000fe2000c101510 */
[----:B------:R-:W-:Y:S05]  /*5bb0*/  EXIT ;  /* 0x000000000000794d */ /* 0x000fea0003800000 */
.L_x_368:
        /* <DEDUP_REMOVED lines=12> */
.L_x_1213:


//--------------------- .text._Z8moe_q6_KIN3c104HalfELb0EEvPKvS3_PT_PKiS7_S7_iiiiiii --------------------------
	.section	.text._Z8moe_q6_KIN3c104HalfELb0EEvPKvS3_PT_PKiS7_S7_iiiiiii,"ax",@progbits
	.align	128
.text._Z8moe_q6_KIN3c104HalfELb0EEvPKvS3_PT_PKiS7_S7_iiiiiii:
        .type           _Z8moe_q6_KIN3c104HalfELb0EEvPKvS3_PT_PKiS7_S7_iiiiiii,@function
        .size           _Z8moe_q6_KIN3c104HalfELb0EEvPKvS3_PT_PKiS7_S7_iiiiiii,(.L_x_1214 - _Z8moe_q6_KIN3c104HalfELb0EEvPKvS3_PT_PKiS7_S7_iiiiiii)
        .other          _Z8moe_q6_KIN3c104HalfELb0EEvPKvS3_PT_PKiS7_S7_iiiiiii,@"STO_CUDA_ENTRY STV_DEFAULT"
_Z8moe_q6_KIN3c104HalfELb0EEvPKvS3_PT_PKiS7_S7_iiiiiii:
        /* <DEDUP_REMOVED lines=722> */
.L_x_370:
[----:B------:R-:W-:Y:S05]  /*2d20*/  @!P2 BRA `(.L_x_369) ;  /* 0x000000280054a947 */ /* 0x000fea0003800000 */
[----:B------:R-:W0:Y:S01]  /*2d30*/  LDCU UR16, c[0x0][0x3bc] ;  /* 0x00007780ff1077ac */ /* 0x000e220008000800 */
[----:B------:R-:W1:Y:S01]  /*2d40*/  LDCU UR15, c[0x0][0x3b4] ;  /* 0x00007680ff0f77ac */ /* 0x000e620008000800 */
[----:B------:R-:W-:-:S05]  /*2d50*/  UMOV UR11, 0x1 ;  /* 0x00000001000b7882 */ /* 0x000fca0000000000 */
.L_x_372:
        /* <DEDUP_REMOVED lines=655> */
.L_x_371:
[----:B------:R-:W-:-:S06]  /*5650*/  UIADD3 UR11, UPT, UPT, UR11, 0x1, URZ ;  /* 0x000000010b0b7890 */ /* 0x000fcc000fffe0ff */
[----:B------:R-:W-:-:S13]  /*5660*/  ISETP.NE.AND P0, PT, R4, UR11, PT ;  /* 0x0000000b04007c0c */ /* 0x000fda000bf05270 */
[----:B------:R-:W-:Y:S05]  /*5670*/  @P0 BRA `(.L_x_372) ;  /* 0xffffffd400b80947 */ /* 0x000fea000383ffff */
.L_x_369:
        /* <DEDUP_REMOVED lines=12> */
[----:B------:R-:W-:-:S03]  /*5740*/  F2FP.F16.F32.PACK_AB R0, RZ, R2 ;  /* 0x00000002ff00723e */ /* 0x000fc600000000ff */
[----:B-1----:R-:W-:-:S05]  /*5750*/  IMAD.WIDE.U32 R2, R3, 0x2, R4 ;  /* 0x0000000203027825 */ /* 0x002fca00078e0004 */
[----:B------:R-:W-:Y:S01]  /*5760*/  STG.E.U16 desc[UR12][R2.64], R0 ;  /* 0x0000000002007986 */ /* 0x000fe2000c10150c */
[----:B------:R-:W-:Y:S05]  /*5770*/  EXIT ;  /* 0x000000000000794d */ /* 0x000fea0003800000 */
.L_x_373:
        /* <DEDUP_REMOVED lines=16> */
.L_x_1214:


//--------------------- .text._Z8moe_q5_KIN3c104HalfELb1EEvPKvS3_PT_PKiS7_S7_iiiiiii --------------------------
	.section	.text._Z8moe_q5_KIN3c104HalfELb1EEvPKvS3_PT_PKiS7_S7_iiiiiii,"ax",@progbits
	.align	128
.text._Z8moe_q5_KIN3c104HalfELb1EEvPKvS3_PT_PKiS7_S7_iiiiiii:
        .type           _Z8moe_q5_KIN3c104HalfELb1EEvPKvS3_PT_PKiS7_S7_iiiiiii,@function
        .size           _Z8moe_q5_KIN3c104HalfELb1EEvPKvS3_PT_PKiS7_S7_iiiiiii,(.L_x_1215 - _Z8moe_q5_KIN3c104HalfELb1EEvPKvS3_PT_PKiS7_S7_iiiiiii)
        .other          _Z8moe_q5_KIN3c104HalfELb1EEvPKvS3_PT_PKiS7_S7_iiiiiii,@"STO_CUDA_ENTRY STV_DEFAULT"
_Z8moe_q5_KIN3c104HalfELb1EEvPKvS3_PT_PKiS7_S7_iiiiiii:
        /* <DEDUP_REMOVED lines=694> */
.L_x_375:
[----:B------:R-:W-:Y:S05]  /*2b60*/  BRA.U !UP0, `(.L_x_374) ;  /* 0x0000002108e07547 */ /* 0x000fea000b800000 */
[----:B------:R-:W0:Y:S01]  /*2b70*/  LDCU UR19, c[0x0][0x3bc] ;  /* 0x00007780ff1377ac */ /* 0x000e220008000800 */
[----:B------:R-:W1:Y:S01]  /*2b80*/  LDCU UR18, c[0x0][0x3b4] ;  /* 0x00007680ff1277ac */ /* 0x000e620008000800 */
[----:B------:R-:W-:-:S05]  /*2b90*/  UMOV UR15, 0x1 ;  /* 0x00000001000f7882 */ /* 0x000fca0000000000 */
.L_x_377:
        /* <DEDUP_REMOVED lines=562> */
.L_x_376:
[----:B------:R-:W-:-:S04]  /*4ec0*/  UIADD3 UR15, UPT, UPT, UR15, 0x1, URZ ;  /* 0x000000010f0f7890 */ /* 0x000fc8000fffe0ff */
[----:B------:R-:W-:-:S09]  /*4ed0*/  UISETP.NE.AND UP0, UPT, UR15, UR10, UPT ;  /* 0x0000000a0f00728c */ /* 0x000fd2000bf05270 */
[----:B------:R-:W-:Y:S05]  /*4ee0*/  BRA.U UP0, `(.L_x_377) ;  /* 0xffffffdd002c7547 */ /* 0x000fea000b83ffff */
.L_x_374:
        /* <DEDUP_REMOVED lines=16> */
.L_x_378:
        /* <DEDUP_REMOVED lines=9> */
.L_x_1215:


//--------------------- .text._Z8moe_q5_KIN3c104HalfELb0EEvPKvS3_PT_PKiS7_S7_iiiiiii --------------------------
	.section	.text._Z8moe_q5_KIN3c104HalfELb0EEvPKvS3_PT_PKiS7_S7_iiiiiii,"ax",@progbits
	.align	128
.text._Z8moe_q5_KIN3c104HalfELb0EEvPKvS3_PT_PKiS7_S7_iiiiiii:
        .type           _Z8moe_q5_KIN3c104HalfELb0EEvPKvS3_PT_PKiS7_S7_iiiiiii,@function
        .size           _Z8moe_q5_KIN3c104HalfELb0EEvPKvS3_PT_PKiS7_S7_iiiiiii,(.L_x_1216 - _Z8moe_q5_KIN3c104HalfELb0EEvPKvS3_PT_PKiS7_S7_iiiiiii)
        .other          _Z8moe_q5_KIN3c104HalfELb0EEvPKvS3_PT_PKiS7_S7_iiiiiii,@"STO_CUDA_ENTRY STV_DEFAULT"
_Z8moe_q5_KIN3c104HalfELb0EEvPKvS3_PT_PKiS7_S7_iiiiiii:
        /* <DEDUP_REMOVED lines=625> */
.L_x_380:
[----:B------:R-:W-:Y:S05]  /*2710*/  @!P2 BRA `(.L_x_379) ;  /* 0x000000200088a947 */ /* 0x000fea0003800000 */
[----:B------:R-:W0:Y:S01]  /*2720*/  LDCU UR13, c[0x0][0x3bc] ;  /* 0x00007780ff0d77ac */ /* 0x000e220008000800 */
[----:B------:R-:W1:Y:S01]  /*2730*/  LDCU UR12, c[0x0][0x3b4] ;  /* 0x00007680ff0c77ac */ /* 0x000e620008000800 */
[----:B------:R-:W-:-:S05]  /*2740*/  UMOV UR9, 0x1 ;  /* 0x0000000100097882 */ /* 0x000fca0000000000 */
.L_x_382:
        /* <DEDUP_REMOVED lines=540> */
.L_x_381:
[----:B------:R-:W-:-:S06]  /*4910*/  UIADD3 UR9, UPT, UPT, UR9, 0x1, URZ ;  /* 0x0000000109097890 */ /* 0x000fcc000fffe0ff */
[----:B------:R-:W-:-:S13]  /*4920*/  ISETP.NE.AND P0, PT, R8, UR9, PT ;  /* 0x0000000908007c0c */ /* 0x000fda000bf05270 */
[----:B------:R-:W-:Y:S05]  /*4930*/  @P0 BRA `(.L_x_382) ;  /* 0xffffffdc00840947 */ /* 0x000fea000383ffff */
.L_x_379:
        /* <DEDUP_REMOVED lines=16> */
.L_x_383:
        /* <DEDUP_REMOVED lines=12> */
.L_x_1216:


//--------------------- .text._Z8moe_q4_KIN3c104HalfELb1EEvPKvS3_PT_PKiS7_S7_iiiiiii --------------------------
	.section	.text._Z8moe_q4_KIN3c104HalfELb1EEvPKvS3_PT_PKiS7_S7_iiiiiii,"ax",@progbits
	.align	128
.text._Z8moe_q4_KIN3c104HalfELb1EEvPKvS3_PT_PKiS7_S7_iiiiiii:
        .type           _Z8moe_q4_KIN3c104HalfELb1EEvPKvS3_PT_PKiS7_S7_iiiiiii,@function
        .size           _Z8moe_q4_KIN3c104HalfELb1EEvPKvS3_PT_PKiS7_S7_iiiiiii,(.L_x_1217 - _Z8moe_q4_KIN3c104HalfELb1EEvPKvS3_PT_PKiS7_S7_iiiiiii)
        .other          _Z8moe_q4_KIN3c104HalfELb1EEvPKvS3_PT_PKiS7_S7_iiiiiii,@"STO_CUDA_ENTRY STV_DEFAULT"
_Z8moe_q4_KIN3c104HalfELb1EEvPKvS3_PT_PKiS7_S7_iiiiiii:
        /* <DEDUP_REMOVED lines=635> */
.L_x_385:
[----:B------:R-:W-:Y:S05]  /*27b0*/  BRA.U !UP0, `(.L_x_384) ;  /* 0x0000001d08fc7547 */ /* 0x000fea000b800000 */
[----:B------:R-:W0:Y:S01]  /*27c0*/  LDCU UR19, c[0x0][0x3bc] ;  /* 0x00007780ff1377ac */ /* 0x000e220008000800 */
[----:B------:R-:W1:Y:S01]  /*27d0*/  LDCU UR18, c[0x0][0x3b4] ;  /* 0x00007680ff1277ac */ /* 0x000e620008000800 */
[----:B------:R-:W-:-:S05]  /*27e0*/  UMOV UR15, 0x1 ;  /* 0x00000001000f7882 */ /* 0x000fca0000000000 */
.L_x_387:
        /* <DEDUP_REMOVED lines=505> */
.L_x_386:
[----:B------:R-:W-:-:S04]  /*4780*/  UIADD3 UR15, UPT, UPT, UR15, 0x1, URZ ;  /* 0x000000010f0f7890 */ /* 0x000fc8000fffe0ff */
[----:B------:R-:W-:-:S09]  /*4790*/  UISETP.NE.AND UP0, UPT, UR15, UR10, UPT ;  /* 0x0000000a0f00728c */ /* 0x000fd2000bf05270 */
[----:B------:R-:W-:Y:S05]  /*47a0*/  BRA.U UP0, `(.L_x_387) ;  /* 0xffffffe100107547 */ /* 0x000fea000b83ffff */
.L_x_384:
        /* <DEDUP_REMOVED lines=16> */
.L_x_388:
        /* <DEDUP_REMOVED lines=13> */
.L_x_1217:


//--------------------- .text._Z8moe_q4_KIN3c104HalfELb0EEvPKvS3_PT_PKiS7_S7_iiiiiii --------------------------
	.section	.text._Z8moe_q4_KIN3c104HalfELb0EEvPKvS3_PT_PKiS7_S7_iiiiiii,"ax",@progbits
	.align	128
.text._Z8moe_q4_KIN3c104HalfELb0EEvPKvS3_PT_PKiS7_S7_iiiiiii:
        .type           _Z8moe_q4_KIN3c104HalfELb0EEvPKvS3_PT_PKiS7_S7_iiiiiii,@function
        .size           _Z8moe_q4_KIN3c104HalfELb0EEvPKvS3_PT_PKiS7_S7_iiiiiii,(.L_x_1218 - _Z8moe_q4_KIN3c104HalfELb0EEvPKvS3_PT_PKiS7_S7_iiiiiii)
        .other          _Z8moe_q4_KIN3c104HalfELb0EEvPKvS3_PT_PKiS7_S7_iiiiiii,@"STO_CUDA_ENTRY STV_DEFAULT"
_Z8moe_q4_KIN3c104HalfELb0EEvPKvS3_PT_PKiS7_S7_iiiiiii:
        /* <DEDUP_REMOVED lines=566> */
.L_x_390:
[----:B------:R-:W-:Y:S05]  /*2360*/  @!P2 BRA `(.L_x_389) ;  /* 0x0000001c00d0a947 */ /* 0x000fea0003800000 */
[----:B------:R-:W-:Y:S01]  /*2370*/  LOP3.LUT R18, R3, 0x3, RZ, 0xc0, !PT ;  /* 0x0000000303127812 */ /* 0x000fe200078ec0ff */
[----:B------:R-:W0:Y:S01]  /*2380*/  LDCU UR11, c[0x0][0x3bc] ;  /* 0x00007780ff0b77ac */ /* 0x000e220008000800 */
[----:B------:R-:W-:Y:S02]  /*2390*/  MOV R31, 0x1 ;  /* 0x00000001001f7802 */ /* 0x000fe40000000f00 */
[----:B------:R-:W-:Y:S01]  /*23a0*/  ISETP.NE.AND P2, PT, R18, RZ, PT ;  /* 0x000000ff1200720c */ /* 0x000fe20003f45270 */
[----:B------:R-:W1:-:S12]  /*23b0*/  LDCU UR9, c[0x0][0x3b4] ;  /* 0x00007680ff0977ac */ /* 0x000e580008000800 */
.L_x_392:
        /* <DEDUP_REMOVED lines=492> */
.L_x_391:
[----:B------:R-:W-:-:S05]  /*4280*/  VIADD R31, R31, 0x1 ;  /* 0x000000011f1f7836 */ /* 0x000fca0000000000 */
[----:B------:R-:W-:-:S13]  /*4290*/  ISETP.NE.AND P0, PT, R31, R4, PT ;  /* 0x000000041f00720c */ /* 0x000fda0003f05270 */
[----:B------:R-:W-:Y:S05]  /*42a0*/  @P0 BRA `(.L_x_392) ;  /* 0xffffffe000440947 */ /* 0x000fea000383ffff */
.L_x_389:
        /* <DEDUP_REMOVED lines=12> */
[----:B------:R-:W-:-:S03]  /*4370*/  F2FP.F16.F32.PACK_AB R0, RZ, R2 ;  /* 0x00000002ff00723e */ /* 0x000fc600000000ff */
[----:B0-----:R-:W-:-:S05]  /*4380*/  IMAD.WIDE.U32 R2, R3, 0x2, R4 ;  /* 0x0000000203027825 */ /* 0x001fca00078e0004 */
[----:B------:R-:W-:Y:S01]  /*4390*/  STG.E.U16 desc[UR14][R2.64], R0 ;  /* 0x0000000002007986 */ /* 0x000fe2000c10150e */
[----:B------:R-:W-:Y:S05]  /*43a0*/  EXIT ;  /* 0x000000000000794d */ /* 0x000fea0003800000 */
.L_x_393:
        /* <DEDUP_REMOVED lines=13> */
.L_x_1218:


//--------------------- .text._Z8moe_q3_KIN3c104HalfELb1EEvPKvS3_PT_PKiS7_S7_iiiiiii --------------------------
	.section	.text._Z8moe_q3_KIN3c104HalfELb1EEvPKvS3_PT_PKiS7_S7_iiiiiii,"ax",@progbits
	.align	128
.text._Z8moe_q3_KIN3c104HalfELb1EEvPKvS3_PT_PKiS7_S7_iiiiiii:
        .type           _Z8moe_q3_KIN3c104HalfELb1EEvPKvS3_PT_PKiS7_S7_iiiiiii,@function
        .size           _Z8moe_q3_KIN3c104HalfELb1EEvPKvS3_PT_PKiS7_S7_iiiiiii,(.L_x_1219 - _Z8moe_q3_KIN3c104HalfELb1EEvPKvS3_PT_PKiS7_S7_iiiiiii)
        .other          _Z8moe_q3_KIN3c104HalfELb1EEvPKvS3_PT_PKiS7_S7_iiiiiii,@"STO_CUDA_ENTRY STV_DEFAULT"
_Z8moe_q3_KIN3c104HalfELb1EEvPKvS3_PT_PKiS7_S7_iiiiiii:
        /* <DEDUP_REMOVED lines=125> */
.L_x_400:
        /* <DEDUP_REMOVED lines=294> */
.L_x_396:
        /* <DEDUP_REMOVED lines=192> */
.L_x_397:
        /* <DEDUP_REMOVED lines=187> */
.L_x_398:
        /* <DEDUP_REMOVED lines=181> */
.L_x_399:
        /* <DEDUP_REMOVED lines=162> */
.L_x_395:
[----:B------:R-:W-:-:S04]  /*4750*/  UIADD3 UR4, UPT, UPT, UR4, 0x2, URZ ;  /* 0x0000000204047890 */ /* 0x000fc8000fffe0ff */
[----:B------:R-:W-:-:S09]  /*4760*/  UISETP.GE.AND UP0, UPT, UR4, UR7, UPT ;  /* 0x000000070400728c */ /* 0x000fd2000bf06270 */
[----:B------:R-:W-:Y:S05]  /*4770*/  BRA.U !UP0, `(.L_x_400) ;  /* 0xffffffc108147547 */ /* 0x000fea000b83ffff */
.L_x_394:
        /* <DEDUP_REMOVED lines=16> */
.L_x_401:
        /* <DEDUP_REMOVED lines=16> */
.L_x_1219:


//--------------------- .text._Z8moe_q3_KIN3c104HalfELb0EEvPKvS3_PT_PKiS7_S7_iiiiiii --------------------------
	.section	.text._Z8moe_q3_KIN3c104HalfELb0EEvPKvS3_PT_PKiS7_S7_iiiiiii,"ax",@progbits
	.align	128
.text._Z8moe_q3_KIN3c104HalfELb0EEvPKvS3_PT_PKiS7_S7_iiiiiii:
        .type           _Z8moe_q3_KIN3c104HalfELb0EEvPKvS3_PT_PKiS7_S7_iiiiiii,@function
        .size           _Z8moe_q3_KIN3c104HalfELb0EEvPKvS3_PT_PKiS7_S7_iiiiiii,(.L_x_1220 - _Z8moe_q3_KIN3c104HalfELb0EEvPKvS3_PT_PKiS7_S7_iiiiiii)
        .other          _Z8moe_q3_KIN3c104HalfELb0EEvPKvS3_PT_PKiS7_S7_iiiiiii,@"STO_CUDA_ENTRY STV_DEFAULT"
_Z8moe_q3_KIN3c104HalfELb0EEvPKvS3_PT_PKiS7_S7_iiiiiii:
        /* <DEDUP_REMOVED lines=110> */
.L_x_408:
        /* <DEDUP_REMOVED lines=231> */
.L_x_404:
        /* <DEDUP_REMOVED lines=193> */
.L_x_405:
        /* <DEDUP_REMOVED lines=187> */
.L_x_406:
        /* <DEDUP_REMOVED lines=181> */
.L_x_407:
        /* <DEDUP_REMOVED lines=162> */
.L_x_403:
[----:B------:R-:W-:-:S04]  /*4280*/  UIADD3 UR4, UPT, UPT, UR4, 0x2, URZ ;  /* 0x0000000204047890 */ /* 0x000fc8000fffe0ff */
[----:B------:R-:W-:-:S09]  /*4290*/  UISETP.GE.AND UP0, UPT, UR4, UR7, UPT ;  /* 0x000000070400728c */ /* 0x000fd2000bf06270 */
[----:B------:R-:W-:Y:S05]  /*42a0*/  BRA.U !UP0, `(.L_x_408) ;  /* 0xffffffc5080c7547 */ /* 0x000fea000b83ffff */
.L_x_402:
        /* <DEDUP_REMOVED lines=16> */
.L_x_409:
        /* <DEDUP_REMOVED lines=13> */
.L_x_1220:


//--------------------- .text._Z8moe_q2_KIN3c104HalfELb1EEvPKvS3_PT_PKiS7_S7_iiiiiii --------------------------
	.section	.text._Z8moe_q2_KIN3c104HalfELb1EEvPKvS3_PT_PKiS7_S7_iiiiiii,"ax",@progbits
	.align	128
.text._Z8moe_q2_KIN3c104HalfELb1EEvPKvS3_PT_PKiS7_S7_iiiiiii:
        .type           _Z8moe_q2_KIN3c104HalfELb1EEvPKvS3_PT_PKiS7_S7_iiiiiii,@function
        .size           _Z8moe_q2_KIN3c104HalfELb1EEvPKvS3_PT_PKiS7_S7_iiiiiii,(.L_x_1221 - _Z8moe_q2_KIN3c104HalfELb1EEvPKvS3_PT_PKiS7_S7_iiiiiii)
        .other          _Z8moe_q2_KIN3c104HalfELb1EEvPKvS3_PT_PKiS7_S7_iiiiiii,@"STO_CUDA_ENTRY STV_DEFAULT"
_Z8moe_q2_KIN3c104HalfELb1EEvPKvS3_PT_PKiS7_S7_iiiiiii:
        /* <DEDUP_REMOVED lines=157> */
.L_x_412:
        /* <DEDUP_REMOVED lines=1086> */
.L_x_411:
[----:B------:R-:W-:-:S04]  /*4db0*/  UIADD3 UR4, UPT, UPT, UR4, 0x2, URZ ;  /* 0x0000000204047890 */ /* 0x000fc8000fffe0ff */
[----:B------:R-:W-:-:S09]  /*4dc0*/  UISETP.GE.AND UP0, UPT, UR4, UR11, UPT ;  /* 0x0000000b0400728c */ /* 0x000fd2000bf06270 */
[----:B------:R-:W-:Y:S05]  /*4dd0*/  BRA.U !UP0, `(.L_x_412) ;  /* 0xffffffb908fc7547 */ /* 0x000fea000b83ffff */
.L_x_410:
        /* <DEDUP_REMOVED lines=16> */
.L_x_413:
        /* <DEDUP_REMOVED lines=10> */
.L_x_1221:


//--------------------- .text._Z8moe_q2_KIN3c104HalfELb0EEvPKvS3_PT_PKiS7_S7_iiiiiii --------------------------
	.section	.text._Z8moe_q2_KIN3c104HalfELb0EEvPKvS3_PT_PKiS7_S7_iiiiiii,"ax",@progbits
	.align	128
.text._Z8moe_q2_KIN3c104HalfELb0EEvPKvS3_PT_PKiS7_S7_iiiiiii:
        .type           _Z8moe_q2_KIN3c104HalfELb0EEvPKvS3_PT_PKiS7_S7_iiiiiii,@function
        .size           _Z8moe_q2_KIN3c104HalfELb0EEvPKvS3_PT_PKiS7_S7_iiiiiii,(.L_x_1222 - _Z8moe_q2_KIN3c104HalfELb0EEvPKvS3_PT_PKiS7_S7_iiiiiii)
        .other          _Z8moe_q2_KIN3c104HalfELb0EEvPKvS3_PT_PKiS7_S7_iiiiiii,@"STO_CUDA_ENTRY STV_DEFAULT"
_Z8moe_q2_KIN3c104HalfELb0EEvPKvS3_PT_PKiS7_S7_iiiiiii:
        /* <DEDUP_REMOVED lines=88> */
.L_x_416:
        /* <DEDUP_REMOVED lines=1096> */
.L_x_415:
[----:B------:R-:W-:-:S04]  /*4a00*/  UIADD3 UR4, UPT, UPT, UR4, 0x2, URZ ;  /* 0x0000000204047890 */ /* 0x000fc8000fffe0ff */
[----:B------:R-:W-:-:S09]  /*4a10*/  UISETP.GE.AND UP0, UPT, UR4, UR10, UPT ;  /* 0x0000000a0400728c */ /* 0x000fd2000bf06270 */
[----:B------:R-:W-:Y:S05]  /*4a20*/  BRA.U !UP0, `(.L_x_416) ;  /* 0xffffffb908d47547 */ /* 0x000fea000b83ffff */
.L_x_414:
        /* <DEDUP_REMOVED lines=16> */
.L_x_417:
        /* <DEDUP_REMOVED lines=13> */
.L_x_1222:


//--------------------- .text._Z8moe_q8_0IN3c104HalfELb1EEvPKvS3_PT_PKiS7_S7_iiiiiii --------------------------
	.section	.text._Z8moe_q8_0IN3c104HalfELb1EEvPKvS3_PT_PKiS7_S7_iiiiiii,"ax",@progbits
	.align	128
.text._Z8moe_q8_0IN3c104HalfELb1EEvPKvS3_PT_PKiS7_S7_iiiiiii:
        .type           _Z8moe_q8_0IN3c104HalfELb1EEvPKvS3_PT_PKiS7_S7_iiiiiii,@function
        .size           _Z8moe_q8_0IN3c104HalfELb1EEvPKvS3_PT_PKiS7_S7_iiiiiii,(.L_x_1223 - _Z8moe_q8_0IN3c104HalfELb1EEvPKvS3_PT_PKiS7_S7_iiiiiii)
        .other          _Z8moe_q8_0IN3c104HalfELb1EEvPKvS3_PT_PKiS7_S7_iiiiiii,@"STO_CUDA_ENTRY STV_DEFAULT"
_Z8moe_q8_0IN3c104HalfELb1EEvPKvS3_PT_PKiS7_S7_iiiiiii:
        /* <DEDUP_REMOVED lines=142> */
.L_x_420:
        /* <DEDUP_REMOVED lines=219> */
.L_x_419:
        /* <DEDUP_REMOVED lines=8> */
.L_x_418:
        /* <DEDUP_REMOVED lines=17> */
.L_x_421:
        /* <DEDUP_REMOVED lines=14> */
.L_x_1223:


//--------------------- .text._Z8moe_q8_0IN3c104HalfELb0EEvPKvS3_PT_PKiS7_S7_iiiiiii --------------------------
	.section	.text._Z8moe_q8_0IN3c104HalfELb0EEvPKvS3_PT_PKiS7_S7_iiiiiii,"ax",@progbits
	.align	128
.text._Z8moe_q8_0IN3c104HalfELb0EEvPKvS3_PT_PKiS7_S7_iiiiiii:
        .type           _Z8moe_q8_0IN3c104HalfELb0EEvPKvS3_PT_PKiS7_S7_iiiiiii,@function
        .size           _Z8moe_q8_0IN3c104HalfELb0EEvPKvS3_PT_PKiS7_S7_iiiiiii,(.L_x_1224 - _Z8moe_q8_0IN3c104HalfELb0EEvPKvS3_PT_PKiS7_S7_iiiiiii)
        .other          _Z8moe_q8_0IN3c104HalfELb0EEvPKvS3_PT_PKiS7_S7_iiiiiii,@"STO_CUDA_ENTRY STV_DEFAULT"
_Z8moe_q8_0IN3c104HalfELb0EEvPKvS3_PT_PKiS7_S7_iiiiiii:
        /* <DEDUP_REMOVED lines=80> */
.L_x_424:
        /* <DEDUP_REMOVED lines=218> */
.L_x_423:
        /* <DEDUP_REMOVED lines=8> */
.L_x_422:
        /* <DEDUP_REMOVED lines=16> */
.L_x_425:
        /* <DEDUP_REMOVED lines=14> */
.L_x_1224:


//--------------------- .text._Z8moe_q5_1IN3c104HalfELb1EEvPKvS3_PT_PKiS7_S7_iiiiiii --------------------------
	.section	.text._Z8moe_q5_1IN3c104HalfELb1EEvPKvS3_PT_PKiS7_S7_iiiiiii,"ax",@progbits
	.align	128
.text._Z8moe_q5_1IN3c104HalfELb1EEvPKvS3_PT_PKiS7_S7_iiiiiii:
        .type           _Z8moe_q5_1IN3c104HalfELb1EEvPKvS3_PT_PKiS7_S7_iiiiiii,@function
        .size           _Z8moe_q5_1IN3c104HalfELb1EEvPKvS3_PT_PKiS7_S7_iiiiiii,(.L_x_1225 - _Z8moe_q5_1IN3c104HalfELb1EEvPKvS3_PT_PKiS7_S7_iiiiiii)
        .other          _Z8moe_q5_1IN3c104HalfELb1EEvPKvS3_PT_PKiS7_S7_iiiiiii,@"STO_CUDA_ENTRY STV_DEFAULT"
_Z8moe_q5_1IN3c104HalfELb1EEvPKvS3_PT_PKiS7_S7_iiiiiii:
        /* <DEDUP_REMOVED lines=139> */
.L_x_428:
        /* <DEDUP_REMOVED lines=528> */
.L_x_427:
[----:B------:R-:W-:-:S04]  /*29b0*/  UIADD3 UR4, UPT, UPT, UR4, 0x8, URZ ;  /* 0x0000000804047890 */ /* 0x000fc8000fffe0ff */
[----:B------:R-:W-:-:S09]  /*29c0*/  UISETP.GE.AND UP0, UPT, UR4, UR10, UPT ;  /* 0x0000000a0400728c */ /* 0x000fd2000bf06270 */
[----:B------:R-:W-:Y:S05]  /*29d0*/  BRA.U !UP0, `(.L_x_428) ;  /* 0xffffffdd08b47547 */ /* 0x000fea000b83ffff */
.L_x_426:
        /* <DEDUP_REMOVED lines=16> */
.L_x_429:
        /* <DEDUP_REMOVED lines=10> */
.L_x_1225:


//--------------------- .text._Z8moe_q5_1IN3c104HalfELb0EEvPKvS3_PT_PKiS7_S7_iiiiiii --------------------------
	.section	.text._Z8moe_q5_1IN3c104HalfELb0EEvPKvS3_PT_PKiS7_S7_iiiiiii,"ax",@progbits
	.align	128
.text._Z8moe_q5_1IN3c104HalfELb0EEvPKvS3_PT_PKiS7_S7_iiiiiii:
        .type           _Z8moe_q5_1IN3c104HalfELb0EEvPKvS3_PT_PKiS7_S7_iiiiiii,@function
        .size           _Z8moe_q5_1IN3c104HalfELb0EEvPKvS3_PT_PKiS7_S7_iiiiiii,(.L_x_1226 - _Z8moe_q5_1IN3c104HalfELb0EEvPKvS3_PT_PKiS7_S7_iiiiiii)
        .other          _Z8moe_q5_1IN3c104HalfELb0EEvPKvS3_PT_PKiS7_S7_iiiiiii,@"STO_CUDA_ENTRY STV_DEFAULT"
_Z8moe_q5_1IN3c104HalfELb0EEvPKvS3_PT_PKiS7_S7_iiiiiii:
        /* <DEDUP_REMOVED lines=81> */
.L_x_432:
        /* <DEDUP_REMOVED lines=524> */
.L_x_431:
[----:B------:R-:W-:-:S04]  /*25d0*/  UIADD3 UR4, UPT, UPT, UR4, 0x8, URZ ;  /* 0x0000000804047890 */ /* 0x000fc8000fffe0ff */
[----:B------:R-:W-:-:S09]  /*25e0*/  UISETP.GE.AND UP0, UPT, UR4, UR11, UPT ;  /* 0x0000000b0400728c */ /* 0x000fd2000bf06270 */
[----:B------:R-:W-:Y:S05]  /*25f0*/  BRA.U !UP0, `(.L_x_432) ;  /* 0xffffffdd08c47547 */ /* 0x000fea000b83ffff */
.L_x_430:
        /* <DEDUP_REMOVED lines=16> */
.L_x_433:
        /* <DEDUP_REMOVED lines=16> */
.L_x_1226:


//--------------------- .text._Z8moe_q5_0IN3c104HalfELb1EEvPKvS3_PT_PKiS7_S7_iiiiiii --------------------------
	.section	.text._Z8moe_q5_0IN3c104HalfELb1EEvPKvS3_PT_PKiS7_S7_iiiiiii,"ax",@progbits
	.align	128
.text._Z8moe_q5_0IN3c104HalfELb1EEvPKvS3_PT_PKiS7_S7_iiiiiii:
        .type           _Z8moe_q5_0IN3c104HalfELb1EEvPKvS3_PT_PKiS7_S7_iiiiiii,@function
        .size           _Z8moe_q5_0IN3c104HalfELb1EEvPKvS3_PT_PKiS7_S7_iiiiiii,(.L_x_1227 - _Z8moe_q5_0IN3c104HalfELb1EEvPKvS3_PT_PKiS7_S7_iiiiiii)
        .other          _Z8moe_q5_0IN3c104HalfELb1EEvPKvS3_PT_PKiS7_S7_iiiiiii,@"STO_CUDA_ENTRY STV_DEFAULT"
_Z8moe_q5_0IN3c104HalfELb1EEvPKvS3_PT_PKiS7_S7_iiiiiii:
        /* <DEDUP_REMOVED lines=127> */
.L_x_436:
        /* <DEDUP_REMOVED lines=665> */
.L_x_435:
[----:B------:R-:W-:-:S04]  /*3180*/  UIADD3 UR4, UPT, UPT, UR4, 0x8, URZ ;  /* 0x0000000804047890 */ /* 0x000fc8000fffe0ff */
[----:B------:R-:W-:-:S09]  /*3190*/  UISETP.GE.AND UP0, UPT, UR4, UR10, UPT ;  /* 0x0000000a0400728c */ /* 0x000fd2000bf06270 */
[----:B------:R-:W-:Y:S05]  /*31a0*/  BRA.U !UP0, `(.L_x_436) ;  /* 0xffffffd508907547 */ /* 0x000fea000b83ffff */
.L_x_434:
        /* <DEDUP_REMOVED lines=16> */
.L_x_437:
        /* <DEDUP_REMOVED lines=13> */
.L_x_1227:


//--------------------- .text._Z8moe_q5_0IN3c104HalfELb0EEvPKvS3_PT_PKiS7_S7_iiiiiii --------------------------
	.section	.text._Z8moe_q5_0IN3c104HalfELb0EEvPKvS3_PT_PKiS7_S7_iiiiiii,"ax",@progbits
	.align	128
.text._Z8moe_q5_0IN3c104HalfELb0EEvPKvS3_PT_PKiS7_S7_iiiiiii:
        .type           _Z8moe_q5_0IN3c104HalfELb0EEvPKvS3_PT_PKiS7_S7_iiiiiii,@function
        .size           _Z8moe_q5_0IN3c104HalfELb0EEvPKvS3_PT_PKiS7_S7_iiiiiii,(.L_x_1228 - _Z8moe_q5_0IN3c104HalfELb0EEvPKvS3_PT_PKiS7_S7_iiiiiii)
        .other          _Z8moe_q5_0IN3c104HalfELb0EEvPKvS3_PT_PKiS7_S7_iiiiiii,@"STO_CUDA_ENTRY STV_DEFAULT"
_Z8moe_q5_0IN3c104HalfELb0EEvPKvS3_PT_PKiS7_S7_iiiiiii:
        /* <DEDUP_REMOVED lines=80> */
.L_x_440:
        /* <DEDUP_REMOVED lines=652> */
.L_x_439:
[----:B------:R-:W-:-:S04]  /*2dc0*/  UIADD3 UR4, UPT, UPT, UR4, 0x8, URZ ;  /* 0x0000000804047890 */ /* 0x000fc8000fffe0ff */
[----:B------:R-:W-:-:S09]  /*2dd0*/  UISETP.GE.AND UP0, UPT, UR4, UR11, UPT ;  /* 0x0000000b0400728c */ /* 0x000fd2000bf06270 */
[----:B------:R-:W-:Y:S05]  /*2de0*/  BRA.U !UP0, `(.L_x_440) ;  /* 0xffffffd508c47547 */ /* 0x000fea000b83ffff */
.L_x_438:
        /* <DEDUP_REMOVED lines=16> */
.L_x_441:
        /* <DEDUP_REMOVED lines=9> */
.L_x_1228:


//--------------------- .text._Z8moe_q4_1IN3c104HalfELb1EEvPKvS3_PT_PKiS7_S7_iiiiiii --------------------------
	.section	.text._Z8moe_q4_1IN3c104HalfELb1EEvPKvS3_PT_PKiS7_S7_iiiiiii,"ax",@progbits
	.align	128
.text._Z8moe_q4_1IN3c104HalfELb1EEvPKvS3_PT_PKiS7_S7_iiiiiii:
        .type           _Z8moe_q4_1IN3c104HalfELb1EEvPKvS3_PT_PKiS7_S7_iiiiiii,@function
        .size           _Z8moe_q4_1IN3c104HalfELb1EEvPKvS3_PT_PKiS7_S7_iiiiiii,(.L_x_1229 - _Z8moe_q4_1IN3c104HalfELb1EEvPKvS3_PT_PKiS7_S7_iiiiiii)
        .other          _Z8moe_q4_1IN3c104HalfELb1EEvPKvS3_PT_PKiS7_S7_iiiiiii,@"STO_CUDA_ENTRY STV_DEFAULT"
_Z8moe_q4_1IN3c104HalfELb1EEvPKvS3_PT_PKiS7_S7_iiiiiii:
        /* <DEDUP_REMOVED lines=140> */
.L_x_444:
        /* <DEDUP_REMOVED lines=398> */
.L_x_443:
[----:B------:R-:W-:-:S04]  /*21a0*/  UIADD3 UR4, UPT, UPT, UR4, 0x8, URZ ;  /* 0x0000000804047890 */ /* 0x000fc8000fffe0ff */
[----:B------:R-:W-:-:S09]  /*21b0*/  UISETP.GE.AND UP0, UPT, UR4, UR10, UPT ;  /* 0x0000000a0400728c */ /* 0x000fd2000bf06270 */
[----:B------:R-:W-:Y:S05]  /*21c0*/  BRA.U !UP0, `(.L_x_444) ;  /* 0xffffffe508bc7547 */ /* 0x000fea000b83ffff */
.L_x_442:
        /* <DEDUP_REMOVED lines=16> */
.L_x_445:
        /* <DEDUP_REMOVED lines=11> */
.L_x_1229:


//--------------------- .text._Z8moe_q4_1IN3c104HalfELb0EEvPKvS3_PT_PKiS7_S7_iiiiiii --------------------------
	.section	.text._Z8moe_q4_1IN3c104HalfELb0EEvPKvS3_PT_PKiS7_S7_iiiiiii,"ax",@progbits
	.align	128
.text._Z8moe_q4_1IN3c104HalfELb0EEvPKvS3_PT_PKiS7_S7_iiiiiii:
        .type           _Z8moe_q4_1IN3c104HalfELb0EEvPKvS3_PT_PKiS7_S7_iiiiiii,@function
        .size           _Z8moe_q4_1IN3c104HalfELb0EEvPKvS3_PT_PKiS7_S7_iiiiiii,(.L_x_1230 - _Z8moe_q4_1IN3c104HalfELb0EEvPKvS3_PT_PKiS7_S7_iiiiiii)
        .other          _Z8moe_q4_1IN3c104HalfELb0EEvPKvS3_PT_PKiS7_S7_iiiiiii,@"STO_CUDA_ENTRY STV_DEFAULT"
_Z8moe_q4_1IN3c104HalfELb0EEvPKvS3_PT_PKiS7_S7_iiiiiii:
        /* <DEDUP_REMOVED lines=80> */
.L_x_448:
        /* <DEDUP_REMOVED lines=396> */
.L_x_447:
[----:B------:R-:W-:-:S04]  /*1dc0*/  UIADD3 UR4, UPT, UPT, UR4, 0x8, URZ ;  /* 0x0000000804047890 */ /* 0x000fc8000fffe0ff */
[----:B------:R-:W-:-:S09]  /*1dd0*/  UISETP.GE.AND UP0, UPT, UR4, UR11, UPT ;  /* 0x0000000b0400728c */ /* 0x000fd2000bf06270 */
[----:B------:R-:W-:Y:S05]  /*1de0*/  BRA.U !UP0, `(.L_x_448) ;  /* 0xffffffe508c47547 */ /* 0x000fea000b83ffff */
.L_x_446:
        /* <DEDUP_REMOVED lines=16> */
.L_x_449:
        /* <DEDUP_REMOVED lines=9> */
.L_x_1230:


//--------------------- .text._Z8moe_q4_0IN3c104HalfELb1EEvPKvS3_PT_PKiS7_S7_iiiiiii --------------------------
	.section	.text._Z8moe_q4_0IN3c104HalfELb1EEvPKvS3_PT_PKiS7_S7_iiiiiii,"ax",@progbits
	.align	128
.text._Z8moe_q4_0IN3c104HalfELb1EEvPKvS3_PT_PKiS7_S7_iiiiiii:
        .type           _Z8moe_q4_0IN3c104HalfELb1EEvPKvS3_PT_PKiS7_S7_iiiiiii,@function
        .size           _Z8moe_q4_0IN3c104HalfELb1EEvPKvS3_PT_PKiS7_S7_iiiiiii,(.L_x_1231 - _Z8moe_q4_0IN3c104HalfELb1EEvPKvS3_PT_PKiS7_S7_iiiiiii)
        .other          _Z8moe_q4_0IN3c104HalfELb1EEvPKvS3_PT_PKiS7_S7_iiiiiii,@"STO_CUDA_ENTRY STV_DEFAULT"
_Z8moe_q4_0IN3c104HalfELb1EEvPKvS3_PT_PKiS7_S7_iiiiiii:
        /* <DEDUP_REMOVED lines=140> */
.L_x_452:
        /* <DEDUP_REMOVED lines=416> */
.L_x_451:
[----:B------:R-:W-:-:S04]  /*22c0*/  UIADD3 UR4, UPT, UPT, UR4, 0x8, URZ ;  /* 0x0000000804047890 */ /* 0x000fc8000fffe0ff */
[----:B------:R-:W-:-:S09]  /*22d0*/  UISETP.GE.AND UP0, UPT, UR4, UR10, UPT ;  /* 0x0000000a0400728c */ /* 0x000fd2000bf06270 */
[----:B------:R-:W-:Y:S05]  /*22e0*/  BRA.U !UP0, `(.L_x_452) ;  /* 0xffffffe508747547 */ /* 0x000fea000b83ffff */
.L_x_450:
        /* <DEDUP_REMOVED lines=16> */
.L_x_453:
        /* <DEDUP_REMOVED lines=9> */
.L_x_1231:


//--------------------- .text._Z8moe_q4_0IN3c104HalfELb0EEvPKvS3_PT_PKiS7_S7_iiiiiii --------------------------
	.section	.text._Z8moe_q4_0IN3c104HalfELb0EEvPKvS3_PT_PKiS7_S7_iiiiiii,"ax",@progbits
	.align	128
.text._Z8moe_q4_0IN3c104HalfELb0EEvPKvS3_PT_PKiS7_S7_iiiiiii:
        .type           _Z8moe_q4_0IN3c104HalfELb0EEvPKvS3_PT_PKiS7_S7_iiiiiii,@function
        .size           _Z8moe_q4_0IN3c104HalfELb0EEvPKvS3_PT_PKiS7_S7_iiiiiii,(.L_x_1232 - _Z8moe_q4_0IN3c104HalfELb0EEvPKvS3_PT_PKiS7_S7_iiiiiii)
        .other          _Z8moe_q4_0IN3c104HalfELb0EEvPKvS3_PT_PKiS7_S7_iiiiiii,@"STO_CUDA_ENTRY STV_DEFAULT"
_Z8moe_q4_0IN3c104HalfELb0EEvPKvS3_PT_PKiS7_S7_iiiiiii:
        /* <DEDUP_REMOVED lines=80> */
.L_x_456:
        /* <DEDUP_REMOVED lines=416> */
.L_x_455:
[----:B------:R-:W-:-:S04]  /*1f00*/  UIADD3 UR4, UPT, UPT, UR4, 0x8, URZ ;  /* 0x0000000804047890 */ /* 0x000fc8000fffe0ff */
[----:B------:R-:W-:-:S09]  /*1f10*/  UISETP.GE.AND UP0, UPT, UR4, UR11, UPT ;  /* 0x0000000b0400728c */ /* 0x000fd2000bf06270 */
[----:B------:R-:W-:Y:S05]  /*1f20*/  BRA.U !UP0, `(.L_x_456) ;  /* 0xffffffe508747547 */ /* 0x000fea000b83ffff */
.L_x_454:
        /* <DEDUP_REMOVED lines=16> */
.L_x_457:
        /* <DEDUP_REMOVED lines=13> */
.L_x_1232:


//--------------------- .text._Z8moe_q6_KIfLb1EEvPKvS1_PT_PKiS5_S5_iiiiiii --------------------------
	.section	.text._Z8moe_q6_KIfLb1EEvPKvS1_PT_PKiS5_S5_iiiiiii,"ax",@progbits
	.align	128
.text._Z8moe_q6_KIfLb1EEvPKvS1_PT_PKiS5_S5_iiiiiii:
        .type           _Z8moe_q6_KIfLb1EEvPKvS1_PT_PKiS5_S5_iiiiiii,@function
        .size           _Z8moe_q6_KIfLb1EEvPKvS1_PT_PKiS5_S5_iiiiiii,(.L_x_1233 - _Z8moe_q6_KIfLb1EEvPKvS1_PT_PKiS5_S5_iiiiiii)
        .other          _Z8moe_q6_KIfLb1EEvPKvS1_PT_PKiS5_S5_iiiiiii,@"STO_CUDA_ENTRY STV_DEFAULT"
_Z8moe_q6_KIfLb1EEvPKvS1_PT_PKiS5_S5_iiiiiii:
        /* <DEDUP_REMOVED lines=789> */
.L_x_459:
[----:B------:R-:W-:Y:S05]  /*3150*/  BRA.U !UP0, `(.L_x_458) ;  /* 0x0000002908587547 */ /* 0x000fea000b800000 */
[----:B------:R-:W0:Y:S01]  /*3160*/  LDCU UR19, c[0x0][0x3bc] ;  /* 0x00007780ff1377ac */ /* 0x000e220008000800 */
[----:B------:R-:W1:Y:S01]  /*3170*/  LDCU UR18, c[0x0][0x3b4] ;  /* 0x00007680ff1277ac */ /* 0x000e620008000800 */
[----:B------:R-:W-:-:S05]  /*3180*/  UMOV UR15, 0x1 ;  /* 0x00000001000f7882 */ /* 0x000fca0000000000 */
.L_x_461:
        /* <DEDUP_REMOVED lines=656> */
.L_x_460:
[----:B------:R-:W-:-:S04]  /*5a90*/  UIADD3 UR15, UPT, UPT, UR15, 0x1, URZ ;  /* 0x000000010f0f7890 */ /* 0x000fc8000fffe0ff */
[----:B------:R-:W-:-:S09]  /*5aa0*/  UISETP.NE.AND UP0, UPT, UR15, UR10, UPT ;  /* 0x0000000a0f00728c */ /* 0x000fd2000bf05270 */
[----:B------:R-:W-:Y:S05]  /*5ab0*/  BRA.U UP0, `(.L_x_461) ;  /* 0xffffffd500b47547 */ /* 0x000fea000b83ffff */
.L_x_458:
        /* <DEDUP_REMOVED lines=11> */
[----:B------:R-:W-:-:S04]  /*5b70*/  IMAD R5, R8, UR4, R5 ;  /* 0x0000000408057c24 */ /* 0x000fc8000f8e0205 */
[----:B0-----:R-:W-:-:S05]  /*5b80*/  IMAD.WIDE.U32 R2, R5, 0x4, R2 ;  /* 0x0000000405027825 */ /* 0x001fca00078e0002 */
[----:B------:R-:W-:Y:S01]  /*5b90*/  STG.E desc[UR16][R2.64], R28 ;  /* 0x0000001c02007986 */ /* 0x000fe2000c101910 */
[----:B------:R-:W-:Y:S05]  /*5ba0*/  EXIT ;  /* 0x000000000000794d */ /* 0x000fea0003800000 */
.L_x_462:
        /* <DEDUP_REMOVED lines=13> */
.L_x_1233:


//--------------------- .text._Z8moe_q6_KIfLb0EEvPKvS1_PT_PKiS5_S5_iiiiiii --------------------------
	.section	.text._Z8moe_q6_KIfLb0EEvPKvS1_PT_PKiS5_S5_iiiiiii,"ax",@progbits
	.align	128
.text._Z8moe_q6_KIfLb0EEvPKvS1_PT_PKiS5_S5_iiiiiii:
        .type           _Z8moe_q6_KIfLb0EEvPKvS1_PT_PKiS5_S5_iiiiiii,@function
        .size           _Z8moe_q6_KIfLb0EEvPKvS1_PT_PKiS5_S5_iiiiiii,(.L_x_1234 - _Z8moe_q6_KIfLb0EEvPKvS1_PT_PKiS5_S5_iiiiiii)
        .other          _Z8moe_q6_KIfLb0EEvPKvS1_PT_PKiS5_S5_iiiiiii,@"STO_CUDA_ENTRY STV_DEFAULT"
_Z8moe_q6_KIfLb0EEvPKvS1_PT_PKiS5_S5_iiiiiii:
        /* <DEDUP_REMOVED lines=722> */
.L_x_464:
[----:B------:R-:W-:Y:S05]  /*2d20*/  @!P2 BRA `(.L_x_463) ;  /* 0x000000280054a947 */ /* 0x000fea0003800000 */
[----:B------:R-:W0:Y:S01]  /*2d30*/  LDCU UR16, c[0x0][0x3bc] ;  /* 0x00007780ff1077ac */ /* 0x000e220008000800 */
[----:B------:R-:W1:Y:S01]  /*2d40*/  LDCU UR15, c[0x0][0x3b4] ;  /* 0x00007680ff0f77ac */ /* 0x000e620008000800 */
[----:B------:R-:W-:-:S05]  /*2d50*/  UMOV UR11, 0x1 ;  /* 0x00000001000b7882 */ /* 0x000fca0000000000 */
.L_x_466:
        /* <DEDUP_REMOVED lines=655> */
.L_x_465:
[----:B------:R-:W-:-:S06]  /*5650*/  UIADD3 UR11, UPT, UPT, UR11, 0x1, URZ ;  /* 0x000000010b0b7890 */ /* 0x000fcc000fffe0ff */
[----:B------:R-:W-:-:S13]  /*5660*/  ISETP.NE.AND P0, PT, R4, UR11, PT ;  /* 0x0000000b04007c0c */ /* 0x000fda000bf05270 */
[----:B------:R-:W-:Y:S05]  /*5670*/  @P0 BRA `(.L_x_466) ;  /* 0xffffffd400b80947 */ /* 0x000fea000383ffff */
.L_x_463:
        /* <DEDUP_REMOVED lines=11> */
[----:B------:R-:W-:-:S04]  /*5730*/  IMAD R3, R0, UR5, R3 ;  /* 0x0000000500037c24 */ /* 0x000fc8000f8e0203 */
[----:B-1----:R-:W-:-:S05]  /*5740*/  IMAD.WIDE.U32 R4, R3, 0x4, R4 ;  /* 0x0000000403047825 */ /* 0x002fca00078e0004 */
[----:B------:R-:W-:Y:S01]  /*5750*/  STG.E desc[UR12][R4.64], R2 ;  /* 0x0000000204007986 */ /* 0x000fe2000c10190c */
[----:B------:R-:W-:Y:S05]  /*5760*/  EXIT ;  /* 0x000000000000794d */ /* 0x000fea0003800000 */
.L_x_467:
        /* <DEDUP_REMOVED lines=9> */
.L_x_1234:


//--------------------- .text._Z8moe_q5_KIfLb1EEvPKvS1_PT_PKiS5_S5_iiiiiii --------------------------
	.section	.text._Z8moe_q5_KIfLb1EEvPKvS1_PT_PKiS5_S5_iiiiiii,"ax",@progbits
	.align	128
.text._Z8moe_q5_KIfLb1EEvPKvS1_PT_PKiS5_S5_iiiiiii:
        .type           _Z8moe_q5_KIfLb1EEvPKvS1_PT_PKiS5_S5_iiiiiii,@function
        .size           _Z8moe_q5_KIfLb1EEvPKvS1_PT_PKiS5_S5_iiiiiii,(.L_x_1235 - _Z8moe_q5_KIfLb1EEvPKvS1_PT_PKiS5_S5_iiiiiii)
        .other          _Z8moe_q5_KIfLb1EEvPKvS1_PT_PKiS5_S5_iiiiiii,@"STO_CUDA_ENTRY STV_DEFAULT"
_Z8moe_q5_KIfLb1EEvPKvS1_PT_PKiS5_S5_iiiiiii:
        /* <DEDUP_REMOVED lines=694> */
.L_x_469:
[----:B------:R-:W-:Y:S05]  /*2b60*/  BRA.U !UP0, `(.L_x_468) ;  /* 0x0000002108e07547 */ /* 0x000fea000b800000 */
[----:B------:R-:W0:Y:S01]  /*2b70*/  LDCU UR19, c[0x0][0x3bc] ;  /* 0x00007780ff1377ac */ /* 0x000e220008000800 */
[----:B------:R-:W1:Y:S01]  /*2b80*/  LDCU UR18, c[0x0][0x3b4] ;  /* 0x00007680ff1277ac */ /* 0x000e620008000800 */
[----:B------:R-:W-:-:S05]  /*2b90*/  UMOV UR15, 0x1 ;  /* 0x00000001000f7882 */ /* 0x000fca0000000000 */
.L_x_471:
        /* <DEDUP_REMOVED lines=562> */
.L_x_470:
[----:B------:R-:W-:-:S04]  /*4ec0*/  UIADD3 UR15, UPT, UPT, UR15, 0x1, URZ ;  /* 0x000000010f0f7890 */ /* 0x000fc8000fffe0ff */
[----:B------:R-:W-:-:S09]  /*4ed0*/  UISETP.NE.AND UP0, UPT, UR15, UR10, UPT ;  /* 0x0000000a0f00728c */ /* 0x000fd2000bf05270 */
[----:B------:R-:W-:Y:S05]  /*4ee0*/  BRA.U UP0, `(.L_x_471) ;  /* 0xffffffdd002c7547 */ /* 0x000fea000b83ffff */
.L_x_468:
        /* <DEDUP_REMOVED lines=11> */
[----:B------:R-:W-:-:S04]  /*4fa0*/  IMAD R3, R0, UR4, R3 ;  /* 0x0000000400037c24 */ /* 0x000fc8000f8e0203 */
[----:B-1----:R-:W-:-:S05]  /*4fb0*/  IMAD.WIDE.U32 R4, R3, 0x4, R4 ;  /* 0x0000000403047825 */ /* 0x002fca00078e0004 */
[----:B------:R-:W-:Y:S01]  /*4fc0*/  STG.E desc[UR16][R4.64], R2 ;  /* 0x0000000204007986 */ /* 0x000fe2000c101910 */
[----:B------:R-:W-:Y:S05]  /*4fd0*/  EXIT ;  /* 0x000000000000794d */ /* 0x000fea0003800000 */
.L_x_472:
        /* <DEDUP_REMOVED lines=10> */
.L_x_1235:


//--------------------- .text._Z8moe_q5_KIfLb0EEvPKvS1_PT_PKiS5_S5_iiiiiii --------------------------
	.section	.text._Z8moe_q5_KIfLb0EEvPKvS1_PT_PKiS5_S5_iiiiiii,"ax",@progbits
	.align	128
.text._Z8moe_q5_KIfLb0EEvPKvS1_PT_PKiS5_S5_iiiiiii:
        .type           _Z8moe_q5_KIfLb0EEvPKvS1_PT_PKiS5_S5_iiiiiii,@function
        .size           _Z8moe_q5_KIfLb0EEvPKvS1_PT_PKiS5_S5_iiiiiii,(.L_x_1236 - _Z8moe_q5_KIfLb0EEvPKvS1_PT_PKiS5_S5_iiiiiii)
        .other          _Z8moe_q5_KIfLb0EEvPKvS1_PT_PKiS5_S5_iiiiiii,@"STO_CUDA_ENTRY STV_DEFAULT"
_Z8moe_q5_KIfLb0EEvPKvS1_PT_PKiS5_S5_iiiiiii:
        /* <DEDUP_REMOVED lines=625> */
.L_x_474:
[----:B------:R-:W-:Y:S05]  /*2710*/  @!P2 BRA `(.L_x_473) ;  /* 0x000000200088a947 */ /* 0x000fea0003800000 */
[----:B------:R-:W0:Y:S01]  /*2720*/  LDCU UR13, c[0x0][0x3bc] ;  /* 0x00007780ff0d77ac */ /* 0x000e220008000800 */
[----:B------:R-:W1:Y:S01]  /*2730*/  LDCU UR12, c[0x0][0x3b4] ;  /* 0x00007680ff0c77ac */ /* 0x000e620008000800 */
[----:B------:R-:W-:-:S05]  /*2740*/  UMOV UR9, 0x1 ;  /* 0x0000000100097882 */ /* 0x000fca0000000000 */
.L_x_476:
        /* <DEDUP_REMOVED lines=540> */
.L_x_475:
[----:B------:R-:W-:-:S06]  /*4910*/  UIADD3 UR9, UPT, UPT, UR9, 0x1, URZ ;  /* 0x0000000109097890 */ /* 0x000fcc000fffe0ff */
[----:B------:R-:W-:-:S13]  /*4920*/  ISETP.NE.AND P0, PT, R8, UR9, PT ;  /* 0x0000000908007c0c */ /* 0x000fda000bf05270 */
[----:B------:R-:W-:Y:S05]  /*4930*/  @P0 BRA `(.L_x_476) ;  /* 0xffffffdc00840947 */ /* 0x000fea000383ffff */
.L_x_473:
        /* <DEDUP_REMOVED lines=11> */
[----:B------:R-:W-:-:S04]  /*49f0*/  IMAD R5, R0, UR5, R5 ;  /* 0x0000000500057c24 */ /* 0x000fc8000f8e0205 */
[----:B0-----:R-:W-:-:S05]  /*4a00*/  IMAD.WIDE.U32 R2, R5, 0x4, R2 ;  /* 0x0000000405027825 */ /* 0x001fca00078e0002 */
[----:B------:R-:W-:Y:S01]  /*4a10*/  STG.E desc[UR14][R2.64], R22 ;  /* 0x0000001602007986 */ /* 0x000fe2000c10190e */
[----:B------:R-:W-:Y:S05]  /*4a20*/  EXIT ;  /* 0x000000000000794d */ /* 0x000fea0003800000 */
.L_x_477:
        /* <DEDUP_REMOVED lines=13> */
.L_x_1236:


//--------------------- .text._Z8moe_q4_KIfLb1EEvPKvS1_PT_PKiS5_S5_iiiiiii --------------------------
	.section	.text._Z8moe_q4_KIfLb1EEvPKvS1_PT_PKiS5_S5_iiiiiii,"ax",@progbits
	.align	128
.text._Z8moe_q4_KIfLb1EEvPKvS1_PT_PKiS5_S5_iiiiiii:
        .type           _Z8moe_q4_KIfLb1EEvPKvS1_PT_PKiS5_S5_iiiiiii,@function
        .size           _Z8moe_q4_KIfLb1EEvPKvS1_PT_PKiS5_S5_iiiiiii,(.L_x_1237 - _Z8moe_q4_KIfLb1EEvPKvS1_PT_PKiS5_S5_iiiiiii)
        .other          _Z8moe_q4_KIfLb1EEvPKvS1_PT_PKiS5_S5_iiiiiii,@"STO_CUDA_ENTRY STV_DEFAULT"
_Z8moe_q4_KIfLb1EEvPKvS1_PT_PKiS5_S5_iiiiiii:
        /* <DEDUP_REMOVED lines=635> */
.L_x_479:
[----:B------:R-:W-:Y:S05]  /*27b0*/  BRA.U !UP0, `(.L_x_478) ;  /* 0x0000001d08fc7547 */ /* 0x000fea000b800000 */
[----:B------:R-:W0:Y:S01]  /*27c0*/  LDCU UR19, c[0x0][0x3bc] ;  /* 0x00007780ff1377ac */ /* 0x000e220008000800 */
[----:B------:R-:W1:Y:S01]  /*27d0*/  LDCU UR18, c[0x0][0x3b4] ;  /* 0x00007680ff1277ac */ /* 0x000e620008000800 */
[----:B------:R-:W-:-:S05]  /*27e0*/  UMOV UR15, 0x1 ;  /* 0x00000001000f7882 */ /* 0x000fca0000000000 */
.L_x_481:
        /* <DEDUP_REMOVED lines=505> */
.L_x_480:
[----:B------:R-:W-:-:S04]  /*4780*/  UIADD3 UR15, UPT, UPT, UR15, 0x1, URZ ;  /* 0x000000010f0f7890 */ /* 0x000fc8000fffe0ff */
[----:B------:R-:W-:-:S09]  /*4790*/  UISETP.NE.AND UP0, UPT, UR15, UR10, UPT ;  /* 0x0000000a0f00728c */ /* 0x000fd2000bf05270 */
[----:B------:R-:W-:Y:S05]  /*47a0*/  BRA.U UP0, `(.L_x_481) ;  /* 0xffffffe100107547 */ /* 0x000fea000b83ffff */
.L_x_478:
        /* <DEDUP_REMOVED lines=15> */
.L_x_482:
        /* <DEDUP_REMOVED lines=14> */
.L_x_1237:


//--------------------- .text._Z8moe_q4_KIfLb0EEvPKvS1_PT_PKiS5_S5_iiiiiii --------------------------
	.section	.text._Z8moe_q4_KIfLb0EEvPKvS1_PT_PKiS5_S5_iiiiiii,"ax",@progbits
	.align	128
.text._Z8moe_q4_KIfLb0EEvPKvS1_PT_PKiS5_S5_iiiiiii:
        .type           _Z8moe_q4_KIfLb0EEvPKvS1_PT_PKiS5_S5_iiiiiii,@function
        .size           _Z8moe_q4_KIfLb0EEvPKvS1_PT_PKiS5_S5_iiiiiii,(.L_x_1238 - _Z8moe_q4_KIfLb0EEvPKvS1_PT_PKiS5_S5_iiiiiii)
        .other          _Z8moe_q4_KIfLb0EEvPKvS1_PT_PKiS5_S5_iiiiiii,@"STO_CUDA_ENTRY STV_DEFAULT"
_Z8moe_q4_KIfLb0EEvPKvS1_PT_PKiS5_S5_iiiiiii:
        /* <DEDUP_REMOVED lines=566> */
.L_x_484:
[----:B------:R-:W-:Y:S05]  /*2360*/  @!P2 BRA `(.L_x_483) ;  /* 0x0000001c00d0a947 */ /* 0x000fea0003800000 */
[----:B------:R-:W-:Y:S01]  /*2370*/  LOP3.LUT R18, R3, 0x3, RZ, 0xc0, !PT ;  /* 0x0000000303127812 */ /* 0x000fe200078ec0ff */
[----:B------:R-:W0:Y:S01]  /*2380*/  LDCU UR11, c[0x0][0x3bc] ;  /* 0x00007780ff0b77ac */ /* 0x000e220008000800 */
[----:B------:R-:W-:Y:S02]  /*2390*/  MOV R31, 0x1 ;  /* 0x00000001001f7802 */ /* 0x000fe40000000f00 */
[----:B------:R-:W-:Y:S01]  /*23a0*/  ISETP.NE.AND P2, PT, R18, RZ, PT ;  /* 0x000000ff1200720c */ /* 0x000fe20003f45270 */
[----:B------:R-:W1:-:S12]  /*23b0*/  LDCU UR9, c[0x0][0x3b4] ;  /* 0x00007680ff0977ac */ /* 0x000e580008000800 */
.L_x_486:
        /* <DEDUP_REMOVED lines=23> */
[----:B------:R-:W4:Y:S01]  /*2530*/  LDG.E.CONSTANT R27, desc[UR14][R26.64] ;  /* 0x0000000e1a1b7981 */ /* 0x000f22000c1e9900 */
[----:B------:R-:W-:Y:S01]  /*2540*/  LEA R33, R4, R37, 0x2 ;  /* 0x0000002504217211 */ /* 0x000fe200078e10ff */
[----:B------:R-:W-:-:S04]  /*2550*/  IMAD.WIDE.U32 R36, R37, 0x90, R18 ;  /* 0x0000009025247825 */ /* 0x000fc800078e0012 */
[----:B------:R-:W-:Y:S01]  /*2560*/  IMAD.WIDE.U32 R32, R33, 0x90, R18 ;  /* 0x0000009021207825 */ /* 0x000fe200078e0012 */
[----:B------:R-:W4:Y:S05]  /*2570*/  LDG.E.CONSTANT R26, desc[UR14][R36.64+0x10] ;  /* 0x0000100e241a7981 */ /* 0x000f2a000c1e9900 */
[----:B------:R-:W4:Y:S01]  /*2580*/  LDG.E.CONSTANT R33, desc[UR14][R32.64+0x10] ;  /* 0x0000100e20217981 */ /* 0x000f22000c1e9900 */
[----:B------:R-:W-:-:S05]  /*2590*/  LOP3.LUT R35, R3, 0x1f, RZ, 0xc0, !PT ;  /* 0x0000001f03237812 */ /* 0x000fca00078ec0ff */
[----:B------:R-:W-:-:S04]  /*25a0*/  IMAD R35, R35, R4, RZ ;  /* 0x0000000423237224 */ /* 0x000fc800078e02ff */
[----:B------:R-:W-:Y:S01]  /*25b0*/  IMAD.WIDE.U32 R34, R35, 0x90, R20 ;  /* 0x0000009023227825 */ /* 0x000fe200078e0014 */
[----:B------:R-:W-:-:S05]  /*25c0*/  LOP3.LUT R20, R8, R3, RZ, 0xc0, !PT ;  /* 0x0000000308147212 */ /* 0x000fca00078ec0ff */
[----:B--2---:R-:W-:Y:S01]  /*25d0*/  IMAD.SHL.U32 R22, R20, 0x4, RZ ;  /* 0x0000000414167824 */ /* 0x004fe200078e00ff */
[----:B------:R2:W4:Y:S02]  /*25e0*/  LDG.E.CONSTANT R34, desc[UR14][R34.64] ;  /* 0x0000000e22227981 */ /* 0x000524000c1e9900 */
[CC--:B--2---:R-:W-:Y:S02]  /*25f0*/  LEA R35, R4.reuse, R7.reuse, 0x2 ;  /* 0x0000000704237211 */ /* 0x0c4fe400078e10ff */
[----:B---3--:R-:W-:Y:S02]  /*2600*/  SHF.R.S32.HI R20, RZ, R10, R23 ;  /* 0x0000000aff147219 */ /* 0x008fe40000011417 */
[----:B------:R-:W-:Y:S02]  /*2610*/  LEA R23, R4, R7, 0x4 ;  /* 0x0000000704177211 */ /* 0x000fe400078e20ff */
[----:B----4-:R-:W-:Y:S02]  /*2620*/  SHF.R.S32.HI R27, RZ, R22, R27 ;  /* 0x00000016ff1b7219 */ /* 0x010fe4000001141b */
[----:B------:R-:W-:Y:S01]  /*2630*/  LOP3.LUT R20, R20, 0x30303030, RZ, 0xc0, !PT ;  /* 0x3030303014147812 */ /* 0x000fe200078ec0ff */
[----:B------:R-:W-:-:S03]  /*2640*/  IMAD R37, R4, 0x4, R23 ;  /* 0x0000000404257824 */ /* 0x000fc600078e0217 */
[----:B------:R-:W-:Y:S01]  /*2650*/  LOP3.LUT R32, R20, 0xf0f0f0f, R27, 0xf8, !PT ;  /* 0x0f0f0f0f14207812 */ /* 0x000fe200078ef81b */
[----:B------:R-:W-:Y:S01]  /*2660*/  IMAD.WIDE.U32 R20, R23, 0x90, R18 ;  /* 0x0000009017147825 */ /* 0x000fe200078e0012 */
[----:B------:R-:W-:Y:S03]  /*2670*/  STS [R9+0x420], R26 ;  /* 0x0004201a09007388 */ /* 0x000fe60000000800 */
[----:B------:R-:W-:Y:S02]  /*2680*/  IMAD R27, R4, 0x8, R23 ;  /* 0x00000008041b7824 */ /* 0x000fe400078e0217 */
[--C-:B------:R-:W-:Y:S01]  /*2690*/  IMAD.WIDE.U32 R22, R7, 0x90, R18.reuse ;  /* 0x0000009007167825 */ /* 0x100fe200078e0012 */
[----:B------:R2:W-:Y:S03]  /*26a0*/  STS [R9+0x630], R33 ;  /* 0x0006302109007388 */ /* 0x0005e60000000800 */
[----:B------:R-:W-:-:S02]  /*26b0*/  IMAD.WIDE.U32 R36, R37, 0x90, R18 ;  /* 0x0000009025247825 */ /* 0x000fc400078e0012 */
[----:B------:R3:W4:Y:S04]  /*26c0*/  LDG.E.CONSTANT R22, desc[UR14][R22.64+0x10] ;  /* 0x0000100e16167981 */ /* 0x000728000c1e9900 */
[----:B------:R-:W4:Y:S04]  /*26d0*/  LDG.E.CONSTANT R36, desc[UR14][R36.64+0x10] ;  /* 0x0000100e24247981 */ /* 0x000f28000c1e9900 */
[----:B--2---:R2:W4:Y:S01]  /*26e0*/  LDG.E.CONSTANT R33, desc[UR14][R20.64+0x10] ;  /* 0x0000100e14217981 */ /* 0x004522000c1e9900 */
[----:B---3--:R-:W-:Y:S01]  /*26f0*/  LEA R23, R4, R27, 0x2 ;  /* 0x0000001b04177211 */ /* 0x008fe200078e10ff */
[----:B------:R-:W-:-:S06]  /*2700*/  IMAD.WIDE.U32 R26, R27, 0x90, R18 ;  /* 0x000000901b1a7825 */ /* 0x000fcc00078e0012 */
[----:B------:R-:W3:Y:S01]  /*2710*/  LDG.E.CONSTANT R26, desc[UR14][R26.64+0x10] ;  /* 0x0000100e1a1a7981 */ /* 0x000ee2000c1e9900 */
[----:B--2---:R-:W-:-:S04]  /*2720*/  IMAD.WIDE.U32 R20, R35, 0x90, R18 ;  /* 0x0000009023147825 */ /* 0x004fc800078e0012 */
[----:B------:R-:W-:Y:S01]  /*2730*/  IMAD.WIDE.U32 R18, R23, 0x90, R18 ;  /* 0x0000009017127825 */ /* 0x000fe200078e0012 */
[----:B------:R-:W2:Y:S05]  /*2740*/  LDG.E.CONSTANT R35, desc[UR14][R20.64+0x10] ;  /* 0x0000100e14237981 */ /* 0x000eaa000c1e9900 */
[----:B------:R-:W2:Y:S01]  /*2750*/  LDG.E.CONSTANT R18, desc[UR14][R18.64+0x10] ;  /* 0x0000100e12127981 */ /* 0x000ea2000c1e9900 */
[----:B------:R-:W-:-:S05]  /*2760*/  IMAD.SHL.U32 R37, R31, 0x100, RZ ;  /* 0x000001001f257824 */ /* 0x000fca00078e00ff */
[----:B-1----:R-:W-:Y:S01]  /*2770*/  ISETP.GE.AND P0, PT, R37, UR9, PT ;  /* 0x0000000925007c0c */ /* 0x002fe2000bf06270 */
[----:B----4-:R1:W-:Y:S04]  /*2780*/  STS [R9], R22 ;  /* 0x0000001609007388 */ /* 0x0103e80000000800 */
[----:B------:R1:W-:Y:S04]  /*2790*/  STS [R9+0xa50], R36 ;  /* 0x000a502409007388 */ /* 0x0003e80000000800 */
[----:B------:R1:W-:Y:S04]  /*27a0*/  STS [R9+0x840], R33 ;  /* 0x0008402109007388 */ /* 0x0003e80000000800 */
[----:B---3--:R1:W-:Y:S04]  /*27b0*/  STS [R9+0xc60], R26 ;  /* 0x000c601a09007388 */ /* 0x0083e80000000800 */
[----:B--2---:R1:W-:Y:S04]  /*27c0*/  STS [R9+0x210], R35 ;  /* 0x0002102309007388 */ /* 0x0043e80000000800 */
        /* <DEDUP_REMOVED lines=427> */
.L_x_485:
[----:B------:R-:W-:-:S05]  /*4280*/  VIADD R31, R31, 0x1 ;  /* 0x000000011f1f7836 */ /* 0x000fca0000000000 */
[----:B------:R-:W-:-:S13]  /*4290*/  ISETP.NE.AND P0, PT, R31, R4, PT ;  /* 0x000000041f00720c */ /* 0x000fda0003f05270 */
[----:B------:R-:W-:Y:S05]  /*42a0*/  @P0 BRA `(.L_x_486) ;  /* 0xffffffe000440947 */ /* 0x000fea000383ffff */
.L_x_483:
        /* <DEDUP_REMOVED lines=11> */
[----:B------:R-:W-:-:S04]  /*4360*/  IMAD R3, R0, UR5, R3 ;  /* 0x0000000500037c24 */ /* 0x000fc8000f8e0203 */
[----:B0-----:R-:W-:-:S05]  /*4370*/  IMAD.WIDE.U32 R4, R3, 0x4, R4 ;  /* 0x0000000403047825 */ /* 0x001fca00078e0004 */
[----:B------:R-:W-:Y:S01]  /*4380*/  STG.E desc[UR14][R4.64], R2 ;  /* 0x0000000204007986 */ /* 0x000fe2000c10190e */
[----:B------:R-:W-:Y:S05]  /*4390*/  EXIT ;  /* 0x000000000000794d */ /* 0x000fea0003800000 */
.L_x_487:
        /* <DEDUP_REMOVED lines=14> */
.L_x_1238:


//--------------------- .text._Z8moe_q3_KIfLb1EEvPKvS1_PT_PKiS5_S5_iiiiiii --------------------------
	.section	.text._Z8moe_q3_KIfLb1EEvPKvS1_PT_PKiS5_S5_iiiiiii,"ax",@progbits
	.align	128
.text._Z8moe_q3_KIfLb1EEvPKvS1_PT_PKiS5_S5_iiiiiii:
        .type           _Z8moe_q3_KIfLb1EEvPKvS1_PT_PKiS5_S5_iiiiiii,@function
        .size           _Z8moe_q3_KIfLb1EEvPKvS1_PT_PKiS5_S5_iiiiiii,(.L_x_1239 - _Z8moe_q3_KIfLb1EEvPKvS1_PT_PKiS5_S5_iiiiiii)
        .other          _Z8moe_q3_KIfLb1EEvPKvS1_PT_PKiS5_S5_iiiiiii,@"STO_CUDA_ENTRY STV_DEFAULT"
_Z8moe_q3_KIfLb1EEvPKvS1_PT_PKiS5_S5_iiiiiii:
        /* <DEDUP_REMOVED lines=125> */
.L_x_494:
        /* <DEDUP_REMOVED lines=294> */
.L_x_490:
        /* <DEDUP_REMOVED lines=192> */
.L_x_491:
        /* <DEDUP_REMOVED lines=187> */
.L_x_492:
        /* <DEDUP_REMOVED lines=181> */
.L_x_493:
        /* <DEDUP_REMOVED lines=162> */
.L_x_489:
[----:B------:R-:W-:-:S04]  /*4750*/  UIADD3 UR4, UPT, UPT, UR4, 0x2, URZ ;  /* 0x0000000204047890 */ /* 0x000fc8000fffe0ff */
[----:B------:R-:W-:-:S09]  /*4760*/  UISETP.GE.AND UP0, UPT, UR4, UR7, UPT ;  /* 0x000000070400728c */ /* 0x000fd2000bf06270 */
[----:B------:R-:W-:Y:S05]  /*4770*/  BRA.U !UP0, `(.L_x_494) ;  /* 0xffffffc108147547 */ /* 0x000fea000b83ffff */
.L_x_488:
        /* <DEDUP_REMOVED lines=15> */
.L_x_495:
        /* <DEDUP_REMOVED lines=9> */
.L_x_1239:


//--------------------- .text._Z8moe_q3_KIfLb0EEvPKvS1_PT_PKiS5_S5_iiiiiii --------------------------
	.section	.text._Z8moe_q3_KIfLb0EEvPKvS1_PT_PKiS5_S5_iiiiiii,"ax",@progbits
	.align	128
.text._Z8moe_q3_KIfLb0EEvPKvS1_PT_PKiS5_S5_iiiiiii:
        .type           _Z8moe_q3_KIfLb0EEvPKvS1_PT_PKiS5_S5_iiiiiii,@function
        .size           _Z8moe_q3_KIfLb0EEvPKvS1_PT_PKiS5_S5_iiiiiii,(.L_x_1240 - _Z8moe_q3_KIfLb0EEvPKvS1_PT_PKiS5_S5_iiiiiii)
        .other          _Z8moe_q3_KIfLb0EEvPKvS1_PT_PKiS5_S5_iiiiiii,@"STO_CUDA_ENTRY STV_DEFAULT"
_Z8moe_q3_KIfLb0EEvPKvS1_PT_PKiS5_S5_iiiiiii:
        /* <DEDUP_REMOVED lines=110> */
.L_x_502:
        /* <DEDUP_REMOVED lines=231> */
.L_x_498:
        /* <DEDUP_REMOVED lines=193> */
.L_x_499:
        /* <DEDUP_REMOVED lines=187> */
.L_x_500:
        /* <DEDUP_REMOVED lines=181> */
.L_x_501:
        /* <DEDUP_REMOVED lines=162> */
.L_x_497:
[----:B------:R-:W-:-:S04]  /*4280*/  UIADD3 UR4, UPT, UPT, UR4, 0x2, URZ ;  /* 0x0000000204047890 */ /* 0x000fc8000fffe0ff */
[----:B------:R-:W-:-:S09]  /*4290*/  UISETP.GE.AND UP0, UPT, UR4, UR7, UPT ;  /* 0x000000070400728c */ /* 0x000fd2000bf06270 */
[----:B------:R-:W-:Y:S05]  /*42a0*/  BRA.U !UP0, `(.L_x_502) ;  /* 0xffffffc5080c7547 */ /* 0x000fea000b83ffff */
.L_x_496:
        /* <DEDUP_REMOVED lines=15> */
.L_x_503:
        /* <DEDUP_REMOVED lines=14> */
.L_x_1240:


//--------------------- .text._Z8moe_q2_KIfLb1EEvPKvS1_PT_PKiS5_S5_iiiiiii --------------------------
	.section	.text._Z8moe_q2_KIfLb1EEvPKvS1_PT_PKiS5_S5_iiiiiii,"ax",@progbits
	.align	128
.text._Z8moe_q2_KIfLb1EEvPKvS1_PT_PKiS5_S5_iiiiiii:
        .type           _Z8moe_q2_KIfLb1EEvPKvS1_PT_PKiS5_S5_iiiiiii,@function
        .size           _Z8moe_q2_KIfLb1EEvPKvS1_PT_PKiS5_S5_iiiiiii,(.L_x_1241 - _Z8moe_q2_KIfLb1EEvPKvS1_PT_PKiS5_S5_iiiiiii)
        .other          _Z8moe_q2_KIfLb1EEvPKvS1_PT_PKiS5_S5_iiiiiii,@"STO_CUDA_ENTRY STV_DEFAULT"
_Z8moe_q2_KIfLb1EEvPKvS1_PT_PKiS5_S5_iiiiiii:
        /* <DEDUP_REMOVED lines=157> */
.L_x_506:
        /* <DEDUP_REMOVED lines=647> */
[-C--:B---3--:R-:W-:Y:S01]  /*3240*/  IDP.4A.S8.S8 R79, R79, R46.reuse, RZ ;  /* 0x0000002e4f4f7226 */ /* 0x088fe200000006ff */
[----:B------:R-:W-:Y:S02]  /*3250*/  LEA R82, R81, R81, 0x10 ;  /* 0x0000005151527211 */ /* 0x000fe400078e80ff */
[----:B----4-:R-:W-:Y:S01]  /*3260*/  LOP3.LUT R81, R51, 0x3030303, RZ, 0xc0, !PT ;  /* 0x0303030333517812 */ /* 0x010fe200078ec0ff */
[-C--:B------:R-:W-:Y:S02]  /*3270*/  IDP.4A.S8.S8 R80, R80, R47.reuse, R79 ;  /* 0x0000002f50507226 */ /* 0x080fe4000000064f */
[----:B------:R-:W2:Y:S01]  /*3280*/  LDS.U8 R79, [R58+0x12] ;  /* 0x000012003a4f7984 */ /* 0x000ea20000000000 */
[C---:B------:R-:W-:Y:S02]  /*3290*/  IDP.4A.S8.S8 R46, R82.reuse, R46, RZ ;  /* 0x0000002e522e7226 */ /* 0x040fe400000006ff */
[----:B-----5:R-:W-:Y:S01]  /*32a0*/  IDP.4A.S8.S8 R83, R81, R48, R80 ;  /* 0x0000003051537226 */ /* 0x020fe20000000650 */
[----:B------:R-:W-:Y:S01]  /*32b0*/  SHF.R.U32.HI R80, RZ, 0x4, R77 ;  /* 0x00000004ff507819 */ /* 0x000fe2000001164d */
[----:B------:R-:W-:-:S04]  /*32c0*/  IDP.4A.S8.S8 R47, R82, R47, R46 ;  /* 0x0000002f522f7226 */ /* 0x000fc8000000062e */
[----:B------:R-:W-:Y:S02]  /*32d0*/  IMAD R80, R80, 0x100, R80 ;  /* 0x0000010050507824 */ /* 0x000fe400078e0250 */
[----:B------:R-:W-:Y:S01]  /*32e0*/  IDP.4A.S8.S8 R48, R82, R48, R47 ;  /* 0x0000003052307226 */ /* 0x000fe2000000062f */
[----:B------:R-:W-:Y:S01]  /*32f0*/  LOP3.LUT R81, R72, 0x3030303, RZ, 0xc0, !PT ;  /* 0x0303030348517812 */ /* 0x000fe200078ec0ff */
[----:B------:R-:W3:Y:S01]  /*3300*/  LDS.64 R46, [R57+0x20] ;  /* 0x00002000392e7984 */ /* 0x000ee20000000a00 */
[----:B------:R-:W-:Y:S01]  /*3310*/  LEA R80, R80, R80, 0x10 ;  /* 0x0000005050507211 */ /* 0x000fe200078e80ff */
[-C--:B------:R-:W-:Y:S01]  /*3320*/  IDP.4A.S8.S8 R85, R82, R49.reuse, R48 ;  /* 0x0000003152557226 */ /* 0x080fe20000000630 */
        /* <DEDUP_REMOVED lines=424> */
.L_x_505:
[----:B------:R-:W-:-:S04]  /*4db0*/  UIADD3 UR4, UPT, UPT, UR4, 0x2, URZ ;  /* 0x0000000204047890 */ /* 0x000fc8000fffe0ff */
[----:B------:R-:W-:-:S09]  /*4dc0*/  UISETP.GE.AND UP0, UPT, UR4, UR11, UPT ;  /* 0x0000000b0400728c */ /* 0x000fd2000bf06270 */
[----:B------:R-:W-:Y:S05]  /*4dd0*/  BRA.U !UP0, `(.L_x_506) ;  /* 0xffffffb908fc7547 */ /* 0x000fea000b83ffff */
.L_x_504:
        /* <DEDUP_REMOVED lines=15> */
.L_x_507:
        /* <DEDUP_REMOVED lines=11> */
.L_x_1241:


//--------------------- .text._Z8moe_q2_KIfLb0EEvPKvS1_PT_PKiS5_S5_iiiiiii --------------------------
	.section	.text._Z8moe_q2_KIfLb0EEvPKvS1_PT_PKiS5_S5_iiiiiii,"ax",@progbits
	.align	128
.text._Z8moe_q2_KIfLb0EEvPKvS1_PT_PKiS5_S5_iiiiiii:
        .type           _Z8moe_q2_KIfLb0EEvPKvS1_PT_PKiS5_S5_iiiiiii,@function
        .size           _Z8moe_q2_KIfLb0EEvPKvS1_PT_PKiS5_S5_iiiiiii,(.L_x_1242 - _Z8moe_q2_KIfLb0EEvPKvS1_PT_PKiS5_S5_iiiiiii)
        .other          _Z8moe_q2_KIfLb0EEvPKvS1_PT_PKiS5_S5_iiiiiii,@"STO_CUDA_ENTRY STV_DEFAULT"
_Z8moe_q2_KIfLb0EEvPKvS1_PT_PKiS5_S5_iiiiiii:
        /* <DEDUP_REMOVED lines=88> */
.L_x_510:
        /* <DEDUP_REMOVED lines=27> */
[----:B------:R-:W-:Y:S01]  /*0730*/  MOV R33, UR10 ;  /* 0x0000000a00217c02 */ /* 0x000fe20008000f00 */
[----:B------:R-:W-:Y:S01]  /*0740*/  IMAD R31, R32, 0x4, R29 ;  /* 0x00000004201f7824 */ /* 0x000fe200078e021d */
[----:B------:R-:W-:Y:S01]  /*0750*/  LEA R27, R26, R15, 0x2 ;  /* 0x0000000f1a1b7211 */ /* 0x000fe200078e10ff */
[----:B------:R-:W-:Y:S01]  /*0760*/  IMAD R37, R30, 0x4, R39 ;  /* 0x000000041e257824 */ /* 0x000fe200078e0227 */
[----:B------:R-:W-:Y:S01]  /*0770*/  MOV R25, UR8 ;  /* 0x0000000800197c02 */ /* 0x000fe20008000f00 */
[----:B------:R-:W-:Y:S01]  /*0780*/  IMAD R3, R22, 0x4, R17 ;  /* 0x0000000416037824 */ /* 0x000fe200078e0211 */
[----:B------:R-:W-:Y:S01]  /*0790*/  LEA R33, R33, R6, 0x4 ;  /* 0x0000000621217211 */ /* 0x000fe200078e20ff */
[----:B------:R-:W-:-:S02]  /*07a0*/  IMAD.U32 R24, RZ, RZ, UR6 ;  /* 0x00000006ff187e24 */ /* 0x000fc4000f8e00ff */
[----:B------:R-:W-:Y:S02]  /*07b0*/  IMAD.X R21, RZ, RZ, UR8, P0 ;  /* 0x00000008ff157e24 */ /* 0x000fe400080e06ff */
        /* <DEDUP_REMOVED lines=1060> */
.L_x_509:
[----:B------:R-:W-:-:S04]  /*4a00*/  UIADD3 UR4, UPT, UPT, UR4, 0x2, URZ ;  /* 0x0000000204047890 */ /* 0x000fc8000fffe0ff */
[----:B------:R-:W-:-:S09]  /*4a10*/  UISETP.GE.AND UP0, UPT, UR4, UR10, UPT ;  /* 0x0000000a0400728c */ /* 0x000fd2000bf06270 */
[----:B------:R-:W-:Y:S05]  /*4a20*/  BRA.U !UP0, `(.L_x_510) ;  /* 0xffffffb908d47547 */ /* 0x000fea000b83ffff */
.L_x_508:
        /* <DEDUP_REMOVED lines=15> */
.L_x_511:
        /* <DEDUP_REMOVED lines=14> */
.L_x_1242:


//--------------------- .text._Z8moe_q8_0IfLb1EEvPKvS1_PT_PKiS5_S5_iiiiiii --------------------------
	.section	.text._Z8moe_q8_0IfLb1EEvPKvS1_PT_PKiS5_S5_iiiiiii,"ax",@progbits
	.align	128
.text._Z8moe_q8_0IfLb1EEvPKvS1_PT_PKiS5_S5_iiiiiii:
        .type           _Z8moe_q8_0IfLb1EEvPKvS1_PT_PKiS5_S5_iiiiiii,@function
        .size           _Z8moe_q8_0IfLb1EEvPKvS1_PT_PKiS5_S5_iiiiiii,(.L_x_1243 - _Z8moe_q8_0IfLb1EEvPKvS1_PT_PKiS5_S5_iiiiiii)
        .other          _Z8moe_q8_0IfLb1EEvPKvS1_PT_PKiS5_S5_iiiiiii,@"STO_CUDA_ENTRY STV_DEFAULT"
_Z8moe_q8_0IfLb1EEvPKvS1_PT_PKiS5_S5_iiiiiii:
        /* <DEDUP_REMOVED lines=142> */
.L_x_514:
        /* <DEDUP_REMOVED lines=63> */
[----:B0-----:R-:W-:Y:S02]  /*0cd0*/  MOV R12, RZ ;  /* 0x000000ff000c7202 */ /* 0x001fe40000000f00 */
        /* <DEDUP_REMOVED lines=155> */
.L_x_513:
        /* <DEDUP_REMOVED lines=8> */
.L_x_512:
        /* <DEDUP_REMOVED lines=12> */
[----:B------:R-:W-:-:S04]  /*17d0*/  IMAD R37, R37, UR4, R0 ;  /* 0x0000000425257c24 */ /* 0x000fc8000f8e0200 */
[----:B-1----:R-:W-:-:S05]  /*17e0*/  IMAD.WIDE.U32 R2, R37, 0x4, R2 ;  /* 0x0000000425027825 */ /* 0x002fca00078e0002 */
[----:B------:R-:W-:Y:S01]  /*17f0*/  STG.E desc[UR12][R2.64], R41 ;  /* 0x0000002902007986 */ /* 0x000fe2000c10190c */
[----:B------:R-:W-:Y:S05]  /*1800*/  EXIT ;  /* 0x000000000000794d */ /* 0x000fea0003800000 */
.L_x_515:
        /* <DEDUP_REMOVED lines=15> */
.L_x_1243:


//--------------------- .text._Z8moe_q8_0IfLb0EEvPKvS1_PT_PKiS5_S5_iiiiiii --------------------------
	.section	.text._Z8moe_q8_0IfLb0EEvPKvS1_PT_PKiS5_S5_iiiiiii,"ax",@progbits
	.align	128
.text._Z8moe_q8_0IfLb0EEvPKvS1_PT_PKiS5_S5_iiiiiii:
        .type           _Z8moe_q8_0IfLb0EEvPKvS1_PT_PKiS5_S5_iiiiiii,@function
        .size           _Z8moe_q8_0IfLb0EEvPKvS1_PT_PKiS5_S5_iiiiiii,(.L_x_1244 - _Z8moe_q8_0IfLb0EEvPKvS1_PT_PKiS5_S5_iiiiiii)
        .other          _Z8moe_q8_0IfLb0EEvPKvS1_PT_PKiS5_S5_iiiiiii,@"STO_CUDA_ENTRY STV_DEFAULT"
_Z8moe_q8_0IfLb0EEvPKvS1_PT_PKiS5_S5_iiiiiii:
        /* <DEDUP_REMOVED lines=54> */
[C---:B------:R-:W-:Y:S01]  /*0360*/  IMAD R30, R7.reuse, 0x10, R42 ;  /* 0x00000010071e7824 */ /* 0x040fe200078e022a */
[CC--:B------:R-:W-:Y:S01]  /*0370*/  LEA R32, R7.reuse, R42.reuse, 0x3 ;  /* 0x0000002a07207211 */ /* 0x0c0fe200078e18ff */
[----:B------:R-:W-:Y:S01]  /*0380*/  ULEA.HI UR8, UR8, UR9, URZ, 0x5 ;  /* 0x0000000908087291 */ /* 0x000fe2000f8f28ff */
[C---:B------:R-:W-:Y:S01]  /*0390*/  LEA R39, R7.reuse, R42, 0x2 ;  /* 0x0000002a07277211 */ /* 0x040fe200078e10ff */
[----:B------:R-:W-:Y:S01]  /*03a0*/  IMAD.WIDE.U32 R42, R42, 0x22, R44 ;  /* 0x000000222a2a7825 */ /* 0x000fe200078e002c */
[CC--:B------:R-:W-:Y:S01]  /*03b0*/  LEA R40, R7.reuse, R30.reuse, 0x3 ;  /* 0x0000001e07287211 */ /* 0x0c0fe200078e18ff */
[----:B------:R-:W-:Y:S01]  /*03c0*/  USHF.R.S32.HI UR8, URZ, 0x5, UR8 ;  /* 0x00000005ff087899 */ /* 0x000fe20008011408 */
[C---:B------:R-:W-:Y:S01]  /*03d0*/  LEA R35, R7.reuse, R30, 0x2 ;  /* 0x0000001e07237211 */ /* 0x040fe200078e10ff */
[C---:B------:R-:W-:Y:S01]  /*03e0*/  IMAD R29, R7.reuse, 0x4, R32 ;  /* 0x00000004071d7824 */ /* 0x040fe200078e0220 */
        /* <DEDUP_REMOVED lines=17> */
.L_x_518:
        /* <DEDUP_REMOVED lines=218> */
.L_x_517:
        /* <DEDUP_REMOVED lines=8> */
.L_x_516:
        /* <DEDUP_REMOVED lines=15> */
.L_x_519:
        /* <DEDUP_REMOVED lines=15> */
.L_x_1244:


//--------------------- .text._Z8moe_q5_1IfLb1EEvPKvS1_PT_PKiS5_S5_iiiiiii --------------------------
	.section	.text._Z8moe_q5_1IfLb1EEvPKvS1_PT_PKiS5_S5_iiiiiii,"ax",@progbits
	.align	128
.text._Z8moe_q5_1IfLb1EEvPKvS1_PT_PKiS5_S5_iiiiiii:
        .type           _Z8moe_q5_1IfLb1EEvPKvS1_PT_PKiS5_S5_iiiiiii,@function
        .size           _Z8moe_q5_1IfLb1EEvPKvS1_PT_PKiS5_S5_iiiiiii,(.L_x_1245 - _Z8moe_q5_1IfLb1EEvPKvS1_PT_PKiS5_S5_iiiiiii)
        .other          _Z8moe_q5_1IfLb1EEvPKvS1_PT_PKiS5_S5_iiiiiii,@"STO_CUDA_ENTRY STV_DEFAULT"
_Z8moe_q5_1IfLb1EEvPKvS1_PT_PKiS5_S5_iiiiiii:
        /* <DEDUP_REMOVED lines=139> */
.L_x_522:
        /* <DEDUP_REMOVED lines=528> */
.L_x_521:
[----:B------:R-:W-:-:S04]  /*29b0*/  UIADD3 UR4, UPT, UPT, UR4, 0x8, URZ ;  /* 0x0000000804047890 */ /* 0x000fc8000fffe0ff */
[----:B------:R-:W-:-:S09]  /*29c0*/  UISETP.GE.AND UP0, UPT, UR4, UR10, UPT ;  /* 0x0000000a0400728c */ /* 0x000fd2000bf06270 */
[----:B------:R-:W-:Y:S05]  /*29d0*/  BRA.U !UP0, `(.L_x_522) ;  /* 0xffffffdd08b47547 */ /* 0x000fea000b83ffff */
.L_x_520:
        /* <DEDUP_REMOVED lines=15> */
.L_x_523:
        /* <DEDUP_REMOVED lines=11> */
.L_x_1245:


//--------------------- .text._Z8moe_q5_1IfLb0EEvPKvS1_PT_PKiS5_S5_iiiiiii --------------------------
	.section	.text._Z8moe_q5_1IfLb0EEvPKvS1_PT_PKiS5_S5_iiiiiii,"ax",@progbits
	.align	128
.text._Z8moe_q5_1IfLb0EEvPKvS1_PT_PKiS5_S5_iiiiiii:
        .type           _Z8moe_q5_1IfLb0EEvPKvS1_PT_PKiS5_S5_iiiiiii,@function
        .size           _Z8moe_q5_1IfLb0EEvPKvS1_PT_PKiS5_S5_iiiiiii,(.L_x_1246 - _Z8moe_q5_1IfLb0EEvPKvS1_PT_PKiS5_S5_iiiiiii)
        .other          _Z8moe_q5_1IfLb0EEvPKvS1_PT_PKiS5_S5_iiiiiii,@"STO_CUDA_ENTRY STV_DEFAULT"
_Z8moe_q5_1IfLb0EEvPKvS1_PT_PKiS5_S5_iiiiiii:
        /* <DEDUP_REMOVED lines=81> */
.L_x_526:
        /* <DEDUP_REMOVED lines=524> */
.L_x_525:
[----:B------:R-:W-:-:S04]  /*25d0*/  UIADD3 UR4, UPT, UPT, UR4, 0x8, URZ ;  /* 0x0000000804047890 */ /* 0x000fc8000fffe0ff */
[----:B------:R-:W-:-:S09]  /*25e0*/  UISETP.GE.AND UP0, UPT, UR4, UR11, UPT ;  /* 0x0000000b0400728c */ /* 0x000fd2000bf06270 */
[----:B------:R-:W-:Y:S05]  /*25f0*/  BRA.U !UP0, `(.L_x_526) ;  /* 0xffffffdd08c47547 */ /* 0x000fea000b83ffff */
.L_x_524:
        /* <DEDUP_REMOVED lines=15> */
.L_x_527:
        /* <DEDUP_REMOVED lines=9> */
.L_x_1246:


//--------------------- .text._Z8moe_q5_0IfLb1EEvPKvS1_PT_PKiS5_S5_iiiiiii --------------------------
	.section	.text._Z8moe_q5_0IfLb1EEvPKvS1_PT_PKiS5_S5_iiiiiii,"ax",@progbits
	.align	128
.text._Z8moe_q5_0IfLb1EEvPKvS1_PT_PKiS5_S5_iiiiiii:
        .type           _Z8moe_q5_0IfLb1EEvPKvS1_PT_PKiS5_S5_iiiiiii,@function
        .size           _Z8moe_q5_0IfLb1EEvPKvS1_PT_PKiS5_S5_iiiiiii,(.L_x_1247 - _Z8moe_q5_0IfLb1EEvPKvS1_PT_PKiS5_S5_iiiiiii)
        .other          _Z8moe_q5_0IfLb1EEvPKvS1_PT_PKiS5_S5_iiiiiii,@"STO_CUDA_ENTRY STV_DEFAULT"
_Z8moe_q5_0IfLb1EEvPKvS1_PT_PKiS5_S5_iiiiiii:
        /* <DEDUP_REMOVED lines=127> */
.L_x_530:
        /* <DEDUP_REMOVED lines=665> */
.L_x_529:
[----:B------:R-:W-:-:S04]  /*3180*/  UIADD3 UR4, UPT, UPT, UR4, 0x8, URZ ;  /* 0x0000000804047890 */ /* 0x000fc8000fffe0ff */
[----:B------:R-:W-:-:S09]  /*3190*/  UISETP.GE.AND UP0, UPT, UR4, UR10, UPT ;  /* 0x0000000a0400728c */ /* 0x000fd2000bf06270 */
[----:B------:R-:W-:Y:S05]  /*31a0*/  BRA.U !UP0, `(.L_x_530) ;  /* 0xffffffd508907547 */ /* 0x000fea000b83ffff */
.L_x_528:
        /* <DEDUP_REMOVED lines=15> */
.L_x_531:
        /* <DEDUP_REMOVED lines=14> */
.L_x_1247:


//--------------------- .text._Z8moe_q5_0IfLb0EEvPKvS1_PT_PKiS5_S5_iiiiiii --------------------------
	.section	.text._Z8moe_q5_0IfLb0EEvPKvS1_PT_PKiS5_S5_iiiiiii,"ax",@progbits
	.align	128
.text._Z8moe_q5_0IfLb0EEvPKvS1_PT_PKiS5_S5_iiiiiii:
        .type           _Z8moe_q5_0IfLb0EEvPKvS1_PT_PKiS5_S5_iiiiiii,@function
        .size           _Z8moe_q5_0IfLb0EEvPKvS1_PT_PKiS5_S5_iiiiiii,(.L_x_1248 - _Z8moe_q5_0IfLb0EEvPKvS1_PT_PKiS5_S5_iiiiiii)
        .other          _Z8moe_q5_0IfLb0EEvPKvS1_PT_PKiS5_S5_iiiiiii,@"STO_CUDA_ENTRY STV_DEFAULT"
_Z8moe_q5_0IfLb0EEvPKvS1_PT_PKiS5_S5_iiiiiii:
        /* <DEDUP_REMOVED lines=80> */
.L_x_534:
        /* <DEDUP_REMOVED lines=652> */
.L_x_533:
[----:B------:R-:W-:-:S04]  /*2dc0*/  UIADD3 UR4, UPT, UPT, UR4, 0x8, URZ ;  /* 0x0000000804047890 */ /* 0x000fc8000fffe0ff */
[----:B------:R-:W-:-:S09]  /*2dd0*/  UISETP.GE.AND UP0, UPT, UR4, UR11, UPT ;  /* 0x0000000b0400728c */ /* 0x000fd2000bf06270 */
[----:B------:R-:W-:Y:S05]  /*2de0*/  BRA.U !UP0, `(.L_x_534) ;  /* 0xffffffd508c47547 */ /* 0x000fea000b83ffff */
.L_x_532:
        /* <DEDUP_REMOVED lines=15> */
.L_x_535:
        /* <DEDUP_REMOVED lines=10> */
.L_x_1248:


//--------------------- .text._Z8moe_q4_1IfLb1EEvPKvS1_PT_PKiS5_S5_iiiiiii --------------------------
	.section	.text._Z8moe_q4_1IfLb1EEvPKvS1_PT_PKiS5_S5_iiiiiii,"ax",@progbits
	.align	128
.text._Z8moe_q4_1IfLb1EEvPKvS1_PT_PKiS5_S5_iiiiiii:
        .type           _Z8moe_q4_1IfLb1EEvPKvS1_PT_PKiS5_S5_iiiiiii,@function
        .size           _Z8moe_q4_1IfLb1EEvPKvS1_PT_PKiS5_S5_iiiiiii,(.L_x_1249 - _Z8moe_q4_1IfLb1EEvPKvS1_PT_PKiS5_S5_iiiiiii)
        .other          _Z8moe_q4_1IfLb1EEvPKvS1_PT_PKiS5_S5_iiiiiii,@"STO_CUDA_ENTRY STV_DEFAULT"
_Z8moe_q4_1IfLb1EEvPKvS1_PT_PKiS5_S5_iiiiiii:
        /* <DEDUP_REMOVED lines=140> */
.L_x_538:
        /* <DEDUP_REMOVED lines=398> */
.L_x_537:
[----:B------:R-:W-:-:S04]  /*21a0*/  UIADD3 UR4, UPT, UPT, UR4, 0x8, URZ ;  /* 0x0000000804047890 */ /* 0x000fc8000fffe0ff */
[----:B------:R-:W-:-:S09]  /*21b0*/  UISETP.GE.AND UP0, UPT, UR4, UR10, UPT ;  /* 0x0000000a0400728c */ /* 0x000fd2000bf06270 */
[----:B------:R-:W-:Y:S05]  /*21c0*/  BRA.U !UP0, `(.L_x_538) ;  /* 0xffffffe508bc7547 */ /* 0x000fea000b83ffff */
.L_x_536:
        /* <DEDUP_REMOVED lines=15> */
.L_x_539:
        /* <DEDUP_REMOVED lines=12> */
.L_x_1249:


//--------------------- .text._Z8moe_q4_1IfLb0EEvPKvS1_PT_PKiS5_S5_iiiiiii --------------------------
	.section	.text._Z8moe_q4_1IfLb0EEvPKvS1_PT_PKiS5_S5_iiiiiii,"ax",@progbits
	.align	128
.text._Z8moe_q4_1IfLb0EEvPKvS1_PT_PKiS5_S5_iiiiiii:
        .type           _Z8moe_q4_1IfLb0EEvPKvS1_PT_PKiS5_S5_iiiiiii,@function
        .size           _Z8moe_q4_1IfLb0EEvPKvS1_PT_PKiS5_S5_iiiiiii,(.L_x_1250 - _Z8moe_q4_1IfLb0EEvPKvS1_PT_PKiS5_S5_iiiiiii)
        .other          _Z8moe_q4_1IfLb0EEvPKvS1_PT_PKiS5_S5_iiiiiii,@"STO_CUDA_ENTRY STV_DEFAULT"
_Z8moe_q4_1IfLb0EEvPKvS1_PT_PKiS5_S5_iiiiiii:
        /* <DEDUP_REMOVED lines=80> */
.L_x_542:
        /* <DEDUP_REMOVED lines=23> */
[C---:B------:R-:W-:Y:S01]  /*0670*/  IMAD R15, R10.reuse, 0x4, R11 ;  /* 0x000000040a0f7824 */ /* 0x040fe200078e020b */
[----:B------:R0:W2:Y:S01]  /*0680*/  LDG.E.CONSTANT R23, desc[UR18][R4.64+0x4] ;  /* 0x0000041204177981 */ /* 0x0000a2000c1e9900 */
[----:B------:R-:W-:Y:S01]  /*0690*/  IMAD.WIDE.U32 R6, R7, 0x14, R12 ;  /* 0x0000001407067825 */ /* 0x000fe200078e000c */
[----:B------:R-:W-:-:S03]  /*06a0*/  LEA R8, R10, R9, 0x2 ;  /* 0x000000090a087211 */ /* 0x000fc600078e10ff */
[----:B------:R-:W-:Y:S01]  /*06b0*/  IMAD.WIDE.U32 R14, R15, 0x14, R12 ;  /* 0x000000140f0e7825 */ /* 0x000fe200078e000c */
[----:B------:R1:W3:Y:S03]  /*06c0*/  LDG.E.CONSTANT R17, desc[UR18][R6.64+0x4] ;  /* 0x0000041206117981 */ /* 0x0002e6000c1e9900 */
[----:B------:R-:W-:Y:S01]  /*06d0*/  IMAD R35, R16, 0x10, R27 ;  /* 0x0000001010237824 */ /* 0x000fe200078e021b */
[----:B0-----:R-:W-:Y:S01]  /*06e0*/  MOV R5, UR7 ;  /* 0x0000000700057c02 */ /* 0x001fe20008000f00 */
[----:B------:R-:W-:Y:S01]  /*06f0*/  IMAD.U32 R4, RZ, RZ, UR6 ;  /* 0x00000006ff047e24 */ /* 0x000fe2000f8e00ff */
[----:B------:R0:W4:Y:S01]  /*0700*/  LDG.E.CONSTANT R19, desc[UR18][R14.64+0x4] ;  /* 0x000004120e137981 */ /* 0x000122000c1e9900 */
[----:B------:R-:W-:Y:S02]  /*0710*/  IMAD.U32 R5, RZ, RZ, UR9 ;  /* 0x00000009ff057e24 */ /* 0x000fe4000f8e00ff */
[----:B------:R-:W-:-:S04]  /*0720*/  IMAD.WIDE.U32 R20, R21, 0x14, R12 ;  /* 0x0000001415147825 */ /* 0x000fc800078e000c */
[--C-:B-1----:R-:W-:Y:S02]  /*0730*/  IMAD.WIDE.U32 R6, R9, 0x14, R12.reuse ;  /* 0x0000001409067825 */ /* 0x102fe400078e000c */
        /* <DEDUP_REMOVED lines=360> */
.L_x_541:
[----:B------:R-:W-:-:S04]  /*1dc0*/  UIADD3 UR4, UPT, UPT, UR4, 0x8, URZ ;  /* 0x0000000804047890 */ /* 0x000fc8000fffe0ff */
[----:B------:R-:W-:-:S09]  /*1dd0*/  UISETP.GE.AND UP0, UPT, UR4, UR11, UPT ;  /* 0x0000000b0400728c */ /* 0x000fd2000bf06270 */
[----:B------:R-:W-:Y:S05]  /*1de0*/  BRA.U !UP0, `(.L_x_542) ;  /* 0xffffffe508c47547 */ /* 0x000fea000b83ffff */
.L_x_540:
        /* <DEDUP_REMOVED lines=15> */
.L_x_543:
        /* <DEDUP_REMOVED lines=10> */
.L_x_1250:


//--------------------- .text._Z8moe_q4_0IfLb1EEvPKvS1_PT_PKiS5_S5_iiiiiii --------------------------
	.section	.text._Z8moe_q4_0IfLb1EEvPKvS1_PT_PKiS5_S5_iiiiiii,"ax",@progbits
	.align	128
.text._Z8moe_q4_0IfLb1EEvPKvS1_PT_PKiS5_S5_iiiiiii:
        .type           _Z8moe_q4_0IfLb1EEvPKvS1_PT_PKiS5_S5_iiiiiii,@function
        .size           _Z8moe_q4_0IfLb1EEvPKvS1_PT_PKiS5_S5_iiiiiii,(.L_x_1251 - _Z8moe_q4_0IfLb1EEvPKvS1_PT_PKiS5_S5_iiiiiii)
        .other          _Z8moe_q4_0IfLb1EEvPKvS1_PT_PKiS5_S5_iiiiiii,@"STO_CUDA_ENTRY STV_DEFAULT"
_Z8moe_q4_0IfLb1EEvPKvS1_PT_PKiS5_S5_iiiiiii:
        /* <DEDUP_REMOVED lines=140> */
.L_x_546:
        /* <DEDUP_REMOVED lines=416> */
.L_x_545:
[----:B------:R-:W-:-:S04]  /*22c0*/  UIADD3 UR4, UPT, UPT, UR4, 0x8, URZ ;  /* 0x0000000804047890 */ /* 0x000fc8000fffe0ff */
[----:B------:R-:W-:-:S09]  /*22d0*/  UISETP.GE.AND UP0, UPT, UR4, UR10, UPT ;  /* 0x0000000a0400728c */ /* 0x000fd2000bf06270 */
[----:B------:R-:W-:Y:S05]  /*22e0*/  BRA.U !UP0, `(.L_x_546) ;  /* 0xffffffe508747547 */ /* 0x000fea000b83ffff */
.L_x_544:
        /* <DEDUP_REMOVED lines=15> */
.L_x_547:
        /* <DEDUP_REMOVED lines=10> */
.L_x_1251:


//--------------------- .text._Z8moe_q4_0IfLb0EEvPKvS1_PT_PKiS5_S5_iiiiiii --------------------------
	.section	.text._Z8moe_q4_0IfLb0EEvPKvS1_PT_PKiS5_S5_iiiiiii,"ax",@progbits
	.align	128
.text._Z8moe_q4_0IfLb0EEvPKvS1_PT_PKiS5_S5_iiiiiii:
        .type           _Z8moe_q4_0IfLb0EEvPKvS1_PT_PKiS5_S5_iiiiiii,@function
        .size           _Z8moe_q4_0IfLb0EEvPKvS1_PT_PKiS5_S5_iiiiiii,(.L_x_1252 - _Z8moe_q4_0IfLb0EEvPKvS1_PT_PKiS5_S5_iiiiiii)
        .other          _Z8moe_q4_0IfLb0EEvPKvS1_PT_PKiS5_S5_iiiiiii,@"STO_CUDA_ENTRY STV_DEFAULT"
_Z8moe_q4_0IfLb0EEvPKvS1_PT_PKiS5_S5_iiiiiii:
        /* <DEDUP_REMOVED lines=80> */
.L_x_550:
        /* <DEDUP_REMOVED lines=20> */
[C---:B------:R-:W-:Y:S01]  /*0640*/  IMAD R11, R10.reuse, 0x4, R11 ;  /* 0x000000040a0b7824 */ /* 0x040fe200078e020b */
[----:B------:R-:W-:Y:S01]  /*0650*/  LEA R13, R10, R25, 0x4 ;  /* 0x000000190a0d7211 */ /* 0x000fe200078e20ff */
[----:B------:R-:W-:-:S02]  /*0660*/  IMAD R35, R12, 0x4, R25 ;  /* 0x000000040c237824 */ /* 0x000fc400078e0219 */
[--C-:B------:R-:W-:Y:S01]  /*0670*/  IMAD.WIDE.U32 R10, R11, 0x12, R36.reuse ;  /* 0x000000120b0a7825 */ /* 0x100fe200078e0024 */
[-C--:B------:R-:W-:Y:S02]  /*0680*/  LEA R17, R14, R13.reuse, 0x2 ;  /* 0x0000000d0e117211 */ /* 0x080fe400078e10ff */
[----:B------:R-:W-:Y:S01]  /*0690*/  LEA R21, R12, R13, 0x3 ;  /* 0x0000000d0c157211 */ /* 0x000fe200078e18ff */
        /* <DEDUP_REMOVED lines=390> */
.L_x_549:
[----:B------:R-:W-:-:S04]  /*1f00*/  UIADD3 UR4, UPT, UPT, UR4, 0x8, URZ ;  /* 0x0000000804047890 */ /* 0x000fc8000fffe0ff */
[----:B------:R-:W-:-:S09]  /*1f10*/  UISETP.GE.AND UP0, UPT, UR4, UR11, UPT ;  /* 0x0000000b0400728c */ /* 0x000fd2000bf06270 */
[----:B------:R-:W-:Y:S05]  /*1f20*/  BRA.U !UP0, `(.L_x_550) ;  /* 0xffffffe508747547 */ /* 0x000fea000b83ffff */
.L_x_548:
        /* <DEDUP_REMOVED lines=15> */
.L_x_551:
        /* <DEDUP_REMOVED lines=14> */
.L_x_1252:


//--------------------- .text._Z12mul_mat_q6_KIN3c108BFloat16ELb1EEvPKvS3_PT_iiiii --------------------------
	.section	.text._Z12mul_mat_q6_KIN3c108BFloat16ELb1EEvPKvS3_PT_iiiii,"ax",@progbits
	.align	128
.text._Z12mul_mat_q6_KIN3c108BFloat16ELb1EEvPKvS3_PT_iiiii:
        .type           _Z12mul_mat_q6_KIN3c108BFloat16ELb1EEvPKvS3_PT_iiiii,@function
        .size           _Z12mul_mat_q6_KIN3c108BFloat16ELb1EEvPKvS3_PT_iiiii,(.L_x_1253 - _Z12mul_mat_q6_KIN3c108BFloat16ELb1EEvPKvS3_PT_iiiii)
        .other          _Z12mul_mat_q6_KIN3c108BFloat16ELb1EEvPKvS3_PT_iiiii,@"STO_CUDA_ENTRY STV_DEFAULT"
_Z12mul_mat_q6_KIN3c108BFloat16ELb1EEvPKvS3_PT_iiiii:
[----:B------:R-:W-:Y:S01]  /*0000*/  LDC R1, c[0x0][0x37c] ;  /* 0x0000df00ff017b82 */ /* 0x000fe20000000800 */
[----:B------:R-:W0:Y:S07]  /*0010*/  LDCU UR5, c[0x0][0x398] ;  /* 0x00007300ff0577ac */ /* 0x000e2e0008000800 */
[----:B------:R-:W1:Y:S01]  /*0020*/  S2UR UR8, SR_CTAID.X ;  /* 0x00000000000879c3 */ /* 0x000e620000002500 */
[----:B------:R-:W2:Y:S01]  /*0030*/  S2R R0, SR_CTAID.Y ;  /* 0x0000000000007919 */ /* 0x000ea20000002600 */
[----:B------:R-:W-:Y:S01]  /*0040*/  IMAD.MOV.U32 R33, RZ, RZ, RZ ;  /* 0x000000ffff217224 */ /* 0x000fe200078e00ff */
[----:B------:R-:W3:Y:S01]  /*0050*/  LDCU.64 UR10, c[0x0][0x358] ;  /* 0x00006b00ff0a77ac */ /* 0x000ee20008000a00 */
[----:B0-----:R-:W-:-:S02]  /*0060*/  UISETP.GE.AND UP0, UPT, UR5, 0x100, UPT ;  /* 0x000001000500788c */ /* 0x001fc4000bf06270 */
[----:B------:R-:W-:-:S04]  /*0070*/  USHF.R.S32.HI UR4, URZ, 0x1f, UR5 ;  /* 0x0000001fff047899 */ /* 0x000fc80008011405 */
[----:B------:R-:W-:Y:S02]  /*0080*/  ULEA.HI UR4, UR4, UR5, URZ, 0x8 ;  /* 0x0000000504047291 */ /* 0x000fe4000f8f40ff */
[----:B-1----:R-:W-:Y:S01]  /*0090*/  USHF.L.U32 UR8, UR8, 0x5, URZ ;  /* 0x0000000508087899 */ /* 0x002fe200080006ff */
[----:B---3--:R-:W-:Y:S11]  /*00a0*/  BRA.U !UP0, `(.L_x_552) ;  /* 0x0000002d08907547 */ /* 0x008ff6000b800000 */
[----:B------:R-:W0:Y:S01]  /*00b0*/  S2R R3, SR_TID.X ;  /* 0x0000000000037919 */ /* 0x000e220000002100 */
[----:B------:R-:W1:Y:S01]  /*00c0*/  LDCU UR12, c[0x0][0x39c] ;  /* 0x00007380ff0c77ac */ /* 0x000e620008000800 */
[----:B------:R-:W-:Y:S01]  /*00d0*/  LOP3.LUT R2, RZ, UR8, RZ, 0x33, !PT ;  /* 0x00000008ff027c12 */ /* 0x000fe2000f8e33ff */
[----:B------:R-:W3:Y:S01]  /*00e0*/  S2UR UR18, SR_CgaCtaId ;  /* 0x00000000001279c3 */ /* 0x000ee20000008800 */
[----:B------:R-:W4:Y:S01]  /*00f0*/  S2R R5, SR_TID.Y ;  /* 0x0000000000057919 */ /* 0x000f220000002200 */
[----:B------:R-:W5:Y:S01]  /*0100*/  LDCU.64 UR6, c[0x0][0x3a0] ;  /* 0x00007400ff0677ac */ /* 0x000f620008000a00 */
[----:B------:R-:W-:Y:S01]  /*0110*/  IMAD.MOV.U32 R33, RZ, RZ, RZ ;  /* 0x000000ffff217224 */ /* 0x000fe200078e00ff */
[----:B------:R-:W-:Y:S01]  /*0120*/  UMOV UR16, 0x400 ;  /* 0x0000040000107882 */ /* 0x000fe20000000000 */
[----:B------:R-:W0:Y:S01]  /*0130*/  LDCU.64 UR20, c[0x0][0x388] ;  /* 0x00007100ff1477ac */ /* 0x000e220008000a00 */
[----:B-1----:R-:W-:Y:S01]  /*0140*/  VIADD R2, R2, UR12 ;  /* 0x0000000c02027c36 */ /* 0x002fe20008000000 */
[----:B------:R-:W1:Y:S01]  /*0150*/  LDCU.128 UR12, c[0x0][0x380] ;  /* 0x00007000ff0c77ac */ /* 0x000e620008000c00 */
[----:B-----5:R-:W-:-:S02]  /*0160*/  USHF.R.S32.HI UR5, URZ, 0x1f, UR7 ;  /* 0x0000001fff057899 */ /* 0x020fc40008011407 */
[----:B------:R-:W-:Y:S02]  /*0170*/  UIADD3 UR9, UPT, UPT, UR6, -0x1, URZ ;  /* 0xffffffff06097890 */ /* 0x000fe4000fffe0ff */
[----:B------:R-:W-:Y:S02]  /*0180*/  ULEA.HI UR6, UR5, UR7, URZ, 0x5 ;  /* 0x0000000705067291 */ /* 0x000fe4000f8f28ff */
[----:B------:R-:W-:Y:S01]  /*0190*/  USHF.R.S32.HI UR5, URZ, 0x8, UR4 ;  /* 0x00000008ff057899 */ /* 0x000fe20008011404 */
[--C-:B0-----:R-:W-:Y:S01]  /*01a0*/  SHF.R.U32.HI R4, RZ, 0x2, R3.reuse ;  /* 0x00000002ff047819 */ /* 0x101fe20000011603 */
[----:B------:R-:W-:Y:S01]  /*01b0*/  USHF.R.S32.HI UR6, URZ, 0x5, UR6 ;  /* 0x00000005ff067899 */ /* 0x000fe20008011406 */
[----:B------:R-:W-:Y:S01]  /*01c0*/  SHF.R.U32.HI R15, RZ, 0x5, R3 ;  /* 0x00000005ff0f7819 */ /* 0x000fe20000011603 */
[----:B------:R-:W-:Y:S01]  /*01d0*/  UIADD3 UR7, UPT, UPT, UR16, 0x2104, URZ ;  /* 0x0000210410077890 */ /* 0x000fe2000fffe0ff */
[----:B------:R-:W-:Y:S01]  /*01e0*/  LOP3.LUT R9, R4, 0x3, RZ, 0xc0, !PT ;  /* 0x0000000304097812 */ /* 0x000fe200078ec0ff */
[C---:B----4-:R-:W-:Y:S01]  /*01f0*/  IMAD R6, R5.reuse, 0x8, R4 ;  /* 0x0000000805067824 */ /* 0x050fe200078e0204 */
[C-C-:B------:R-:W-:Y:S01]  /*0200*/  VIADDMNMX R19, R5.reuse, 0x4, R2.reuse, PT ;  /* 0x0000000405137846 */ /* 0x140fe20003800102 */
[C---:B--2---:R-:W-:Y:S01]  /*0210*/  IMAD R8, R0.reuse, 0x4, R5 ;  /* 0x0000000400087824 */ /* 0x044fe200078e0205 */
[----:B------:R-:W-:Y:S01]  /*0220*/  VIADDMNMX R21, R5, 0x8, R2, PT ;  /* 0x0000000805157846 */ /* 0x000fe20003800102 */
[----:B------:R-:W-:Y:S01]  /*0230*/  IMAD R9, R0, 0x4, R9 ;  /* 0x0000000400097824 */ /* 0x000fe200078e0209 */
[----:B------:R-:W-:Y:S01]  /*0240*/  LOP3.LUT R7, R6, 0x1f, RZ, 0xc0, !PT ;  /* 0x0000001f06077812 */ /* 0x000fe200078ec0ff */
[----:B------:R-:W-:Y:S01]  /*0250*/  IMAD R20, R19, UR5, RZ ;  /* 0x0000000513147c24 */ /* 0x000fe2000f8e02ff */
[----:B------:R-:W-:Y:S01]  /*0260*/  LOP3.LUT R6, R3, 0x3, RZ, 0xc0, !PT ;  /* 0x0000000303067812 */ /* 0x000fe200078ec0ff */
[----:B------:R-:W-:Y:S01]  /*0270*/  IMAD R22, R21, UR5, RZ ;  /* 0x0000000515167c24 */ /* 0x000fe2000f8e02ff */
[----:B------:R-:W-:Y:S01]  /*0280*/  VIMNMX R16, PT, PT, R2, R7, PT ;  /* 0x0000000702107248 */ /* 0x000fe20003fe0100 */
[----:B------:R-:W-:Y:S01]  /*0290*/  UIADD3 UR4, UPT, UPT, UR16, 0x2080, URZ ;  /* 0x0000208010047890 */ /* 0x000fe2000fffe0ff */
[----:B------:R-:W-:Y:S01]  /*02a0*/  VIMNMX R9, PT, PT, R9, UR9, PT ;  /* 0x0000000909097c48 */ /* 0x000fe2000bfe0100 */
[----:B---3--:R-:W-:Y:S01]  /*02b0*/  ULEA UR17, UR18, UR16, 0x18 ;  /* 0x0000001012117291 */ /* 0x008fe2000f8ec0ff */
[----:B------:R-:W-:Y:S01]  /*02c0*/  SHF.R.S32.HI R7, RZ, 0x1f, R16 ;  /* 0x0000001fff077819 */ /* 0x000fe20000011410 */
[----:B------:R-:W-:Y:S01]  /*02d0*/  ULEA UR7, UR18, UR7, 0x18 ;  /* 0x0000000712077291 */ /* 0x000fe2000f8ec0ff */
[----:B------:R-:W-:Y:S01]  /*02e0*/  VIMNMX.U32 R18, PT, PT, R8, UR9, PT ;  /* 0x0000000908127c48 */ /* 0x000fe2000bfe0000 */
[----:B------:R-:W-:Y:S01]  /*02f0*/  IMAD R4, R9, UR6, R6 ;  /* 0x0000000609047c24 */ /* 0x000fe2000f8e0206 */
[----:B------:R-:W-:Y:S01]  /*0300*/  LEA.HI R7, R7, R16, RZ, 0x3 ;  /* 0x0000001007077211 */ /* 0x000fe200078f18ff */
[----:B------:R-:W-:Y:S01]  /*0310*/  ULEA UR4, UR18, UR4, 0x18 ;  /* 0x0000000412047291 */ /* 0x000fe2000f8ec0ff */
[----:B------:R-:W-:-:S02]  /*0320*/  VIADDMNMX R8, R5, 0x10, R2, PT ;  /* 0x0000001005087846 */ /* 0x000fc40003800102 */
[----:B------:R-:W-:Y:S01]  /*0330*/  LEA.HI.SX32 R17, R7, R6, 0x1d ;  /* 0x0000000607117211 */ /* 0x000fe200078feaff */
[C---:B------:R-:W-:Y:S01]  /*0340*/  IMAD.SHL.U32 R6, R3.reuse, 0x2, RZ ;  /* 0x0000000203067824 */ /* 0x040fe200078e00ff */
[----:B------:R-:W-:Y:S02]  /*0350*/  LOP3.LUT R7, R3, 0x1f, RZ, 0xc0, !PT ;  /* 0x0000001f03077812 */ /* 0x000fe400078ec0ff */
[----:B------:R-:W-:Y:S02]  /*0360*/  VIADDMNMX R9, R5, 0x14, R2, PT ;  /* 0x0000001405097846 */ /* 0x000fe40003800102 */
[----:B------:R-:W-:Y:S02]  /*0370*/  VIMNMX R13, PT, PT, R2, R7, PT ;  /* 0x00000007020d7248 */ /* 0x000fe40003fe0100 */
[----:B------:R-:W-:Y:S02]  /*0380*/  LOP3.LUT R10, R6, 0x20, RZ, 0xc0, !PT ;  /* 0x00000020060a7812 */ /* 0x000fe400078ec0ff */
[----:B------:R-:W-:-:S02]  /*0390*/  SHF.R.S32.HI R14, RZ, 0x1f, R13 ;  /* 0x0000001fff0e7819 */ /* 0x000fc4000001140d */
[----:B------:R-:W-:Y:S02]  /*03a0*/  LOP3.LUT R12, R10, 0xf, R3, 0xf8, !PT ;  /* 0x0000000f0a0c7812 */ /* 0x000fe400078ef803 */
[----:B------:R-:W-:Y:S02]  /*03b0*/  LEA.HI R14, R14, R13, RZ, 0x5 ;  /* 0x0000000d0e0e7211 */ /* 0x000fe400078f28ff */
[----:B------:R-:W-:Y:S01]  /*03c0*/  VIMNMX R6, PT, PT, R2, R5, PT ;  /* 0x0000000502067248 */ /* 0x000fe20003fe0100 */
[----:B------:R-:W-:Y:S01]  /*03d0*/  IMAD R19, R19, 0x41, R12 ;  /* 0x0000004113137824 */ /* 0x000fe200078e020c */
[----:B------:R-:W-:Y:S01]  /*03e0*/  VIADDMNMX R7, R5, 0xc, R2, PT ;  /* 0x0000000c05077846 */ /* 0x000fe20003800102 */
[----:B------:R-:W-:Y:S01]  /*03f0*/  IMAD R23, R21, 0x41, R12 ;  /* 0x0000004115177824 */ /* 0x000fe200078e020c */
[--C-:B------:R-:W-:Y:S01]  /*0400*/  VIADDMNMX R10, R5, 0x18, R2.reuse, PT ;  /* 0x00000018050a7846 */ /* 0x100fe20003800102 */
[----:B------:R-:W-:Y:S01]  /*0410*/  IMAD R12, R13, UR5, RZ ;  /* 0x000000050d0c7c24 */ /* 0x000fe2000f8e02ff */
[----:B------:R-:W-:Y:S01]  /*0420*/  VIADDMNMX R11, R5, 0x1c, R2, PT ;  /* 0x0000001c050b7846 */ /* 0x000fe20003800102 */
[----:B------:R-:W-:Y:S01]  /*0430*/  IMAD R2, R16, 0x4, R17 ;  /* 0x0000000410027824 */ /* 0x000fe200078e0211 */
[----:B------:R-:W-:Y:S01]  /*0440*/  LEA.HI.SX32 R21, R14, R13, 0x1b ;  /* 0x0000000d0e157211 */ /* 0x000fe200078fdaff */
[----:B------:R-:W-:Y:S01]  /*0450*/  IMAD R13, R18, UR6, RZ ;  /* 0x00000006120d7c24 */ /* 0x000fe2000f8e02ff */
[C---:B------:R-:W-:Y:S01]  /*0460*/  IADD3 R14, P0, PT, R15.reuse, R20, RZ ;  /* 0x000000140f0e7210 */ /* 0x040fe20007f1e0ff */
[----:B------:R-:W-:Y:S01]  /*0470*/  IMAD R16, R16, UR5, RZ ;  /* 0x0000000510107c24 */ /* 0x000fe2000f8e02ff */
[----:B------:R-:W-:-:S02]  /*0480*/  IADD3 R15, P1, PT, R15, R22, RZ ;  /* 0x000000160f0f7210 */ /* 0x000fc40007f3e0ff */
[----:B------:R-:W-:Y:S02]  /*0490*/  LEA R17, R19, UR17, 0x2 ;  /* 0x0000001113117c11 */ /* 0x000fe4000f8e10ff */
[----:B------:R-:W-:Y:S02]  /*04a0*/  LEA.HI.X.SX32 R19, R20, RZ, 0x1, P0 ;  /* 0x000000ff14137211 */ /* 0x000fe400000f0eff */
[----:B------:R-:W-:Y:S02]  /*04b0*/  LEA R18, R23, UR17, 0x2 ;  /* 0x0000001117127c11 */ /* 0x000fe4000f8e10ff */
[----:B------:R-:W-:Y:S02]  /*04c0*/  LEA.HI.X.SX32 R20, R22, RZ, 0x1, P1 ;  /* 0x000000ff16147211 */ /* 0x000fe400008f0eff */
[----:B------:R-:W-:Y:S02]  /*04d0*/  LEA R2, R2, UR7, 0x2 ;  /* 0x0000000702027c11 */ /* 0x000fe4000f8e10ff */
[----:B------:R-:W-:Y:S01]  /*04e0*/  LEA R21, R21, UR4, 0x2 ;  /* 0x0000000415157c11 */ /* 0x000fe2000f8e10ff */
[----:B-1----:R-:W-:-:S06]  /*04f0*/  UMOV UR4, URZ ;  /* 0x000000ff00047c82 */ /* 0x002fcc0008000000 */
.L_x_553:
[----:B------:R-:W-:Y:S02]  /*0500*/  UIMAD UR6, UR5, UR8, URZ ;  /* 0x00000008050672a4 */ /* 0x000fe4000f8e02ff */
[----:B------:R-:W-:Y:S01]  /*0510*/  IMAD R25, R6, UR5, RZ ;  /* 0x0000000506197c24 */ /* 0x000fe2000f8e02ff */
[--C-:B------:R-:W-:Y:S01]  /*0520*/  SHF.R.U32.HI R28, RZ, 0x5, R3.reuse ;  /* 0x00000005ff1c7819 */ /* 0x100fe20000011603 */
[----:B------:R-:W-:Y:S01]  /*0530*/  IMAD.SHL.U32 R30, R3, 0x4, RZ ;  /* 0x00000004031e7824 */ /* 0x000fe200078e00ff */
[----:B------:R-:W-:Y:S01]  /*0540*/  UIADD3 UR7, UP0, UPT, UR6, UR4, URZ ;  /* 0x0000000406077290 */ /* 0x000fe2000ff1e0ff */
[--C-:B------:R-:W-:Y:S02]  /*0550*/  SHF.R.U32.HI R24, RZ, 0x1, R3.reuse ;  /* 0x00000001ff187819 */ /* 0x100fe40000011603 */
[----:B------:R-:W-:Y:S01]  /*0560*/  IADD3 R27, P0, PT, R28, R25, RZ ;  /* 0x000000191c1b7210 */ /* 0x000fe20007f1e0ff */
[----:B------:R-:W-:Y:S01]  /*0570*/  ULEA.HI.X.SX32 UR9, UR6, URZ, 0x1, UP0 ;  /* 0x000000ff06097291 */ /* 0x000fe200080f0eff */
[----:B------:R-:W-:Y:S01]  /*0580*/  LOP3.LUT R24, R24, 0x8, RZ, 0xc0, !PT ;  /* 0x0000000818187812 */ /* 0x000fe200078ec0ff */
[----:B------:R-:W-:Y:S01]  /*0590*/  UIMAD.WIDE.U32 UR6, UR7, 0xd2, UR12 ;  /* 0x000000d2070678a5 */ /* 0x000fe2000f8e000c */
[----:B------:R-:W-:Y:S01]  /*05a0*/  LEA.HI.X.SX32 R25, R25, RZ, 0x1, P0 ;  /* 0x000000ff19197211 */ /* 0x000fe200000f0eff */
[----:B------:R-:W-:Y:S01]  /*05b0*/  UIMAD UR9, UR9, 0xd2, URZ ;  /* 0x000000d2090978a4 */ /* 0x000fe2000f8e02ff */
[----:B------:R-:W-:-:S02]  /*05c0*/  LOP3.LUT R41, R24, 0x7, R3, 0xf8, !PT ;  /* 0x0000000718297812 */ /* 0x000fc400078ef803 */
[----:B------:R-:W-:Y:S01]  /*05d0*/  LOP3.LUT R32, R30, 0x7c, RZ, 0xc0, !PT ;  /* 0x0000007c1e207812 */ /* 0x000fe200078ec0ff */
[----:B------:R-:W-:Y:S02]  /*05e0*/  UIADD3 UR9, UPT, UPT, UR7, UR9, URZ ;  /* 0x0000000907097290 */ /* 0x000fe4000fffe0ff */
[----:B------:R-:W-:Y:S02]  /*05f0*/  IMAD.U32 R23, RZ, RZ, UR7 ;  /* 0x00000007ff177e24 */ /* 0x000fe4000f8e00ff */
[----:B------:R-:W-:Y:S02]  /*0600*/  IMAD.U32 R22, RZ, RZ, UR6 ;  /* 0x00000006ff167e24 */ /* 0x000fe4000f8e00ff */
[----:B------:R-:W-:Y:S02]  /*0610*/  IMAD R29, R25, 0xd2, RZ ;  /* 0x000000d2191d7824 */ /* 0x000fe400078e02ff */
[----:B------:R-:W-:Y:S02]  /*0620*/  IMAD.U32 R23, RZ, RZ, UR9 ;  /* 0x00000009ff177e24 */ /* 0x000fe4000f8e00ff */
[----:B------:R-:W-:-:S02]  /*0630*/  IMAD.SHL.U32 R41, R41, 0x4, RZ ;  /* 0x0000000429297824 */ /* 0x000fc400078e00ff */
[----:B------:R-:W-:-:S04]  /*0640*/  IMAD.WIDE.U32 R24, R27, 0xd2, R22 ;  /* 0x000000d21b187825 */ /* 0x000fc800078e0016 */
        /* <DEDUP_REMOVED lines=9> */
[----:B------:R-:W-:-:S04]  /*06e0*/  IMAD.WIDE.U32 R34, R14, 0xd2, R22 ;  /* 0x000000d20e227825 */ /* 0x000fc800078e0016 */
[----:B------:R-:W-:Y:S01]  /*06f0*/  IMAD R29, R19, 0xd2, RZ ;  /* 0x000000d2131d7824 */ /* 0x000fe200078e02ff */
[----:B------:R-:W-:-:S03]  /*0700*/  IADD3 R36, P1, PT, R41, R34, RZ ;  /* 0x0000002229247210 */ /* 0x000fc60007f3e0ff */
[----:B------:R-:W-:Y:S01]  /*0710*/  IMAD.IADD R29, R35, 0x1, R29 ;  /* 0x00000001231d7824 */ /* 0x000fe200078e021d */
[----:B------:R-:W-:-:S03]  /*0720*/  IADD3 R34, P0, PT, R32, R34, RZ ;  /* 0x0000002220227210 */ /* 0x000fc60007f1e0ff */
[--C-:B------:R-:W-:Y:S02]  /*0730*/  IMAD.X R37, RZ, RZ, R29.reuse, P1 ;  /* 0x000000ffff257224 */ /* 0x100fe400008e061d */
[----:B------:R-:W-:-:S03]  /*0740*/  IMAD.X R35, RZ, RZ, R29, P0 ;  /* 0x000000ffff237224 */ /* 0x000fc600000e061d */
[----:B------:R-:W4:Y:S04]  /*0750*/  LDG.E.U16.CONSTANT R29, desc[UR10][R36.64+0x80] ;  /* 0x0000800a241d7981 */ /* 0x000f28000c1e9500 */
[----:B------:R5:W4:Y:S01]  /*0760*/  LDG.E.U16.CONSTANT R38, desc[UR10][R36.64+0x82] ;  /* 0x0000820a24267981 */ /* 0x000b22000c1e9500 */
[----:B------:R-:W-:-:S04]  /*0770*/  SHF.R.U32.HI R43, RZ, 0x2, R3 ;  /* 0x00000002ff2b7819 */ /* 0x000fc80000011603 */
[----:B0-----:R-:W-:Y:S01]  /*0780*/  LOP3.LUT R27, R43, 0x2, RZ, 0xc0, !PT ;  /* 0x000000022b1b7812 */ /* 0x001fe200078ec0ff */
[----:B-1----:R-:W-:-:S04]  /*0790*/  IMAD.WIDE.U32 R24, R15, 0xd2, R22 ;  /* 0x000000d20f187825 */ /* 0x002fc800078e0016 */
[----:B------:R-:W-:Y:S01]  /*07a0*/  IMAD R43, R20, 0xd2, RZ ;  /* 0x000000d2142b7824 */ /* 0x000fe200078e02ff */
[-C--:B-----5:R-:W-:Y:S02]  /*07b0*/  IADD3 R36, P0, PT, R32, R24.reuse, RZ ;  /* 0x0000001820247210 */ /* 0x0a0fe40007f1e0ff */
[----:B------:R-:W-:Y:S01]  /*07c0*/  IADD3 R24, P1, PT, R41, R24, RZ ;  /* 0x0000001829187210 */ /* 0x000fe20007f3e0ff */
[----:B------:R-:W-:Y:S02]  /*07d0*/  IMAD.IADD R25, R25, 0x1, R43 ;  /* 0x0000000119197824 */ /* 0x000fe400078e022b */
[----:B--2---:R-:W-:Y:S02]  /*07e0*/  IMAD R26, R40, 0x10000, R31 ;  /* 0x00010000281a7824 */ /* 0x004fe400078e021f */
[----:B------:R-:W2:Y:S04]  /*07f0*/  LDG.E.U16.CONSTANT R31, desc[UR10][R34.64] ;  /* 0x0000000a221f7981 */ /* 0x000ea8000c1e9500 */
[----:B------:R0:W2:Y:S01]  /*0800*/  LDG.E.U16.CONSTANT R40, desc[UR10][R34.64+0x2] ;  /* 0x0000020a22287981 */ /* 0x0000a2000c1e9500 */
[----:B---3--:R-:W-:-:S05]  /*0810*/  IMAD R42, R42, 0x10000, R39 ;  /* 0x000100002a2a7824 */ /* 0x008fca00078e0227 */
[----:B------:R-:W-:Y:S02]  /*0820*/  SHF.R.S32.HI R42, RZ, R27, R42 ;  /* 0x0000001bff2a7219 */ /* 0x000fe4000001142a */
[----:B------:R-:W-:Y:S02]  /*0830*/  SHF.R.U32.HI R39, RZ, 0x4, R26 ;  /* 0x00000004ff277819 */ /* 0x000fe4000001161a */
[C---:B------:R-:W-:Y:S01]  /*0840*/  LOP3.LUT R44, R42.reuse, 0x30303030, RZ, 0xc0, !PT ;  /* 0x303030302a2c7812 */ /* 0x040fe200078ec0ff */
[----:B------:R-:W-:-:S03]  /*0850*/  IMAD.SHL.U32 R42, R42, 0x10, RZ ;  /* 0x000000102a2a7824 */ /* 0x000fc600078e00ff */
[----:B------:R-:W-:Y:S02]  /*0860*/  LOP3.LUT R37, R44, 0xf0f0f0f, R39, 0xf8, !PT ;  /* 0x0f0f0f0f2c257812 */ /* 0x000fe400078ef827 */
[----:B------:R-:W-:-:S04]  /*0870*/  LOP3.LUT R39, R42, 0x30303030, RZ, 0xc0, !PT ;  /* 0x303030302a277812 */ /* 0x000fc800078ec0ff */
[----:B------:R-:W-:Y:S01]  /*0880*/  LOP3.LUT R26, R39, 0xf0f0f0f, R26, 0xf8, !PT ;  /* 0x0f0f0f0f271a7812 */ /* 0x000fe200078ef81a */
[----:B0-----:R-:W-:-:S04]  /*0890*/  VIADD R34, R37, 0x60606060 ;  /* 0x6060606025227836 */ /* 0x001fc80000000000 */
[C---:B------:R-:W-:Y:S01]  /*08a0*/  VIADD R39, R26.reuse, 0x60606060 ;  /* 0x606060601a277836 */ /* 0x040fe20000000000 */
[C---:B------:R-:W-:Y:S02]  /*08b0*/  LOP3.LUT R35, R37.reuse, 0x20202020, R34, 0x18, !PT ;  /* 0x2020202025237812 */ /* 0x040fe400078e1822 */
[----:B------:R-:W-:Y:S02]  /*08c0*/  PRMT R42, R37, 0xba98, RZ ;  /* 0x0000ba98252a7816 */ /* 0x000fe400000000ff */
[----:B------:R-:W-:-:S04]  /*08d0*/  LOP3.LUT R37, R26, 0x20202020, R39, 0x18, !PT ;  /* 0x202020201a257812 */ /* 0x000fc800078e1827 */
[----:B------:R-:W-:Y:S02]  /*08e0*/  PRMT R44, R37, 0xba98, RZ ;  /* 0x0000ba98252c7816 */ /* 0x000fe400000000ff */
[----:B------:R-:W-:Y:S02]  /*08f0*/  PRMT R37, R26, 0xba98, RZ ;  /* 0x0000ba981a257816 */ /* 0x000fe400000000ff */
[C---:B------:R-:W-:Y:S02]  /*0900*/  LOP3.LUT R39, R44.reuse, 0x80808080, R39, 0x6, !PT ;  /* 0x808080802c277812 */ /* 0x040fe400078e0627 */
[----:B------:R-:W-:Y:S01]  /*0910*/  LOP3.LUT R44, R44, 0x7f7f7f7f, R37, 0x60, !PT ;  /* 0x7f7f7f7f2c2c7812 */ /* 0x000fe200078e6025 */
[--C-:B------:R-:W-:Y:S02]  /*0920*/  IMAD.X R37, RZ, RZ, R25.reuse, P0 ;  /* 0x000000ffff257224 */ /* 0x100fe400000e0619 */
[----:B------:R-:W-:Y:S01]  /*0930*/  IMAD.X R25, RZ, RZ, R25, P1 ;  /* 0x000000ffff197224 */ /* 0x000fe200008e0619 */
[----:B------:R-:W-:Y:S01]  /*0940*/  PRMT R35, R35, 0xba98, RZ ;  /* 0x0000ba9823237816 */ /* 0x000fe200000000ff */
[----:B----4-:R-:W-:Y:S01]  /*0950*/  IMAD R38, R38, 0x10000, R29 ;  /* 0x0001000026267824 */ /* 0x010fe200078e021d */
[----:B------:R-:W-:Y:S01]  /*0960*/  ULEA UR17, UR18, UR16, 0x18 ;  /* 0x0000001012117291 */ /* 0x000fe2000f8ec0ff */
[----:B------:R-:W-:Y:S01]  /*0970*/  LOP3.LUT R39, R39, R44, RZ, 0xfc, !PT ;  /* 0x0000002c27277212 */ /* 0x000fe200078efcff */
[----:B------:R-:W3:Y:S04]  /*0980*/  LDG.E.U16.CONSTANT R26, desc[UR10][R24.64+0x80] ;  /* 0x0000800a181a7981 */ /* 0x000ee8000c1e9500 */
[----:B------:R0:W3:Y:S01]  /*0990*/  LDG.E.U16.CONSTANT R45, desc[UR10][R24.64+0x82] ;  /* 0x0000820a182d7981 */ /* 0x0000e2000c1e9500 */
[----:B------:R-:W-:-:S02]  /*09a0*/  LOP3.LUT R34, R35, 0x80808080, R34, 0x6, !PT ;  /* 0x8080808023227812 */ /* 0x000fc400078e0622 */
[----:B------:R-:W-:Y:S01]  /*09b0*/  LOP3.LUT R35, R35, 0x7f7f7f7f, R42, 0x60, !PT ;  /* 0x7f7f7f7f23237812 */ /* 0x000fe200078e602a */
[----:B------:R-:W4:Y:S03]  /*09c0*/  LDG.E.U16.CONSTANT R43, desc[UR10][R36.64] ;  /* 0x0000000a242b7981 */ /* 0x000f26000c1e9500 */
[----:B------:R-:W-:Y:S01]  /*09d0*/  LOP3.LUT R35, R34, R35, RZ, 0xfc, !PT ;  /* 0x0000002322237212 */ /* 0x000fe200078efcff */
[----:B------:R-:W-:Y:S01]  /*09e0*/  IMAD.SHL.U32 R34, R3, 0x2, RZ ;  /* 0x0000000203227824 */ /* 0x000fe200078e00ff */
[----:B------:R-:W-:Y:S01]  /*09f0*/  SHF.R.S32.HI R38, RZ, R27, R38 ;  /* 0x0000001bff267219 */ /* 0x000fe20000011426 */
[----:B------:R1:W4:Y:S03]  /*0a00*/  LDG.E.U16.CONSTANT R42, desc[UR10][R36.64+0x2] ;  /* 0x0000020a242a7981 */ /* 0x000326000c1e9500 */
[----:B------:R-:W-:-:S02]  /*0a10*/  LOP3.LUT R34, R34, 0x20, RZ, 0xc0, !PT ;  /* 0x0000002022227812 */ /* 0x000fc400078ec0ff */
[----:B0-----:R-:W-:Y:S02]  /*0a20*/  LOP3.LUT R25, R38, 0x30303030, RZ, 0xc0, !PT ;  /* 0x3030303026197812 */ /* 0x001fe400078ec0ff */
[----:B------:R-:W-:Y:S01]  /*0a30*/  LOP3.LUT R34, R34, 0xf, R3, 0xf8, !PT ;  /* 0x0000000f22227812 */ /* 0x000fe200078ef803 */
[----:B------:R-:W-:-:S04]  /*0a40*/  IMAD.SHL.U32 R38, R38, 0x10, RZ ;  /* 0x0000001026267824 */ /* 0x000fc800078e00ff */
[----:B------:R-:W-:Y:S01]  /*0a50*/  IMAD R29, R6, 0x41, R34 ;  /* 0x00000041061d7824 */ /* 0x000fe200078e0222 */
[----:B------:R-:W-:-:S04]  /*0a60*/  LOP3.LUT R38, R38, 0x30303030, RZ, 0xc0, !PT ;  /* 0x3030303026267812 */ /* 0x000fc800078ec0ff */
[----:B------:R-:W-:-:S05]  /*0a70*/  LEA R44, R29, UR17, 0x2 ;  /* 0x000000111d2c7c11 */ /* 0x000fca000f8e10ff */
[----:B------:R0:W-:Y:S04]  /*0a80*/  STS [R44+0x40], R35 ;  /* 0x000040232c007388 */ /* 0x0001e80000000800 */
[----:B------:R5:W-:Y:S01]  /*0a90*/  STS [R44], R39 ;  /* 0x000000272c007388 */ /* 0x000be20000000800 */
[----:B--2---:R-:W-:-:S05]  /*0aa0*/  IMAD R31, R40, 0x10000, R31 ;  /* 0x00010000281f7824 */ /* 0x004fca00078e021f */
[----:B------:R-:W-:-:S04]  /*0ab0*/  SHF.R.U32.HI R24, RZ, 0x4, R31 ;  /* 0x00000004ff187819 */ /* 0x000fc8000001161f */
[----:B------:R-:W-:-:S05]  /*0ac0*/  LOP3.LUT R24, R25, 0xf0f0f0f, R24, 0xf8, !PT ;  /* 0x0f0f0f0f19187812 */ /* 0x000fca00078ef818 */
[----:B------:R-:W-:Y:S01]  /*0ad0*/  VIADD R29, R24, 0x60606060 ;  /* 0x60606060181d7836 */ /* 0x000fe20000000000 */
[----:B------:R-:W-:-:S04]  /*0ae0*/  LOP3.LUT R31, R38, 0xf0f0f0f, R31, 0xf8, !PT ;  /* 0x0f0f0f0f261f7812 */ /* 0x000fc800078ef81f */
[--C-:B-1----:R-:W-:Y:S01]  /*0af0*/  LOP3.LUT R36, R24, 0x20202020, R29.reuse, 0x18, !PT ;  /* 0x2020202018247812 */ /* 0x102fe200078e181d */
[----:B------:R-:W-:Y:S02]  /*0b00*/  IMAD R25, R7, UR5, RZ ;  /* 0x0000000507197c24 */ /* 0x000fe4000f8e02ff */
[----:B------:R-:W-:Y:S01]  /*0b10*/  VIADD R40, R31, 0x60606060 ;  /* 0x606060601f287836 */ /* 0x000fe20000000000 */
[----:B------:R-:W-:Y:S02]  /*0b20*/  PRMT R36, R36, 0xba98, RZ ;  /* 0x0000ba9824247816 */ /* 0x000fe400000000ff */
[----:B------:R-:W-:Y:S02]  /*0b30*/  PRMT R37, R24, 0xba98, RZ ;  /* 0x0000ba9818257816 */ /* 0x000fe400000000ff */
[----:B0-----:R-:W-:Y:S02]  /*0b40*/  LOP3.LUT R35, R36, 0x80808080, R29, 0x6, !PT ;  /* 0x8080808024237812 */ /* 0x001fe400078e061d */
[----:B------:R-:W-:-:S02]  /*0b50*/  IADD3 R29, P0, PT, R28, R25, RZ ;  /* 0x000000191c1d7210 */ /* 0x000fc40007f1e0ff */
[--C-:B------:R-:W-:Y:S02]  /*0b60*/  LOP3.LUT R24, R31, 0x20202020, R40.reuse, 0x18, !PT ;  /* 0x202020201f187812 */ /* 0x100fe400078e1828 */
[----:B------:R-:W-:Y:S02]  /*0b70*/  LEA.HI.X.SX32 R25, R25, RZ, 0x1, P0 ;  /* 0x000000ff19197211 */ /* 0x000fe400000f0eff */
[----:B-----5:R-:W-:Y:S02]  /*0b80*/  PRMT R39, R24, 0xba98, RZ ;  /* 0x0000ba9818277816 */ /* 0x020fe400000000ff */
[----:B------:R-:W-:Y:S01]  /*0b90*/  PRMT R24, R31, 0xba98, RZ ;  /* 0x0000ba981f187816 */ /* 0x000fe200000000ff */
[----:B------:R-:W-:Y:S01]  /*0ba0*/  IMAD R31, R25, 0xd2, RZ ;  /* 0x000000d2191f7824 */ /* 0x000fe200078e02ff */
[C---:B------:R-:W-:Y:S02]  /*0bb0*/  LOP3.LUT R40, R39.reuse, 0x80808080, R40, 0x6, !PT ;  /* 0x8080808027287812 */ /* 0x040fe400078e0628 */
[----:B------:R-:W-:Y:S01]  /*0bc0*/  LOP3.LUT R39, R39, 0x7f7f7f7f, R24, 0x60, !PT ;  /* 0x7f7f7f7f27277812 */ /* 0x000fe200078e6018 */
[----:B------:R-:W-:Y:S01]  /*0bd0*/  IMAD.WIDE.U32 R24, R29, 0xd2, R22 ;  /* 0x000000d21d187825 */ /* 0x000fe200078e0016 */
[----:B------:R-:W-:-:S03]  /*0be0*/  LOP3.LUT R38, R36, 0x7f7f7f7f, R37, 0x60, !PT ;  /* 0x7f7f7f7f24267812 */ /* 0x000fc600078e6025 */
[----:B------:R-:W-:Y:S01]  /*0bf0*/  IMAD.IADD R25, R25, 0x1, R31 ;  /* 0x0000000119197824 */ /* 0x000fe200078e021f */
[-C--:B------:R-:W-:Y:S02]  /*0c00*/  IADD3 R36, P0, PT, R32, R24.reuse, RZ ;  /* 0x0000001820247210 */ /* 0x080fe40007f1e0ff */
[----:B------:R-:W-:-:S03]  /*0c10*/  IADD3 R24, P1, PT, R41, R24, RZ ;  /* 0x0000001829187210 */ /* 0x000fc60007f3e0ff */
[--C-:B------:R-:W-:Y:S02]  /*0c20*/  IMAD.X R37, RZ, RZ, R25.reuse, P0 ;  /* 0x000000ffff257224 */ /* 0x100fe400000e0619 */
[----:B------:R-:W-:Y:S02]  /*0c30*/  IMAD.X R25, RZ, RZ, R25, P1 ;  /* 0x000000ffff197224 */ /* 0x000fe400008e0619 */
[----:B---3--:R-:W-:Y:S01]  /*0c40*/  IMAD R45, R45, 0x10000, R26 ;  /* 0x000100002d2d7824 */ /* 0x008fe200078e021a */
[----:B------:R-:W2:Y:S04]  /*0c50*/  LDG.E.U16.CONSTANT R29, desc[UR10][R36.64+0x2] ;  /* 0x0000020a241d7981 */ /* 0x000ea8000c1e9500 */
[----:B------:R-:W3:Y:S04]  /*0c60*/  LDG.E.U16.CONSTANT R31, desc[UR10][R24.64+0x80] ;  /* 0x0000800a181f7981 */ /* 0x000ee8000c1e9500 */
[----:B------:R0:W3:Y:S04]  /*0c70*/  LDG.E.U16.CONSTANT R44, desc[UR10][R24.64+0x82] ;  /* 0x0000820a182c7981 */ /* 0x0000e8000c1e9500 */
[----:B------:R1:W2:Y:S01]  /*0c80*/  LDG.E.U16.CONSTANT R26, desc[UR10][R36.64] ;  /* 0x0000000a241a7981 */ /* 0x0002a2000c1e9500 */
[----:B----4-:R-:W-:Y:S01]  /*0c90*/  IMAD R42, R42, 0x10000, R43 ;  /* 0x000100002a2a7824 */ /* 0x010fe200078e022b */
[----:B------:R-:W-:-:S02]  /*0ca0*/  SHF.R.S32.HI R43, RZ, R27, R45 ;  /* 0x0000001bff2b7219 */ /* 0x000fc4000001142d */
[----:B------:R-:W-:Y:S02]  /*0cb0*/  LOP3.LUT R40, R40, R39, RZ, 0xfc, !PT ;  /* 0x0000002728287212 */ /* 0x000fe400078efcff */
[----:B------:R-:W-:Y:S02]  /*0cc0*/  SHF.R.U32.HI R39, RZ, 0x4, R42 ;  /* 0x00000004ff277819 */ /* 0x000fe4000001162a */
[C---:B------:R-:W-:Y:S01]  /*0cd0*/  LOP3.LUT R45, R43.reuse, 0x30303030, RZ, 0xc0, !PT ;  /* 0x303030302b2d7812 */ /* 0x040fe200078ec0ff */
[----:B------:R-:W-:-:S03]  /*0ce0*/  IMAD.SHL.U32 R43, R43, 0x10, RZ ;  /* 0x000000102b2b7824 */ /* 0x000fc600078e00ff */
[----:B------:R-:W-:Y:S02]  /*0cf0*/  LOP3.LUT R39, R45, 0xf0f0f0f, R39, 0xf8, !PT ;  /* 0x0f0f0f0f2d277812 */ /* 0x000fe400078ef827 */
[----:B------:R-:W-:Y:S02]  /*0d00*/  LOP3.LUT R45, R35, R38, RZ, 0xfc, !PT ;  /* 0x00000026232d7212 */ /* 0x000fe400078efcff */
[----:B------:R-:W-:Y:S01]  /*0d10*/  LOP3.LUT R43, R43, 0x30303030, RZ, 0xc0, !PT ;  /* 0x303030302b2b7812 */ /* 0x000fe200078ec0ff */
[----:B------:R-:W-:-:S03]  /*0d20*/  VIADD R38, R39, 0x60606060 ;  /* 0x6060606027267836 */ /* 0x000fc60000000000 */
[----:B------:R-:W-:Y:S02]  /*0d30*/  LOP3.LUT R42, R43, 0xf0f0f0f, R42, 0xf8, !PT ;  /* 0x0f0f0f0f2b2a7812 */ /* 0x000fe400078ef82a */
[C-C-:B0-----:R-:W-:Y:S01]  /*0d40*/  LOP3.LUT R24, R39.reuse, 0x20202020, R38.reuse, 0x18, !PT ;  /* 0x2020202027187812 */ /* 0x141fe200078e1826 */
[----:B------:R-:W-:Y:S02]  /*0d50*/  IMAD R25, R8, UR5, RZ ;  /* 0x0000000508197c24 */ /* 0x000fe4000f8e02ff */
[----:B-1----:R-:W-:Y:S01]  /*0d60*/  VIADD R37, R42, 0x60606060 ;  /* 0x606060602a257836 */ /* 0x002fe20000000000 */
[----:B------:R-:W-:Y:S02]  /*0d70*/  PRMT R35, R24, 0xba98, RZ ;  /* 0x0000ba9818237816 */ /* 0x000fe400000000ff */
[----:B------:R-:W-:Y:S02]  /*0d80*/  PRMT R24, R39, 0xba98, RZ ;  /* 0x0000ba9827187816 */ /* 0x000fe400000000ff */
[----:B------:R-:W-:-:S02]  /*0d90*/  LOP3.LUT R38, R35, 0x80808080, R38, 0x6, !PT ;  /* 0x8080808023267812 */ /* 0x000fc400078e0626 */
[----:B------:R-:W-:Y:S02]  /*0da0*/  LOP3.LUT R35, R35, 0x7f7f7f7f, R24, 0x60, !PT ;  /* 0x7f7f7f7f23237812 */ /* 0x000fe400078e6018 */
[----:B------:R-:W-:Y:S02]  /*0db0*/  IADD3 R43, P0, PT, R28, R25, RZ ;  /* 0x000000191c2b7210 */ /* 0x000fe40007f1e0ff */
[----:B------:R-:W-:Y:S02]  /*0dc0*/  LOP3.LUT R24, R42, 0x20202020, R37, 0x18, !PT ;  /* 0x202020202a187812 */ /* 0x000fe400078e1825 */
[----:B------:R-:W-:Y:S02]  /*0dd0*/  LEA.HI.X.SX32 R25, R25, RZ, 0x1, P0 ;  /* 0x000000ff19197211 */ /* 0x000fe400000f0eff */
[----:B------:R-:W-:Y:S02]  /*0de0*/  PRMT R24, R24, 0xba98, RZ ;  /* 0x0000ba9818187816 */ /* 0x000fe400000000ff */
[----:B------:R-:W-:Y:S01]  /*0df0*/  PRMT R39, R42, 0xba98, RZ ;  /* 0x0000ba982a277816 */ /* 0x000fe200000000ff */
[----:B------:R0:W-:Y:S03]  /*0e00*/  STS [R17], R40 ;  /* 0x0000002811007388 */ /* 0x0001e60000000800 */
[----:B------:R-:W-:-:S02]  /*0e10*/  LOP3.LUT R39, R24, 0x7f7f7f7f, R39, 0x60, !PT ;  /* 0x7f7f7f7f18277812 */ /* 0x000fc400078e6027 */
[----:B0-----:R-:W-:Y:S01]  /*0e20*/  LOP3.LUT R40, R24, 0x80808080, R37, 0x6, !PT ;  /* 0x8080808018287812 */ /* 0x001fe200078e0625 */
[----:B------:R-:W-:Y:S02]  /*0e30*/  IMAD R37, R25, 0xd2, RZ ;  /* 0x000000d219257824 */ /* 0x000fe400078e02ff */
[----:B------:R-:W-:Y:S01]  /*0e40*/  IMAD.WIDE.U32 R24, R43, 0xd2, R22 ;  /* 0x000000d22b187825 */ /* 0x000fe200078e0016 */
[----:B------:R-:W-:-:S03]  /*0e50*/  LOP3.LUT R39, R40, R39, RZ, 0xfc, !PT ;  /* 0x0000002728277212 */ /* 0x000fc600078efcff */
[----:B------:R-:W-:Y:S01]  /*0e60*/  IMAD.IADD R25, R25, 0x1, R37 ;  /* 0x0000000119197824 */ /* 0x000fe200078e0225 */
[-C--:B------:R-:W-:Y:S02]  /*0e70*/  IADD3 R36, P0, PT, R32, R24.reuse, RZ ;  /* 0x0000001820247210 */ /* 0x080fe40007f1e0ff */
[----:B------:R-:W-:Y:S02]  /*0e80*/  IADD3 R24, P1, PT, R41, R24, RZ ;  /* 0x0000001829187210 */ /* 0x000fe40007f3e0ff */
[----:B------:R-:W-:Y:S01]  /*0e90*/  LOP3.LUT R38, R38, R35, RZ, 0xfc, !PT ;  /* 0x0000002326267212 */ /* 0x000fe200078efcff */
[--C-:B------:R-:W-:Y:S02]  /*0ea0*/  IMAD.X R37, RZ, RZ, R25.reuse, P0 ;  /* 0x000000ffff257224 */ /* 0x100fe400000e0619 */
[----:B------:R-:W-:Y:S01]  /*0eb0*/  IMAD.X R25, RZ, RZ, R25, P1 ;  /* 0x000000ffff197224 */ /* 0x000fe200008e0619 */
[----:B------:R0:W-:Y:S04]  /*0ec0*/  STS [R17+0x40], R45 ;  /* 0x0000402d11007388 */ /* 0x0001e80000000800 */
[----:B------:R-:W4:Y:S04]  /*0ed0*/  LDG.E.U16.CONSTANT R43, desc[UR10][R24.64+0x80] ;  /* 0x0000800a182b7981 */ /* 0x000f28000c1e9500 */
[----:B------:R-:W5:Y:S04]  /*0ee0*/  LDG.E.U16.CONSTANT R42, desc[UR10][R36.64+0x2] ;  /* 0x0000020a242a7981 */ /* 0x000f68000c1e9500 */
[----:B0-----:R0:W4:Y:S02]  /*0ef0*/  LDG.E.U16.CONSTANT R45, desc[UR10][R24.64+0x82] ;  /* 0x0000820a182d7981 */ /* 0x001124000c1e9500 */
[----:B0-----:R-:W-:-:S02]  /*0f00*/  IMAD R25, R9, UR5, RZ ;  /* 0x0000000509197c24 */ /* 0x001fc4000f8e02ff */
[----:B------:R0:W-:Y:S04]  /*0f10*/  STS [R18], R39 ;  /* 0x0000002712007388 */ /* 0x0001e80000000800 */
[----:B------:R1:W-:Y:S01]  /*0f20*/  STS [R18+0x40], R38 ;  /* 0x0000402612007388 */ /* 0x0003e20000000800 */
[----:B---3--:R-:W-:-:S03]  /*0f30*/  IMAD R44, R44, 0x10000, R31 ;  /* 0x000100002c2c7824 */ /* 0x008fc600078e021f */
[----:B------:R3:W5:Y:S01]  /*0f40*/  LDG.E.U16.CONSTANT R31, desc[UR10][R36.64] ;  /* 0x0000000a241f7981 */ /* 0x000762000c1e9500 */
[----:B--2---:R-:W-:Y:S01]  /*0f50*/  IMAD R26, R29, 0x10000, R26 ;  /* 0x000100001d1a7824 */ /* 0x004fe200078e021a */
[----:B------:R-:W-:-:S04]  /*0f60*/  SHF.R.S32.HI R44, RZ, R27, R44 ;  /* 0x0000001bff2c7219 */ /* 0x000fc8000001142c */
[----:B------:R-:W-:Y:S02]  /*0f70*/  SHF.R.U32.HI R29, RZ, 0x4, R26 ;  /* 0x00000004ff1d7819 */ /* 0x000fe4000001161a */
[C---:B------:R-:W-:Y:S01]  /*0f80*/  LOP3.LUT R40, R44.reuse, 0x30303030, RZ, 0xc0, !PT ;  /* 0x303030302c287812 */ /* 0x040fe200078ec0ff */
[----:B------:R-:W-:-:S03]  /*0f90*/  IMAD.SHL.U32 R35, R44, 0x10, RZ ;  /* 0x000000102c237824 */ /* 0x000fc600078e00ff */
[----:B------:R-:W-:Y:S02]  /*0fa0*/  LOP3.LUT R29, R40, 0xf0f0f0f, R29, 0xf8, !PT ;  /* 0x0f0f0f0f281d7812 */ /* 0x000fe400078ef81d */
[----:B------:R-:W-:-:S03]  /*0fb0*/  LOP3.LUT R35, R35, 0x30303030, RZ, 0xc0, !PT ;  /* 0x3030303023237812 */ /* 0x000fc600078ec0ff */
[----:B------:R-:W-:Y:S01]  /*0fc0*/  VIADD R44, R29, 0x60606060 ;  /* 0x606060601d2c7836 */ /* 0x000fe20000000000 */
[----:B------:R-:W-:-:S04]  /*0fd0*/  LOP3.LUT R26, R35, 0xf0f0f0f, R26, 0xf8, !PT ;  /* 0x0f0f0f0f231a7812 */ /* 0x000fc800078ef81a */
[----:B------:R-:W-:Y:S01]  /*0fe0*/  LOP3.LUT R24, R29, 0x20202020, R44, 0x18, !PT ;  /* 0x202020201d187812 */ /* 0x000fe200078e182c */
[----:B------:R-:W-:-:S03]  /*0ff0*/  VIADD R35, R26, 0x60606060 ;  /* 0x606060601a237836 */ /* 0x000fc60000000000 */
[----:B---3--:R-:W-:Y:S02]  /*1000*/  PRMT R37, R24, 0xba98, RZ ;  /* 0x0000ba9818257816 */ /* 0x008fe400000000ff */
[----:B------:R-:W-:Y:S02]  /*1010*/  PRMT R24, R29, 0xba98, RZ ;  /* 0x0000ba981d187816 */ /* 0x000fe400000000ff */
[C---:B------:R-:W-:Y:S02]  /*1020*/  LOP3.LUT R44, R37.reuse, 0x80808080, R44, 0x6, !PT ;  /* 0x80808080252c7812 */ /* 0x040fe400078e062c */
[----:B------:R-:W-:Y:S02]  /*1030*/  LOP3.LUT R29, R37, 0x7f7f7f7f, R24, 0x60, !PT ;  /* 0x7f7f7f7f251d7812 */ /* 0x000fe400078e6018 */
[----:B------:R-:W-:Y:S02]  /*1040*/  IADD3 R37, P0, PT, R28, R25, RZ ;  /* 0x000000191c257210 */ /* 0x000fe40007f1e0ff */
[----:B------:R-:W-:-:S02]  /*1050*/  LOP3.LUT R24, R26, 0x20202020, R35, 0x18, !PT ;  /* 0x202020201a187812 */ /* 0x000fc400078e1823 */
[----:B------:R-:W-:Y:S02]  /*1060*/  LEA.HI.X.SX32 R25, R25, RZ, 0x1, P0 ;  /* 0x000000ff19197211 */ /* 0x000fe400000f0eff */
[----:B------:R-:W-:Y:S02]  /*1070*/  PRMT R24, R24, 0xba98, RZ ;  /* 0x0000ba9818187816 */ /* 0x000fe400000000ff */
[----:B0-----:R-:W-:Y:S02]  /*1080*/  PRMT R39, R26, 0xba98, RZ ;  /* 0x0000ba981a277816 */ /* 0x001fe400000000ff */
[C---:B-1----:R-:W-:Y:S01]  /*1090*/  LOP3.LUT R38, R24.reuse, 0x80808080, R35, 0x6, !PT ;  /* 0x8080808018267812 */ /* 0x042fe200078e0623 */
[----:B------:R-:W-:Y:S01]  /*10a0*/  IMAD R35, R25, 0xd2, RZ ;  /* 0x000000d219237824 */ /* 0x000fe200078e02ff */
[----:B------:R-:W-:Y:S01]  /*10b0*/  LOP3.LUT R39, R24, 0x7f7f7f7f, R39, 0x60, !PT ;  /* 0x7f7f7f7f18277812 */ /* 0x000fe200078e6027 */
[----:B------:R-:W-:-:S04]  /*10c0*/  IMAD.WIDE.U32 R24, R37, 0xd2, R22 ;  /* 0x000000d225187825 */ /* 0x000fc800078e0016 */
[----:B------:R-:W-:Y:S01]  /*10d0*/  IMAD.IADD R25, R25, 0x1, R35 ;  /* 0x0000000119197824 */ /* 0x000fe200078e0223 */
[-C--:B------:R-:W-:Y:S02]  /*10e0*/  IADD3 R36, P0, PT, R32, R24.reuse, RZ ;  /* 0x0000001820247210 */ /* 0x080fe40007f1e0ff */
[----:B------:R-:W-:-:S03]  /*10f0*/  IADD3 R24, P1, PT, R41, R24, RZ ;  /* 0x0000001829187210 */ /* 0x000fc60007f3e0ff */
[--C-:B------:R-:W-:Y:S02]  /*1100*/  IMAD.X R37, RZ, RZ, R25.reuse, P0 ;  /* 0x000000ffff257224 */ /* 0x100fe400000e0619 */
[----:B------:R-:W-:Y:S01]  /*1110*/  IMAD.X R25, RZ, RZ, R25, P1 ;  /* 0x000000ffff197224 */ /* 0x000fe200008e0619 */
[----:B------:R-:W-:Y:S02]  /*1120*/  LOP3.LUT R44, R44, R29, RZ, 0xfc, !PT ;  /* 0x0000001d2c2c7212 */ /* 0x000fe400078efcff */
[----:B------:R-:W2:Y:S04]  /*1130*/  LDG.E.U16.CONSTANT R26, desc[UR10][R36.64] ;  /* 0x0000000a241a7981 */ /* 0x000ea8000c1e9500 */
[----:B------:R-:W3:Y:S04]  /*1140*/  LDG.E.U16.CONSTANT R29, desc[UR10][R24.64+0x80] ;  /* 0x0000800a181d7981 */ /* 0x000ee8000c1e9500 */
[----:B------:R0:W3:Y:S04]  /*1150*/  LDG.E.U16.CONSTANT R40, desc[UR10][R24.64+0x82] ;  /* 0x0000820a18287981 */ /* 0x0000e8000c1e9500 */
[----:B------:R1:W2:Y:S01]  /*1160*/  LDG.E.U16.CONSTANT R35, desc[UR10][R36.64+0x2] ;  /* 0x0000020a24237981 */ /* 0x0002a2000c1e9500 */
[----:B------:R-:W-:Y:S01]  /*1170*/  LOP3.LUT R38, R38, R39, RZ, 0xfc, !PT ;  /* 0x0000002726267212 */ /* 0x000fe200078efcff */
[----:B------:R-:W-:-:S02]  /*1180*/  IMAD R39, R7, 0x41, R34 ;  /* 0x0000004107277824 */ /* 0x000fc400078e0222 */
[----:B----4-:R-:W-:-:S03]  /*1190*/  IMAD R43, R45, 0x10000, R43 ;  /* 0x000100002d2b7824 */ /* 0x010fc600078e022b */
[----:B------:R-:W-:Y:S02]  /*11a0*/  LEA R45, R39, UR17, 0x2 ;  /* 0x00000011272d7c11 */ /* 0x000fe4000f8e10ff */
[----:B------:R-:W-:Y:S01]  /*11b0*/  SHF.R.S32.HI R43, RZ, R27, R43 ;  /* 0x0000001bff2b7219 */ /* 0x000fe2000001142b */
[----:B0-----:R-:W-:Y:S02]  /*11c0*/  IMAD R25, R10, UR5, RZ ;  /* 0x000000050a197c24 */ /* 0x001fe4000f8e02ff */
[----:B------:R0:W-:Y:S04]  /*11d0*/  STS [R45], R38 ;  /* 0x000000262d007388 */ /* 0x0001e80000000800 */
[----:B------:R4:W-:Y:S01]  /*11e0*/  STS [R45+0x40], R44 ;  /* 0x0000402c2d007388 */ /* 0x0009e20000000800 */
[----:B-----5:R-:W-:Y:S01]  /*11f0*/  IMAD R31, R42, 0x10000, R31 ;  /* 0x000100002a1f7824 */ /* 0x020fe200078e021f */
[----:B------:R-:W-:-:S04]  /*1200*/  LOP3.LUT R42, R43, 0x30303030, RZ, 0xc0, !PT ;  /* 0x303030302b2a7812 */ /* 0x000fc800078ec0ff */
[----:B------:R-:W-:Y:S01]  /*1210*/  SHF.R.U32.HI R39, RZ, 0x4, R31 ;  /* 0x00000004ff277819 */ /* 0x000fe2000001161f */
[----:B------:R-:W-:-:S03]  /*1220*/  IMAD.SHL.U32 R43, R43, 0x10, RZ ;  /* 0x000000102b2b7824 */ /* 0x000fc600078e00ff */
[----:B-1----:R-:W-:Y:S02]  /*1230*/  LOP3.LUT R36, R42, 0xf0f0f0f, R39, 0xf8, !PT ;  /* 0x0f0f0f0f2a247812 */ /* 0x002fe400078ef827 */
[----:B------:R-:W-:-:S03]  /*1240*/  LOP3.LUT R24, R43, 0x30303030, RZ, 0xc0, !PT ;  /* 0x303030302b187812 */ /* 0x000fc600078ec0ff */
[----:B------:R-:W-:Y:S01]  /*1250*/  VIADD R37, R36, 0x60606060 ;  /* 0x6060606024257836 */ /* 0x000fe20000000000 */
[----:B------:R-:W-:-:S04]  /*1260*/  LOP3.LUT R31, R24, 0xf0f0f0f, R31, 0xf8, !PT ;  /* 0x0f0f0f0f181f7812 */ /* 0x000fc800078ef81f */
[----:B------:R-:W-:Y:S01]  /*1270*/  LOP3.LUT R39, R36, 0x20202020, R37, 0x18, !PT ;  /* 0x2020202024277812 */ /* 0x000fe200078e1825 */
[----:B------:R-:W-:-:S03]  /*1280*/  VIADD R24, R31, 0x60606060 ;  /* 0x606060601f187836 */ /* 0x000fc60000000000 */
[----:B------:R-:W-:Y:S02]  /*1290*/  PRMT R42, R39, 0xba98, RZ ;  /* 0x0000ba98272a7816 */ /* 0x000fe400000000ff */
        /* <DEDUP_REMOVED lines=8> */
[C---:B------:R-:W-:Y:S02]  /*1320*/  LOP3.LUT R31, R25.reuse, 0x80808080, R24, 0x6, !PT ;  /* 0x80808080191f7812 */ /* 0x040fe400078e0618 */
[----:B------:R-:W-:Y:S01]  /*1330*/  LOP3.LUT R38, R25, 0x7f7f7f7f, R38, 0x60, !PT ;  /* 0x7f7f7f7f19267812 */ /* 0x000fe200078e6026 */
[----:B------:R-:W-:-:S03]  /*1340*/  IMAD.WIDE.U32 R24, R39, 0xd2, R22 ;  /* 0x000000d227187825 */ /* 0x000fc600078e0016 */
[----:B------:R-:W-:Y:S01]  /*1350*/  LOP3.LUT R38, R31, R38, RZ, 0xfc, !PT ;  /* 0x000000261f267212 */ /* 0x000fe200078efcff */
[----:B------:R-:W-:Y:S02]  /*1360*/  IMAD R39, R8, 0x41, R34 ;  /* 0x0000004108277824 */ /* 0x000fe400078e0222 */
[----:B------:R-:W-:-:S03]  /*1370*/  IMAD R43, R43, 0xd2, RZ ;  /* 0x000000d22b2b7824 */ /* 0x000fc600078e02ff */
[----:B------:R-:W-:Y:S01]  /*1380*/  LEA R39, R39, UR17, 0x2 ;  /* 0x0000001127277c11 */ /* 0x000fe2000f8e10ff */
[----:B---3--:R-:W-:Y:S02]  /*1390*/  IMAD R40, R40, 0x10000, R29 ;  /* 0x0001000028287824 */ /* 0x008fe400078e021d */
[----:B--2---:R-:W-:-:S03]  /*13a0*/  IMAD R26, R35, 0x10000, R26 ;  /* 0x00010000231a7824 */ /* 0x004fc600078e021a */
[----:B------:R-:W-:Y:S02]  /*13b0*/  SHF.R.S32.HI R40, RZ, R27, R40 ;  /* 0x0000001bff287219 */ /* 0x000fe40000011428 */
[----:B------:R-:W-:Y:S02]  /*13c0*/  SHF.R.U32.HI R31, RZ, 0x4, R26 ;  /* 0x00000004ff1f7819 */ /* 0x000fe4000001161a */
[C---:B----4-:R-:W-:Y:S01]  /*13d0*/  LOP3.LUT R44, R40.reuse, 0x30303030, RZ, 0xc0, !PT ;  /* 0x30303030282c7812 */ /* 0x050fe200078ec0ff */
[----:B------:R-:W-:-:S03]  /*13e0*/  IMAD.SHL.U32 R40, R40, 0x10, RZ ;  /* 0x0000001028287824 */ /* 0x000fc600078e00ff */
[----:B------:R-:W-:Y:S02]  /*13f0*/  LOP3.LUT R31, R44, 0xf0f0f0f, R31, 0xf8, !PT ;  /* 0x0f0f0f0f2c1f7812 */ /* 0x000fe400078ef81f */
[----:B------:R-:W-:-:S03]  /*1400*/  LOP3.LUT R35, R40, 0x30303030, RZ, 0xc0, !PT ;  /* 0x3030303028237812 */ /* 0x000fc600078ec0ff */
[----:B------:R-:W-:Y:S01]  /*1410*/  VIADD R44, R31, 0x60606060 ;  /* 0x606060601f2c7836 */ /* 0x000fe20000000000 */
[----:B------:R-:W-:Y:S01]  /*1420*/  IADD3 R36, P1, PT, R41, R24, RZ ;  /* 0x0000001829247210 */ /* 0x000fe20007f3e0ff */
[----:B------:R-:W-:Y:S01]  /*1430*/  IMAD.IADD R25, R25, 0x1, R43 ;  /* 0x0000000119197824 */ /* 0x000fe200078e022b */
[----:B------:R0:W-:Y:S01]  /*1440*/  STS [R39], R38 ;  /* 0x0000002627007388 */ /* 0x0001e20000000800 */
[----:B------:R-:W-:Y:S02]  /*1450*/  LOP3.LUT R26, R35, 0xf0f0f0f, R26, 0xf8, !PT ;  /* 0x0f0f0f0f231a7812 */ /* 0x000fe400078ef81a */
[----:B------:R-:W-:Y:S01]  /*1460*/  LOP3.LUT R42, R37, R42, RZ, 0xfc, !PT ;  /* 0x0000002a252a7212 */ /* 0x000fe200078efcff */
[----:B------:R-:W-:Y:S01]  /*1470*/  IMAD.X R37, RZ, RZ, R25, P1 ;  /* 0x000000ffff257224 */ /* 0x000fe200008e0619 */
[----:B------:R-:W-:-:S04]  /*1480*/  IADD3 R24, P0, PT, R32, R24, RZ ;  /* 0x0000001820187210 */ /* 0x000fc80007f1e0ff */
[----:B------:R-:W2:Y:S01]  /*1490*/  LDG.E.U16.CONSTANT R45, desc[UR10][R36.64+0x80] ;  /* 0x0000800a242d7981 */ /* 0x000ea2000c1e9500 */
[----:B0-----:R-:W-:-:S03]  /*14a0*/  LOP3.LUT R38, R31, 0x20202020, R44, 0x18, !PT ;  /* 0x202020201f267812 */ /* 0x001fc600078e182c */
[----:B------:R0:W2:Y:S01]  /*14b0*/  LDG.E.U16.CONSTANT R43, desc[UR10][R36.64+0x82] ;  /* 0x0000820a242b7981 */ /* 0x0000a2000c1e9500 */
[----:B------:R-:W-:Y:S02]  /*14c0*/  PRMT R35, R38, 0xba98, RZ ;  /* 0x0000ba9826237816 */ /* 0x000fe400000000ff */
[----:B------:R-:W-:Y:S01]  /*14d0*/  PRMT R38, R31, 0xba98, RZ ;  /* 0x0000ba981f267816 */ /* 0x000fe200000000ff */
[C---:B------:R-:W-:Y:S01]  /*14e0*/  VIADD R31, R26.reuse, 0x60606060 ;  /* 0x606060601a1f7836 */ /* 0x040fe20000000000 */
[----:B------:R1:W-:Y:S01]  /*14f0*/  STS [R39+0x40], R42 ;  /* 0x0000402a27007388 */ /* 0x0003e20000000800 */
[----:B------:R-:W-:Y:S01]  /*1500*/  IMAD.X R25, RZ, RZ, R25, P0 ;  /* 0x000000ffff197224 */ /* 0x000fe200000e0619 */
[----:B------:R-:W-:Y:S01]  /*1510*/  LOP3.LUT R44, R35, 0x80808080, R44, 0x6, !PT ;  /* 0x80808080232c7812 */ /* 0x000fe200078e062c */
[----:B0-----:R-:W-:Y:S01]  /*1520*/  IMAD R37, R11, UR5, RZ ;  /* 0x000000050b257c24 */ /* 0x001fe2000f8e02ff */
[----:B------:R-:W-:Y:S02]  /*1530*/  LOP3.LUT R35, R35, 0x7f7f7f7f, R38, 0x60, !PT ;  /* 0x7f7f7f7f23237812 */ /* 0x000fe400078e6026 */
[----:B------:R-:W3:Y:S01]  /*1540*/  LDG.E.U16.CONSTANT R29, desc[UR10][R24.64] ;  /* 0x0000000a181d7981 */ /* 0x000ee2000c1e9500 */
[----:B-1----:R-:W-:-:S03]  /*1550*/  LOP3.LUT R39, R26, 0x20202020, R31, 0x18, !PT ;  /* 0x202020201a277812 */ /* 0x002fc600078e181f */
[----:B------:R0:W3:Y:S01]  /*1560*/  LDG.E.U16.CONSTANT R36, desc[UR10][R24.64+0x2] ;  /* 0x0000020a18247981 */ /* 0x0000e2000c1e9500 */
[----:B------:R-:W-:-:S04]  /*1570*/  IADD3 R38, P0, PT, R28, R37, RZ ;  /* 0x000000251c267210 */ /* 0x000fc80007f1e0ff */
[----:B------:R-:W-:Y:S02]  /*1580*/  LEA.HI.X.SX32 R37, R37, RZ, 0x1, P0 ;  /* 0x000000ff25257211 */ /* 0x000fe400000f0eff */
[----:B0-----:R-:W-:Y:S02]  /*1590*/  PRMT R24, R39, 0xba98, RZ ;  /* 0x0000ba9827187816 */ /* 0x001fe400000000ff */
[----:B------:R-:W-:Y:S02]  /*15a0*/  PRMT R39, R26, 0xba98, RZ ;  /* 0x0000ba981a277816 */ /* 0x000fe400000000ff */
[C---:B------:R-:W-:Y:S02]  /*15b0*/  LOP3.LUT R42, R24.reuse, 0x80808080, R31, 0x6, !PT ;  /* 0x80808080182a7812 */ /* 0x040fe400078e061f */
[----:B------:R-:W-:Y:S01]  /*15c0*/  LOP3.LUT R39, R24, 0x7f7f7f7f, R39, 0x60, !PT ;  /* 0x7f7f7f7f18277812 */ /* 0x000fe200078e6027 */
        /* <DEDUP_REMOVED lines=8> */
[----:B------:R-:W4:Y:S04]  /*1650*/  LDG.E.U16.CONSTANT R26, desc[UR10][R40.64+0x82] ;  /* 0x0000820a281a7981 */ /* 0x000f28000c1e9500 */
[----:B------:R-:W5:Y:S04]  /*1660*/  LDG.E.U16.CONSTANT R37, desc[UR10][R24.64] ;  /* 0x0000000a18257981 */ /* 0x000f68000c1e9500 */
[----:B------:R0:W5:Y:S02]  /*1670*/  LDG.E.U16.CONSTANT R38, desc[UR10][R24.64+0x2] ;  /* 0x0000020a18267981 */ /* 0x000164000c1e9500 */
[----:B0-----:R-:W-:-:S04]  /*1680*/  IMAD.WIDE R24, R12, 0xd2, R22 ;  /* 0x000000d20c187825 */ /* 0x001fc800078e0216 */
[----:B------:R-:W-:Y:S01]  /*1690*/  IMAD.WIDE R22, R16, 0xd2, R22 ;  /* 0x000000d210167825 */ /* 0x000fe200078e0216 */
[----:B------:R-:W-:-:S03]  /*16a0*/  LOP3.LUT R39, R42, R39, RZ, 0xfc, !PT ;  /* 0x000000272a277212 */ /* 0x000fc600078efcff */
[----:B------:R-:W-:-:S05]  /*16b0*/  IMAD R42, R9, 0x41, R34 ;  /* 0x00000041092a7824 */ /* 0x000fca00078e0222 */
[----:B------:R-:W-:-:S05]  /*16c0*/  LEA R42, R42, UR17, 0x2 ;  /* 0x000000112a2a7c11 */ /* 0x000fca000f8e10ff */
[----:B------:R0:W-:Y:S01]  /*16d0*/  STS [R42], R39 ;  /* 0x000000272a007388 */ /* 0x0001e20000000800 */
[----:B------:R-:W-:-:S05]  /*16e0*/  LOP3.LUT R35, R44, R35, RZ, 0xfc, !PT ;  /* 0x000000232c237212 */ /* 0x000fca00078efcff */
[----:B------:R1:W-:Y:S01]  /*16f0*/  STS [R42+0x40], R35 ;  /* 0x000040232a007388 */ /* 0x0003e20000000800 */
[----:B--2---:R-:W-:Y:S01]  /*1700*/  IMAD R40, R43, 0x10000, R45 ;  /* 0x000100002b287824 */ /* 0x004fe200078e022d */
[----:B------:R-:W-:Y:S02]  /*1710*/  LOP3.LUT R45, R30, 0xc, RZ, 0xc0, !PT ;  /* 0x0000000c1e2d7812 */ /* 0x000fe400078ec0ff */
[----:B------:R2:W5:Y:S02]  /*1720*/  LDG.E.U16.CONSTANT R43, desc[UR10][R24.64+0xd0] ;  /* 0x0000d00a182b7981 */ /* 0x000564000c1e9500 */
[----:B------:R-:W-:Y:S02]  /*1730*/  SHF.R.S32.HI R40, RZ, R27, R40 ;  /* 0x0000001bff287219 */ /* 0x000fe40000011428 */
[----:B------:R-:W-:-:S03]  /*1740*/  IADD3 R22, P0, PT, R45, R22, RZ ;  /* 0x000000162d167210 */ /* 0x000fc60007f1e0ff */
[----:B--2---:R-:W-:Y:S02]  /*1750*/  IMAD.SHL.U32 R24, R40, 0x10, RZ ;  /* 0x0000001028187824 */ /* 0x004fe400078e00ff */
[----:B---3--:R-:W-:-:S03]  /*1760*/  IMAD R29, R36, 0x10000, R29 ;  /* 0x00010000241d7824 */ /* 0x008fc600078e021d */
[----:B------:R-:W-:Y:S01]  /*1770*/  LOP3.LUT R24, R24, 0x30303030, RZ, 0xc0, !PT ;  /* 0x3030303018187812 */ /* 0x000fe200078ec0ff */
[----:B------:R-:W-:-:S03]  /*1780*/  IMAD.X R23, RZ, RZ, R23, P0 ;  /* 0x000000ffff177224 */ /* 0x000fc600000e0617 */
[--C-:B------:R-:W-:Y:S02]  /*1790*/  LOP3.LUT R24, R24, 0xf0f0f0f, R29.reuse, 0xf8, !PT ;  /* 0x0f0f0f0f18187812 */ /* 0x100fe400078ef81d */
[----:B------:R-:W2:Y:S01]  /*17a0*/  LDG.E.U16.CONSTANT R45, desc[UR10][R22.64+0xc0] ;  /* 0x0000c00a162d7981 */ /* 0x000ea2000c1e9500 */
[----:B------:R-:W-:Y:S02]  /*17b0*/  SHF.R.U32.HI R25, RZ, 0x4, R29 ;  /* 0x00000004ff197819 */ /* 0x000fe4000001161d */
[----:B------:R-:W-:Y:S01]  /*17c0*/  LOP3.LUT R40, R40, 0x30303030, RZ, 0xc0, !PT ;  /* 0x3030303028287812 */ /* 0x000fe200078ec0ff */
[----:B------:R3:W2:Y:S03]  /*17d0*/  LDG.E.U16.CONSTANT R41, desc[UR10][R22.64+0xc2] ;  /* 0x0000c20a16297981 */ /* 0x0006a6000c1e9500 */
[----:B------:R-:W-:Y:S01]  /*17e0*/  LOP3.LUT R25, R40, 0xf0f0f0f, R25, 0xf8, !PT ;  /* 0x0f0f0f0f28197812 */ /* 0x000fe200078ef819 */
[----:B---3--:R-:W-:-:S05]  /*17f0*/  VIADD R23, R24, 0x60606060 ;  /* 0x6060606018177836 */ /* 0x008fca0000000000 */
[----:B------:R-:W-:-:S04]  /*1800*/  LOP3.LUT R22, R24, 0x20202020, R23, 0x18, !PT ;  /* 0x2020202018167812 */ /* 0x000fc800078e1817 */
[----:B------:R-:W-:Y:S01]  /*1810*/  PRMT R22, R22, 0xba98, RZ ;  /* 0x0000ba9816167816 */ /* 0x000fe200000000ff */
[----:B----4-:R-:W-:-:S05]  /*1820*/  IMAD R26, R26, 0x10000, R31 ;  /* 0x000100001a1a7824 */ /* 0x010fca00078e021f */
[----:B------:R-:W-:Y:S02]  /*1830*/  SHF.R.S32.HI R31, RZ, R27, R26 ;  /* 0x0000001bff1f7219 */ /* 0x000fe4000001141a */
[----:B------:R-:W-:Y:S01]  /*1840*/  PRMT R27, R24, 0xba98, RZ ;  /* 0x0000ba98181b7816 */ /* 0x000fe200000000ff */
[----:B-----5:R-:W-:Y:S02]  /*1850*/  IMAD R37, R38, 0x10000, R37 ;  /* 0x0001000026257824 */ /* 0x020fe400078e0225 */
[----:B------:R-:W-:Y:S01]  /*1860*/  VIADD R24, R25, 0x60606060 ;  /* 0x6060606019187836 */ /* 0x000fe20000000000 */
[C---:B------:R-:W-:Y:S01]  /*1870*/  LOP3.LUT R36, R31.reuse, 0x30303030, RZ, 0xc0, !PT ;  /* 0x303030301f247812 */ /* 0x040fe200078ec0ff */
[----:B------:R-:W-:Y:S01]  /*1880*/  IMAD.SHL.U32 R31, R31, 0x10, RZ ;  /* 0x000000101f1f7824 */ /* 0x000fe200078e00ff */
[----:B------:R-:W-:Y:S02]  /*1890*/  LOP3.LUT R26, R22, 0x7f7f7f7f, R27, 0x60, !PT ;  /* 0x7f7f7f7f161a7812 */ /* 0x000fe400078e601b */
[----:B------:R-:W-:-:S02]  /*18a0*/  SHF.R.U32.HI R29, RZ, 0x4, R37 ;  /* 0x00000004ff1d7819 */ /* 0x000fc40000011625 */
[--C-:B------:R-:W-:Y:S02]  /*18b0*/  LOP3.LUT R27, R25, 0x20202020, R24.reuse, 0x18, !PT ;  /* 0x20202020191b7812 */ /* 0x100fe400078e1818 */
[----:B------:R-:W-:Y:S02]  /*18c0*/  LOP3.LUT R23, R22, 0x80808080, R23, 0x6, !PT ;  /* 0x8080808016177812 */ /* 0x000fe400078e0617 */
[----:B------:R-:W-:Y:S02]  /*18d0*/  LOP3.LUT R22, R36, 0xf0f0f0f, R29, 0xf8, !PT ;  /* 0x0f0f0f0f24167812 */ /* 0x000fe400078ef81d */
[----:B------:R-:W-:Y:S02]  /*18e0*/  PRMT R27, R27, 0xba98, RZ ;  /* 0x0000ba981b1b7816 */ /* 0x000fe400000000ff */
[----:B------:R-:W-:Y:S02]  /*18f0*/  LOP3.LUT R40, R31, 0x30303030, RZ, 0xc0, !PT ;  /* 0x303030301f287812 */ /* 0x000fe400078ec0ff */
[----:B------:R-:W-:Y:S01]  /*1900*/  PRMT R36, R25, 0xba98, RZ ;  /* 0x0000ba9819247816 */ /* 0x000fe200000000ff */
[----:B------:R-:W-:Y:S01]  /*1910*/  VIADD R25, R22, 0x60606060 ;  /* 0x6060606016197836 */ /* 0x000fe20000000000 */
[----:B------:R-:W-:-:S02]  /*1920*/  LOP3.LUT R31, R27, 0x80808080, R24, 0x6, !PT ;  /* 0x808080801b1f7812 */ /* 0x000fc400078e0618 */
[----:B------:R-:W-:Y:S02]  /*1930*/  LOP3.LUT R24, R40, 0xf0f0f0f, R37, 0xf8, !PT ;  /* 0x0f0f0f0f28187812 */ /* 0x000fe400078ef825 */
[----:B------:R-:W-:Y:S02]  /*1940*/  LOP3.LUT R23, R23, R26, RZ, 0xfc, !PT ;  /* 0x0000001a17177212 */ /* 0x000fe400078efcff */
[----:B------:R-:W-:Y:S01]  /*1950*/  LOP3.LUT R26, R22, 0x20202020, R25, 0x18, !PT ;  /* 0x20202020161a7812 */ /* 0x000fe200078e1819 */
[----:B0-----:R-:W-:Y:S01]  /*1960*/  VIADD R39, R24, 0x60606060 ;  /* 0x6060606018277836 */ /* 0x001fe20000000000 */
[----:B------:R-:W-:Y:S02]  /*1970*/  LOP3.LUT R36, R27, 0x7f7f7f7f, R36, 0x60, !PT ;  /* 0x7f7f7f7f1b247812 */ /* 0x000fe400078e6024 */
[----:B------:R-:W-:Y:S02]  /*1980*/  PRMT R26, R26, 0xba98, RZ ;  /* 0x0000ba981a1a7816 */ /* 0x000fe400000000ff */
[----:B------:R-:W-:-:S02]  /*1990*/  PRMT R37, R22, 0xba98, RZ ;  /* 0x0000ba9816257816 */ /* 0x000fc400000000ff */
[----:B------:R-:W-:Y:S01]  /*19a0*/  LOP3.LUT R22, R24, 0x20202020, R39, 0x18, !PT ;  /* 0x2020202018167812 */ /* 0x000fe200078e1827 */
[----:B------:R-:W-:Y:S01]  /*19b0*/  IMAD R38, R10, 0x41, R34 ;  /* 0x000000410a267824 */ /* 0x000fe200078e0222 */
[----:B------:R-:W-:Y:S01]  /*19c0*/  LOP3.LUT R31, R31, R36, RZ, 0xfc, !PT ;  /* 0x000000241f1f7212 */ /* 0x000fe200078efcff */
[----:B------:R-:W-:Y:S01]  /*19d0*/  IMAD.U32 R36, RZ, RZ, UR4 ;  /* 0x00000004ff247e24 */ /* 0x000fe2000f8e00ff */
[C---:B------:R-:W-:Y:S01]  /*19e0*/  LOP3.LUT R40, R26.reuse, 0x80808080, R25, 0x6, !PT ;  /* 0x808080801a287812 */ /* 0x040fe200078e0619 */
[----:B------:R-:W-:Y:S01]  /*19f0*/  IMAD.U32 R29, RZ, RZ, UR4 ;  /* 0x00000004ff1d7e24 */ /* 0x000fe2000f8e00ff */
[----:B------:R-:W-:Y:S02]  /*1a00*/  LOP3.LUT R37, R26, 0x7f7f7f7f, R37, 0x60, !PT ;  /* 0x7f7f7f7f1a257812 */ /* 0x000fe400078e6025 */
[----:B------:R-:W-:Y:S02]  /*1a10*/  PRMT R22, R22, 0xba98, RZ ;  /* 0x0000ba9816167816 */ /* 0x000fe400000000ff */
[----:B------:R-:W-:-:S02]  /*1a20*/  PRMT R25, R24, 0xba98, RZ ;  /* 0x0000ba9818197816 */ /* 0x000fc400000000ff */
[----:B------:R-:W-:Y:S01]  /*1a30*/  LOP3.LUT R26, R30, 0x1c, RZ, 0xc0, !PT ;  /* 0x0000001c1e1a7812 */ /* 0x000fe200078ec0ff */
[----:B------:R-:W-:Y:S01]  /*1a40*/  IMAD R36, R36, 0x8, R13 ;  /* 0x0000000824247824 */ /* 0x000fe200078e020d */
[----:B------:R-:W-:Y:S01]  /*1a50*/  LEA R38, R38, UR17, 0x2 ;  /* 0x0000001126267c11 */ /* 0x000fe2000f8e10ff */
[----:B------:R-:W-:Y:S01]  /*1a60*/  IMAD R29, R29, 0x8, R4 ;  /* 0x000000081d1d7824 */ /* 0x000fe200078e0204 */
[C---:B------:R-:W-:Y:S02]  /*1a70*/  LOP3.LUT R39, R22.reuse, 0x80808080, R39, 0x6, !PT ;  /* 0x8080808016277812 */ /* 0x040fe400078e0627 */
[----:B-1----:R-:W-:Y:S01]  /*1a80*/  LOP3.LUT R42, R22, 0x7f7f7f7f, R25, 0x60, !PT ;  /* 0x7f7f7f7f162a7812 */ /* 0x002fe200078e6019 */
[----:B------:R-:W-:Y:S01]  /*1a90*/  IMAD.MOV.U32 R22, RZ, RZ, 0x24 ;  /* 0x00000024ff167424 */ /* 0x000fe200078e00ff */
[----:B------:R-:W-:Y:S01]  /*1aa0*/  IADD3 R24, P0, PT, R26, UR20, RZ ;  /* 0x000000141a187c10 */ /* 0x000fe2000ff1e0ff */
[----:B------:R0:W-:Y:S01]  /*1ab0*/  STS [R38], R23 ;  /* 0x0000001726007388 */ /* 0x0001e20000000800 */
[----:B------:R-:W-:-:S03]  /*1ac0*/  LEA.HI R27, R3, R36, RZ, 0x1d ;  /* 0x00000024031b7211 */ /* 0x000fc600078fe8ff */
[----:B------:R-:W-:Y:S02]  /*1ad0*/  IMAD.X R25, RZ, RZ, UR21, P0 ;  /* 0x00000015ff197e24 */ /* 0x000fe400080e06ff */
[----:B0-----:R-:W-:-:S04]  /*1ae0*/  IMAD.WIDE.U32 R22, R29, R22, UR14 ;  /* 0x0000000e1d167e25 */ /* 0x001fc8000f8e0016 */
[----:B------:R-:W-:Y:S02]  /*1af0*/  IMAD.WIDE R26, R27, 0x24, R24 ;  /* 0x000000241b1a7825 */ /* 0x000fe400078e0218 */
[----:B------:R-:W3:Y:S04]  /*1b00*/  LDG.E.U16.CONSTANT R22, desc[UR10][R22.64] ;  /* 0x0000000a16167981 */ /* 0x000ee8000c1e9500 */
[----:B------:R0:W4:Y:S01]  /*1b10*/  LDG.E.CONSTANT R35, desc[UR10][R26.64+0x4] ;  /* 0x0000040a1a237981 */ /* 0x000122000c1e9900 */
[----:B------:R-:W-:Y:S01]  /*1b20*/  IMAD R34, R11, 0x41, R34 ;  /* 0x000000410b227824 */ /* 0x000fe200078e0222 */
[----:B------:R-:W-:Y:S01]  /*1b30*/  UIADD3 UR7, UPT, UPT, UR16, 0x2314, URZ ;  /* 0x0000231410077890 */ /* 0x000fe2000fffe0ff */
[----:B------:R-:W-:Y:S01]  /*1b40*/  LOP3.LUT R39, R39, R42, RZ, 0xfc, !PT ;  /* 0x0000002a27277212 */ /* 0x000fe200078efcff */
[----:B------:R-:W-:-:S02]  /*1b50*/  UIADD3 UR6, UPT, UPT, UR16, 0x2514, URZ ;  /* 0x0000251410067890 */ /* 0x000fc4000fffe0ff */
[----:B------:R-:W-:Y:S01]  /*1b60*/  LEA R42, R34, UR17, 0x2 ;  /* 0x00000011222a7c11 */ /* 0x000fe2000f8e10ff */
[----:B------:R-:W-:Y:S01]  /*1b70*/  ULEA UR9, UR18, UR7, 0x18 ;  /* 0x0000000712097291 */ /* 0x000fe2000f8ec0ff */
[----:B------:R-:W-:Y:S01]  /*1b80*/  LOP3.LUT R37, R40, R37, RZ, 0xfc, !PT ;  /* 0x0000002528257212 */ /* 0x000fe200078efcff */
[----:B------:R-:W-:Y:S01]  /*1b90*/  ULEA UR6, UR18, UR6, 0x18 ;  /* 0x0000000612067291 */ /* 0x000fe2000f8ec0ff */
[----:B------:R1:W-:Y:S01]  /*1ba0*/  STS [R38+0x40], R31 ;  /* 0x0000401f26007388 */ /* 0x0003e20000000800 */
[C---:B------:R-:W-:Y:S01]  /*1bb0*/  IMAD R32, R5.reuse, 0x80, R32 ;  /* 0x0000008005207824 */ /* 0x040fe200078e0220 */
[----:B0-----:R-:W-:Y:S02]  /*1bc0*/  LOP3.LUT R26, R30, 0x3c, RZ, 0xc0, !PT ;  /* 0x0000003c1e1a7812 */ /* 0x001fe400078ec0ff */
[----:B------:R3:W-:Y:S04]  /*1bd0*/  STS [R42], R39 ;  /* 0x000000272a007388 */ /* 0x0007e80000000800 */
[----:B------:R-:W-:Y:S01]  /*1be0*/  STS [R42+0x40], R37 ;  /* 0x000040252a007388 */ /* 0x000fe20000000800 */
[----:B------:R-:W-:Y:S01]  /*1bf0*/  IMAD.U32 R40, RZ, RZ, UR17 ;  /* 0x00000011ff287e24 */ /* 0x000fe2000f8e00ff */
[----:B------:R-:W-:-:S03]  /*1c00*/  LEA R27, R5, UR9, 0x7 ;  /* 0x00000009051b7c11 */ /* 0x000fc6000f8e38ff */
[C---:B-1----:R-:W-:Y:S01]  /*1c10*/  IMAD R31, R3.reuse, 0x104, R40 ;  /* 0x00000104031f7824 */ /* 0x042fe200078e0228 */
[----:B------:R-:W-:Y:S01]  /*1c20*/  UIADD3 UR7, UPT, UPT, UR16, 0x2104, URZ ;  /* 0x0000210410077890 */ /* 0x000fe2000fffe0ff */
[----:B------:R-:W-:-:S03]  /*1c30*/  LEA.HI R30, R3, R30, RZ, 0x1d ;  /* 0x0000001e031e7211 */ /* 0x000fc600078fe8ff */
[----:B------:R-:W-:-:S06]  /*1c40*/  ULEA UR7, UR18, UR7, 0x18 ;  /* 0x0000000712077291 */ /* 0x000fcc000f8ec0ff */
[----:B------:R-:W-:Y:S01]  /*1c50*/  LEA R30, R30, UR7, 0x2 ;  /* 0x000000071e1e7c11 */ /* 0x000fe2000f8e10ff */
[----:B------:R-:W-:-:S05]  /*1c60*/  HADD2.F32 R34, -RZ, R43.H0_H0 ;  /* 0x2000002bff227230 */ /* 0x000fca0000004100 */
[----:B------:R-:W-:Y:S01]  /*1c70*/  STS [R21], R34 ;  /* 0x0000002215007388 */ /* 0x000fe20000000800 */
[----:B--2---:R-:W-:-:S05]  /*1c80*/  IMAD R41, R41, 0x10000, R45 ;  /* 0x0001000029297824 */ /* 0x004fca00078e022d */
[----:B------:R0:W-:Y:S01]  /*1c90*/  STS [R2], R41 ;  /* 0x0000002902007388 */ /* 0x0001e20000000800 */
[----:B---3--:R-:W-:-:S03]  /*1ca0*/  HADD2.F32 R39, -RZ, R22.H0_H0 ;  /* 0x20000016ff277230 */ /* 0x008fc60000004100 */
[----:B----4-:R-:W-:Y:S04]  /*1cb0*/  STS [R32+UR9], R35 ;  /* 0x0000002320007988 */ /* 0x010fe80008000809 */
[----:B------:R-:W-:Y:S01]  /*1cc0*/  STS [R26+UR6], R39 ;  /* 0x000000271a007988 */ /* 0x000fe20008000806 */
[----:B------:R-:W-:Y:S06]  /*1cd0*/  BAR.SYNC.DEFER_BLOCKING 0x0 ;  /* 0x0000000000007b1d */ /* 0x000fec0000010000 */
[----:B------:R-:W-:Y:S04]  /*1ce0*/  LDS R40, [R31+0x10] ;  /* 0x000010001f287984 */ /* 0x000fe80000000800 */
[----:B------:R-:W1:Y:S04]  /*1cf0*/  LDS R45, [R27+0x10] ;  /* 0x000010001b2d7984 */ /* 0x000e680000000800 */
[----:B------:R-:W-:Y:S04]  /*1d00*/  LDS R38, [R31] ;  /* 0x000000001f267984 */ /* 0x000fe80000000800 */
[----:B------:R-:W2:Y:S04]  /*1d10*/  LDS R43, [R27] ;  /* 0x000000001b2b7984 */ /* 0x000ea80000000800 */
[----:B------:R-:W-:Y:S04]  /*1d20*/  LDS R37, [R31+0x4] ;  /* 0x000004001f257984 */ /* 0x000fe80000000800 */
[----:B------:R-:W3:Y:S04]  /*1d30*/  LDS R34, [R27+0x4] ;  /* 0x000004001b227984 */ /* 0x000ee80000000800 */
[----:B------:R-:W-:Y:S04]  /*1d40*/  LDS R22, [R31+0x14] ;  /* 0x000014001f167984 */ /* 0x000fe80000000800 */
[----:B------:R-:W4:Y:S04]  /*1d50*/  LDS R23, [R27+0x14] ;  /* 0x000014001b177984 */ /* 0x000f280000000800 */
[----:B------:R-:W-:Y:S04]  /*1d60*/  LDS R39, [R31+0x8] ;  /* 0x000008001f277984 */ /* 0x000fe80000000800 */
[----:B------:R-:W-:Y:S01]  /*1d70*/  LDS R35, [R31+0x18] ;  /* 0x000018001f237984 */ /* 0x000fe20000000800 */
[----:B0-----:R-:W-:-:S03]  /*1d80*/  VIADD R41, R3, 0x20 ;  /* 0x0000002003297836 */ /* 0x001fc60000000000 */
[----:B------:R-:W-:Y:S01]  /*1d90*/  LDS R42, [R31+0xc] ;  /* 0x00000c001f2a7984 */ /* 0x000fe20000000800 */
[----:B-1----:R-:W-:-:S03]  /*1da0*/  IDP.4A.S8.S8 R45, R40, R45, RZ ;  /* 0x0000002d282d7226 */ /* 0x002fc600000006ff */
[----:B------:R-:W0:Y:S01]  /*1db0*/  LDS R40, [R27+0x8] ;  /* 0x000008001b287984 */ /* 0x000e220000000800 */
[----:B--2---:R-:W-:-:S03]  /*1dc0*/  IDP.4A.S8.S8 R43, R38, R43, RZ ;  /* 0x0000002b262b7226 */ /* 0x004fc600000006ff */
[----:B------:R-:W1:Y:S01]  /*1dd0*/  LDS R38, [R27+0x18] ;  /* 0x000018001b267984 */ /* 0x000e620000000800 */
[----:B---3--:R-:W-:Y:S01]  /*1de0*/  IDP.4A.S8.S8 R34, R37, R34, R43 ;  /* 0x0000002225227226 */ /* 0x008fe2000000062b */
[----:B------:R-:W-:Y:S02]  /*1df0*/  LEA.HI R41, R41, R36, RZ, 0x1d ;  /* 0x0000002429297211 */ /* 0x000fe400078fe8ff */
[----:B------:R-:W-:Y:S04]  /*1e00*/  LDS R37, [R27+0x20] ;  /* 0x000020001b257984 */ /* 0x000fe80000000800 */
[----:B------:R-:W-:Y:S01]  /*1e10*/  LDS R36, [R27+0x1c] ;  /* 0x00001c001b247984 */ /* 0x000fe20000000800 */
[----:B----4-:R-:W-:-:S03]  /*1e20*/  IDP.4A.S8.S8 R22, R22, R23, R45 ;  /* 0x0000001716167226 */ /* 0x010fc6000000062d */
[----:B------:R-:W2:Y:S01]  /*1e30*/  LDS R43, [R27+0xc] ;  /* 0x00000c001b2b7984 */ /* 0x000ea20000000800 */
[----:B0-----:R-:W-:-:S03]  /*1e40*/  IDP.4A.S8.S8 R23, R39, R40, R34 ;  /* 0x0000002827177226 */ /* 0x001fc60000000622 */
[----:B------:R-:W0:Y:S04]  /*1e50*/  LDS R34, [R31+0x20] ;  /* 0x000020001f227984 */ /* 0x000e280000000800 */
[----:B------:R-:W-:Y:S01]  /*1e60*/  LDS R39, [R27+0x24] ;  /* 0x000024001b277984 */ /* 0x000fe20000000800 */
[----:B-1----:R-:W-:-:S03]  /*1e70*/  IDP.4A.S8.S8 R22, R35, R38, R22 ;  /* 0x0000002623167226 */ /* 0x002fc60000000616 */
[----:B------:R-:W1:Y:S04]  /*1e80*/  LDS R35, [R31+0x1c] ;  /* 0x00001c001f237984 */ /* 0x000e680000000800 */
[----:B------:R-:W3:Y:S04]  /*1e90*/  LDS R38, [R31+0x24] ;  /* 0x000024001f267984 */ /* 0x000ee80000000800 */
[----:B------:R-:W4:Y:S01]  /*1ea0*/  LDS.U16 R40, [R30] ;  /* 0x000000001e287984 */ /* 0x000f220000000400 */
[----:B------:R-:W-:-:S03]  /*1eb0*/  IMAD.WIDE R24, R41, 0x24, R24 ;  /* 0x0000002429187825 */ /* 0x000fc600078e0218 */
[----:B------:R-:W-:Y:S01]  /*1ec0*/  LDS R41, [R27+0x34] ;  /* 0x000034001b297984 */ /* 0x000fe20000000800 */
[----:B--2---:R-:W-:-:S03]  /*1ed0*/  IDP.4A.S8.S8 R23, R42, R43, R23 ;  /* 0x0000002b2a177226 */ /* 0x004fc60000000617 */
[----:B------:R2:W5:Y:S04]  /*1ee0*/  LDG.E.CONSTANT R45, desc[UR10][R24.64+0x4] ;  /* 0x0000040a182d7981 */ /* 0x000568000c1e9900 */
[----:B------:R-:W-:Y:S04]  /*1ef0*/  LDS R43, [R27+0x70] ;  /* 0x000070001b2b7984 */ /* 0x000fe80000000800 */
[----:B--2---:R-:W-:Y:S01]  /*1f00*/  LDS R25, [R31+0x40] ;  /* 0x000040001f197984 */ /* 0x004fe20000000800 */
[----:B0-----:R-:W-:-:S03]  /*1f10*/  IDP.4A.S8.S8 R34, R34, R37, RZ ;  /* 0x0000002522227226 */ /* 0x001fc600000006ff */
[----:B------:R-:W-:Y:S01]  /*1f20*/  LDS R37, [R27+0x30] ;  /* 0x000030001b257984 */ /* 0x000fe20000000800 */
[----:B-1----:R-:W-:-:S03]  /*1f30*/  IDP.4A.S8.S8 R35, R35, R36, R22 ;  /* 0x0000002423237226 */ /* 0x002fc60000000616 */
[----:B------:R-:W0:Y:S01]  /*1f40*/  LDS R22, [R31+0x30] ;  /* 0x000030001f167984 */ /* 0x000e220000000800 */
[----:B---3--:R-:W-:-:S03]  /*1f50*/  IDP.4A.S8.S8 R38, R38, R39, R34 ;  /* 0x0000002726267226 */ /* 0x008fc60000000622 */
[----:B------:R-:W1:Y:S01]  /*1f60*/  LDS R36, [R31+0x34] ;  /* 0x000034001f247984 */ /* 0x000e620000000800 */
[----:B----4-:R-:W-:-:S03]  /*1f70*/  PRMT R24, R40, 0x8880, RZ ;  /* 0x0000888028187816 */ /* 0x010fc600000000ff */
[----:B------:R-:W-:Y:S04]  /*1f80*/  LDS R39, [R31+0x28] ;  /* 0x000028001f277984 */ /* 0x000fe80000000800 */
[----:B------:R-:W2:Y:S01]  /*1f90*/  LDS R34, [R27+0x28] ;  /* 0x000028001b227984 */ /* 0x000ea20000000800 */
[----:B------:R-:W-:-:S03]  /*1fa0*/  IMAD R42, R23, R24, RZ ;  /* 0x00000018172a7224 */ /* 0x000fc600078e02ff */
[----:B------:R-:W-:Y:S04]  /*1fb0*/  LDS R23, [R31+0x38] ;  /* 0x000038001f177984 */ /* 0x000fe80000000800 */
[----:B------:R-:W3:Y:S01]  /*1fc0*/  LDS R24, [R27+0x38] ;  /* 0x000038001b187984 */ /* 0x000ee20000000800 */
[----:B------:R-:W-:-:S05]  /*1fd0*/  PRMT R40, R40, 0x9991, RZ ;  /* 0x0000999128287816 */ /* 0x000fca00000000ff */
[----:B------:R-:W-:Y:S02]  /*1fe0*/  IMAD R40, R35, R40, R42 ;  /* 0x0000002823287224 */ /* 0x000fe400078e022a */
[----:B------:R-:W-:Y:S04]  /*1ff0*/  LDS R35, [R31+0x2c] ;  /* 0x00002c001f237984 */ /* 0x000fe80000000800 */
[----:B------:R-:W-:Y:S01]  /*2000*/  LDS R42, [R31+0x3c] ;  /* 0x00003c001f2a7984 */ /* 0x000fe20000000800 */
[----:B0-----:R-:W-:-:S03]  /*2010*/  IDP.4A.S8.S8 R22, R22, R37, RZ ;  /* 0x0000002516167226 */ /* 0x001fc600000006ff */
[----:B------:R-:W0:Y:S01]  /*2020*/  LDS R37, [R27+0x3c] ;  /* 0x00003c001b257984 */ /* 0x000e220000000800 */
[----:B-1----:R-:W-:-:S03]  /*2030*/  IDP.4A.S8.S8 R22, R36, R41, R22 ;  /* 0x0000002924167226 */ /* 0x002fc60000000616 */
[----:B------:R-:W1:Y:S04]  /*2040*/  LDS R36, [R27+0x2c] ;  /* 0x00002c001b247984 */ /* 0x000e680000000800 */
[----:B------:R-:W-:Y:S01]  /*2050*/  LDS R41, [R27+0x48] ;  /* 0x000048001b297984 */ /* 0x000fe20000000800 */
[----:B--2---:R-:W-:-:S03]  /*2060*/  IDP.4A.S8.S8 R38, R39, R34, R38 ;  /* 0x0000002227267226 */ /* 0x004fc60000000626 */
[----:B------:R-:W2:Y:S01]  /*2070*/  LDS R34, [R27+0x40] ;  /* 0x000040001b227984 */ /* 0x000ea20000000800 */
[----:B---3--:R-:W-:-:S03]  /*2080*/  IDP.4A.S8.S8 R39, R23, R24, R22 ;  /* 0x0000001817277226 */ /* 0x008fc60000000616 */
[----:B------:R-:W-:Y:S04]  /*2090*/  LDS R23, [R31+0x44] ;  /* 0x000044001f177984 */ /* 0x000fe80000000800 */
[----:B------:R-:W3:Y:S01]  /*20a0*/  LDS R24, [R27+0x44] ;  /* 0x000044001b187984 */ /* 0x000ee20000000800 */
[----:B0-----:R-:W-:-:S03]  /*20b0*/  IDP.4A.S8.S8 R39, R42, R37, R39 ;  /* 0x000000252a277226 */ /* 0x001fc60000000627 */
[----:B------:R-:W0:Y:S01]  /*20c0*/  LDS R42, [R31+0x48] ;  /* 0x000048001f2a7984 */ /* 0x000e220000000800 */
[----:B-1----:R-:W-:-:S03]  /*20d0*/  IDP.4A.S8.S8 R22, R35, R36, R38 ;  /* 0x0000002423167226 */ /* 0x002fc60000000626 */
[----:B------:R-:W-:Y:S04]  /*20e0*/  LDS R38, [R27+0x50] ;  /* 0x000050001b267984 */ /* 0x000fe80000000800 */
[----:B------:R-:W-:Y:S01]  /*20f0*/  LDS R36, [R31+0x54] ;  /* 0x000054001f247984 */ /* 0x000fe20000000800 */
[----:B--2---:R-:W-:-:S03]  /*2100*/  IDP.4A.S8.S8 R34, R25, R34, RZ ;  /* 0x0000002219227226 */ /* 0x004fc600000006ff */
[----:B------:R-:W1:Y:S04]  /*2110*/  LDS R25, [R31+0x50] ;  /* 0x000050001f197984 */ /* 0x000e680000000800 */
[----:B------:R-:W2:Y:S04]  /*2120*/  LDS R37, [R27+0x54] ;  /* 0x000054001b257984 */ /* 0x000ea80000000800 */
[----:B------:R-:W-:Y:S01]  /*2130*/  LDS R35, [R27+0x4c] ;  /* 0x00004c001b237984 */ /* 0x000fe20000000800 */
[----:B---3--:R-:W-:-:S03]  /*2140*/  IDP.4A.S8.S8 R23, R23, R24, R34 ;  /* 0x0000001817177226 */ /* 0x008fc60000000622 */
[----:B------:R-:W3:Y:S04]  /*2150*/  LDS R34, [R31+0x4c] ;  /* 0x00004c001f227984 */ /* 0x000ee80000000800 */
[----:B------:R-:W-:Y:S01]  /*2160*/  LDS R24, [R27+0x58] ;  /* 0x000058001b187984 */ /* 0x000fe20000000800 */
[----:B0-----:R-:W-:-:S03]  /*2170*/  IDP.4A.S8.S8 R41, R42, R41, R23 ;  /* 0x000000292a297226 */ /* 0x001fc60000000617 */
[----:B------:R-:W0:Y:S04]  /*2180*/  LDS.U16 R23, [R30+0x2] ;  /* 0x000002001e177984 */ /* 0x000e280000000400 */
[----:B------:R-:W-:Y:S01]  /*2190*/  LDS R42, [R31+0x6c] ;  /* 0x00006c001f2a7984 */ /* 0x000fe20000000800 */
[----:B-1----:R-:W-:-:S03]  /*21a0*/  IDP.4A.S8.S8 R38, R25, R38, RZ ;  /* 0x0000002619267226 */ /* 0x002fc600000006ff */
[----:B------:R-:W1:Y:S01]  /*21b0*/  LDS R25, [R31+0x58] ;  /* 0x000058001f197984 */ /* 0x000e620000000800 */
[----:B--2---:R-:W-:-:S03]  /*21c0*/  IDP.4A.S8.S8 R38, R36, R37, R38 ;  /* 0x0000002524267226 */ /* 0x004fc60000000626 */
[----:B------:R-:W-:Y:S04]  /*21d0*/  LDS R37, [R31+0x5c] ;  /* 0x00005c001f257984 */ /* 0x000fe80000000800 */
[----:B------:R-:W2:Y:S01]  /*21e0*/  LDS R36, [R27+0x5c] ;  /* 0x00005c001b247984 */ /* 0x000ea20000000800 */
[----:B---3--:R-:W-:-:S03]  /*21f0*/  IDP.4A.S8.S8 R34, R34, R35, R41 ;  /* 0x0000002322227226 */ /* 0x008fc60000000629 */
[----:B------:R-:W3:Y:S01]  /*2200*/  LDS.U16 R35, [R30+0x4] ;  /* 0x000004001e237984 */ /* 0x000ee20000000400 */
[----:B0-----:R-:W-:Y:S01]  /*2210*/  PRMT R41, R23, 0x8880, RZ ;  /* 0x0000888017297816 */ /* 0x001fe200000000ff */
[----:B-1----:R-:W-:Y:S02]  /*2220*/  IDP.4A.S8.S8 R38, R25, R24, R38 ;  /* 0x0000001819267226 */ /* 0x002fe40000000626 */
[----:B------:R-:W-:Y:S02]  /*2230*/  LDS R24, [R31+0x60] ;  /* 0x000060001f187984 */ /* 0x000fe40000000800 */
[----:B------:R-:W-:Y:S02]  /*2240*/  IMAD R22, R22, R41, RZ ;  /* 0x0000002916167224 */ /* 0x000fe400078e02ff */
[----:B------:R-:W0:Y:S01]  /*2250*/  LDS R25, [R27+0x60] ;  /* 0x000060001b197984 */ /* 0x000e220000000800 */
[----:B--2---:R-:W-:Y:S01]  /*2260*/  IDP.4A.S8.S8 R36, R37, R36, R38 ;  /* 0x0000002425247226 */ /* 0x004fe20000000626 */
[----:B------:R-:W-:-:S02]  /*2270*/  PRMT R23, R23, 0x9991, RZ ;  /* 0x0000999117177816 */ /* 0x000fc400000000ff */
[----:B------:R-:W-:Y:S01]  /*2280*/  LDS R41, [R31+0x64] ;  /* 0x000064001f297984 */ /* 0x000fe20000000800 */
[C---:B---3--:R-:W-:Y:S02]  /*2290*/  PRMT R37, R35.reuse, 0x8880, RZ ;  /* 0x0000888023257816 */ /* 0x048fe400000000ff */
[----:B------:R-:W-:-:S03]  /*22a0*/  PRMT R38, R35, 0x9991, RZ ;  /* 0x0000999123267816 */ /* 0x000fc600000000ff */
[----:B------:R-:W-:Y:S02]  /*22b0*/  IMAD R35, R34, R37, RZ ;  /* 0x0000002522237224 */ /* 0x000fe400078e02ff */
[----:B------:R-:W-:Y:S01]  /*22c0*/  IMAD.MOV.U32 R34, RZ, RZ, R38 ;  /* 0x000000ffff227224 */ /* 0x000fe200078e0026 */
[----:B------:R-:W-:Y:S04]  /*22d0*/  LDS R37, [R27+0x74] ;  /* 0x000074001b257984 */ /* 0x000fe80000000800 */
[----:B------:R-:W1:Y:S01]  /*22e0*/  LDS R38, [R31+0x70] ;  /* 0x000070001f267984 */ /* 0x000e620000000800 */
[----:B------:R-:W-:-:S03]  /*22f0*/  IMAD R35, R36, R34, R35 ;  /* 0x0000002224237224 */ /* 0x000fc600078e0223 */
[----:B------:R-:W2:Y:S01]  /*2300*/  LDS R34, [R31+0x74] ;  /* 0x000074001f227984 */ /* 0x000ea20000000800 */
[----:B------:R-:W-:-:S03]  /*2310*/  IMAD R39, R39, R23, R22 ;  /* 0x0000001727277224 */ /* 0x000fc600078e0216 */
[----:B------:R-:W3:Y:S04]  /*2320*/  LDS R36, [R27+0x64] ;  /* 0x000064001b247984 */ /* 0x000ee80000000800 */
[----:B------:R-:W-:Y:S04]  /*2330*/  LDS R22, [R31+0x68] ;  /* 0x000068001f167984 */ /* 0x000fe80000000800 */
[----:B------:R-:W4:Y:S01]  /*2340*/  LDS R23, [R27+0x68] ;  /* 0x000068001b177984 */ /* 0x000f220000000800 */
[----:B0-----:R-:W-:-:S03]  /*2350*/  IDP.4A.S8.S8 R24, R24, R25, RZ ;  /* 0x0000001918187226 */ /* 0x001fc600000006ff */
[----:B------:R-:W-:Y:S01]  /*2360*/  LDS R25, [R31+0x78] ;  /* 0x000078001f197984 */ /* 0x000fe20000000800 */
[----:B-1----:R-:W-:-:S03]  /*2370*/  IDP.4A.S8.S8 R38, R38, R43, RZ ;  /* 0x0000002b26267226 */ /* 0x002fc600000006ff */
[----:B------:R-:W-:Y:S01]  /*2380*/  LDS R43, [R27+0x7c] ;  /* 0x00007c001b2b7984 */ /* 0x000fe20000000800 */
[----:B--2---:R-:W-:-:S03]  /*2390*/  IDP.4A.S8.S8 R34, R34, R37, R38 ;  /* 0x0000002522227226 */ /* 0x004fc60000000626 */
[----:B------:R-:W0:Y:S01]  /*23a0*/  LDS R38, [R27+0x6c] ;  /* 0x00006c001b267984 */ /* 0x000e220000000800 */
[----:B---3--:R-:W-:-:S03]  /*23b0*/  IDP.4A.S8.S8 R36, R41, R36, R24 ;  /* 0x0000002429247226 */ /* 0x008fc60000000618 */
[----:B------:R-:W1:Y:S04]  /*23c0*/  LDS.U16 R37, [R30+0x6] ;  /* 0x000006001e257984 */ /* 0x000e680000000400 */
[----:B------:R-:W2:Y:S01]  /*23d0*/  LDS R24, [R27+0x78] ;  /* 0x000078001b187984 */ /* 0x000ea20000000800 */
[----:B----4-:R-:W-:-:S03]  /*23e0*/  IDP.4A.S8.S8 R23, R22, R23, R36 ;  /* 0x0000001716177226 */ /* 0x010fc60000000624 */
[----:B------:R-:W3:Y:S01]  /*23f0*/  LDS R22, [R31+0x7c] ;  /* 0x00007c001f167984 */ /* 0x000ee20000000800 */
[----:B0-----:R-:W-:Y:S01]  /*2400*/  IDP.4A.S8.S8 R42, R42, R38, R23 ;  /* 0x000000262a2a7226 */ /* 0x001fe20000000617 */
[----:B-1----:R-:W-:Y:S01]  /*2410*/  PRMT R23, R37, 0x8880, RZ ;  /* 0x0000888025177816 */ /* 0x002fe200000000ff */
[----:B--2---:R-:W-:-:S04]  /*2420*/  IDP.4A.S8.S8 R24, R25, R24, R34 ;  /* 0x0000001819187226 */ /* 0x004fc80000000622 */
[----:B------:R-:W-:Y:S02]  /*2430*/  IMAD R42, R42, R23, RZ ;  /* 0x000000172a2a7224 */ /* 0x000fe400078e02ff */
[----:B---3--:R-:W-:Y:S02]  /*2440*/  IDP.4A.S8.S8 R43, R22, R43, R24 ;  /* 0x0000002b162b7226 */ /* 0x008fe40000000618 */
[----:B------:R-:W-:Y:S02]  /*2450*/  VIADD R22, R29, 0x4 ;  /* 0x000000041d167836 */ /* 0x000fe40000000000 */
[----:B------:R-:W-:-:S04]  /*2460*/  IMAD.MOV.U32 R23, RZ, RZ, 0x24 ;  /* 0x00000024ff177424 */ /* 0x000fc800078e00ff */
[----:B------:R-:W-:-:S06]  /*2470*/  IMAD.WIDE.U32 R22, R22, R23, UR14 ;  /* 0x0000000e16167e25 */ /* 0x000fcc000f8e0017 */
[----:B------:R-:W2:Y:S01]  /*2480*/  LDG.E.U16.CONSTANT R22, desc[UR10][R22.64] ;  /* 0x0000000a16167981 */ /* 0x000ea2000c1e9500 */
[----:B------:R-:W-:Y:S01]  /*2490*/  UIADD3 UR7, UPT, UPT, UR16, 0x2080, URZ ;  /* 0x0000208010077890 */ /* 0x000fe2000fffe0ff */
[----:B------:R-:W-:-:S03]  /*24a0*/  IMAD.IADD R34, R28, 0x1, R3 ;  /* 0x000000011c227824 */ /* 0x000fc600078e0203 */
[----:B------:R-:W-:Y:S01]  /*24b0*/  ULEA UR7, UR18, UR7, 0x18 ;  /* 0x0000000712077291 */ /* 0x000fe2000f8ec0ff */
[----:B------:R-:W-:-:S05]  /*24c0*/  LEA R28, R5, UR6, 0x4 ;  /* 0x00000006051c7c11 */ /* 0x000fca000f8e20ff */
[----:B------:R-:W-:Y:S01]  /*24d0*/  LEA R34, R34, UR7, 0x2 ;  /* 0x0000000722227c11 */ /* 0x000fe2000f8e10ff */
[----:B------:R-:W0:Y:S04]  /*24e0*/  LDS R25, [R28] ;  /* 0x000000001c197984 */ /* 0x000e280000000800 */
[----:B------:R-:W-:Y:S04]  /*24f0*/  LDS R41, [R28+0x4] ;  /* 0x000004001c297984 */ /* 0x000fe80000000800 */
[----:B------:R-:W1:Y:S04]  /*2500*/  LDS R24, [R28+0x8] ;  /* 0x000008001c187984 */ /* 0x000e680000000800 */
[----:B------:R-:W-:Y:S04]  /*2510*/  LDS R38, [R28+0xc] ;  /* 0x00000c001c267984 */ /* 0x000fe80000000800 */
[----:B------:R-:W-:Y:S01]  /*2520*/  LDS R36, [R34] ;  /* 0x0000000022247984 */ /* 0x000fe20000000800 */
[----:B------:R-:W-:Y:S06]  /*2530*/  BAR.SYNC.DEFER_BLOCKING 0x0 ;  /* 0x0000000000007b1d */ /* 0x000fec0000010000 */
[----:B-----5:R-:W-:Y:S01]  /*2540*/  STS [R32+UR9], R45 ;  /* 0x0000002d20007988 */ /* 0x020fe20008000809 */
[----:B------:R-:W-:-:S02]  /*2550*/  I2FP.F32.S32 R40, R40 ;  /* 0x0000002800287245 */ /* 0x000fc40000201400 */
[----:B------:R-:W-:-:S03]  /*2560*/  PRMT R37, R37, 0x9991, RZ ;  /* 0x0000999125257816 */ /* 0x000fc600000000ff */
[----:B0-----:R-:W-:Y:S02]  /*2570*/  FFMA.FTZ R40, R25, R40, RZ ;  /* 0x0000002819287223 */ /* 0x001fe400000100ff */
[----:B------:R-:W-:Y:S01]  /*2580*/  IMAD.MOV.U32 R25, RZ, RZ, R37 ;  /* 0x000000ffff197224 */ /* 0x000fe200078e0025 */
[----:B------:R-:W-:-:S03]  /*2590*/  I2FP.F32.S32 R39, R39 ;  /* 0x0000002700277245 */ /* 0x000fc60000201400 */
[----:B------:R-:W-:Y:S01]  /*25a0*/  IMAD R42, R43, R25, R42 ;  /* 0x000000192b2a7224 */ /* 0x000fe200078e022a */
[----:B------:R-:W-:-:S04]  /*25b0*/  I2FP.F32.S32 R35, R35 ;  /* 0x0000002300237245 */ /* 0x000fc80000201400 */
[----:B------:R-:W-:Y:S01]  /*25c0*/  I2FP.F32.S32 R42, R42 ;  /* 0x0000002a002a7245 */ /* 0x000fe20000201400 */
[----:B-1----:R-:W-:Y:S01]  /*25d0*/  FFMA.FTZ R35, R24, R35, RZ ;  /* 0x0000002318237223 */ /* 0x002fe200000100ff */
[----:B--2---:R-:W-:-:S05]  /*25e0*/  HADD2.F32 R29, -RZ, R22.H0_H0 ;  /* 0x20000016ff1d7230 */ /* 0x004fca0000004100 */
[----:B------:R0:W-:Y:S01]  /*25f0*/  STS [R26+UR6], R29 ;  /* 0x0000001d1a007988 */ /* 0x0001e20008000806 */
[----:B------:R-:W-:Y:S06]  /*2600*/  BAR.SYNC.DEFER_BLOCKING 0x0 ;  /* 0x0000000000007b1d */ /* 0x000fec0000010000 */
[----:B------:R-:W-:Y:S04]  /*2610*/  LDS R23, [R31+0x80] ;  /* 0x000080001f177984 */ /* 0x000fe80000000800 */
[----:B------:R-:W1:Y:S04]  /*2620*/  LDS R44, [R27] ;  /* 0x000000001b2c7984 */ /* 0x000e680000000800 */
[----:B------:R-:W-:Y:S04]  /*2630*/  LDS R22, [R31+0x84] ;  /* 0x000084001f167984 */ /* 0x000fe80000000800 */
[----:B------:R-:W2:Y:S04]  /*2640*/  LDS R29, [R27+0x4] ;  /* 0x000004001b1d7984 */ /* 0x000ea80000000800 */
[----:B------:R-:W-:Y:S04]  /*2650*/  LDS R32, [R31+0x90] ;  /* 0x000090001f207984 */ /* 0x000fe80000000800 */
[----:B------:R-:W3:Y:S01]  /*2660*/  LDS R25, [R27+0x10] ;  /* 0x000010001b197984 */ /* 0x000ee20000000800 */
[----:B0-----:R-:W-:-:S03]  /*2670*/  FFMA.FTZ R26, R41, R39, R40 ;  /* 0x00000027291a7223 */ /* 0x001fc60000010028 */
[----:B------:R-:W-:Y:S04]  /*2680*/  LDS R37, [R31+0x88] ;  /* 0x000088001f257984 */ /* 0x000fe80000000800 */
[----:B------:R-:W0:Y:S04]  /*2690*/  LDS R40, [R27+0x8] ;  /* 0x000008001b287984 */ /* 0x000e280000000800 */
[----:B------:R-:W-:Y:S04]  /*26a0*/  LDS R39, [R31+0x94] ;  /* 0x000094001f277984 */ /* 0x000fe80000000800 */
[----:B------:R-:W-:Y:S04]  /*26b0*/  LDS R41, [R31+0xa0] ;  /* 0x0000a0001f297984 */ /* 0x000fe80000000800 */
[----:B------:R-:W-:Y:S01]  /*26c0*/  LDS R24, [R31+0x9c] ;  /* 0x00009c001f187984 */ /* 0x000fe20000000800 */
[----:B-1----:R-:W-:-:S03]  /*26d0*/  IDP.4A.S8.S8 R23, R23, R44, RZ ;  /* 0x0000002c17177226 */ /* 0x002fc600000006ff */
[----:B------:R-:W-:Y:S04]  /*26e0*/  LDS R43, [R27+0x48] ;  /* 0x000048001b2b7984 */ /* 0x000fe80000000800 */
[----:B------:R-:W1:Y:S01]  /*26f0*/  LDS R44, [R27+0x14] ;  /* 0x000014001b2c7984 */ /* 0x000e620000000800 */
[----:B--2---:R-:W-:-:S03]  /*2700*/  IDP.4A.S8.S8 R29, R22, R29, R23 ;  /* 0x0000001d161d7226 */ /* 0x004fc60000000617 */
[----:B------:R-:W-:Y:S04]  /*2710*/  LDS R34, [R34] ;  /* 0x0000000022227984 */ /* 0x000fe80000000800 */
[----:B------:R-:W-:Y:S04]  /*2720*/  LDS R23, [R31+0x98] ;  /* 0x000098001f177984 */ /* 0x000fe80000000800 */
[----:B------:R-:W2:Y:S01]  /*2730*/  LDS R22, [R27+0x18] ;  /* 0x000018001b167984 */ /* 0x000ea20000000800 */
[----:B---3--:R-:W-:Y:S02]  /*2740*/  IDP.4A.S8.S8 R32, R32, R25, RZ ;  /* 0x0000001920207226 */ /* 0x008fe400000006ff */
[----:B------:R-:W-:-:S02]  /*2750*/  FFMA.FTZ R25, R38, R42, R35 ;  /* 0x0000002a26197223 */ /* 0x000fc40000010023 */
[----:B------:R-:W3:Y:S04]  /*2760*/  LDS R42, [R27+0x20] ;  /* 0x000020001b2a7984 */ /* 0x000ee80000000800 */
[----:B------:R-:W4:Y:S01]  /*2770*/  LDS R35, [R27+0x1c] ;  /* 0x00001c001b237984 */ /* 0x000f220000000800 */
[----:B0-----:R-:W-:-:S03]  /*2780*/  IDP.4A.S8.S8 R37, R37, R40, R29 ;  /* 0x0000002825257226 */ /* 0x001fc6000000061d */
[----:B------:R-:W-:Y:S04]  /*2790*/  LDS R38, [R31+0x8c] ;  /* 0x00008c001f267984 */ /* 0x000fe80000000800 */
[----:B------:R-:W0:Y:S04]  /*27a0*/  LDS R40, [R27+0xc] ;  /* 0x00000c001b287984 */ /* 0x000e280000000800 */
[----:B------:R-:W-:Y:S01]  /*27b0*/  LDS R29, [R31+0xa4] ;  /* 0x0000a4001f1d7984 */ /* 0x000fe20000000800 */
[----:B-1----:R-:W-:-:S03]  /*27c0*/  IDP.4A.S8.S8 R39, R39, R44, R32 ;  /* 0x0000002c27277226 */ /* 0x002fc60000000620 */
[----:B------:R-:W1:Y:S04]  /*27d0*/  LDS R32, [R27+0x24] ;  /* 0x000024001b207984 */ /* 0x000e680000000800 */
[----:B------:R-:W-:Y:S01]  /*27e0*/  LDS R44, [R27+0x68] ;  /* 0x000068001b2c7984 */ /* 0x000fe20000000800 */
[----:B--2---:R-:W-:-:S03]  /*27f0*/  IDP.4A.S8.S8 R39, R23, R22, R39 ;  /* 0x0000001617277226 */ /* 0x004fc60000000627 */
[----:B------:R-:W2:Y:S01]  /*2800*/  LDS.U16 R22, [R30+0x8] ;  /* 0x000008001e167984 */ /* 0x000ea20000000400 */
[----:B---3--:R-:W-:-:S03]  /*2810*/  IDP.4A.S8.S8 R41, R41, R42, RZ ;  /* 0x0000002a29297226 */ /* 0x008fc600000006ff */
[----:B------:R-:W-:Y:S01]  /*2820*/  LDS R42, [R27+0x30] ;  /* 0x000030001b2a7984 */ /* 0x000fe20000000800 */
[----:B----4-:R-:W-:-:S03]  /*2830*/  IDP.4A.S8.S8 R24, R24, R35, R39 ;  /* 0x0000002318187226 */ /* 0x010fc60000000627 */
[----:B------:R-:W3:Y:S04]  /*2840*/  LDS R39, [R31+0xb0] ;  /* 0x0000b0001f277984 */ /* 0x000ee80000000800 */
[----:B------:R-:W-:Y:S01]  /*2850*/  LDS R35, [R27+0x28] ;  /* 0x000028001b237984 */ /* 0x000fe20000000800 */
[----:B0-----:R-:W-:-:S03]  /*2860*/  IDP.4A.S8.S8 R23, R38, R40, R37 ;  /* 0x0000002826177226 */ /* 0x001fc60000000625 */
[----:B------:R-:W-:Y:S04]  /*2870*/  LDS R37, [R31+0xb4] ;  /* 0x0000b4001f257984 */ /* 0x000fe80000000800 */
[----:B------:R-:W0:Y:S04]  /*2880*/  LDS R40, [R27+0x34] ;  /* 0x000034001b287984 */ /* 0x000e280000000800 */
[----:B------:R-:W4:Y:S01]  /*2890*/  LDS R38, [R31+0xa8] ;  /* 0x0000a8001f267984 */ /* 0x000f220000000800 */
[----:B-1----:R-:W-:Y:S01]  /*28a0*/  IDP.4A.S8.S8 R29, R29, R32, R41 ;  /* 0x000000201d1d7226 */ /* 0x002fe20000000629 */
[----:B--2---:R-:W-:-:S05]  /*28b0*/  PRMT R32, R22, 0x8880, RZ ;  /* 0x0000888016207816 */ /* 0x004fca00000000ff */
[----:B------:R-:W-:Y:S02]  /*28c0*/  IMAD R41, R23, R32, RZ ;  /* 0x0000002017297224 */ /* 0x000fe400078e02ff */
[----:B------:R-:W-:Y:S04]  /*28d0*/  LDS R32, [R31+0xb8] ;  /* 0x0000b8001f207984 */ /* 0x000fe80000000800 */
[----:B------:R-:W1:Y:S01]  /*28e0*/  LDS R23, [R27+0x38] ;  /* 0x000038001b177984 */ /* 0x000e620000000800 */
[----:B------:R-:W-:Y:S01]  /*28f0*/  PRMT R22, R22, 0x9991, RZ ;  /* 0x0000999116167816 */ /* 0x000fe200000000ff */
[----:B---3--:R-:W-:Y:S02]  /*2900*/  IDP.4A.S8.S8 R39, R39, R42, RZ ;  /* 0x0000002a27277226 */ /* 0x008fe400000006ff */
[----:B------:R-:W-:Y:S02]  /*2910*/  LDS R42, [R31+0xc8] ;  /* 0x0000c8001f2a7984 */ /* 0x000fe40000000800 */
[----:B------:R-:W-:-:S02]  /*2920*/  IMAD R24, R24, R22, R41 ;  /* 0x0000001618187224 */ /* 0x000fc400078e0229 */
[----:B------:R-:W-:Y:S01]  /*2930*/  LDS R41, [R27+0x3c] ;  /* 0x00003c001b297984 */ /* 0x000fe20000000800 */
[----:B0-----:R-:W-:-:S03]  /*2940*/  IDP.4A.S8.S8 R37, R37, R40, R39 ;  /* 0x0000002825257226 */ /* 0x001fc60000000627 */
[----:B------:R-:W-:Y:S01]  /*2950*/  LDS R39, [R27+0x2c] ;  /* 0x00002c001b277984 */ /* 0x000fe20000000800 */
[----:B----4-:R-:W-:-:S03]  /*2960*/  IDP.4A.S8.S8 R22, R38, R35, R29 ;  /* 0x0000002326167226 */ /* 0x010fc6000000061d */
[----:B------:R-:W0:Y:S04]  /*2970*/  LDS R29, [R31+0xac] ;  /* 0x0000ac001f1d7984 */ /* 0x000e280000000800 */
[----:B------:R-:W2:Y:S04]  /*2980*/  LDS R40, [R31+0xbc] ;  /* 0x0000bc001f287984 */ /* 0x000ea80000000800 */
[----:B------:R-:W-:Y:S04]  /*2990*/  LDS R38, [R31+0xc0] ;  /* 0x0000c0001f267984 */ /* 0x000fe80000000800 */
[----:B------:R-:W3:Y:S01]  /*29a0*/  LDS R35, [R27+0x40] ;  /* 0x000040001b237984 */ /* 0x000ee20000000800 */
[----:B-1----:R-:W-:-:S03]  /*29b0*/  IDP.4A.S8.S8 R37, R32, R23, R37 ;  /* 0x0000001720257226 */ /* 0x002fc60000000625 */
[----:B------:R-:W-:Y:S04]  /*29c0*/  LDS R23, [R31+0xc4] ;  /* 0x0000c4001f177984 */ /* 0x000fe80000000800 */
[----:B------:R-:W1:Y:S01]  /*29d0*/  LDS R32, [R27+0x44] ;  /* 0x000044001b207984 */ /* 0x000e620000000800 */
[----:B0-----:R-:W-:Y:S02]  /*29e0*/  IDP.4A.S8.S8 R22, R29, R39, R22 ;  /* 0x000000271d167226 */ /* 0x001fe40000000616 */
[----:B--2---:R-:W-:Y:S02]  /*29f0*/  IDP.4A.S8.S8 R29, R40, R41, R37 ;  /* 0x00000029281d7226 */ /* 0x004fe40000000625 */
[----:B------:R-:W-:Y:S04]  /*2a00*/  LDS R37, [R31+0xd0] ;  /* 0x0000d0001f257984 */ /* 0x000fe80000000800 */
[----:B------:R-:W0:Y:S01]  /*2a10*/  LDS R40, [R27+0x50] ;  /* 0x000050001b287984 */ /* 0x000e220000000800 */
[----:B---3--:R-:W-:-:S03]  /*2a20*/  IDP.4A.S8.S8 R39, R38, R35, RZ ;  /* 0x0000002326277226 */ /* 0x008fc600000006ff */
[----:B------:R-:W-:Y:S04]  /*2a30*/  LDS R35, [R31+0xd4] ;  /* 0x0000d4001f237984 */ /* 0x000fe80000000800 */
[----:B------:R-:W2:Y:S01]  /*2a40*/  LDS R38, [R27+0x54] ;  /* 0x000054001b267984 */ /* 0x000ea20000000800 */
[----:B-1----:R-:W-:-:S03]  /*2a50*/  IDP.4A.S8.S8 R41, R23, R32, R39 ;  /* 0x0000002017297226 */ /* 0x002fc60000000627 */
[----:B------:R-:W-:Y:S04]  /*2a60*/  LDS R32, [R31+0xd8] ;  /* 0x0000d8001f207984 */ /* 0x000fe80000000800 */
[----:B------:R-:W1:Y:S04]  /*2a70*/  LDS R39, [R27+0x58] ;  /* 0x000058001b277984 */ /* 0x000e680000000800 */
[----:B------:R-:W3:Y:S01]  /*2a80*/  LDS.U16 R23, [R30+0xa] ;  /* 0x00000a001e177984 */ /* 0x000ee20000000400 */
[----:B0-----:R-:W-:-:S04]  /*2a90*/  IDP.4A.S8.S8 R37, R37, R40, RZ ;  /* 0x0000002825257226 */ /* 0x001fc800000006ff */
[----:B--2---:R-:W-:Y:S02]  /*2aa0*/  IDP.4A.S8.S8 R37, R35, R38, R37 ;  /* 0x0000002623257226 */ /* 0x004fe40000000625 */
[----:B------:R-:W-:Y:S01]  /*2ab0*/  LDS R38, [R31+0xcc] ;  /* 0x0000cc001f267984 */ /* 0x000fe20000000800 */
[----:B------:R-:W-:-:S03]  /*2ac0*/  IDP.4A.S8.S8 R35, R42, R43, R41 ;  /* 0x0000002b2a237226 */ /* 0x000fc60000000629 */
[----:B------:R-:W-:Y:S04]  /*2ad0*/  LDS R41, [R31+0xdc] ;  /* 0x0000dc001f297984 */ /* 0x000fe80000000800 */
[----:B------:R-:W-:Y:S04]  /*2ae0*/  LDS R42, [R27+0x5c] ;  /* 0x00005c001b2a7984 */ /* 0x000fe80000000800 */
[----:B------:R-:W-:Y:S01]  /*2af0*/  LDS R43, [R31+0xe4] ;  /* 0x0000e4001f2b7984 */ /* 0x000fe20000000800 */
[----:B-1----:R-:W-:-:S03]  /*2b00*/  IDP.4A.S8.S8 R40, R32, R39, R37 ;  /* 0x0000002720287226 */ /* 0x002fc60000000625 */
[----:B------:R-:W0:Y:S04]  /*2b10*/  LDS R37, [R27+0x4c] ;  /* 0x00004c001b257984 */ /* 0x000e280000000800 */
[----:B------:R-:W1:Y:S01]  /*2b20*/  LDS.U16 R32, [R30+0xc] ;  /* 0x00000c001e207984 */ /* 0x000e620000000400 */
[C---:B---3--:R-:W-:Y:S02]  /*2b30*/  PRMT R39, R23.reuse, 0x8880, RZ ;  /* 0x0000888017277816 */ /* 0x048fe400000000ff */
[----:B------:R-:W-:Y:S01]  /*2b40*/  PRMT R23, R23, 0x9991, RZ ;  /* 0x0000999117177816 */ /* 0x000fe200000000ff */
[----:B------:R-:W-:Y:S01]  /*2b50*/  LDS.U16 R30, [R30+0xe] ;  /* 0x00000e001e1e7984 */ /* 0x000fe20000000400 */
[----:B0-----:R-:W-:Y:S02]  /*2b60*/  IDP.4A.S8.S8 R37, R38, R37, R35 ;  /* 0x0000002526257226 */ /* 0x001fe40000000623 */
[----:B------:R-:W-:Y:S01]  /*2b70*/  IMAD R38, R22, R39, RZ ;  /* 0x0000002716267224 */ /* 0x000fe200078e02ff */
[----:B------:R-:W-:Y:S01]  /*2b80*/  LDS R35, [R27+0x60] ;  /* 0x000060001b237984 */ /* 0x000fe20000000800 */
[----:B------:R-:W-:Y:S01]  /*2b90*/  IDP.4A.S8.S8 R39, R41, R42, R40 ;  /* 0x0000002a29277226 */ /* 0x000fe20000000628 */
[----:B-1----:R-:W-:-:S02]  /*2ba0*/  PRMT R40, R32, 0x8880, RZ ;  /* 0x0000888020287816 */ /* 0x002fc400000000ff */
[----:B------:R-:W-:Y:S01]  /*2bb0*/  PRMT R41, R32, 0x9991, RZ ;  /* 0x0000999120297816 */ /* 0x000fe200000000ff */
[----:B------:R-:W0:Y:S02]  /*2bc0*/  LDS R22, [R31+0xe0] ;  /* 0x0000e0001f167984 */ /* 0x000e240000000800 */
[----:B------:R-:W-:Y:S02]  /*2bd0*/  IMAD R32, R37, R40, RZ ;  /* 0x0000002825207224 */ /* 0x000fe400078e02ff */
[----:B------:R-:W-:Y:S01]  /*2be0*/  IMAD.MOV.U32 R37, RZ, RZ, R41 ;  /* 0x000000ffff257224 */ /* 0x000fe200078e0029 */
[----:B------:R-:W-:Y:S01]  /*2bf0*/  LDS R40, [R31+0xf0] ;  /* 0x0000f0001f287984 */ /* 0x000fe20000000800 */
[----:B------:R-:W-:-:S03]  /*2c00*/  IMAD R29, R29, R23, R38 ;  /* 0x000000171d1d7224 */ /* 0x000fc600078e0226 */
[----:B------:R-:W1:Y:S01]  /*2c10*/  LDS R41, [R27+0x70] ;  /* 0x000070001b297984 */ /* 0x000e620000000800 */
[----:B------:R-:W-:-:S03]  /*2c20*/  IMAD R32, R39, R37, R32 ;  /* 0x0000002527207224 */ /* 0x000fc600078e0220 */
[----:B------:R-:W-:Y:S04]  /*2c30*/  LDS R37, [R31+0xf4] ;  /* 0x0000f4001f257984 */ /* 0x000fe80000000800 */
[----:B------:R-:W2:Y:S04]  /*2c40*/  LDS R38, [R27+0x74] ;  /* 0x000074001b267984 */ /* 0x000ea80000000800 */
[----:B------:R-:W3:Y:S04]  /*2c50*/  LDS R39, [R27+0x64] ;  /* 0x000064001b277984 */ /* 0x000ee80000000800 */
[----:B------:R-:W4:Y:S04]  /*2c60*/  LDS R23, [R31+0xe8] ;  /* 0x0000e8001f177984 */ /* 0x000f280000000800 */
[----:B------:R-:W-:Y:S01]  /*2c70*/  LDS R42, [R27+0x7c] ;  /* 0x00007c001b2a7984 */ /* 0x000fe20000000800 */
[----:B0-----:R-:W-:-:S02]  /*2c80*/  IDP.4A.S8.S8 R22, R22, R35, RZ ;  /* 0x0000002316167226 */ /* 0x001fc400000006ff */
[----:B-1----:R-:W-:Y:S02]  /*2c90*/  IDP.4A.S8.S8 R35, R40, R41, RZ ;  /* 0x0000002928237226 */ /* 0x002fe400000006ff */
[----:B------:R-:W-:Y:S04]  /*2ca0*/  LDS R40, [R27+0x6c] ;  /* 0x00006c001b287984 */ /* 0x000fe80000000800 */
[----:B------:R-:W-:Y:S01]  /*2cb0*/  LDS R41, [R31+0xfc] ;  /* 0x0000fc001f297984 */ /* 0x000fe20000000800 */
[----:B--2---:R-:W-:-:S03]  /*2cc0*/  IDP.4A.S8.S8 R35, R37, R38, R35 ;  /* 0x0000002625237226 */ /* 0x004fc60000000623 */
[----:B------:R-:W-:Y:S04]  /*2cd0*/  LDS R38, [R31+0xf8] ;  /* 0x0000f8001f267984 */ /* 0x000fe80000000800 */
[----:B------:R-:W0:Y:S01]  /*2ce0*/  LDS R37, [R27+0x78] ;  /* 0x000078001b257984 */ /* 0x000e220000000800 */
[----:B---3--:R-:W-:-:S03]  /*2cf0*/  IDP.4A.S8.S8 R43, R43, R39, R22 ;  /* 0x000000272b2b7226 */ /* 0x008fc60000000616 */
[----:B------:R1:W2:Y:S01]  /*2d00*/  LDS R39, [R31+0xec] ;  /* 0x0000ec001f277984 */ /* 0x0002a20000000800 */
[----:B----4-:R-:W-:-:S03]  /*2d10*/  IDP.4A.S8.S8 R45, R23, R44, R43 ;  /* 0x0000002c172d7226 */ /* 0x010fc6000000062b */
[----:B------:R-:W3:Y:S04]  /*2d20*/  LDS R22, [R28] ;  /* 0x000000001c167984 */ /* 0x000ee80000000800 */
[----:B------:R-:W-:Y:S04]  /*2d30*/  LDS R43, [R28+0x4] ;  /* 0x000004001c2b7984 */ /* 0x000fe80000000800 */
[----:B------:R-:W4:Y:S04]  /*2d40*/  LDS R23, [R28+0x8] ;  /* 0x000008001c177984 */ /* 0x000f280000000800 */
[----:B------:R-:W5:Y:S01]  /*2d50*/  LDS R44, [R28+0xc] ;  /* 0x00000c001c2c7984 */ /* 0x000f620000000800 */
[----:B-1----:R-:W-:-:S02]  /*2d60*/  PRMT R31, R30, 0x9991, RZ ;  /* 0x000099911e1f7816 */ /* 0x002fc400000000ff */
[----:B------:R-:W-:-:S03]  /*2d70*/  I2FP.F32.S32 R27, R24 ;  /* 0x00000018001b7245 */ /* 0x000fc60000201400 */
[----:B------:R-:W-:Y:S01]  /*2d80*/  IMAD.MOV.U32 R24, RZ, RZ, R31 ;  /* 0x000000ffff187224 */ /* 0x000fe200078e001f */
[----:B------:R-:W-:Y:S01]  /*2d90*/  UIADD3 UR4, UPT, UPT, UR4, 0x1, URZ ;  /* 0x0000000104047890 */ /* 0x000fe2000fffe0ff */
[----:B0-----:R-:W-:Y:S01]  /*2da0*/  IDP.4A.S8.S8 R35, R38, R37, R35 ;  /* 0x0000002526237226 */ /* 0x001fe20000000623 */
[----:B------:R-:W-:Y:S01]  /*2db0*/  PRMT R37, R30, 0x8880, RZ ;  /* 0x000088801e257816 */ /* 0x000fe200000000ff */
[----:B--2---:R-:W-:-:S04]  /*2dc0*/  IDP.4A.S8.S8 R39, R39, R40, R45 ;  /* 0x0000002827277226 */ /* 0x004fc8000000062d */
[----:B------:R-:W-:Y:S02]  /*2dd0*/  IMAD.MOV.U32 R30, RZ, RZ, R37 ;  /* 0x000000ffff1e7224 */ /* 0x000fe400078e0025 */
[----:B------:R-:W-:Y:S02]  /*2de0*/  IDP.4A.S8.S8 R35, R41, R42, R35 ;  /* 0x0000002a29237226 */ /* 0x000fe40000000623 */
[----:B------:R-:W-:Y:S01]  /*2df0*/  IMAD R30, R39, R30, RZ ;  /* 0x0000001e271e7224 */ /* 0x000fe200078e02ff */
[----:B------:R-:W-:Y:S01]  /*2e00*/  I2FP.F32.S32 R29, R29 ;  /* 0x0000001d001d7245 */ /* 0x000fe20000201400 */
[----:B------:R-:W-:Y:S01]  /*2e10*/  FFMA.FTZ R33, R26, R36, R33 ;  /* 0x000000241a217223 */ /* 0x000fe20000010021 */
[----:B------:R-:W-:Y:S01]  /*2e20*/  I2FP.F32.S32 R32, R32 ;  /* 0x0000002000207245 */ /* 0x000fe20000201400 */
[----:B------:R-:W-:Y:S02]  /*2e30*/  IMAD R24, R35, R24, R30 ;  /* 0x0000001823187224 */ /* 0x000fe400078e021e */
[----:B---3--:R-:W-:Y:S01]  /*2e40*/  FFMA.FTZ R22, R22, R27, RZ ;  /* 0x0000001b16167223 */ /* 0x008fe200000100ff */
[----:B------:R-:W-:Y:S01]  /*2e50*/  UISETP.NE.AND UP0, UPT, UR4, UR5, UPT ;  /* 0x000000050400728c */ /* 0x000fe2000bf05270 */
[----:B------:R-:W-:Y:S01]  /*2e60*/  FFMA.FTZ R25, R36, R25, R33 ;  /* 0x0000001924197223 */ /* 0x000fe20000010021 */
[----:B----4-:R-:W-:Y:S01]  /*2e70*/  FFMA.FTZ R23, R23, R32, RZ ;  /* 0x0000002017177223 */ /* 0x010fe200000100ff */
[----:B------:R-:W-:Y:S01]  /*2e80*/  I2FP.F32.S32 R24, R24 ;  /* 0x0000001800187245 */ /* 0x000fe20000201400 */
[----:B------:R-:W-:-:S04]  /*2e90*/  FFMA.FTZ R22, R43, R29, R22 ;  /* 0x0000001d2b167223 */ /* 0x000fc80000010016 */
[----:B------:R-:W-:Y:S01]  /*2ea0*/  FFMA.FTZ R25, R22, R34, R25 ;  /* 0x0000002216197223 */ /* 0x000fe20000010019 */
[----:B-----5:R-:W-:-:S04]  /*2eb0*/  FFMA.FTZ R23, R44, R24, R23 ;  /* 0x000000182c177223 */ /* 0x020fc80000010017 */
[----:B------:R-:W-:Y:S01]  /*2ec0*/  FFMA.FTZ R33, R34, R23, R25 ;  /* 0x0000001722217223 */ /* 0x000fe20000010019 */
[----:B------:R-:W-:Y:S06]  /*2ed0*/  BAR.SYNC.DEFER_BLOCKING 0x0 ;  /* 0x0000000000007b1d */ /* 0x000fec0000010000 */
[----:B------:R-:W-:Y:S05]  /*2ee0*/  BRA.U UP0, `(.L_x_553) ;  /* 0xffffffd500847547 */ /* 0x000fea000b83ffff */
.L_x_552:
[----:B------:R-:W2:Y:S01]  /*2ef0*/  S2R R3, SR_TID.Y ;  /* 0x0000000000037919 */ /* 0x000ea20000002200 */
[----:B------:R-:W0:Y:S01]  /*2f00*/  LDCU UR4, c[0x0][0x3a0] ;  /* 0x00007400ff0477ac */ /* 0x000e220008000800 */
[----:B--2---:R-:W-:-:S05]  /*2f10*/  IMAD R5, R0, 0x4, R3 ;  /* 0x0000000400057824 */ /* 0x004fca00078e0203 */
[----:B0-----:R-:W-:-:S13]  /*2f20*/  ISETP.GE.U32.AND P0, PT, R5, UR4, PT ;  /* 0x0000000405007c0c */ /* 0x001fda000bf06070 */
[----:B------:R-:W-:Y:S05]  /*2f30*/  @P0 EXIT ;  /* 0x000000000000094d */ /* 0x000fea0003800000 */
        /* <DEDUP_REMOVED lines=11> */
.L_x_554:
        /* <DEDUP_REMOVED lines=9> */
.L_x_1253:


//--------------------- .text._Z12mul_mat_q6_KIN3c108BFloat16ELb0EEvPKvS3_PT_iiiii --------------------------
	.section	.text._Z12mul_mat_q6_KIN3c108BFloat16ELb0EEvPKvS3_PT_iiiii,"ax",@progbits
	.align	128
.text._Z12mul_mat_q6_KIN3c108BFloat16ELb0EEvPKvS3_PT_iiiii:
        .type           _Z12mul_mat_q6_KIN3c108BFloat16ELb0EEvPKvS3_PT_iiiii,@function
        .size           _Z12mul_mat_q6_KIN3c108BFloat16ELb0EEvPKvS3_PT_iiiii,(.L_x_1254 - _Z12mul_mat_q6_KIN3c108BFloat16ELb0EEvPKvS3_PT_iiiii)
        .other          _Z12mul_mat_q6_KIN3c108BFloat16ELb0EEvPKvS3_PT_iiiii,@"STO_CUDA_ENTRY STV_DEFAULT"
_Z12mul_mat_q6_KIN3c108BFloat16ELb0EEvPKvS3_PT_iiiii:
        /* <DEDUP_REMOVED lines=12> */
[----:B------:R-:W1:Y:S01]  /*00c0*/  LDCU.64 UR6, c[0x0][0x3a0] ;  /* 0x00007400ff0677ac */ /* 0x000e620008000a00 */
[----:B------:R-:W3:Y:S01]  /*00d0*/  S2UR UR14, SR_CgaCtaId ;  /* 0x00000000000e79c3 */ /* 0x000ee20000008800 */
[----:B------:R-:W-:Y:S01]  /*00e0*/  IMAD.MOV.U32 R26, RZ, RZ, RZ ;  /* 0x000000ffff1a7224 */ /* 0x000fe200078e00ff */
[----:B------:R-:W4:Y:S01]  /*00f0*/  S2R R13, SR_TID.Y ;  /* 0x00000000000d7919 */ /* 0x000f220000002200 */
[----:B------:R-:W5:Y:S01]  /*0100*/  LDCU.64 UR12, c[0x0][0x388] ;  /* 0x00007100ff0c77ac */ /* 0x000f620008000a00 */
[----:B------:R-:W0:Y:S01]  /*0110*/  LDCU.128 UR16, c[0x0][0x380] ;  /* 0x00007000ff1077ac */ /* 0x000e220008000c00 */
[----:B-1----:R-:W-:Y:S02]  /*0120*/  USHF.R.S32.HI UR5, URZ, 0x1f, UR7 ;  /* 0x0000001fff057899 */ /* 0x002fe40008011407 */
[----:B------:R-:W-:Y:S02]  /*0130*/  UIADD3 UR11, UPT, UPT, UR6, -0x1, URZ ;  /* 0xffffffff060b7890 */ /* 0x000fe4000fffe0ff */
[----:B------:R-:W-:-:S02]  /*0140*/  ULEA.HI UR6, UR5, UR7, URZ, 0x5 ;  /* 0x0000000705067291 */ /* 0x000fc4000f8f28ff */
[----:B------:R-:W-:Y:S02]  /*0150*/  USHF.R.S32.HI UR5, URZ, 0x8, UR4 ;  /* 0x00000008ff057899 */ /* 0x000fe40008011404 */
[----:B------:R-:W-:Y:S01]  /*0160*/  USHF.R.S32.HI UR6, URZ, 0x5, UR6 ;  /* 0x00000005ff067899 */ /* 0x000fe20008011406 */
[----:B------:R-:W-:Y:S02]  /*0170*/  UMOV UR4, 0x400 ;  /* 0x0000040000047882 */ /* 0x000fe40000000000 */
[----:B------:R-:W-:Y:S01]  /*0180*/  UIADD3 UR7, UPT, UPT, UR4, 0x2080, URZ ;  /* 0x0000208004077890 */ /* 0x000fe2000fffe0ff */
[----:B0-----:R-:W-:Y:S01]  /*0190*/  SHF.R.U32.HI R6, RZ, 0x2, R3 ;  /* 0x00000002ff067819 */ /* 0x001fe20000011603 */
[C---:B------:R-:W-:Y:S01]  /*01a0*/  IMAD.SHL.U32 R10, R3.reuse, 0x4, RZ ;  /* 0x00000004030a7824 */ /* 0x040fe200078e00ff */
[----:B------:R-:W-:Y:S01]  /*01b0*/  LOP3.LUT R4, R3, 0x3, RZ, 0xc0, !PT ;  /* 0x0000000303047812 */ /* 0x000fe200078ec0ff */
[----:B------:R-:W-:Y:S01]  /*01c0*/  UIADD3 UR10, UPT, UPT, UR4, 0x2104, URZ ;  /* 0x00002104040a7890 */ /* 0x000fe2000fffe0ff */
[----:B------:R-:W-:Y:S01]  /*01d0*/  LOP3.LUT R5, R6, 0x3, RZ, 0xc0, !PT ;  /* 0x0000000306057812 */ /* 0x000fe200078ec0ff */
[----:B----4-:R-:W-:Y:S01]  /*01e0*/  IMAD R23, R13, 0x8, R6 ;  /* 0x000000080d177824 */ /* 0x010fe200078e0206 */
[----:B------:R-:W-:Y:S01]  /*01f0*/  LOP3.LUT R16, R10, 0x1c, RZ, 0xc0, !PT ;  /* 0x0000001c0a107812 */ /* 0x000fe200078ec0ff */
[C---:B--2---:R-:W-:Y:S01]  /*0200*/  IMAD R11, R0.reuse, 0x4, R13 ;  /* 0x00000004000b7824 */ /* 0x044fe200078e020d */
[----:B------:R-:W-:Y:S01]  /*0210*/  SHF.R.U32.HI R9, RZ, 0x1, R3 ;  /* 0x00000001ff097819 */ /* 0x000fe20000011603 */
[----:B------:R-:W-:Y:S01]  /*0220*/  IMAD R7, R0, 0x4, R5 ;  /* 0x0000000400077824 */ /* 0x000fe200078e0205 */
[----:B-----5:R-:W-:Y:S01]  /*0230*/  IADD3 R16, P0, PT, R16, UR12, RZ ;  /* 0x0000000c10107c10 */ /* 0x020fe2000ff1e0ff */
[C---:B------:R-:W-:Y:S01]  /*0240*/  IMAD.SHL.U32 R2, R23.reuse, 0x4, RZ ;  /* 0x0000000417027824 */ /* 0x040fe200078e00ff */
[----:B------:R-:W-:Y:S01]  /*0250*/  LOP3.LUT R23, R23, 0x1f, RZ, 0xc0, !PT ;  /* 0x0000001f17177812 */ /* 0x000fe200078ec0ff */
[----:B------:R-:W-:Y:S01]  /*0260*/  UIADD3 UR12, UPT, UPT, UR4, 0x2314, URZ ;  /* 0x00002314040c7890 */ /* 0x000fe2000fffe0ff */
[----:B------:R-:W-:Y:S01]  /*0270*/  VIMNMX R7, PT, PT, R7, UR11, PT ;  /* 0x0000000b07077c48 */ /* 0x000fe2000bfe0100 */
[----:B------:R-:W-:Y:S01]  /*0280*/  IMAD.X R17, RZ, RZ, UR13, P0 ;  /* 0x0000000dff117e24 */ /* 0x000fe200080e06ff */
[----:B------:R-:W-:Y:S01]  /*0290*/  LEA.HI R5, R23, R4, RZ, 0x1d ;  /* 0x0000000417057211 */ /* 0x000fe200078fe8ff */
[----:B------:R-:W-:Y:S01]  /*02a0*/  UIADD3 UR13, UPT, UPT, UR4, 0x2514, URZ ;  /* 0x00002514040d7890 */ /* 0x000fe2000fffe0ff */
[----:B------:R-:W-:Y:S01]  /*02b0*/  LOP3.LUT R2, R2, 0x7c, RZ, 0xc0, !PT ;  /* 0x0000007c02027812 */ /* 0x000fe200078ec0ff */
[----:B------:R-:W-:Y:S01]  /*02c0*/  IMAD R4, R7, UR6, R4 ;  /* 0x0000000607047c24 */ /* 0x000fe2000f8e0204 */
[----:B---3--:R-:W-:Y:S01]  /*02d0*/  ULEA UR4, UR14, UR4, 0x18 ;  /* 0x000000040e047291 */ /* 0x008fe2000f8ec0ff */
[----:B------:R-:W-:Y:S01]  /*02e0*/  IMAD.SHL.U32 R7, R3, 0x2, RZ ;  /* 0x0000000203077824 */ /* 0x000fe200078e00ff */
[----:B------:R-:W-:Y:S01]  /*02f0*/  SHF.R.U32.HI R8, RZ, 0x5, R3 ;  /* 0x00000005ff087819 */ /* 0x000fe20000011603 */
[----:B------:R-:W-:Y:S01]  /*0300*/  ULEA UR10, UR14, UR10, 0x18 ;  /* 0x0000000a0e0a7291 */ /* 0x000fe2000f8ec0ff */
[----:B------:R-:W-:Y:S01]  /*0310*/  LOP3.LUT R12, R9, 0x8, RZ, 0xc0, !PT ;  /* 0x00000008090c7812 */ /* 0x000fe200078ec0ff */
[----:B------:R-:W-:Y:S01]  /*0320*/  IMAD.IADD R2, R2, 0x1, R5 ;  /* 0x0000000102027824 */ /* 0x000fe200078e0205 */
[----:B------:R-:W-:Y:S01]  /*0330*/  LOP3.LUT R14, R7, 0x20, RZ, 0xc0, !PT ;  /* 0x00000020070e7812 */ /* 0x000fe200078ec0ff */
[----:B------:R-:W-:Y:S01]  /*0340*/  ULEA UR9, UR14, UR7, 0x18 ;  /* 0x000000070e097291 */ /* 0x000fe2000f8ec0ff */
[----:B------:R-:W-:Y:S01]  /*0350*/  VIMNMX.U32 R22, PT, PT, R11, UR11, PT ;  /* 0x0000000b0b167c48 */ /* 0x000fe2000bfe0000 */
[----:B------:R-:W-:Y:S01]  /*0360*/  ULEA UR13, UR14, UR13, 0x18 ;  /* 0x0000000d0e0d7291 */ /* 0x000fe2000f8ec0ff */
[--C-:B------:R-:W-:Y:S01]  /*0370*/  LOP3.LUT R14, R14, 0xf, R3.reuse, 0xf8, !PT ;  /* 0x0000000f0e0e7812 */ /* 0x100fe200078ef803 */
[----:B------:R-:W-:Y:S01]  /*0380*/  IMAD.SHL.U32 R5, R13, 0x80, RZ ;  /* 0x000000800d057824 */ /* 0x000fe200078e00ff */
[----:B------:R-:W-:Y:S01]  /*0390*/  LEA.HI R15, R3, R10, RZ, 0x1d ;  /* 0x0000000a030f7211 */ /* 0x000fe200078fe8ff */
[--C-:B------:R-:W-:Y:S01]  /*03a0*/  IMAD.IADD R11, R8, 0x1, R3.reuse ;  /* 0x00000001080b7824 */ /* 0x100fe200078e0203 */
[----:B------:R-:W-:Y:S01]  /*03b0*/  LOP3.LUT R24, R12, 0x7, R3, 0xf8, !PT ;  /* 0x000000070c187812 */ /* 0x000fe200078ef803 */
[----:B------:R-:W-:Y:S01]  /*03c0*/  IMAD.U32 R20, RZ, RZ, UR5 ;  /* 0x00000005ff147e24 */ /* 0x000fe2000f8e00ff */
[C---:B------:R-:W-:Y:S01]  /*03d0*/  LOP3.LUT R9, R10.reuse, 0x3c, RZ, 0xc0, !PT ;  /* 0x0000003c0a097812 */ /* 0x040fe200078ec0ff */
[----:B------:R-:W-:Y:S01]  /*03e0*/  IMAD R7, R13, UR5, R8 ;  /* 0x000000050d077c24 */ /* 0x000fe2000f8e0208 */
[----:B------:R-:W-:Y:S01]  /*03f0*/  LOP3.LUT R8, R10, 0x7c, RZ, 0xc0, !PT ;  /* 0x0000007c0a087812 */ /* 0x000fe200078ec0ff */
[----:B------:R-:W-:Y:S01]  /*0400*/  IMAD.U32 R18, RZ, RZ, UR4 ;  /* 0x00000004ff127e24 */ /* 0x000fe2000f8e00ff */
[----:B------:R-:W-:Y:S01]  /*0410*/  LEA R12, R15, UR10, 0x2 ;  /* 0x0000000a0f0c7c11 */ /* 0x000fe2000f8e10ff */
[----:B------:R-:W-:Y:S01]  /*0420*/  IMAD R25, R13, 0x41, R14 ;  /* 0x000000410d197824 */ /* 0x000fe200078e020e */
[----:B------:R-:W-:Y:S01]  /*0430*/  LOP3.LUT R6, R6, 0x2, RZ, 0xc0, !PT ;  /* 0x0000000206067812 */ /* 0x000fe200078ec0ff */
[----:B------:R-:W-:Y:S01]  /*0440*/  IMAD R14, R20, 0x10, R7 ;  /* 0x00000010140e7824 */ /* 0x000fe200078e0207 */
[----:B------:R-:W-:Y:S01]  /*0450*/  LOP3.LUT R10, R5, 0x7c, R10, 0xf8, !PT ;  /* 0x0000007c050a7812 */ /* 0x000fe200078ef80a */
[----:B------:R-:W-:Y:S01]  /*0460*/  IMAD R15, R3, 0x104, R18 ;  /* 0x00000104030f7824 */ /* 0x000fe200078e0212 */
[----:B------:R-:W-:Y:S01]  /*0470*/  LEA R11, R11, UR9, 0x2 ;  /* 0x000000090b0b7c11 */ /* 0x000fe2000f8e10ff */
[----:B------:R-:W-:Y:S01]  /*0480*/  IMAD R23, R23, UR5, RZ ;  /* 0x0000000517177c24 */ /* 0x000fe2000f8e02ff */
[----:B------:R-:W-:Y:S01]  /*0490*/  LEA R13, R13, UR13, 0x4 ;  /* 0x0000000d0d0d7c11 */ /* 0x000fe2000f8e20ff */
[----:B------:R-:W-:Y:S01]  /*04a0*/  IMAD R22, R22, UR6, RZ ;  /* 0x0000000616167c24 */ /* 0x000fe2000f8e02ff */
[----:B------:R-:W-:Y:S01]  /*04b0*/  LEA R2, R2, UR10, 0x2 ;  /* 0x0000000a02027c11 */ /* 0x000fe2000f8e10ff */
[----:B------:R-:W-:Y:S01]  /*04c0*/  IMAD.SHL.U32 R24, R24, 0x4, RZ ;  /* 0x0000000418187824 */ /* 0x000fe200078e00ff */
[----:B------:R-:W-:Y:S01]  /*04d0*/  LEA R25, R25, UR4, 0x2 ;  /* 0x0000000419197c11 */ /* 0x000fe2000f8e10ff */
[----:B------:R-:W-:Y:S01]  /*04e0*/  ULEA UR12, UR14, UR12, 0x18 ;  /* 0x0000000c0e0c7291 */ /* 0x000fe2000f8ec0ff */
[----:B------:R-:W-:-:S11]  /*04f0*/  UMOV UR4, URZ ;  /* 0x000000ff00047c82 */ /* 0x000fd60008000000 */
.L_x_556:
[----:B------:R-:W-:Y:S02]  /*0500*/  UIMAD UR6, UR5, UR8, URZ ;  /* 0x00000008050672a4 */ /* 0x000fe4000f8e02ff */
[----:B------:R-:W-:Y:S02]  /*0510*/  IMAD.U32 R20, RZ, RZ, UR5 ;  /* 0x00000005ff147e24 */ /* 0x000fe4000f8e00ff */
[----:B------:R-:W-:Y:S02]  /*0520*/  UIADD3 UR7, UP0, UPT, UR6, UR4, URZ ;  /* 0x0000000406077290 */ /* 0x000fe4000ff1e0ff */
[----:B------:R-:W-:Y:S02]  /*0530*/  IMAD R29, R20, 0x8, R7 ;  /* 0x00000008141d7824 */ /* 0x000fe400078e0207 */
[----:B------:R-:W-:Y:S02]  /*0540*/  ULEA.HI.X.SX32 UR10, UR6, URZ, 0x1, UP0 ;  /* 0x000000ff060a7291 */ /* 0x000fe400080f0eff */
[----:B------:R-:W-:-:S02]  /*0550*/  UIMAD.WIDE.U32 UR6, UR7, 0xd2, UR16 ;  /* 0x000000d2070678a5 */ /* 0x000fc4000f8e0010 */
[----:B------:R-:W-:-:S04]  /*0560*/  UIMAD UR10, UR10, 0xd2, URZ ;  /* 0x000000d20a0a78a4 */ /* 0x000fc8000f8e02ff */
[----:B------:R-:W-:Y:S02]  /*0570*/  UIADD3 UR10, UPT, UPT, UR7, UR10, URZ ;  /* 0x0000000a070a7290 */ /* 0x000fe4000fffe0ff */
[----:B------:R-:W-:Y:S02]  /*0580*/  IMAD.U32 R19, RZ, RZ, UR7 ;  /* 0x00000007ff137e24 */ /* 0x000fe4000f8e00ff */
[----:B------:R-:W-:Y:S02]  /*0590*/  IMAD.U32 R18, RZ, RZ, UR6 ;  /* 0x00000006ff127e24 */ /* 0x000fe4000f8e00ff */
[----:B------:R-:W-:Y:S02]  /*05a0*/  IMAD.U32 R19, RZ, RZ, UR10 ;  /* 0x0000000aff137e24 */ /* 0x000fe4000f8e00ff */
[----:B------:R-:W-:-:S03]  /*05b0*/  IMAD.WIDE.U32 R20, R29, 0xd2, R18 ;  /* 0x000000d21d147825 */ /* 0x000fc600078e0012 */
[-C--:B------:R-:W-:Y:S02]  /*05c0*/  IADD3 R30, P1, PT, R24, R20.reuse, RZ ;  /* 0x00000014181e7210 */ /* 0x080fe40007f3e0ff */
[----:B------:R-:W-:Y:S02]  /*05d0*/  IADD3 R32, P0, PT, R8, R20, RZ ;  /* 0x0000001408207210 */ /* 0x000fe40007f1e0ff */
[----:B------:R-:W-:-:S03]  /*05e0*/  IADD3.X R31, PT, PT, RZ, R21, RZ, P1, !PT ;  /* 0x00000015ff1f7210 */ /* 0x000fc60000ffe4ff */
[----:B------:R-:W-:Y:S02]  /*05f0*/  IMAD.X R33, RZ, RZ, R21, P0 ;  /* 0x000000ffff217224 */ /* 0x000fe400000e0615 */
[----:B------:R-:W2:Y:S04]  /*0600*/  LDG.E.U16.CONSTANT R27, desc[UR20][R30.64+0x80] ;  /* 0x000080141e1b7981 */ /* 0x000ea8000c1e9500 */
[----:B------:R-:W2:Y:S04]  /*0610*/  LDG.E.U16.CONSTANT R36, desc[UR20][R30.64+0x82] ;  /* 0x000082141e247981 */ /* 0x000ea8000c1e9500 */
[----:B------:R-:W3:Y:S04]  /*0620*/  LDG.E.U16.CONSTANT R34, desc[UR20][R32.64] ;  /* 0x0000001420227981 */ /* 0x000ee8000c1e9500 */
[----:B------:R0:W3:Y:S01]  /*0630*/  LDG.E.U16.CONSTANT R35, desc[UR20][R32.64+0x2] ;  /* 0x0000021420237981 */ /* 0x0000e2000c1e9500 */
[----:B------:R-:W-:-:S04]  /*0640*/  IMAD.U32 R20, RZ, RZ, UR5 ;  /* 0x00000005ff147e24 */ /* 0x000fc8000f8e00ff */
[----:B------:R-:W-:-:S04]  /*0650*/  IMAD R21, R20, 0x4, R29 ;  /* 0x0000000414157824 */ /* 0x000fc800078e021d */
[----:B------:R-:W-:-:S03]  /*0660*/  IMAD.WIDE.U32 R20, R21, 0xd2, R18 ;  /* 0x000000d215147825 */ /* 0x000fc600078e0012 */
[-C--:B------:R-:W-:Y:S02]  /*0670*/  IADD3 R28, P0, PT, R8, R20.reuse, RZ ;  /* 0x00000014081c7210 */ /* 0x080fe40007f1e0ff */
[----:B------:R-:W-:-:S03]  /*0680*/  IADD3 R20, P1, PT, R24, R20, RZ ;  /* 0x0000001418147210 */ /* 0x000fc60007f3e0ff */
[--C-:B------:R-:W-:Y:S02]  /*0690*/  IMAD.X R29, RZ, RZ, R21.reuse, P0 ;  /* 0x000000ffff1d7224 */ /* 0x100fe400000e0615 */
[----:B------:R-:W-:-:S03]  /*06a0*/  IMAD.X R21, RZ, RZ, R21, P1 ;  /* 0x000000ffff157224 */ /* 0x000fc600008e0615 */
[----:B------:R-:W4:Y:S04]  /*06b0*/  LDG.E.U16.CONSTANT R37, desc[UR20][R28.64] ;  /* 0x000000141c257981 */ /* 0x000f28000c1e9500 */
[----:B------:R-:W5:Y:S04]  /*06c0*/  LDG.E.U16.CONSTANT R30, desc[UR20][R20.64+0x80] ;  /* 0x00008014141e7981 */ /* 0x000f68000c1e9500 */
[----:B------:R-:W5:Y:S04]  /*06d0*/  LDG.E.U16.CONSTANT R33, desc[UR20][R20.64+0x82] ;  /* 0x0000821414217981 */ /* 0x000f68000c1e9500 */
[----:B------:R1:W4:Y:S01]  /*06e0*/  LDG.E.U16.CONSTANT R31, desc[UR20][R28.64+0x2] ;  /* 0x000002141c1f7981 */ /* 0x000322000c1e9500 */
[----:B--2---:R-:W-:-:S05]  /*06f0*/  IMAD R27, R36, 0x10000, R27 ;  /* 0x00010000241b7824 */ /* 0x004fca00078e021b */
[----:B0-----:R-:W-:Y:S01]  /*0700*/  SHF.R.S32.HI R32, RZ, R6, R27 ;  /* 0x00000006ff207219 */ /* 0x001fe2000001141b */
[----:B---3--:R-:W-:-:S03]  /*0710*/  IMAD R34, R35, 0x10000, R34 ;  /* 0x0001000023227824 */ /* 0x008fc600078e0222 */
[C---:B------:R-:W-:Y:S02]  /*0720*/  LOP3.LUT R36, R32.reuse, 0x30303030, RZ, 0xc0, !PT ;  /* 0x3030303020247812 */ /* 0x040fe400078ec0ff */
[----:B------:R-:W-:Y:S01]  /*0730*/  SHF.R.U32.HI R27, RZ, 0x4, R34 ;  /* 0x00000004ff1b7819 */ /* 0x000fe20000011622 */
[----:B------:R-:W-:-:S03]  /*0740*/  IMAD.SHL.U32 R32, R32, 0x10, RZ ;  /* 0x0000001020207824 */ /* 0x000fc600078e00ff */
[----:B------:R-:W-:Y:S02]  /*0750*/  LOP3.LUT R36, R36, 0xf0f0f0f, R27, 0xf8, !PT ;  /* 0x0f0f0f0f24247812 */ /* 0x000fe400078ef81b */
[----:B------:R-:W-:-:S03]  /*0760*/  LOP3.LUT R27, R32, 0x30303030, RZ, 0xc0, !PT ;  /* 0x30303030201b7812 */ /* 0x000fc600078ec0ff */
[----:B-1----:R-:W-:Y:S01]  /*0770*/  VIADD R29, R36, 0x60606060 ;  /* 0x60606060241d7836 */ /* 0x002fe20000000000 */
[----:B------:R-:W-:-:S04]  /*0780*/  LOP3.LUT R27, R27, 0xf0f0f0f, R34, 0xf8, !PT ;  /* 0x0f0f0f0f1b1b7812 */ /* 0x000fc800078ef822 */
[----:B------:R-:W-:Y:S01]  /*0790*/  LOP3.LUT R20, R36, 0x20202020, R29, 0x18, !PT ;  /* 0x2020202024147812 */ /* 0x000fe200078e181d */
[----:B------:R-:W-:-:S03]  /*07a0*/  VIADD R28, R27, 0x60606060 ;  /* 0x606060601b1c7836 */ /* 0x000fc60000000000 */
[----:B------:R-:W-:-:S04]  /*07b0*/  PRMT R20, R20, 0xba98, RZ ;  /* 0x0000ba9814147816 */ /* 0x000fc800000000ff */
[----:B------:R-:W-:Y:S02]  /*07c0*/  LOP3.LUT R21, R20, 0x80808080, R29, 0x6, !PT ;  /* 0x8080808014157812 */ /* 0x000fe400078e061d */
[----:B------:R-:W-:Y:S01]  /*07d0*/  LOP3.LUT R29, R27, 0x20202020, R28, 0x18, !PT ;  /* 0x202020201b1d7812 */ /* 0x000fe200078e181c */
[----:B-----5:R-:W-:-:S03]  /*07e0*/  IMAD R33, R33, 0x10000, R30 ;  /* 0x0001000021217824 */ /* 0x020fc600078e021e */
[----:B------:R-:W-:Y:S02]  /*07f0*/  PRMT R29, R29, 0xba98, RZ ;  /* 0x0000ba981d1d7816 */ /* 0x000fe400000000ff */
[----:B------:R-:W-:Y:S01]  /*0800*/  PRMT R30, R27, 0xba98, RZ ;  /* 0x0000ba981b1e7816 */ /* 0x000fe200000000ff */
[----:B----4-:R-:W-:Y:S01]  /*0810*/  IMAD R31, R31, 0x10000, R37 ;  /* 0x000100001f1f7824 */ /* 0x010fe200078e0225 */
[----:B------:R-:W-:Y:S02]  /*0820*/  SHF.R.S32.HI R33, RZ, R6, R33 ;  /* 0x00000006ff217219 */ /* 0x000fe40000011421 */
[C---:B------:R-:W-:Y:S02]  /*0830*/  LOP3.LUT R28, R29.reuse, 0x80808080, R28, 0x6, !PT ;  /* 0x808080801d1c7812 */ /* 0x040fe400078e061c */
[----:B------:R-:W-:Y:S02]  /*0840*/  LOP3.LUT R29, R29, 0x7f7f7f7f, R30, 0x60, !PT ;  /* 0x7f7f7f7f1d1d7812 */ /* 0x000fe400078e601e */
[C---:B------:R-:W-:Y:S01]  /*0850*/  LOP3.LUT R30, R33.reuse, 0x30303030, RZ, 0xc0, !PT ;  /* 0x30303030211e7812 */ /* 0x040fe200078ec0ff */
[----:B------:R-:W-:Y:S01]  /*0860*/  IMAD.SHL.U32 R33, R33, 0x10, RZ ;  /* 0x0000001021217824 */ /* 0x000fe200078e00ff */
[----:B------:R-:W-:-:S02]  /*0870*/  SHF.R.U32.HI R27, RZ, 0x4, R31 ;  /* 0x00000004ff1b7819 */ /* 0x000fc4000001161f */
[----:B------:R-:W-:Y:S02]  /*0880*/  PRMT R35, R36, 0xba98, RZ ;  /* 0x0000ba9824237816 */ /* 0x000fe400000000ff */
[----:B------:R-:W-:Y:S02]  /*0890*/  LOP3.LUT R27, R30, 0xf0f0f0f, R27, 0xf8, !PT ;  /* 0x0f0f0f0f1e1b7812 */ /* 0x000fe400078ef81b */
[----:B------:R-:W-:Y:S02]  /*08a0*/  LOP3.LUT R30, R33, 0x30303030, RZ, 0xc0, !PT ;  /* 0x30303030211e7812 */ /* 0x000fe400078ec0ff */
[----:B------:R-:W-:Y:S01]  /*08b0*/  LOP3.LUT R20, R20, 0x7f7f7f7f, R35, 0x60, !PT ;  /* 0x7f7f7f7f14147812 */ /* 0x000fe200078e6023 */
[----:B------:R-:W-:Y:S01]  /*08c0*/  VIADD R36, R27, 0x60606060 ;  /* 0x606060601b247836 */ /* 0x000fe20000000000 */
[----:B------:R-:W-:Y:S02]  /*08d0*/  LOP3.LUT R31, R30, 0xf0f0f0f, R31, 0xf8, !PT ;  /* 0x0f0f0f0f1e1f7812 */ /* 0x000fe400078ef81f */
[----:B------:R-:W-:Y:S01]  /*08e0*/  LOP3.LUT R20, R21, R20, RZ, 0xfc, !PT ;  /* 0x0000001415147212 */ /* 0x000fe200078efcff */
[----:B------:R-:W-:Y:S01]  /*08f0*/  IMAD.U32 R37, RZ, RZ, UR5 ;  /* 0x00000005ff257e24 */ /* 0x000fe2000f8e00ff */
[----:B------:R-:W-:Y:S01]  /*0900*/  LOP3.LUT R21, R27, 0x20202020, R36, 0x18, !PT ;  /* 0x202020201b157812 */ /* 0x000fe200078e1824 */
[----:B------:R-:W-:Y:S01]  /*0910*/  VIADD R32, R31, 0x60606060 ;  /* 0x606060601f207836 */ /* 0x000fe20000000000 */
[----:B------:R-:W-:Y:S01]  /*0920*/  LOP3.LUT R28, R28, R29, RZ, 0xfc, !PT ;  /* 0x0000001d1c1c7212 */ /* 0x000fe200078efcff */
[----:B------:R-:W-:Y:S01]  /*0930*/  IMAD R37, R37, 0x8, R14 ;  /* 0x0000000825257824 */ /* 0x000fe200078e020e */
[----:B------:R-:W-:-:S02]  /*0940*/  PRMT R35, R21, 0xba98, RZ ;  /* 0x0000ba9815237816 */ /* 0x000fc400000000ff */
[----:B------:R-:W-:Y:S01]  /*0950*/  LOP3.LUT R21, R31, 0x20202020, R32, 0x18, !PT ;  /* 0x202020201f157812 */ /* 0x000fe200078e1820 */
[----:B------:R0:W-:Y:S03]  /*0960*/  STS [R25+0x860], R20 ;  /* 0x0008601419007388 */ /* 0x0001e60000000800 */
[----:B------:R-:W-:Y:S01]  /*0970*/  PRMT R21, R21, 0xba98, RZ ;  /* 0x0000ba9815157816 */ /* 0x000fe200000000ff */
[----:B------:R1:W-:Y:S01]  /*0980*/  STS [R25+0x820], R28 ;  /* 0x0008201c19007388 */ /* 0x0003e20000000800 */
[----:B------:R-:W-:Y:S02]  /*0990*/  PRMT R30, R27, 0xba98, RZ ;  /* 0x0000ba981b1e7816 */ /* 0x000fe400000000ff */
[----:B0-----:R-:W-:Y:S01]  /*09a0*/  PRMT R20, R31, 0xba98, RZ ;  /* 0x0000ba981f147816 */ /* 0x001fe200000000ff */
[----:B-1----:R-:W-:-:S03]  /*09b0*/  IMAD.WIDE.U32 R28, R37, 0xd2, R18 ;  /* 0x000000d2251c7825 */ /* 0x002fc600078e0012 */
[----:B------:R-:W-:Y:S02]  /*09c0*/  LOP3.LUT R33, R21, 0x7f7f7f7f, R20, 0x60, !PT ;  /* 0x7f7f7f7f15217812 */ /* 0x000fe400078e6014 */
[----:B------:R-:W-:Y:S02]  /*09d0*/  IADD3 R20, P0, PT, R8, R28, RZ ;  /* 0x0000001c08147210 */ /* 0x000fe40007f1e0ff */
[----:B------:R-:W-:Y:S02]  /*09e0*/  LOP3.LUT R36, R35, 0x80808080, R36, 0x6, !PT ;  /* 0x8080808023247812 */ /* 0x000fe400078e0624 */
[----:B------:R-:W-:Y:S02]  /*09f0*/  LOP3.LUT R32, R21, 0x80808080, R32, 0x6, !PT ;  /* 0x8080808015207812 */ /* 0x000fe400078e0620 */
[----:B------:R-:W-:Y:S02]  /*0a00*/  LOP3.LUT R35, R35, 0x7f7f7f7f, R30, 0x60, !PT ;  /* 0x7f7f7f7f23237812 */ /* 0x000fe400078e601e */
[----:B------:R-:W-:-:S02]  /*0a10*/  IADD3.X R21, PT, PT, RZ, R29, RZ, P0, !PT ;  /* 0x0000001dff157210 */ /* 0x000fc400007fe4ff */
[----:B------:R-:W-:-:S03]  /*0a20*/  IADD3 R30, P0, PT, R24, R28, RZ ;  /* 0x0000001c181e7210 */ /* 0x000fc60007f1e0ff */
[----:B------:R-:W2:Y:S02]  /*0a30*/  LDG.E.U16.CONSTANT R27, desc[UR20][R20.64] ;  /* 0x00000014141b7981 */ /* 0x000ea4000c1e9500 */
[----:B------:R-:W-:Y:S02]  /*0a40*/  IMAD.X R31, RZ, RZ, R29, P0 ;  /* 0x000000ffff1f7224 */ /* 0x000fe400000e061d */
[----:B------:R0:W2:Y:S04]  /*0a50*/  LDG.E.U16.CONSTANT R34, desc[UR20][R20.64+0x2] ;  /* 0x0000021414227981 */ /* 0x0000a8000c1e9500 */
[----:B------:R-:W3:Y:S04]  /*0a60*/  LDG.E.U16.CONSTANT R20, desc[UR20][R30.64+0x80] ;  /* 0x000080141e147981 */ /* 0x000ee8000c1e9500 */
[----:B------:R-:W3:Y:S01]  /*0a70*/  LDG.E.U16.CONSTANT R31, desc[UR20][R30.64+0x82] ;  /* 0x000082141e1f7981 */ /* 0x000ee2000c1e9500 */
[----:B------:R-:W-:-:S04]  /*0a80*/  IMAD.U32 R28, RZ, RZ, UR5 ;  /* 0x00000005ff1c7e24 */ /* 0x000fc8000f8e00ff */
[----:B------:R-:W-:-:S04]  /*0a90*/  IMAD R29, R28, 0x4, R37 ;  /* 0x000000041c1d7824 */ /* 0x000fc800078e0225 */
[----:B------:R-:W-:Y:S01]  /*0aa0*/  IMAD.WIDE.U32 R28, R29, 0xd2, R18 ;  /* 0x000000d21d1c7825 */ /* 0x000fe200078e0012 */
[----:B------:R-:W-:-:S05]  /*0ab0*/  LOP3.LUT R36, R36, R35, RZ, 0xfc, !PT ;  /* 0x0000002324247212 */ /* 0x000fca00078efcff */
[----:B------:R1:W-:Y:S01]  /*0ac0*/  STS [R25+0xc70], R36 ;  /* 0x000c702419007388 */ /* 0x0003e20000000800 */
[----:B------:R-:W-:Y:S01]  /*0ad0*/  LOP3.LUT R35, R32, R33, RZ, 0xfc, !PT ;  /* 0x0000002120237212 */ /* 0x000fe200078efcff */
[----:B---3--:R-:W-:Y:S01]  /*0ae0*/  IMAD R37, R31, 0x10000, R20 ;  /* 0x000100001f257824 */ /* 0x008fe200078e0214 */
[----:B0-----:R-:W-:-:S05]  /*0af0*/  IADD3 R20, P0, PT, R8, R28, RZ ;  /* 0x0000001c08147210 */ /* 0x001fca0007f1e0ff */
[----:B------:R-:W-:Y:S01]  /*0b00*/  IMAD.X R21, RZ, RZ, R29, P0 ;  /* 0x000000ffff157224 */ /* 0x000fe200000e061d */
[----:B------:R-:W-:Y:S01]  /*0b10*/  IADD3 R28, P0, PT, R24, R28, RZ ;  /* 0x0000001c181c7210 */ /* 0x000fe20007f1e0ff */
[----:B--2---:R-:W-:Y:S01]  /*0b20*/  IMAD R27, R34, 0x10000, R27 ;  /* 0x00010000221b7824 */ /* 0x004fe200078e021b */
[----:B------:R-:W-:Y:S02]  /*0b30*/  SHF.R.S32.HI R37, RZ, R6, R37 ;  /* 0x00000006ff257219 */ /* 0x000fe40000011425 */
[----:B------:R-:W2:Y:S01]  /*0b40*/  LDG.E.U16.CONSTANT R32, desc[UR20][R20.64] ;  /* 0x0000001414207981 */ /* 0x000ea2000c1e9500 */
[----:B------:R-:W-:-:S03]  /*0b50*/  IMAD.X R29, RZ, RZ, R29, P0 ;  /* 0x000000ffff1d7224 */ /* 0x000fc600000e061d */
[----:B------:R0:W2:Y:S04]  /*0b60*/  LDG.E.U16.CONSTANT R33, desc[UR20][R20.64+0x2] ;  /* 0x0000021414217981 */ /* 0x0000a8000c1e9500 */
[----:B------:R-:W3:Y:S04]  /*0b70*/  LDG.E.U16.CONSTANT R30, desc[UR20][R28.64+0x80] ;  /* 0x000080141c1e7981 */ /* 0x000ee8000c1e9500 */
[----:B------:R4:W3:Y:S01]  /*0b80*/  LDG.E.U16.CONSTANT R31, desc[UR20][R28.64+0x82] ;  /* 0x000082141c1f7981 */ /* 0x0008e2000c1e9500 */
[----:B------:R-:W-:Y:S02]  /*0b90*/  SHF.R.U32.HI R34, RZ, 0x4, R27 ;  /* 0x00000004ff227819 */ /* 0x000fe4000001161b */
[C---:B-1----:R-:W-:Y:S01]  /*0ba0*/  LOP3.LUT R36, R37.reuse, 0x30303030, RZ, 0xc0, !PT ;  /* 0x3030303025247812 */ /* 0x042fe200078ec0ff */
[----:B------:R-:W-:-:S03]  /*0bb0*/  IMAD.SHL.U32 R37, R37, 0x10, RZ ;  /* 0x0000001025257824 */ /* 0x000fc600078e00ff */
[----:B------:R-:W-:Y:S02]  /*0bc0*/  LOP3.LUT R34, R36, 0xf0f0f0f, R34, 0xf8, !PT ;  /* 0x0f0f0f0f24227812 */ /* 0x000fe400078ef822 */
[----:B0-----:R-:W-:-:S03]  /*0bd0*/  LOP3.LUT R20, R37, 0x30303030, RZ, 0xc0, !PT ;  /* 0x3030303025147812 */ /* 0x001fc600078ec0ff */
[----:B------:R-:W-:Y:S01]  /*0be0*/  VIADD R21, R34, 0x60606060 ;  /* 0x6060606022157836 */ /* 0x000fe20000000000 */
[----:B------:R-:W-:-:S04]  /*0bf0*/  LOP3.LUT R27, R20, 0xf0f0f0f, R27, 0xf8, !PT ;  /* 0x0f0f0f0f141b7812 */ /* 0x000fc800078ef81b */
[C---:B------:R-:W-:Y:S02]  /*0c00*/  LOP3.LUT R20, R34.reuse, 0x20202020, R21, 0x18, !PT ;  /* 0x2020202022147812 */ /* 0x040fe400078e1815 */
[----:B----4-:R-:W-:Y:S02]  /*0c10*/  PRMT R29, R34, 0xba98, RZ ;  /* 0x0000ba98221d7816 */ /* 0x010fe400000000ff */
[----:B------:R-:W-:-:S04]  /*0c20*/  PRMT R20, R20, 0xba98, RZ ;  /* 0x0000ba9814147816 */ /* 0x000fc800000000ff */
[C---:B------:R-:W-:Y:S02]  /*0c30*/  LOP3.LUT R21, R20.reuse, 0x80808080, R21, 0x6, !PT ;  /* 0x8080808014157812 */ /* 0x040fe400078e0615 */
[----:B------:R-:W-:Y:S01]  /*0c40*/  LOP3.LUT R34, R20, 0x7f7f7f7f, R29, 0x60, !PT ;  /* 0x7f7f7f7f14227812 */ /* 0x000fe200078e601d */
[----:B------:R-:W-:-:S05]  /*0c50*/  VIADD R20, R27, 0x60606060 ;  /* 0x606060601b147836 */ /* 0x000fca0000000000 */
[----:B------:R-:W-:-:S04]  /*0c60*/  LOP3.LUT R28, R27, 0x20202020, R20, 0x18, !PT ;  /* 0x202020201b1c7812 */ /* 0x000fc800078e1814 */
[----:B------:R-:W-:Y:S02]  /*0c70*/  PRMT R29, R28, 0xba98, RZ ;  /* 0x0000ba981c1d7816 */ /* 0x000fe400000000ff */
[----:B------:R-:W-:Y:S02]  /*0c80*/  PRMT R28, R27, 0xba98, RZ ;  /* 0x0000ba981b1c7816 */ /* 0x000fe400000000ff */
[C---:B------:R-:W-:Y:S01]  /*0c90*/  LOP3.LUT R36, R29.reuse, 0x80808080, R20, 0x6, !PT ;  /* 0x808080801d247812 */ /* 0x040fe200078e0614 */
[----:B------:R-:W-:Y:S01]  /*0ca0*/  IMAD.U32 R20, RZ, RZ, UR5 ;  /* 0x00000005ff147e24 */ /* 0x000fe2000f8e00ff */
[----:B------:R-:W-:-:S03]  /*0cb0*/  LOP3.LUT R27, R29, 0x7f7f7f7f, R28, 0x60, !PT ;  /* 0x7f7f7f7f1d1b7812 */ /* 0x000fc600078e601c */
[----:B------:R-:W-:-:S04]  /*0cc0*/  IMAD R29, R20, 0x4, R7 ;  /* 0x00000004141d7824 */ /* 0x000fc800078e0207 */
[----:B------:R-:W-:Y:S01]  /*0cd0*/  IMAD.WIDE.U32 R28, R29, 0xd2, R18 ;  /* 0x000000d21d1c7825 */ /* 0x000fe200078e0012 */
[----:B------:R-:W-:Y:S02]  /*0ce0*/  LOP3.LUT R34, R21, R34, RZ, 0xfc, !PT ;  /* 0x0000002215227212 */ /* 0x000fe400078efcff */
[----:B------:R-:W-:-:S05]  /*0cf0*/  IADD3 R20, P0, PT, R8, R28, RZ ;  /* 0x0000001c08147210 */ /* 0x000fca0007f1e0ff */
[--C-:B------:R-:W-:Y:S01]  /*0d00*/  IMAD.X R21, RZ, RZ, R29.reuse, P0 ;  /* 0x000000ffff157224 */ /* 0x100fe200000e061d */
[----:B------:R-:W-:Y:S01]  /*0d10*/  IADD3 R28, P0, PT, R24, R28, RZ ;  /* 0x0000001c181c7210 */ /* 0x000fe20007f1e0ff */
[----:B------:R0:W-:Y:S04]  /*0d20*/  STS [R25+0xc30], R35 ;  /* 0x000c302319007388 */ /* 0x0001e80000000800 */
[----:B------:R-:W-:Y:S01]  /*0d30*/  IMAD.X R29, RZ, RZ, R29, P0 ;  /* 0x000000ffff1d7224 */ /* 0x000fe200000e061d */
[----:B------:R-:W-:Y:S02]  /*0d40*/  LOP3.LUT R36, R36, R27, RZ, 0xfc, !PT ;  /* 0x0000001b24247212 */ /* 0x000fe400078efcff */
[----:B------:R-:W4:Y:S04]  /*0d50*/  LDG.E.U16.CONSTANT R27, desc[UR20][R20.64] ;  /* 0x00000014141b7981 */ /* 0x000f28000c1e9500 */
[----:B0-----:R-:W5:Y:S04]  /*0d60*/  LDG.E.U16.CONSTANT R35, desc[UR20][R28.64+0x80] ;  /* 0x000080141c237981 */ /* 0x001f68000c1e9500 */
[----:B------:R-:W5:Y:S01]  /*0d70*/  LDG.E.U16.CONSTANT R37, desc[UR20][R28.64+0x82] ;  /* 0x000082141c257981 */ /* 0x000f62000c1e9500 */
[----:B---3--:R-:W-:-:S03]  /*0d80*/  IMAD R31, R31, 0x10000, R30 ;  /* 0x000100001f1f7824 */ /* 0x008fc600078e021e */
[----:B------:R0:W4:Y:S01]  /*0d90*/  LDG.E.U16.CONSTANT R30, desc[UR20][R20.64+0x2] ;  /* 0x00000214141e7981 */ /* 0x000122000c1e9500 */
[----:B--2---:R-:W-:Y:S01]  /*0da0*/  IMAD R32, R33, 0x10000, R32 ;  /* 0x0001000021207824 */ /* 0x004fe200078e0220 */
[----:B------:R-:W-:Y:S02]  /*0db0*/  SHF.R.S32.HI R33, RZ, R6, R31 ;  /* 0x00000006ff217219 */ /* 0x000fe4000001141f */
[----:B------:R1:W-:Y:S02]  /*0dc0*/  STS [R25+0x18a0], R34 ;  /* 0x0018a02219007388 */ /* 0x0003e40000000800 */
[----:B------:R-:W-:Y:S02]  /*0dd0*/  SHF.R.U32.HI R31, RZ, 0x4, R32 ;  /* 0x00000004ff1f7819 */ /* 0x000fe40000011620 */
[C---:B-1----:R-:W-:Y:S01]  /*0de0*/  LOP3.LUT R34, R33.reuse, 0x30303030, RZ, 0xc0, !PT ;  /* 0x3030303021227812 */ /* 0x042fe200078ec0ff */
[----:B------:R-:W-:-:S03]  /*0df0*/  IMAD.SHL.U32 R33, R33, 0x10, RZ ;  /* 0x0000001021217824 */ /* 0x000fc600078e00ff */
[----:B------:R-:W-:Y:S02]  /*0e00*/  LOP3.LUT R31, R34, 0xf0f0f0f, R31, 0xf8, !PT ;  /* 0x0f0f0f0f221f7812 */ /* 0x000fe400078ef81f */
[----:B------:R-:W-:Y:S02]  /*0e10*/  LOP3.LUT R33, R33, 0x30303030, RZ, 0xc0, !PT ;  /* 0x3030303021217812 */ /* 0x000fe400078ec0ff */
[----:B0-----:R-:W-:Y:S02]  /*0e20*/  IADD3 R21, PT, PT, R31, 0x60606060, RZ ;  /* 0x606060601f157810 */ /* 0x001fe40007ffe0ff */
[----:B------:R-:W-:Y:S02]  /*0e30*/  LOP3.LUT R20, R33, 0xf0f0f0f, R32, 0xf8, !PT ;  /* 0x0f0f0f0f21147812 */ /* 0x000fe400078ef820 */
[C---:B------:R-:W-:Y:S02]  /*0e40*/  LOP3.LUT R28, R31.reuse, 0x20202020, R21, 0x18, !PT ;  /* 0x202020201f1c7812 */ /* 0x040fe400078e1815 */
[----:B------:R-:W-:-:S02]  /*0e50*/  PRMT R33, R31, 0xba98, RZ ;  /* 0x0000ba981f217816 */ /* 0x000fc400000000ff */
[----:B------:R-:W-:Y:S01]  /*0e60*/  PRMT R28, R28, 0xba98, RZ ;  /* 0x0000ba981c1c7816 */ /* 0x000fe200000000ff */
[----:B------:R-:W-:-:S03]  /*0e70*/  VIADD R31, R20, 0x60606060 ;  /* 0x60606060141f7836 */ /* 0x000fc60000000000 */
[C---:B------:R-:W-:Y:S02]  /*0e80*/  LOP3.LUT R29, R28.reuse, 0x80808080, R21, 0x6, !PT ;  /* 0x808080801c1d7812 */ /* 0x040fe400078e0615 */
[----:B------:R-:W-:Y:S02]  /*0e90*/  LOP3.LUT R28, R28, 0x7f7f7f7f, R33, 0x60, !PT ;  /* 0x7f7f7f7f1c1c7812 */ /* 0x000fe400078e6021 */
[----:B------:R-:W-:Y:S01]  /*0ea0*/  LOP3.LUT R33, R20, 0x20202020, R31, 0x18, !PT ;  /* 0x2020202014217812 */ /* 0x000fe200078e181f */
[----:B------:R0:W-:Y:S01]  /*0eb0*/  STS [R25+0x1860], R36 ;  /* 0x0018602419007388 */ /* 0x0001e20000000800 */
[----:B-----5:R-:W-:Y:S01]  /*0ec0*/  IMAD R35, R37, 0x10000, R35 ;  /* 0x0001000025237824 */ /* 0x020fe200078e0223 */
[----:B0-----:R-:W-:-:S05]  /*0ed0*/  LOP3.LUT R36, R29, R28, RZ, 0xfc, !PT ;  /* 0x0000001c1d247212 */ /* 0x001fca00078efcff */
[----:B------:R0:W-:Y:S01]  /*0ee0*/  STS [R25+0x1cb0], R36 ;  /* 0x001cb02419007388 */ /* 0x0001e20000000800 */
[----:B----4-:R-:W-:Y:S01]  /*0ef0*/  IMAD R27, R30, 0x10000, R27 ;  /* 0x000100001e1b7824 */ /* 0x010fe200078e021b */
[----:B------:R-:W-:-:S04]  /*0f00*/  SHF.R.S32.HI R30, RZ, R6, R35 ;  /* 0x00000006ff1e7219 */ /* 0x000fc80000011423 */
[C---:B------:R-:W-:Y:S01]  /*0f10*/  LOP3.LUT R32, R30.reuse, 0x30303030, RZ, 0xc0, !PT ;  /* 0x303030301e207812 */ /* 0x040fe200078ec0ff */
[----:B------:R-:W-:Y:S01]  /*0f20*/  IMAD.SHL.U32 R30, R30, 0x10, RZ ;  /* 0x000000101e1e7824 */ /* 0x000fe200078e00ff */
[----:B------:R-:W-:-:S04]  /*0f30*/  SHF.R.U32.HI R21, RZ, 0x4, R27 ;  /* 0x00000004ff157819 */ /* 0x000fc8000001161b */
[----:B------:R-:W-:Y:S02]  /*0f40*/  LOP3.LUT R21, R32, 0xf0f0f0f, R21, 0xf8, !PT ;  /* 0x0f0f0f0f20157812 */ /* 0x000fe400078ef815 */
[----:B------:R-:W-:Y:S02]  /*0f50*/  LOP3.LUT R30, R30, 0x30303030, RZ, 0xc0, !PT ;  /* 0x303030301e1e7812 */ /* 0x000fe400078ec0ff */
[----:B------:R-:W-:Y:S02]  /*0f60*/  PRMT R32, R33, 0xba98, RZ ;  /* 0x0000ba9821207816 */ /* 0x000fe400000000ff */
[----:B------:R-:W-:Y:S01]  /*0f70*/  PRMT R33, R20, 0xba98, RZ ;  /* 0x0000ba9814217816 */ /* 0x000fe200000000ff */
[----:B------:R-:W-:Y:S01]  /*0f80*/  VIADD R20, R21, 0x60606060 ;  /* 0x6060606015147836 */ /* 0x000fe20000000000 */
[----:B------:R-:W-:Y:S02]  /*0f90*/  LOP3.LUT R30, R30, 0xf0f0f0f, R27, 0xf8, !PT ;  /* 0x0f0f0f0f1e1e7812 */ /* 0x000fe400078ef81b */
[----:B------:R-:W-:-:S02]  /*0fa0*/  LOP3.LUT R35, R32, 0x80808080, R31, 0x6, !PT ;  /* 0x8080808020237812 */ /* 0x000fc400078e061f */
[----:B------:R-:W-:Y:S01]  /*0fb0*/  LOP3.LUT R32, R32, 0x7f7f7f7f, R33, 0x60, !PT ;  /* 0x7f7f7f7f20207812 */ /* 0x000fe200078e6021 */
[C---:B------:R-:W-:Y:S01]  /*0fc0*/  VIADD R33, R30.reuse, 0x60606060 ;  /* 0x606060601e217836 */ /* 0x040fe20000000000 */
[C-C-:B------:R-:W-:Y:S02]  /*0fd0*/  LOP3.LUT R27, R21.reuse, 0x20202020, R20.reuse, 0x18, !PT ;  /* 0x20202020151b7812 */ /* 0x140fe400078e1814 */
[----:B------:R-:W-:Y:S02]  /*0fe0*/  PRMT R28, R21, 0xba98, RZ ;  /* 0x0000ba98151c7816 */ /* 0x000fe400000000ff */
[----:B------:R-:W-:Y:S02]  /*0ff0*/  PRMT R27, R27, 0xba98, RZ ;  /* 0x0000ba981b1b7816 */ /* 0x000fe400000000ff */
[----:B------:R-:W-:Y:S02]  /*1000*/  LOP3.LUT R21, R30, 0x20202020, R33, 0x18, !PT ;  /* 0x202020201e157812 */ /* 0x000fe400078e1821 */
[----:B------:R-:W-:-:S02]  /*1010*/  LOP3.LUT R37, R27, 0x80808080, R20, 0x6, !PT ;  /* 0x808080801b257812 */ /* 0x000fc400078e0614 */
[----:B------:R-:W-:Y:S01]  /*1020*/  PRMT R34, R21, 0xba98, RZ ;  /* 0x0000ba9815227816 */ /* 0x000fe200000000ff */
[----:B------:R-:W-:Y:S01]  /*1030*/  IMAD.WIDE.U32 R20, R7, 0xd2, R18 ;  /* 0x000000d207147825 */ /* 0x000fe200078e0012 */
[----:B------:R-:W-:Y:S02]  /*1040*/  LOP3.LUT R28, R27, 0x7f7f7f7f, R28, 0x60, !PT ;  /* 0x7f7f7f7f1b1c7812 */ /* 0x000fe400078e601c */
[----:B------:R-:W-:Y:S02]  /*1050*/  PRMT R27, R30, 0xba98, RZ ;  /* 0x0000ba981e1b7816 */ /* 0x000fe400000000ff */
[----:B------:R-:W-:Y:S02]  /*1060*/  IADD3 R30, P0, PT, R8, R20, RZ ;  /* 0x00000014081e7210 */ /* 0x000fe40007f1e0ff */
[----:B------:R-:W-:-:S03]  /*1070*/  LOP3.LUT R33, R34, 0x80808080, R33, 0x6, !PT ;  /* 0x8080808022217812 */ /* 0x000fc600078e0621 */
[----:B------:R-:W-:Y:S01]  /*1080*/  IMAD.X R31, RZ, RZ, R21, P0 ;  /* 0x000000ffff1f7224 */ /* 0x000fe200000e0615 */
[----:B------:R-:W-:Y:S02]  /*1090*/  LOP3.LUT R35, R35, R32, RZ, 0xfc, !PT ;  /* 0x0000002023237212 */ /* 0x000fe400078efcff */
[----:B------:R-:W-:Y:S02]  /*10a0*/  LOP3.LUT R34, R34, 0x7f7f7f7f, R27, 0x60, !PT ;  /* 0x7f7f7f7f22227812 */ /* 0x000fe400078e601b */
[----:B------:R-:W2:Y:S04]  /*10b0*/  LDG.E.U16.CONSTANT R32, desc[UR20][R30.64] ;  /* 0x000000141e207981 */ /* 0x000ea8000c1e9500 */
[----:B------:R1:W2:Y:S02]  /*10c0*/  LDG.E.U16.CONSTANT R27, desc[UR20][R30.64+0x2] ;  /* 0x000002141e1b7981 */ /* 0x0002a4000c1e9500 */
[----:B-1----:R-:W-:-:S05]  /*10d0*/  IADD3 R30, P0, PT, R24, R20, RZ ;  /* 0x00000014181e7210 */ /* 0x002fca0007f1e0ff */
[----:B------:R-:W-:-:S05]  /*10e0*/  IMAD.X R31, RZ, RZ, R21, P0 ;  /* 0x000000ffff1f7224 */ /* 0x000fca00000e0615 */
[----:B------:R-:W3:Y:S04]  /*10f0*/  LDG.E.U16.CONSTANT R29, desc[UR20][R30.64+0x80] ;  /* 0x000080141e1d7981 */ /* 0x000ee8000c1e9500 */
[----:B0-----:R-:W3:Y:S01]  /*1100*/  LDG.E.U16.CONSTANT R36, desc[UR20][R30.64+0x82] ;  /* 0x000082141e247981 */ /* 0x001ee2000c1e9500 */
[----:B------:R-:W-:Y:S01]  /*1110*/  IMAD.WIDE.U32 R20, R14, 0xd2, R18 ;  /* 0x000000d20e147825 */ /* 0x000fe200078e0012 */
[----:B------:R-:W-:-:S05]  /*1120*/  LOP3.LUT R28, R37, R28, RZ, 0xfc, !PT ;  /* 0x0000001c251c7212 */ /* 0x000fca00078efcff */
[----:B------:R0:W-:Y:S04]  /*1130*/  STS [R25+0x450], R28 ;  /* 0x0004501c19007388 */ /* 0x0001e80000000800 */
[----:B------:R1:W-:Y:S01]  /*1140*/  STS [R25+0x1c70], R35 ;  /* 0x001c702319007388 */ /* 0x0003e20000000800 */
[----:B------:R-:W-:-:S05]  /*1150*/  LOP3.LUT R34, R33, R34, RZ, 0xfc, !PT ;  /* 0x0000002221227212 */ /* 0x000fca00078efcff */
[----:B------:R4:W-:Y:S01]  /*1160*/  STS [R25+0x410], R34 ;  /* 0x0004102219007388 */ /* 0x0009e20000000800 */
[----:B--2---:R-:W-:Y:S02]  /*1170*/  IMAD R27, R27, 0x10000, R32 ;  /* 0x000100001b1b7824 */ /* 0x004fe400078e0220 */
[----:B---3--:R-:W-:Y:S01]  /*1180*/  IMAD R29, R36, 0x10000, R29 ;  /* 0x00010000241d7824 */ /* 0x008fe200078e021d */
[----:B------:R-:W-:-:S04]  /*1190*/  IADD3 R36, P0, PT, R8, R20, RZ ;  /* 0x0000001408247210 */ /* 0x000fc80007f1e0ff */
[----:B------:R-:W-:Y:S02]  /*11a0*/  SHF.R.S32.HI R32, RZ, R6, R29 ;  /* 0x00000006ff207219 */ /* 0x000fe4000001141d */
[----:B------:R-:W-:Y:S02]  /*11b0*/  SHF.R.U32.HI R29, RZ, 0x4, R27 ;  /* 0x00000004ff1d7819 */ /* 0x000fe4000001161b */
[----:B0-----:R-:W-:Y:S01]  /*11c0*/  LOP3.LUT R28, R32, 0x30303030, RZ, 0xc0, !PT ;  /* 0x30303030201c7812 */ /* 0x001fe200078ec0ff */
[----:B------:R-:W-:Y:S01]  /*11d0*/  IMAD.X R37, RZ, RZ, R21, P0 ;  /* 0x000000ffff257224 */ /* 0x000fe200000e0615 */
[----:B------:R-:W-:Y:S02]  /*11e0*/  IADD3 R20, P0, PT, R24, R20, RZ ;  /* 0x0000001418147210 */ /* 0x000fe40007f1e0ff */
[----:B------:R-:W-:Y:S02]  /*11f0*/  LOP3.LUT R29, R28, 0xf0f0f0f, R29, 0xf8, !PT ;  /* 0x0f0f0f0f1c1d7812 */ /* 0x000fe400078ef81d */
[----:B-1----:R-:W2:Y:S01]  /*1200*/  LDG.E.U16.CONSTANT R35, desc[UR20][R36.64] ;  /* 0x0000001424237981 */ /* 0x002ea2000c1e9500 */
[----:B------:R-:W-:-:S03]  /*1210*/  IMAD.X R21, RZ, RZ, R21, P0 ;  /* 0x000000ffff157224 */ /* 0x000fc600000e0615 */
[----:B------:R0:W2:Y:S01]  /*1220*/  LDG.E.U16.CONSTANT R30, desc[UR20][R36.64+0x2] ;  /* 0x00000214241e7981 */ /* 0x0000a2000c1e9500 */
[----:B------:R-:W-:-:S03]  /*1230*/  IMAD.SHL.U32 R32, R32, 0x10, RZ ;  /* 0x0000001020207824 */ /* 0x000fc600078e00ff */
[----:B------:R-:W3:Y:S04]  /*1240*/  LDG.E.U16.CONSTANT R31, desc[UR20][R20.64+0x80] ;  /* 0x00008014141f7981 */ /* 0x000ee8000c1e9500 */
[----:B------:R1:W3:Y:S01]  /*1250*/  LDG.E.U16.CONSTANT R33, desc[UR20][R20.64+0x82] ;  /* 0x0000821414217981 */ /* 0x0002e2000c1e9500 */
[C---:B0-----:R-:W-:Y:S01]  /*1260*/  VIADD R36, R29.reuse, 0x60606060 ;  /* 0x606060601d247836 */ /* 0x041fe20000000000 */
[----:B------:R-:W-:Y:S02]  /*1270*/  LOP3.LUT R32, R32, 0x30303030, RZ, 0xc0, !PT ;  /* 0x3030303020207812 */ /* 0x000fe400078ec0ff */
[C---:B------:R-:W-:Y:S02]  /*1280*/  PRMT R28, R29.reuse, 0xba98, RZ ;  /* 0x0000ba981d1c7816 */ /* 0x040fe400000000ff */
[----:B-1----:R-:W-:-:S02]  /*1290*/  LOP3.LUT R20, R29, 0x20202020, R36, 0x18, !PT ;  /* 0x202020201d147812 */ /* 0x002fc400078e1824 */
[----:B------:R-:W-:Y:S02]  /*12a0*/  LOP3.LUT R27, R32, 0xf0f0f0f, R27, 0xf8, !PT ;  /* 0x0f0f0f0f201b7812 */ /* 0x000fe400078ef81b */
[----:B------:R-:W-:-:S04]  /*12b0*/  PRMT R21, R20, 0xba98, RZ ;  /* 0x0000ba9814157816 */ /* 0x000fc800000000ff */
[C---:B------:R-:W-:Y:S02]  /*12c0*/  LOP3.LUT R20, R21.reuse, 0x80808080, R36, 0x6, !PT ;  /* 0x8080808015147812 */ /* 0x040fe400078e0624 */
[----:B------:R-:W-:Y:S01]  /*12d0*/  LOP3.LUT R21, R21, 0x7f7f7f7f, R28, 0x60, !PT ;  /* 0x7f7f7f7f15157812 */ /* 0x000fe200078e601c */
[C---:B------:R-:W-:Y:S01]  /*12e0*/  VIADD R28, R27.reuse, 0x60606060 ;  /* 0x606060601b1c7836 */ /* 0x040fe20000000000 */
[----:B------:R-:W-:-:S04]  /*12f0*/  PRMT R32, R27, 0xba98, RZ ;  /* 0x0000ba981b207816 */ /* 0x000fc800000000ff */
[----:B------:R-:W-:Y:S01]  /*1300*/  LOP3.LUT R29, R27, 0x20202020, R28, 0x18, !PT ;  /* 0x202020201b1d7812 */ /* 0x000fe200078e181c */
[----:B------:R-:W-:-:S03]  /*1310*/  IMAD.U32 R27, RZ, RZ, UR5 ;  /* 0x00000005ff1b7e24 */ /* 0x000fc6000f8e00ff */
[----:B------:R-:W-:Y:S01]  /*1320*/  PRMT R29, R29, 0xba98, RZ ;  /* 0x0000ba981d1d7816 */ /* 0x000fe200000000ff */
[----:B------:R-:W-:-:S03]  /*1330*/  IMAD R27, R27, 0x4, R14 ;  /* 0x000000041b1b7824 */ /* 0x000fc600078e020e */
[----:B----4-:R-:W-:Y:S02]  /*1340*/  LOP3.LUT R34, R29, 0x80808080, R28, 0x6, !PT ;  /* 0x808080801d227812 */ /* 0x010fe400078e061c */
[----:B------:R-:W-:Y:S01]  /*1350*/  LOP3.LUT R28, R20, R21, RZ, 0xfc, !PT ;  /* 0x00000015141c7212 */ /* 0x000fe200078efcff */
[----:B------:R-:W-:-:S03]  /*1360*/  IMAD.WIDE.U32 R20, R27, 0xd2, R18 ;  /* 0x000000d21b147825 */ /* 0x000fc600078e0012 */
[----:B------:R-:W-:-:S04]  /*1370*/  IADD3 R36, P0, PT, R8, R20, RZ ;  /* 0x0000001408247210 */ /* 0x000fc80007f1e0ff */
[----:B------:R-:W-:Y:S01]  /*1380*/  IADD3.X R37, PT, PT, RZ, R21, RZ, P0, !PT ;  /* 0x00000015ff257210 */ /* 0x000fe200007fe4ff */
[----:B------:R0:W-:Y:S04]  /*1390*/  STS [R25+0x40], R28 ;  /* 0x0000401c19007388 */ /* 0x0001e80000000800 */
[----:B------:R-:W4:Y:S01]  /*13a0*/  LDG.E.U16.CONSTANT R27, desc[UR20][R36.64+0x2] ;  /* 0x00000214241b7981 */ /* 0x000f22000c1e9500 */
[----:B------:R-:W-:-:S03]  /*13b0*/  LOP3.LUT R29, R29, 0x7f7f7f7f, R32, 0x60, !PT ;  /* 0x7f7f7f7f1d1d7812 */ /* 0x000fc600078e6020 */
[----:B0-----:R0:W4:Y:S01]  /*13c0*/  LDG.E.U16.CONSTANT R28, desc[UR20][R36.64] ;  /* 0x00000014241c7981 */ /* 0x001122000c1e9500 */
[----:B------:R-:W-:Y:S02]  /*13d0*/  LOP3.LUT R34, R34, R29, RZ, 0xfc, !PT ;  /* 0x0000001d22227212 */ /* 0x000fe400078efcff */
[----:B0-----:R-:W-:-:S05]  /*13e0*/  IADD3 R36, P0, PT, R24, R20, RZ ;  /* 0x0000001418247210 */ /* 0x001fca0007f1e0ff */
[----:B------:R-:W-:-:S05]  /*13f0*/  IMAD.X R37, RZ, RZ, R21, P0 ;  /* 0x000000ffff257224 */ /* 0x000fca00000e0615 */
[----:B------:R-:W5:Y:S04]  /*1400*/  LDG.E.U16.CONSTANT R29, desc[UR20][R36.64+0x80] ;  /* 0x00008014241d7981 */ /* 0x000f68000c1e9500 */
[----:B------:R-:W5:Y:S01]  /*1410*/  LDG.E.U16.CONSTANT R32, desc[UR20][R36.64+0x82] ;  /* 0x0000821424207981 */ /* 0x000f62000c1e9500 */
[----:B------:R-:W-:-:S05]  /*1420*/  LOP3.LUT R20, R3, 0x1f, RZ, 0xc0, !PT ;  /* 0x0000001f03147812 */ /* 0x000fca00078ec0ff */
[----:B------:R-:W-:Y:S01]  /*1430*/  IMAD R21, R20, UR5, RZ ;  /* 0x0000000514157c24 */ /* 0x000fe2000f8e02ff */
[----:B------:R0:W-:Y:S01]  /*1440*/  STS [R25], R34 ;  /* 0x0000002219007388 */ /* 0x0001e20000000800 */
[----:B--2---:R-:W-:Y:S02]  /*1450*/  IMAD R30, R30, 0x10000, R35 ;  /* 0x000100001e1e7824 */ /* 0x004fe400078e0223 */
[----:B---3--:R-:W-:-:S03]  /*1460*/  IMAD R33, R33, 0x10000, R31 ;  /* 0x0001000021217824 */ /* 0x008fc600078e021f */
[----:B------:R-:W-:Y:S02]  /*1470*/  SHF.R.U32.HI R31, RZ, 0x4, R30 ;  /* 0x00000004ff1f7819 */ /* 0x000fe4000001161e */
[----:B------:R-:W-:Y:S01]  /*1480*/  SHF.R.S32.HI R33, RZ, R6, R33 ;  /* 0x00000006ff217219 */ /* 0x000fe20000011421 */
[----:B------:R-:W-:-:S03]  /*1490*/  IMAD.SHL.U32 R35, R3, 0x4, RZ ;  /* 0x0000000403237824 */ /* 0x000fc600078e00ff */
[----:B------:R-:W-:-:S04]  /*14a0*/  LOP3.LUT R20, R33, 0x30303030, RZ, 0xc0, !PT ;  /* 0x3030303021147812 */ /* 0x000fc800078ec0ff */
[----:B------:R-:W-:Y:S01]  /*14b0*/  LOP3.LUT R31, R20, 0xf0f0f0f, R31, 0xf8, !PT ;  /* 0x0f0f0f0f141f7812 */ /* 0x000fe200078ef81f */
[----:B------:R-:W-:Y:S01]  /*14c0*/  IMAD.WIDE.U32 R20, R21, 0xd2, R18 ;  /* 0x000000d215147825 */ /* 0x000fe200078e0012 */
[----:B------:R-:W-:-:S03]  /*14d0*/  LOP3.LUT R35, R35, 0xc, RZ, 0xc0, !PT ;  /* 0x0000000c23237812 */ /* 0x000fc600078ec0ff */
[----:B------:R-:W-:Y:S02]  /*14e0*/  IMAD.WIDE.U32 R18, R23, 0xd2, R18 ;  /* 0x000000d217127825 */ /* 0x000fe400078e0012 */
[----:B------:R1:W2:Y:S01]  /*14f0*/  LDG.E.U16.CONSTANT R20, desc[UR20][R20.64+0xd0] ;  /* 0x0000d01414147981 */ /* 0x0002a2000c1e9500 */
[----:B------:R-:W-:Y:S01]  /*1500*/  IADD3 R18, P0, PT, R35, R18, RZ ;  /* 0x0000001223127210 */ /* 0x000fe20007f1e0ff */
[----:B------:R-:W-:-:S05]  /*1510*/  IMAD.SHL.U32 R35, R33, 0x10, RZ ;  /* 0x0000001021237824 */ /* 0x000fca00078e00ff */
[----:B------:R-:W-:-:S04]  /*1520*/  LOP3.LUT R35, R35, 0x30303030, RZ, 0xc0, !PT ;  /* 0x3030303023237812 */ /* 0x000fc800078ec0ff */
[----:B------:R-:W-:Y:S01]  /*1530*/  LOP3.LUT R30, R35, 0xf0f0f0f, R30, 0xf8, !PT ;  /* 0x0f0f0f0f231e7812 */ /* 0x000fe200078ef81e */
[----:B------:R-:W-:Y:S02]  /*1540*/  VIADD R35, R31, 0x60606060 ;  /* 0x606060601f237836 */ /* 0x000fe40000000000 */
[----:B------:R-:W-:-:S03]  /*1550*/  IMAD.X R19, RZ, RZ, R19, P0 ;  /* 0x000000ffff137224 */ /* 0x000fc600000e0613 */
[C---:B-1----:R-:W-:Y:S02]  /*1560*/  LOP3.LUT R21, R31.reuse, 0x20202020, R35, 0x18, !PT ;  /* 0x202020201f157812 */ /* 0x042fe400078e1823 */
[----:B------:R-:W-:Y:S01]  /*1570*/  PRMT R31, R31, 0xba98, RZ ;  /* 0x0000ba981f1f7816 */ /* 0x000fe200000000ff */
[----:B------:R-:W3:Y:S04]  /*1580*/  LDG.E.U16.CONSTANT R33, desc[UR20][R18.64+0xc0] ;  /* 0x0000c01412217981 */ /* 0x000ee8000c1e9500 */
[----:B------:R1:W3:Y:S01]  /*1590*/  LDG.E.U16.CONSTANT R36, desc[UR20][R18.64+0xc2] ;  /* 0x0000c21412247981 */ /* 0x0002e2000c1e9500 */
[----:B----4-:R-:W-:Y:S01]  /*15a0*/  IMAD R27, R27, 0x10000, R28 ;  /* 0x000100001b1b7824 */ /* 0x010fe200078e021c */
[----:B------:R-:W-:-:S04]  /*15b0*/  PRMT R28, R21, 0xba98, RZ ;  /* 0x0000ba98151c7816 */ /* 0x000fc800000000ff */
[C---:B-1----:R-:W-:Y:S02]  /*15c0*/  LOP3.LUT R19, R28.reuse, 0x80808080, R35, 0x6, !PT ;  /* 0x808080801c137812 */ /* 0x042fe400078e0623 */
[----:B------:R-:W-:Y:S02]  /*15d0*/  LOP3.LUT R28, R28, 0x7f7f7f7f, R31, 0x60, !PT ;  /* 0x7f7f7f7f1c1c7812 */ /* 0x000fe400078e601f */
[----:B------:R-:W-:Y:S01]  /*15e0*/  SHF.R.U32.HI R18, RZ, 0x4, R27 ;  /* 0x00000004ff127819 */ /* 0x000fe2000001161b */
[----:B-----5:R-:W-:-:S05]  /*15f0*/  IMAD R29, R32, 0x10000, R29 ;  /* 0x00010000201d7824 */ /* 0x020fca00078e021d */
[----:B------:R-:W-:Y:S01]  /*1600*/  SHF.R.S32.HI R21, RZ, R6, R29 ;  /* 0x00000006ff157219 */ /* 0x000fe2000001141d */
[----:B------:R-:W-:-:S03]  /*1610*/  VIADD R29, R30, 0x60606060 ;  /* 0x606060601e1d7836 */ /* 0x000fc60000000000 */
[----:B------:R-:W-:-:S04]  /*1620*/  LOP3.LUT R31, R21, 0x30303030, RZ, 0xc0, !PT ;  /* 0x30303030151f7812 */ /* 0x000fc800078ec0ff */
[----:B------:R-:W-:Y:S02]  /*1630*/  LOP3.LUT R18, R31, 0xf0f0f0f, R18, 0xf8, !PT ;  /* 0x0f0f0f0f1f127812 */ /* 0x000fe400078ef812 */
[----:B------:R-:W-:-:S04]  /*1640*/  LOP3.LUT R31, R30, 0x20202020, R29, 0x18, !PT ;  /* 0x202020201e1f7812 */ /* 0x000fc800078e181d */
[----:B------:R-:W-:Y:S02]  /*1650*/  PRMT R32, R31, 0xba98, RZ ;  /* 0x0000ba981f207816 */ /* 0x000fe400000000ff */
[----:B------:R-:W-:Y:S02]  /*1660*/  PRMT R31, R30, 0xba98, RZ ;  /* 0x0000ba981e1f7816 */ /* 0x000fe400000000ff */
[----:B------:R-:W-:Y:S02]  /*1670*/  LOP3.LUT R29, R32, 0x80808080, R29, 0x6, !PT ;  /* 0x80808080201d7812 */ /* 0x000fe400078e061d */
[----:B------:R-:W-:Y:S01]  /*1680*/  LOP3.LUT R30, R19, R28, RZ, 0xfc, !PT ;  /* 0x0000001c131e7212 */ /* 0x000fe200078efcff */
[----:B------:R-:W-:Y:S01]  /*1690*/  VIADD R19, R18, 0x60606060 ;  /* 0x6060606012137836 */ /* 0x000fe20000000000 */
[----:B------:R-:W-:Y:S01]  /*16a0*/  LOP3.LUT R32, R32, 0x7f7f7f7f, R31, 0x60, !PT ;  /* 0x7f7f7f7f20207812 */ /* 0x000fe200078e601f */
[----:B------:R-:W-:-:S03]  /*16b0*/  IMAD.SHL.U32 R21, R21, 0x10, RZ ;  /* 0x0000001015157824 */ /* 0x000fc600078e00ff */
[----:B------:R-:W-:Y:S02]  /*16c0*/  LOP3.LUT R32, R29, R32, RZ, 0xfc, !PT ;  /* 0x000000201d207212 */ /* 0x000fe400078efcff */
[C---:B------:R-:W-:Y:S02]  /*16d0*/  LOP3.LUT R29, R18.reuse, 0x20202020, R19, 0x18, !PT ;  /* 0x20202020121d7812 */ /* 0x040fe400078e1813 */
[----:B------:R-:W-:Y:S02]  /*16e0*/  LOP3.LUT R28, R21, 0x30303030, RZ, 0xc0, !PT ;  /* 0x30303030151c7812 */ /* 0x000fe400078ec0ff */
[----:B------:R-:W-:Y:S02]  /*16f0*/  PRMT R29, R29, 0xba98, RZ ;  /* 0x0000ba981d1d7816 */ /* 0x000fe400000000ff */
[----:B------:R-:W-:Y:S02]  /*1700*/  PRMT R18, R18, 0xba98, RZ ;  /* 0x0000ba9812127816 */ /* 0x000fe400000000ff */
[----:B------:R-:W-:-:S02]  /*1710*/  LOP3.LUT R27, R28, 0xf0f0f0f, R27, 0xf8, !PT ;  /* 0x0f0f0f0f1c1b7812 */ /* 0x000fc400078ef81b */
[C---:B0-----:R-:W-:Y:S01]  /*1720*/  LOP3.LUT R34, R29.reuse, 0x80808080, R19, 0x6, !PT ;  /* 0x808080801d227812 */ /* 0x041fe200078e0613 */
[----:B------:R-:W-:Y:S01]  /*1730*/  IMAD.U32 R19, RZ, RZ, UR4 ;  /* 0x00000004ff137e24 */ /* 0x000fe2000f8e00ff */
[----:B------:R-:W-:Y:S01]  /*1740*/  LOP3.LUT R21, R29, 0x7f7f7f7f, R18, 0x60, !PT ;  /* 0x7f7f7f7f1d157812 */ /* 0x000fe200078e6012 */
[----:B------:R-:W-:Y:S02]  /*1750*/  VIADD R18, R27, 0x60606060 ;  /* 0x606060601b127836 */ /* 0x000fe40000000000 */
[----:B------:R-:W-:-:S03]  /*1760*/  IMAD R28, R19, 0x8, R22 ;  /* 0x00000008131c7824 */ /* 0x000fc600078e0216 */
[--C-:B------:R-:W-:Y:S02]  /*1770*/  LOP3.LUT R19, R27, 0x20202020, R18.reuse, 0x18, !PT ;  /* 0x202020201b137812 */ /* 0x100fe400078e1812 */
[----:B------:R-:W-:Y:S02]  /*1780*/  LEA.HI R29, R3, R28, RZ, 0x1d ;  /* 0x0000001c031d7211 */ /* 0x000fe400078fe8ff */
[----:B------:R-:W-:Y:S02]  /*1790*/  PRMT R19, R19, 0xba98, RZ ;  /* 0x0000ba9813137816 */ /* 0x000fe400000000ff */
[----:B------:R-:W-:Y:S02]  /*17a0*/  PRMT R28, R27, 0xba98, RZ ;  /* 0x0000ba981b1c7816 */ /* 0x000fe400000000ff */
[C---:B------:R-:W-:Y:S02]  /*17b0*/  LOP3.LUT R27, R19.reuse, 0x80808080, R18, 0x6, !PT ;  /* 0x80808080131b7812 */ /* 0x040fe400078e0612 */
[----:B------:R-:W-:Y:S01]  /*17c0*/  LOP3.LUT R31, R19, 0x7f7f7f7f, R28, 0x60, !PT ;  /* 0x7f7f7f7f131f7812 */ /* 0x000fe200078e601c */
[----:B------:R-:W-:-:S05]  /*17d0*/  IMAD.U32 R19, RZ, RZ, UR4 ;  /* 0x00000004ff137e24 */ /* 0x000fca000f8e00ff */
[----:B------:R-:W-:Y:S01]  /*17e0*/  LEA R18, R19, R4, 0x3 ;  /* 0x0000000413127211 */ /* 0x000fe200078e18ff */
[----:B------:R-:W-:-:S04]  /*17f0*/  IMAD.MOV.U32 R19, RZ, RZ, 0x24 ;  /* 0x00000024ff137424 */ /* 0x000fc800078e00ff */
[----:B------:R-:W-:-:S04]  /*1800*/  IMAD.WIDE.U32 R18, R18, R19, UR18 ;  /* 0x0000001212127e25 */ /* 0x000fc8000f8e0013 */
[----:B------:R-:W-:Y:S02]  /*1810*/  IMAD.WIDE R28, R29, 0x24, R16 ;  /* 0x000000241d1c7825 */ /* 0x000fe400078e0210 */
[----:B------:R-:W4:Y:S04]  /*1820*/  LDG.E.U16.CONSTANT R18, desc[UR20][R18.64] ;  /* 0x0000001412127981 */ /* 0x000f28000c1e9500 */
[----:B------:R-:W5:Y:S01]  /*1830*/  LDG.E.CONSTANT R29, desc[UR20][R28.64+0x4] ;  /* 0x000004141c1d7981 */ /* 0x000f62000c1e9900 */
[----:B------:R-:W-:Y:S02]  /*1840*/  LOP3.LUT R21, R34, R21, RZ, 0xfc, !PT ;  /* 0x0000001522157212 */ /* 0x000fe400078efcff */
[----:B------:R-:W-:Y:S01]  /*1850*/  LOP3.LUT R34, R27, R31, RZ, 0xfc, !PT ;  /* 0x0000001f1b227212 */ /* 0x000fe200078efcff */
[----:B------:R-:W-:Y:S04]  /*1860*/  STS [R25+0x1080], R30 ;  /* 0x0010801e19007388 */ /* 0x000fe80000000800 */
[----:B------:R-:W-:Y:S04]  /*1870*/  STS [R25+0x1040], R32 ;  /* 0x0010402019007388 */ /* 0x000fe80000000800 */
[----:B------:R-:W-:Y:S04]  /*1880*/  STS [R25+0x1490], R21 ;  /* 0x0014901519007388 */ /* 0x000fe80000000800 */
[----:B------:R-:W-:Y:S01]  /*1890*/  STS [R25+0x1450], R34 ;  /* 0x0014502219007388 */ /* 0x000fe20000000800 */
[----:B--2---:R-:W-:-:S05]  /*18a0*/  HADD2.F32 R27, -RZ, R20.H0_H0 ;  /* 0x20000014ff1b7230 */ /* 0x004fca0000004100 */
[----:B------:R-:W-:Y:S01]  /*18b0*/  STS [R8+UR9], R27 ;  /* 0x0000001b08007988 */ /* 0x000fe20008000809 */
[----:B---3--:R-:W-:-:S05]  /*18c0*/  IMAD R33, R36, 0x10000, R33 ;  /* 0x0001000024217824 */ /* 0x008fca00078e0221 */
[----:B------:R-:W-:Y:S01]  /*18d0*/  STS [R2], R33 ;  /* 0x0000002102007388 */ /* 0x000fe20000000800 */
[----:B----4-:R-:W-:-:S03]  /*18e0*/  HADD2.F32 R36, -RZ, R18.H0_H0 ;  /* 0x20000012ff247230 */ /* 0x010fc60000004100 */
[----:B-----5:R-:W-:Y:S04]  /*18f0*/  STS [R10+UR12], R29 ;  /* 0x0000001d0a007988 */ /* 0x020fe8000800080c */
[----:B------:R-:W-:Y:S01]  /*1900*/  STS [R9+UR13], R36 ;  /* 0x0000002409007988 */ /* 0x000fe2000800080d */
        /* <DEDUP_REMOVED lines=11> */
[----:B------:R-:W-:Y:S01]  /*19c0*/  LDS R29, [R15+0xc] ;  /* 0x00000c000f1d7984 */ /* 0x000fe20000000800 */
[----:B0-----:R-:W-:-:S03]  /*19d0*/  IDP.4A.S8.S8 R18, R18, R19, RZ ;  /* 0x0000001312127226 */ /* 0x001fc600000006ff */
[----:B------:R-:W0:Y:S04]  /*19e0*/  LDS R34, [R5+UR12+0xc] ;  /* 0x00000c0c05227984 */ /* 0x000e280008000800 */
[----:B------:R-:W-:Y:S01]  /*19f0*/  LDS R19, [R5+UR12+0x1c] ;  /* 0x00001c0c05137984 */ /* 0x000fe20008000800 */
[----:B-1----:R-:W-:-:S03]  /*1a00*/  IDP.4A.S8.S8 R30, R31, R30, R18 ;  /* 0x0000001e1f1e7226 */ /* 0x002fc60000000612 */
[----:B------:R-:W-:Y:S04]  /*1a10*/  LDS R33, [R15+0x28] ;  /* 0x000028000f217984 */ /* 0x000fe80000000800 */
[----:B------:R-:W-:Y:S01]  /*1a20*/  LDS R31, [R15+0x18] ;  /* 0x000018000f1f7984 */ /* 0x000fe20000000800 */
[----:B--2---:R-:W-:-:S03]  /*1a30*/  IDP.4A.S8.S8 R35, R32, R35, RZ ;  /* 0x0000002320237226 */ /* 0x004fc600000006ff */
[----:B------:R-:W-:Y:S04]  /*1a40*/  LDS R18, [R15+0x1c] ;  /* 0x00001c000f127984 */ /* 0x000fe80000000800 */
[----:B------:R-:W1:Y:S01]  /*1a50*/  LDS R32, [R5+UR12+0x18] ;  /* 0x0000180c05207984 */ /* 0x000e620008000800 */
[----:B---3--:R-:W-:-:S03]  /*1a60*/  IDP.4A.S8.S8 R35, R28, R21, R35 ;  /* 0x000000151c237226 */ /* 0x008fc60000000623 */
[----:B------:R-:W-:Y:S04]  /*1a70*/  LDS R36, [R5+UR12+0x28] ;  /* 0x0000280c05247984 */ /* 0x000fe80008000800 */
[----:B------:R-:W-:Y:S01]  /*1a80*/  LDS R28, [R5+UR12+0x20] ;  /* 0x0000200c051c7984 */ /* 0x000fe20008000800 */
[----:B----4-:R-:W-:-:S03]  /*1a90*/  IDP.4A.S8.S8 R20, R20, R27, R30 ;  /* 0x0000001b14147226 */ /* 0x010fc6000000061e */
[----:B------:R-:W-:Y:S04]  /*1aa0*/  LDS R21, [R5+UR12+0x24] ;  /* 0x0000240c05157984 */ /* 0x000fe80008000800 */
[----:B------:R-:W2:Y:S01]  /*1ab0*/  LDS R27, [R15+0x20] ;  /* 0x000020000f1b7984 */ /* 0x000ea20000000800 */
[----:B0-----:R-:W-:-:S03]  /*1ac0*/  IDP.4A.S8.S8 R20, R29, R34, R20 ;  /* 0x000000221d147226 */ /* 0x001fc60000000614 */
[----:B------:R-:W0:Y:S04]  /*1ad0*/  LDS R30, [R15+0x24] ;  /* 0x000024000f1e7984 */ /* 0x000e280000000800 */
[----:B------:R-:W-:Y:S04]  /*1ae0*/  LDS R29, [R5+UR12+0x30] ;  /* 0x0000300c051d7984 */ /* 0x000fe80008000800 */
[----:B------:R-:W-:Y:S04]  /*1af0*/  LDS R34, [R15+0x34] ;  /* 0x000034000f227984 */ /* 0x000fe80000000800 */
[----:B------:R-:W-:Y:S01]  /*1b00*/  LDS R37, [R5+UR12+0x58] ;  /* 0x0000580c05257984 */ /* 0x000fe20008000800 */
[----:B-1----:R-:W-:-:S03]  /*1b10*/  IDP.4A.S8.S8 R31, R31, R32, R35 ;  /* 0x000000201f1f7226 */ /* 0x002fc60000000623 */
[----:B------:R-:W1:Y:S01]  /*1b20*/  LDS R32, [R15+0x30] ;  /* 0x000030000f207984 */ /* 0x000e620000000800 */
[----:B------:R-:W-:-:S03]  /*1b30*/  IDP.4A.S8.S8 R18, R18, R19, R31 ;  /* 0x0000001312127226 */ /* 0x000fc6000000061f */
[----:B------:R-:W3:Y:S04]  /*1b40*/  LDS R31, [R5+UR12+0x34] ;  /* 0x0000340c051f7984 */ /* 0x000ee80008000800 */
[----:B------:R-:W4:Y:S01]  /*1b50*/  LDS.U16 R19, [R12] ;  /* 0x000000000c137984 */ /* 0x000f220000000400 */
[----:B--2---:R-:W-:-:S03]  /*1b60*/  IDP.4A.S8.S8 R27, R27, R28, RZ ;  /* 0x0000001c1b1b7226 */ /* 0x004fc600000006ff */
[----:B------:R-:W-:Y:S01]  /*1b70*/  LDS R28, [R5+UR12+0x38] ;  /* 0x0000380c051c7984 */ /* 0x000fe20008000800 */
[----:B0-----:R-:W-:-:S03]  /*1b80*/  IDP.4A.S8.S8 R27, R30, R21, R27 ;  /* 0x000000151e1b7226 */ /* 0x001fc6000000061b */
[----:B------:R-:W0:Y:S04]  /*1b90*/  LDS R21, [R15+0x38] ;  /* 0x000038000f157984 */ /* 0x000e280000000800 */
[----:B------:R-:W-:Y:S01]  /*1ba0*/  LDS R30, [R15+0x40] ;  /* 0x000040000f1e7984 */ /* 0x000fe20000000800 */
[----:B-1----:R-:W-:-:S03]  /*1bb0*/  IDP.4A.S8.S8 R29, R32, R29, RZ ;  /* 0x0000001d201d7226 */ /* 0x002fc600000006ff */
[----:B------:R-:W-:Y:S01]  /*1bc0*/  LDS R32, [R5+UR12+0x3c] ;  /* 0x00003c0c05207984 */ /* 0x000fe20008000800 */
[----:B---3--:R-:W-:Y:S02]  /*1bd0*/  IDP.4A.S8.S8 R35, R34, R31, R29 ;  /* 0x0000001f22237226 */ /* 0x008fe4000000061d */
[----:B------:R-:W-:Y:S01]  /*1be0*/  IDP.4A.S8.S8 R31, R33, R36, R27 ;  /* 0x00000024211f7226 */ /* 0x000fe2000000061b */
[----:B------:R-:W-:Y:S04]  /*1bf0*/  LDS R34, [R15+0x2c] ;  /* 0x00002c000f227984 */ /* 0x000fe80000000800 */
[----:B------:R-:W1:Y:S01]  /*1c00*/  LDS R33, [R5+UR12+0x2c] ;  /* 0x00002c0c05217984 */ /* 0x000e620008000800 */
[C---:B----4-:R-:W-:Y:S02]  /*1c10*/  PRMT R27, R19.reuse, 0x8880, RZ ;  /* 0x00008880131b7816 */ /* 0x050fe400000000ff */
[----:B------:R-:W-:Y:S01]  /*1c20*/  PRMT R19, R19, 0x9991, RZ ;  /* 0x0000999113137816 */ /* 0x000fe200000000ff */
[----:B------:R-:W-:Y:S02]  /*1c30*/  LDS R36, [R5+UR12+0x50] ;  /* 0x0000500c05247984 */ /* 0x000fe40008000800 */
[----:B------:R-:W-:-:S02]  /*1c40*/  IMAD R27, R20, R27, RZ ;  /* 0x0000001b141b7224 */ /* 0x000fc400078e02ff */
[----:B------:R-:W2:Y:S01]  /*1c50*/  LDS R29, [R15+0x3c] ;  /* 0x00003c000f1d7984 */ /* 0x000ea20000000800 */
[----:B0-----:R-:W-:Y:S02]  /*1c60*/  IDP.4A.S8.S8 R35, R21, R28, R35 ;  /* 0x0000001c15237226 */ /* 0x001fe40000000623 */
[----:B------:R-:W-:Y:S01]  /*1c70*/  IMAD R27, R18, R19, R27 ;  /* 0x00000013121b7224 */ /* 0x000fe200078e021b */
[----:B------:R-:W0:Y:S04]  /*1c80*/  LDS R21, [R5+UR12+0x40] ;  /* 0x0000400c05157984 */ /* 0x000e280008000800 */
[----:B------:R-:W-:Y:S04]  /*1c90*/  LDS R19, [R15+0x54] ;  /* 0x000054000f137984 */ /* 0x000fe80000000800 */
[----:B------:R-:W-:Y:S04]  /*1ca0*/  LDS R18, [R5+UR12+0x54] ;  /* 0x0000540c05127984 */ /* 0x000fe80008000800 */
[----:B------:R-:W-:Y:S01]  /*1cb0*/  LDS R20, [R5+UR12+0x44] ;  /* 0x0000440c05147984 */ /* 0x000fe20008000800 */
[----:B-1----:R-:W-:-:S03]  /*1cc0*/  IDP.4A.S8.S8 R28, R34, R33, R31 ;  /* 0x00000021221c7226 */ /* 0x002fc6000000061f */
[----:B------:R-:W1:Y:S04]  /*1cd0*/  LDS R31, [R15+0x50] ;  /* 0x000050000f1f7984 */ /* 0x000e680000000800 */
[----:B------:R-:W3:Y:S01]  /*1ce0*/  LDS R34, [R15+0x44] ;  /* 0x000044000f227984 */ /* 0x000ee20000000800 */
[----:B--2---:R-:W-:-:S03]  /*1cf0*/  IDP.4A.S8.S8 R29, R29, R32, R35 ;  /* 0x000000201d1d7226 */ /* 0x004fc60000000623 */
[----:B------:R-:W-:Y:S04]  /*1d00*/  LDS R32, [R15+0x48] ;  /* 0x000048000f207984 */ /* 0x000fe80000000800 */
[----:B------:R-:W2:Y:S01]  /*1d10*/  LDS R33, [R5+UR12+0x48] ;  /* 0x0000480c05217984 */ /* 0x000ea20008000800 */
[----:B0-----:R-:W-:Y:S02]  /*1d20*/  IDP.4A.S8.S8 R21, R30, R21, RZ ;  /* 0x000000151e157226 */ /* 0x001fe400000006ff */
[----:B-1----:R-:W-:Y:S02]  /*1d30*/  IDP.4A.S8.S8 R31, R31, R36, RZ ;  /* 0x000000241f1f7226 */ /* 0x002fe400000006ff */
[----:B------:R-:W0:Y:S02]  /*1d40*/  LDS R36, [R15+0x58] ;  /* 0x000058000f247984 */ /* 0x000e240000000800 */
[----:B------:R-:W-:-:S02]  /*1d50*/  IDP.4A.S8.S8 R35, R19, R18, R31 ;  /* 0x0000001213237226 */ /* 0x000fc4000000061f */
[----:B------:R-:W-:-:S04]  /*1d60*/  IMAD.U32 R19, RZ, RZ, UR4 ;  /* 0x00000004ff137e24 */ /* 0x000fc8000f8e00ff */
[----:B------:R-:W-:Y:S02]  /*1d70*/  IMAD R18, R19, 0x8, R4 ;  /* 0x0000000813127824 */ /* 0x000fe400078e0204 */
[----:B------:R-:W-:Y:S02]  /*1d80*/  IMAD.MOV.U32 R19, RZ, RZ, 0x24 ;  /* 0x00000024ff137424 */ /* 0x000fe400078e00ff */
[----:B------:R-:W-:-:S04]  /*1d90*/  VIADD R18, R18, 0x4 ;  /* 0x0000000412127836 */ /* 0x000fc80000000000 */
[----:B------:R-:W-:-:S05]  /*1da0*/  IMAD.WIDE.U32 R18, R18, R19, UR18 ;  /* 0x0000001212127e25 */ /* 0x000fca000f8e0013 */
[----:B------:R1:W4:Y:S01]  /*1db0*/  LDG.E.U16.CONSTANT R30, desc[UR20][R18.64] ;  /* 0x00000014121e7981 */ /* 0x000322000c1e9500 */
[----:B---3--:R-:W-:Y:S02]  /*1dc0*/  IDP.4A.S8.S8 R34, R34, R20, R21 ;  /* 0x0000001422227226 */ /* 0x008fe40000000615 */
[----:B------:R-:W-:-:S04]  /*1dd0*/  IMAD.U32 R21, RZ, RZ, UR4 ;  /* 0x00000004ff157e24 */ /* 0x000fc8000f8e00ff */
[----:B------:R-:W-:Y:S02]  /*1de0*/  IMAD R20, R21, 0x8, R22 ;  /* 0x0000000815147824 */ /* 0x000fe400078e0216 */
[----:B------:R-:W-:Y:S01]  /*1df0*/  VIADD R21, R3, 0x20 ;  /* 0x0000002003157836 */ /* 0x000fe20000000000 */
[----:B-1----:R-:W-:Y:S04]  /*1e00*/  LDS.U16 R19, [R12+0x4] ;  /* 0x000004000c137984 */ /* 0x002fe80000000400 */
[----:B------:R-:W-:Y:S01]  /*1e10*/  LEA.HI R21, R21, R20, RZ, 0x1d ;  /* 0x0000001415157211 */ /* 0x000fe200078fe8ff */
[----:B--2---:R-:W-:Y:S02]  /*1e20*/  IDP.4A.S8.S8 R32, R32, R33, R34 ;  /* 0x0000002120207226 */ /* 0x004fe40000000622 */
[----:B------:R-:W-:Y:S02]  /*1e30*/  LDS R33, [R15+0x4c] ;  /* 0x00004c000f217984 */ /* 0x000fe40000000800 */
[----:B------:R-:W-:-:S02]  /*1e40*/  IMAD.WIDE R20, R21, 0x24, R16 ;  /* 0x0000002415147825 */ /* 0x000fc400078e0210 */
[----:B------:R-:W1:Y:S04]  /*1e50*/  LDS R34, [R5+UR12+0x4c] ;  /* 0x00004c0c05227984 */ /* 0x000e680008000800 */
[----:B------:R2:W3:Y:S01]  /*1e60*/  LDG.E.CONSTANT R31, desc[UR20][R20.64+0x4] ;  /* 0x00000414141f7981 */ /* 0x0004e2000c1e9900 */
[----:B0-----:R-:W-:-:S03]  /*1e70*/  IDP.4A.S8.S8 R35, R36, R37, R35 ;  /* 0x0000002524237226 */ /* 0x001fc60000000623 */
[----:B------:R-:W-:Y:S01]  /*1e80*/  LDS R36, [R5+UR12+0x5c] ;  /* 0x00005c0c05247984 */ /* 0x000fe20008000800 */
[----:B-1----:R-:W-:-:S03]  /*1e90*/  IDP.4A.S8.S8 R32, R33, R34, R32 ;  /* 0x0000002221207226 */ /* 0x002fc60000000620 */
[----:B------:R-:W0:Y:S04]  /*1ea0*/  LDS.U16 R33, [R12+0x2] ;  /* 0x000002000c217984 */ /* 0x000e280000000400 */
[----:B------:R-:W1:Y:S01]  /*1eb0*/  LDS R34, [R15+0x5c] ;  /* 0x00005c000f227984 */ /* 0x000e620000000800 */
[----:B--2---:R-:W-:Y:S02]  /*1ec0*/  PRMT R20, R19, 0x9991, RZ ;  /* 0x0000999113147816 */ /* 0x004fe400000000ff */
[C---:B0-----:R-:W-:Y:S02]  /*1ed0*/  PRMT R21, R33.reuse, 0x8880, RZ ;  /* 0x0000888021157816 */ /* 0x041fe400000000ff */
[----:B------:R-:W-:-:S03]  /*1ee0*/  PRMT R33, R33, 0x9991, RZ ;  /* 0x0000999121217816 */ /* 0x000fc600000000ff */
[----:B------:R-:W-:Y:S01]  /*1ef0*/  IMAD R28, R28, R21, RZ ;  /* 0x000000151c1c7224 */ /* 0x000fe200078e02ff */
[----:B------:R-:W-:Y:S01]  /*1f00*/  PRMT R21, R19, 0x8880, RZ ;  /* 0x0000888013157816 */ /* 0x000fe200000000ff */
[----:B------:R-:W-:Y:S02]  /*1f10*/  IMAD.MOV.U32 R19, RZ, RZ, R33 ;  /* 0x000000ffff137224 */ /* 0x000fe400078e0021 */
[----:B-1----:R-:W-:Y:S01]  /*1f20*/  IDP.4A.S8.S8 R18, R34, R36, R35 ;  /* 0x0000002422127226 */ /* 0x002fe20000000623 */
[----:B------:R-:W-:Y:S01]  /*1f30*/  LDS R33, [R5+UR12+0x68] ;  /* 0x0000680c05217984 */ /* 0x000fe20008000800 */
[----:B------:R-:W-:Y:S02]  /*1f40*/  IMAD R21, R32, R21, RZ ;  /* 0x0000001520157224 */ /* 0x000fe400078e02ff */
[----:B------:R-:W-:Y:S01]  /*1f50*/  IMAD R29, R29, R19, R28 ;  /* 0x000000131d1d7224 */ /* 0x000fe200078e021c */
[----:B------:R-:W-:Y:S01]  /*1f60*/  LDS R32, [R5+UR12+0x60] ;  /* 0x0000600c05207984 */ /* 0x000fe20008000800 */
[----:B------:R-:W-:-:S03]  /*1f70*/  IMAD R28, R18, R20, R21 ;  /* 0x00000014121c7224 */ /* 0x000fc600078e0215 */
[----:B------:R-:W0:Y:S04]  /*1f80*/  LDS R19, [R15+0x60] ;  /* 0x000060000f137984 */ /* 0x000e280000000800 */
[----:B------:R-:W-:Y:S04]  /*1f90*/  LDS R18, [R15+0x64] ;  /* 0x000064000f127984 */ /* 0x000fe80000000800 */
[----:B------:R-:W1:Y:S04]  /*1fa0*/  LDS R20, [R5+UR12+0x64] ;  /* 0x0000640c05147984 */ /* 0x000e680008000800 */
[----:B------:R-:W-:Y:S04]  /*1fb0*/  LDS R21, [R15+0x70] ;  /* 0x000070000f157984 */ /* 0x000fe80000000800 */
[----:B------:R-:W2:Y:S01]  /*1fc0*/  LDS R34, [R5+UR12+0x70] ;  /* 0x0000700c05227984 */ /* 0x000ea20008000800 */
[----:B0-----:R-:W-:-:S03]  /*1fd0*/  IDP.4A.S8.S8 R19, R19, R32, RZ ;  /* 0x0000002013137226 */ /* 0x001fc600000006ff */
[----:B------:R-:W0:Y:S01]  /*1fe0*/  LDS R32, [R15+0x68] ;  /* 0x000068000f207984 */ /* 0x000e220000000800 */
[----:B-1----:R-:W-:-:S03]  /*1ff0*/  IDP.4A.S8.S8 R19, R18, R20, R19 ;  /* 0x0000001412137226 */ /* 0x002fc60000000613 */
[----:B------:R-:W-:Y:S01]  /*2000*/  LDS R20, [R5+UR12+0x74] ;  /* 0x0000740c05147984 */ /* 0x000fe20008000800 */
[----:B--2---:R-:W-:-:S03]  /*2010*/  IDP.4A.S8.S8 R18, R21, R34, RZ ;  /* 0x0000002215127226 */ /* 0x004fc600000006ff */
[----:B------:R-:W1:Y:S04]  /*2020*/  LDS R21, [R15+0x74] ;  /* 0x000074000f157984 */ /* 0x000e680000000800 */
[----:B------:R-:W-:Y:S01]  /*2030*/  LDS R34, [R13+0x4] ;  /* 0x000004000d227984 */ /* 0x000fe20000000800 */
[----:B0-----:R-:W-:-:S03]  /*2040*/  IDP.4A.S8.S8 R19, R32, R33, R19 ;  /* 0x0000002120137226 */ /* 0x001fc60000000613 */
[----:B------:R-:W-:Y:S04]  /*2050*/  LDS R33, [R15+0x78] ;  /* 0x000078000f217984 */ /* 0x000fe80000000800 */
[----:B------:R-:W0:Y:S01]  /*2060*/  LDS R32, [R5+UR12+0x78] ;  /* 0x0000780c05207984 */ /* 0x000e220008000800 */
[----:B-1----:R-:W-:-:S03]  /*2070*/  IDP.4A.S8.S8 R18, R21, R20, R18 ;  /* 0x0000001415127226 */ /* 0x002fc60000000612 */
[----:B------:R-:W-:Y:S04]  /*2080*/  LDS R20, [R15+0x6c] ;  /* 0x00006c000f147984 */ /* 0x000fe80000000800 */
[----:B------:R-:W1:Y:S01]  /*2090*/  LDS R21, [R5+UR12+0x6c] ;  /* 0x00006c0c05157984 */ /* 0x000e620008000800 */
[----:B0-----:R-:W-:-:S03]  /*20a0*/  IDP.4A.S8.S8 R18, R33, R32, R18 ;  /* 0x0000002021127226 */ /* 0x001fc60000000612 */
[----:B------:R-:W-:Y:S01]  /*20b0*/  LDS R32, [R5+UR12+0x7c] ;  /* 0x00007c0c05207984 */ /* 0x000fe20008000800 */
[----:B-1----:R-:W-:-:S03]  /*20c0*/  IDP.4A.S8.S8 R20, R20, R21, R19 ;  /* 0x0000001514147226 */ /* 0x002fc60000000613 */
[----:B------:R-:W0:Y:S04]  /*20d0*/  LDS.U16 R19, [R12+0x6] ;  /* 0x000006000c137984 */ /* 0x000e280000000400 */
[----:B------:R-:W1:Y:S01]  /*20e0*/  LDS R21, [R15+0x7c] ;  /* 0x00007c000f157984 */ /* 0x000e620000000800 */
[C---:B0-----:R-:W-:Y:S02]  /*20f0*/  PRMT R33, R19.reuse, 0x8880, RZ ;  /* 0x0000888013217816 */ /* 0x041fe400000000ff */
[----:B------:R-:W-:Y:S01]  /*2100*/  PRMT R19, R19, 0x9991, RZ ;  /* 0x0000999113137816 */ /* 0x000fe200000000ff */
[----:B-1----:R-:W-:Y:S02]  /*2110*/  IDP.4A.S8.S8 R32, R21, R32, R18 ;  /* 0x0000002015207226 */ /* 0x002fe40000000612 */
[----:B------:R-:W-:Y:S01]  /*2120*/  IMAD.MOV.U32 R21, RZ, RZ, R33 ;  /* 0x000000ffff157224 */ /* 0x000fe200078e0021 */
[----:B------:R-:W0:Y:S03]  /*2130*/  LDS R18, [R13+0x8] ;  /* 0x000008000d127984 */ /* 0x000e260000000800 */
[----:B------:R-:W-:-:S02]  /*2140*/  IMAD R21, R20, R21, RZ ;  /* 0x0000001514157224 */ /* 0x000fc400078e02ff */
[----:B------:R-:W-:Y:S02]  /*2150*/  IMAD.MOV.U32 R20, RZ, RZ, R19 ;  /* 0x000000ffff147224 */ /* 0x000fe400078e0013 */
[----:B----4-:R-:W-:Y:S01]  /*2160*/  HADD2.F32 R37, -RZ, R30.H0_H0 ;  /* 0x2000001eff257230 */ /* 0x010fe20000004100 */
[----:B------:R-:W1:Y:S01]  /*2170*/  LDS R19, [R13] ;  /* 0x000000000d137984 */ /* 0x000e620000000800 */
[----:B------:R-:W-:-:S03]  /*2180*/  IMAD R32, R32, R20, R21 ;  /* 0x0000001420207224 */ /* 0x000fc600078e0215 */
[----:B------:R-:W2:Y:S04]  /*2190*/  LDS R30, [R13+0xc] ;  /* 0x00000c000d1e7984 */ /* 0x000ea80000000800 */
[----:B------:R-:W-:Y:S01]  /*21a0*/  LDS R21, [R11] ;  /* 0x000000000b157984 */ /* 0x000fe20000000800 */
[----:B------:R-:W-:Y:S06]  /*21b0*/  BAR.SYNC.DEFER_BLOCKING 0x0 ;  /* 0x0000000000007b1d */ /* 0x000fec0000010000 */
[----:B---3--:R-:W-:Y:S04]  /*21c0*/  STS [R10+UR12], R31 ;  /* 0x0000001f0a007988 */ /* 0x008fe8000800080c */
[----:B------:R-:W-:Y:S01]  /*21d0*/  STS [R9+UR13], R37 ;  /* 0x0000002509007988 */ /* 0x000fe2000800080d */
[----:B------:R-:W-:Y:S01]  /*21e0*/  BAR.SYNC.DEFER_BLOCKING 0x0 ;  /* 0x0000000000007b1d */ /* 0x000fe20000010000 */
[----:B------:R-:W-:-:S02]  /*21f0*/  I2FP.F32.S32 R36, R27 ;  /* 0x0000001b00247245 */ /* 0x000fc40000201400 */
[----:B------:R-:W-:-:S03]  /*2200*/  I2FP.F32.S32 R27, R28 ;  /* 0x0000001c001b7245 */ /* 0x000fc60000201400 */
[----:B------:R-:W-:Y:S04]  /*2210*/  LDS R20, [R15+0x80] ;  /* 0x000080000f147984 */ /* 0x000fe80000000800 */
[----:B------:R-:W3:Y:S01]  /*2220*/  LDS R33, [R5+UR12] ;  /* 0x0000000c05217984 */ /* 0x000ee20008000800 */
[----:B0-----:R-:W-:Y:S01]  /*2230*/  FFMA.FTZ R35, R18, R27, RZ ;  /* 0x0000001b12237223 */ /* 0x001fe200000100ff */
[----:B------:R-:W-:Y:S02]  /*2240*/  I2FP.F32.S32 R29, R29 ;  /* 0x0000001d001d7245 */ /* 0x000fe40000201400 */
[----:B------:R-:W-:Y:S01]  /*2250*/  LDS R27, [R15+0x84] ;  /* 0x000084000f1b7984 */ /* 0x000fe20000000800 */
[----:B------:R-:W-:-:S03]  /*2260*/  I2FP.F32.S32 R18, R32 ;  /* 0x0000002000127245 */ /* 0x000fc60000201400 */
[----:B------:R-:W0:Y:S01]  /*2270*/  LDS R28, [R5+UR12+0x4] ;  /* 0x0000040c051c7984 */ /* 0x000e220008000800 */
[----:B-1----:R-:W-:Y:S01]  /*2280*/  FFMA.FTZ R19, R19, R36, RZ ;  /* 0x0000002413137223 */ /* 0x002fe200000100ff */
[----:B--2---:R-:W-:Y:S02]  /*2290*/  FFMA.FTZ R18, R30, R18, R35 ;  /* 0x000000121e127223 */ /* 0x004fe40000010023 */
[----:B------:R-:W-:Y:S01]  /*22a0*/  LDS R30, [R15+0x90] ;  /* 0x000090000f1e7984 */ /* 0x000fe20000000800 */
[----:B------:R-:W-:-:S03]  /*22b0*/  FFMA.FTZ R19, R34, R29, R19 ;  /* 0x0000001d22137223 */ /* 0x000fc60000010013 */
[----:B------:R-:W1:Y:S04]  /*22c0*/  LDS R29, [R5+UR12+0x10] ;  /* 0x0000100c051d7984 */ /* 0x000e680008000800 */
[----:B------:R-:W-:Y:S04]  /*22d0*/  LDS R31, [R15+0x88] ;  /* 0x000088000f1f7984 */ /* 0x000fe80000000800 */
[----:B------:R-:W2:Y:S04]  /*22e0*/  LDS R32, [R5+UR12+0x8] ;  /* 0x0000080c05207984 */ /* 0x000ea80008000800 */
[----:B------:R-:W-:Y:S04]  /*22f0*/  LDS R34, [R5+UR12+0x14] ;  /* 0x0000140c05227984 */ /* 0x000fe80008000800 */
[----:B------:R-:W-:Y:S04]  /*2300*/  LDS R35, [R15+0x8c] ;  /* 0x00008c000f237984 */ /* 0x000fe80000000800 */
[----:B------:R-:W-:Y:S01]  /*2310*/  LDS R37, [R5+UR12+0x54] ;  /* 0x0000540c05257984 */ /* 0x000fe20008000800 */
[----:B---3--:R-:W-:-:S03]  /*2320*/  IDP.4A.S8.S8 R20, R20, R33, RZ ;  /* 0x0000002114147226 */ /* 0x008fc600000006ff */
[----:B------:R-:W3:Y:S01]  /*2330*/  LDS R33, [R15+0x94] ;  /* 0x000094000f217984 */ /* 0x000ee20000000800 */
[----:B0-----:R-:W-:-:S03]  /*2340*/  IDP.4A.S8.S8 R28, R27, R28, R20 ;  /* 0x0000001c1b1c7226 */ /* 0x001fc60000000614 */
[----:B------:R-:W-:Y:S04]  /*2350*/  LDS R27, [R15+0x98] ;  /* 0x000098000f1b7984 */ /* 0x000fe80000000800 */
[----:B------:R-:W0:Y:S01]  /*2360*/  LDS R20, [R5+UR12+0x18] ;  /* 0x0000180c05147984 */ /* 0x000e220008000800 */
[----:B-1----:R-:W-:-:S03]  /*2370*/  IDP.4A.S8.S8 R29, R30, R29, RZ ;  /* 0x0000001d1e1d7226 */ /* 0x002fc600000006ff */
[----:B------:R-:W-:Y:S01]  /*2380*/  LDS R30, [R15+0x9c] ;  /* 0x00009c000f1e7984 */ /* 0x000fe20000000800 */
[----:B--2---:R-:W-:-:S03]  /*2390*/  IDP.4A.S8.S8 R32, R31, R32, R28 ;  /* 0x000000201f207226 */ /* 0x004fc6000000061c */
[----:B------:R-:W1:Y:S04]  /*23a0*/  LDS R31, [R5+UR12+0x1c] ;  /* 0x00001c0c051f7984 */ /* 0x000e680008000800 */
[----:B------:R-:W-:Y:S01]  /*23b0*/  LDS R28, [R5+UR12+0x20] ;  /* 0x0000200c051c7984 */ /* 0x000fe20008000800 */
[----:B---3--:R-:W-:-:S03]  /*23c0*/  IDP.4A.S8.S8 R33, R33, R34, R29 ;  /* 0x0000002221217226 */ /* 0x008fc6000000061d */
[----:B------:R-:W2:Y:S04]  /*23d0*/  LDS.U16 R29, [R12+0x8] ;  /* 0x000008000c1d7984 */ /* 0x000ea80000000400 */
[----:B------:R-:W3:Y:S01]  /*23e0*/  LDS R34, [R5+UR12+0xc] ;  /* 0x00000c0c05227984 */ /* 0x000ee20008000800 */
[----:B0-----:R-:W-:-:S03]  /*23f0*/  IDP.4A.S8.S8 R20, R27, R20, R33 ;  /* 0x000000141b147226 */ /* 0x001fc60000000621 */
[----:B------:R-:W0:Y:S04]  /*2400*/  LDS R27, [R15+0xa0] ;  /* 0x0000a0000f1b7984 */ /* 0x000e280000000800 */
[----:B------:R-:W-:Y:S01]  /*2410*/  LDS R33, [R15+0xb4] ;  /* 0x0000b4000f217984 */ /* 0x000fe20000000800 */
[----:B-1----:R-:W-:Y:S02]  /*2420*/  IDP.4A.S8.S8 R20, R30, R31, R20 ;  /* 0x0000001f1e147226 */ /* 0x002fe40000000614 */
[----:B------:R-:W-:Y:S02]  /*2430*/  FFMA.FTZ R30, R19, R21, R26 ;  /* 0x00000015131e7223 */ /* 0x000fe4000001001a */
[----:B------:R-:W-:Y:S04]  /*2440*/  LDS R19, [R15+0xa4] ;  /* 0x0000a4000f137984 */ /* 0x000fe80000000800 */
[----:B------:R-:W1:Y:S01]  /*2450*/  LDS R26, [R5+UR12+0x24] ;  /* 0x0000240c051a7984 */ /* 0x000e620008000800 */
[----:B------:R-:W-:-:S03]  /*2460*/  FFMA.FTZ R21, R21, R18, R30 ;  /* 0x0000001215157223 */ /* 0x000fc6000001001e */
[----:B------:R-:W-:Y:S04]  /*2470*/  LDS R18, [R5+UR12+0x30] ;  /* 0x0000300c05127984 */ /* 0x000fe80008000800 */
[----:B------:R-:W-:Y:S01]  /*2480*/  LDS R30, [R15+0xa8] ;  /* 0x0000a8000f1e7984 */ /* 0x000fe20000000800 */
[C---:B--2---:R-:W-:Y:S02]  /*2490*/  PRMT R31, R29.reuse, 0x8880, RZ ;  /* 0x000088801d1f7816 */ /* 0x044fe400000000ff */
[----:B------:R-:W-:Y:S01]  /*24a0*/  PRMT R29, R29, 0x9991, RZ ;  /* 0x000099911d1d7816 */ /* 0x000fe200000000ff */
[----:B---3--:R-:W-:Y:S02]  /*24b0*/  IDP.4A.S8.S8 R32, R35, R34, R32 ;  /* 0x0000002223207226 */ /* 0x008fe40000000620 */
[----:B------:R-:W-:Y:S02]  /*24c0*/  LDS R35, [R5+UR12+0x3c] ;  /* 0x00003c0c05237984 */ /* 0x000fe40008000800 */
[----:B------:R-:W-:-:S02]  /*24d0*/  IMAD R31, R32, R31, RZ ;  /* 0x0000001f201f7224 */ /* 0x000fc400078e02ff */
[----:B------:R-:W-:Y:S02]  /*24e0*/  IMAD.MOV.U32 R32, RZ, RZ, R29 ;  /* 0x000000ffff207224 */ /* 0x000fe400078e001d */
[----:B------:R-:W2:Y:S02]  /*24f0*/  LDS R29, [R15+0xb0] ;  /* 0x0000b0000f1d7984 */ /* 0x000ea40000000800 */
[----:B------:R-:W-:Y:S02]  /*2500*/  IMAD R20, R20, R32, R31 ;  /* 0x0000002014147224 */ /* 0x000fe400078e021f */
[----:B------:R-:W3:Y:S04]  /*2510*/  LDS R32, [R5+UR12+0x34] ;  /* 0x0000340c05207984 */ /* 0x000ee80008000800 */
[----:B------:R-:W4:Y:S01]  /*2520*/  LDS R31, [R5+UR12+0x28] ;  /* 0x0000280c051f7984 */ /* 0x000f220008000800 */
[----:B0-----:R-:W-:-:S03]  /*2530*/  IDP.4A.S8.S8 R34, R27, R28, RZ ;  /* 0x0000001c1b227226 */ /* 0x001fc600000006ff */
[----:B------:R-:W-:Y:S04]  /*2540*/  LDS R28, [R15+0xac] ;  /* 0x0000ac000f1c7984 */ /* 0x000fe80000000800 */
[----:B------:R-:W0:Y:S01]  /*2550*/  LDS R27, [R5+UR12+0x2c] ;  /* 0x00002c0c051b7984 */ /* 0x000e220008000800 */
[----:B-1----:R-:W-:-:S03]  /*2560*/  IDP.4A.S8.S8 R34, R19, R26, R34 ;  /* 0x0000001a13227226 */ /* 0x002fc60000000622 */
[----:B------:R-:W-:Y:S04]  /*2570*/  LDS R19, [R15+0xb8] ;  /* 0x0000b8000f137984 */ /* 0x000fe80000000800 */
[----:B------:R-:W1:Y:S01]  /*2580*/  LDS R26, [R5+UR12+0x38] ;  /* 0x0000380c051a7984 */ /* 0x000e620008000800 */
[----:B--2---:R-:W-:-:S03]  /*2590*/  IDP.4A.S8.S8 R18, R29, R18, RZ ;  /* 0x000000121d127226 */ /* 0x004fc600000006ff */
[----:B------:R-:W-:Y:S01]  /*25a0*/  LDS R29, [R5+UR12+0x40] ;  /* 0x0000400c051d7984 */ /* 0x000fe20008000800 */
[----:B---3--:R-:W-:-:S03]  /*25b0*/  IDP.4A.S8.S8 R32, R33, R32, R18 ;  /* 0x0000002021207226 */ /* 0x008fc60000000612 */
[----:B------:R-:W2:Y:S01]  /*25c0*/  LDS R18, [R15+0xc0] ;  /* 0x0000c0000f127984 */ /* 0x000ea20000000800 */
[----:B----4-:R-:W-:-:S03]  /*25d0*/  IDP.4A.S8.S8 R31, R30, R31, R34 ;  /* 0x0000001f1e1f7226 */ /* 0x010fc60000000622 */
[----:B------:R-:W3:Y:S04]  /*25e0*/  LDS R30, [R15+0xbc] ;  /* 0x0000bc000f1e7984 */ /* 0x000ee80000000800 */
[----:B------:R-:W-:Y:S01]  /*25f0*/  LDS R33, [R5+UR12+0x48] ;  /* 0x0000480c05217984 */ /* 0x000fe20008000800 */
[----:B0-----:R-:W-:-:S03]  /*2600*/  IDP.4A.S8.S8 R27, R28, R27, R31 ;  /* 0x0000001b1c1b7226 */ /* 0x001fc6000000061f */
[----:B------:R-:W-:Y:S04]  /*2610*/  LDS R28, [R15+0xc4] ;  /* 0x0000c4000f1c7984 */ /* 0x000fe80000000800 */
[----:B------:R-:W0:Y:S01]  /*2620*/  LDS R31, [R5+UR12+0x44] ;  /* 0x0000440c051f7984 */ /* 0x000e220008000800 */
[----:B-1----:R-:W-:-:S03]  /*2630*/  IDP.4A.S8.S8 R19, R19, R26, R32 ;  /* 0x0000001a13137226 */ /* 0x002fc60000000620 */
[----:B------:R-:W1:Y:S04]  /*2640*/  LDS R26, [R15+0xc8] ;  /* 0x0000c8000f1a7984 */ /* 0x000e680000000800 */
[----:B------:R-:W-:Y:S01]  /*2650*/  LDS R32, [R15+0xdc] ;  /* 0x0000dc000f207984 */ /* 0x000fe20000000800 */
[----:B--2---:R-:W-:-:S03]  /*2660*/  IDP.4A.S8.S8 R29, R18, R29, RZ ;  /* 0x0000001d121d7226 */ /* 0x004fc600000006ff */
[----:B------:R-:W-:Y:S01]  /*2670*/  LDS R18, [R15+0xd0] ;  /* 0x0000d0000f127984 */ /* 0x000fe20000000800 */
[----:B---3--:R-:W-:-:S03]  /*2680*/  IDP.4A.S8.S8 R19, R30, R35, R19 ;  /* 0x000000231e137226 */ /* 0x008fc60000000613 */
[----:B------:R-:W2:Y:S04]  /*2690*/  LDS R35, [R5+UR12+0x50] ;  /* 0x0000500c05237984 */ /* 0x000ea80008000800 */
[----:B------:R-:W3:Y:S01]  /*26a0*/  LDS R30, [R15+0xd4] ;  /* 0x0000d4000f1e7984 */ /* 0x000ee20000000800 */
[----:B0-----:R-:W-:-:S03]  /*26b0*/  IDP.4A.S8.S8 R29, R28, R31, R29 ;  /* 0x0000001f1c1d7226 */ /* 0x001fc6000000061d */
[----:B------:R-:W-:Y:S04]  /*26c0*/  LDS R28, [R15+0xcc] ;  /* 0x0000cc000f1c7984 */ /* 0x000fe80000000800 */
[----:B------:R-:W0:Y:S01]  /*26d0*/  LDS R31, [R5+UR12+0x4c] ;  /* 0x00004c0c051f7984 */ /* 0x000e220008000800 */
[----:B-1----:R-:W-:-:S03]  /*26e0*/  IDP.4A.S8.S8 R33, R26, R33, R29 ;  /* 0x000000211a217226 */ /* 0x002fc6000000061d */
[----:B------:R-:W-:Y:S04]  /*26f0*/  LDS R26, [R15+0xd8] ;  /* 0x0000d8000f1a7984 */ /* 0x000fe80000000800 */
[----:B------:R-:W1:Y:S01]  /*2700*/  LDS R29, [R5+UR12+0x58] ;  /* 0x0000580c051d7984 */ /* 0x000e620008000800 */
[----:B--2---:R-:W-:-:S03]  /*2710*/  IDP.4A.S8.S8 R35, R18, R35, RZ ;  /* 0x0000002312237226 */ /* 0x004fc600000006ff */
[----:B------:R-:W2:Y:S01]  /*2720*/  LDS.U16 R18, [R12+0xa] ;  /* 0x00000a000c127984 */ /* 0x000ea20000000400 */
[----:B---3--:R-:W-:-:S03]  /*2730*/  IDP.4A.S8.S8 R35, R30, R37, R35 ;  /* 0x000000251e237226 */ /* 0x008fc60000000623 */
[----:B------:R-:W3:Y:S01]  /*2740*/  LDS.U16 R30, [R12+0xc] ;  /* 0x00000c000c1e7984 */ /* 0x000ee20000000400 */
[----:B0-----:R-:W-:-:S03]  /*2750*/  IDP.4A.S8.S8 R31, R28, R31, R33 ;  /* 0x0000001f1c1f7226 */ /* 0x001fc60000000621 */
[----:B------:R-:W0:Y:S04]  /*2760*/  LDS R33, [R5+UR12+0x5c] ;  /* 0x00005c0c05217984 */ /* 0x000e280008000800 */
[----:B------:R-:W-:Y:S01]  /*2770*/  LDS R28, [R5+UR12+0x60] ;  /* 0x0000600c051c7984 */ /* 0x000fe20008000800 */
[----:B-1----:R-:W-:-:S03]  /*2780*/  IDP.4A.S8.S8 R35, R26, R29, R35 ;  /* 0x0000001d1a237226 */ /* 0x002fc60000000623 */
[----:B------:R-:W1:Y:S01]  /*2790*/  LDS R29, [R15+0xe0] ;  /* 0x0000e0000f1d7984 */ /* 0x000e620000000800 */
[----:B--2---:R-:W-:Y:S02]  /*27a0*/  PRMT R26, R18, 0x8880, RZ ;  /* 0x00008880121a7816 */ /* 0x004fe400000000ff */
[----:B---3--:R-:W-:-:S03]  /*27b0*/  PRMT R34, R30, 0x8880, RZ ;  /* 0x000088801e227816 */ /* 0x008fc600000000ff */
[----:B------:R-:W-:Y:S01]  /*27c0*/  IMAD R26, R27, R26, RZ ;  /* 0x0000001a1b1a7224 */ /* 0x000fe200078e02ff */
[----:B------:R-:W-:Y:S01]  /*27d0*/  PRMT R30, R30, 0x9991, RZ ;  /* 0x000099911e1e7816 */ /* 0x000fe200000000ff */
[----:B------:R-:W-:Y:S02]  /*27e0*/  IMAD R27, R31, R34, RZ ;  /* 0x000000221f1b7224 */ /* 0x000fe400078e02ff */
[----:B------:R-:W-:Y:S01]  /*27f0*/  LDS R31, [R15+0xf0] ;  /* 0x0000f0000f1f7984 */ /* 0x000fe20000000800 */
[----:B0-----:R-:W-:Y:S01]  /*2800*/  IDP.4A.S8.S8 R32, R32, R33, R35 ;  /* 0x0000002120207226 */ /* 0x001fe20000000623 */
[----:B------:R-:W-:Y:S02]  /*2810*/  PRMT R18, R18, 0x9991, RZ ;  /* 0x0000999112127816 */ /* 0x000fe400000000ff */
[----:B------:R-:W-:Y:S01]  /*2820*/  LDS R34, [R15+0xf4] ;  /* 0x0000f4000f227984 */ /* 0x000fe20000000800 */
[----:B------:R-:W-:-:S03]  /*2830*/  IMAD R27, R32, R30, R27 ;  /* 0x0000001e201b7224 */ /* 0x000fc600078e021b */
[----:B------:R-:W0:Y:S01]  /*2840*/  LDS R32, [R5+UR12+0x70] ;  /* 0x0000700c05207984 */ /* 0x000e220008000800 */
[----:B-1----:R-:W-:-:S03]  /*2850*/  IDP.4A.S8.S8 R28, R29, R28, RZ ;  /* 0x0000001c1d1c7226 */ /* 0x002fc600000006ff */
[----:B------:R-:W-:Y:S01]  /*2860*/  LDS R29, [R15+0xe4] ;  /* 0x0000e4000f1d7984 */ /* 0x000fe20000000800 */
[----:B------:R-:W-:-:S03]  /*2870*/  IMAD R26, R19, R18, R26 ;  /* 0x00000012131a7224 */ /* 0x000fc600078e021a */
[----:B------:R-:W1:Y:S04]  /*2880*/  LDS R30, [R5+UR12+0x64] ;  /* 0x0000640c051e7984 */ /* 0x000e680008000800 */
[----:B------:R-:W2:Y:S04]  /*2890*/  LDS R33, [R5+UR12+0x74] ;  /* 0x0000740c05217984 */ /* 0x000ea80008000800 */
[----:B------:R-:W-:Y:S04]  /*28a0*/  LDS R18, [R15+0xe8] ;  /* 0x0000e8000f127984 */ /* 0x000fe80000000800 */
[----:B------:R-:W3:Y:S04]  /*28b0*/  LDS R19, [R5+UR12+0x68] ;  /* 0x0000680c05137984 */ /* 0x000ee80008000800 */
[----:B------:R-:W-:Y:S01]  /*28c0*/  LDS R35, [R15+0xec] ;  /* 0x0000ec000f237984 */ /* 0x000fe20000000800 */
[----:B0-----:R-:W-:-:S03]  /*28d0*/  IDP.4A.S8.S8 R31, R31, R32, RZ ;  /* 0x000000201f1f7226 */ /* 0x001fc600000006ff */
[----:B------:R-:W0:Y:S01]  /*28e0*/  LDS R32, [R5+UR12+0x6c] ;  /* 0x00006c0c05207984 */ /* 0x000e220008000800 */
[----:B-1----:R-:W-:-:S03]  /*28f0*/  IDP.4A.S8.S8 R28, R29, R30, R28 ;  /* 0x0000001e1d1c7226 */ /* 0x002fc6000000061c */
[----:B------:R-:W-:Y:S01]  /*2900*/  LDS R30, [R15+0xf8] ;  /* 0x0000f8000f1e7984 */ /* 0x000fe20000000800 */
[----:B--2---:R-:W-:-:S03]  /*2910*/  IDP.4A.S8.S8 R33, R34, R33, R31 ;  /* 0x0000002122217226 */ /* 0x004fc6000000061f */
[----:B------:R-:W1:Y:S04]  /*2920*/  LDS R34, [R5+UR12+0x78] ;  /* 0x0000780c05227984 */ /* 0x000e680008000800 */
[----:B------:R-:W-:Y:S01]  /*2930*/  LDS R29, [R15+0xfc] ;  /* 0x0000fc000f1d7984 */ /* 0x000fe20000000800 */
[----:B---3--:R-:W-:-:S03]  /*2940*/  IDP.4A.S8.S8 R28, R18, R19, R28 ;  /* 0x00000013121c7226 */ /* 0x008fc6000000061c */
[----:B------:R-:W2:Y:S04]  /*2950*/  LDS R18, [R5+UR12+0x7c] ;  /* 0x00007c0c05127984 */ /* 0x000ea80008000800 */
[----:B------:R-:W3:Y:S04]  /*2960*/  LDS.U16 R31, [R12+0xe] ;  /* 0x00000e000c1f7984 */ /* 0x000ee80000000400 */
[----:B------:R-:W4:Y:S01]  /*2970*/  LDS R19, [R13] ;  /* 0x000000000d137984 */ /* 0x000f220000000800 */
[----:B0-----:R-:W-:-:S03]  /*2980*/  IDP.4A.S8.S8 R32, R35, R32, R28 ;  /* 0x0000002023207226 */ /* 0x001fc6000000061c */
[----:B------:R-:W0:Y:S01]  /*2990*/  LDS R28, [R13+0x4] ;  /* 0x000004000d1c7984 */ /* 0x000e220000000800 */
[----:B-1----:R-:W-:-:S03]  /*29a0*/  IDP.4A.S8.S8 R33, R30, R34, R33 ;  /* 0x000000221e217226 */ /* 0x002fc60000000621 */
[----:B------:R-:W1:Y:S01]  /*29b0*/  LDS R30, [R11] ;  /* 0x000000000b1e7984 */ /* 0x000e620000000800 */
[----:B--2---:R-:W-:-:S03]  /*29c0*/  IDP.4A.S8.S8 R33, R29, R18, R33 ;  /* 0x000000121d217226 */ /* 0x004fc60000000621 */
[----:B------:R-:W2:Y:S04]  /*29d0*/  LDS R18, [R13+0x8] ;  /* 0x000008000d127984 */ /* 0x000ea80000000800 */
[----:B------:R-:W5:Y:S01]  /*29e0*/  LDS R29, [R13+0xc] ;  /* 0x00000c000d1d7984 */ /* 0x000f620000000800 */
[C---:B---3--:R-:W-:Y:S02]  /*29f0*/  PRMT R35, R31.reuse, 0x8880, RZ ;  /* 0x000088801f237816 */ /* 0x048fe400000000ff */
[----:B------:R-:W-:Y:S02]  /*2a00*/  PRMT R31, R31, 0x9991, RZ ;  /* 0x000099911f1f7816 */ /* 0x000fe400000000ff */
[----:B------:R-:W-:Y:S01]  /*2a10*/  I2FP.F32.S32 R20, R20 ;  /* 0x0000001400147245 */ /* 0x000fe20000201400 */
[----:B------:R-:W-:Y:S01]  /*2a20*/  IMAD R32, R32, R35, RZ ;  /* 0x0000002320207224 */ /* 0x000fe200078e02ff */
[----:B------:R-:W-:Y:S01]  /*2a30*/  UIADD3 UR4, UPT, UPT, UR4, 0x1, URZ ;  /* 0x0000000104047890 */ /* 0x000fe2000fffe0ff */
[----:B------:R-:W-:-:S02]  /*2a40*/  I2FP.F32.S32 R26, R26 ;  /* 0x0000001a001a7245 */ /* 0x000fc40000201400 */
[----:B------:R-:W-:Y:S01]  /*2a50*/  IMAD R31, R33, R31, R32 ;  /* 0x0000001f211f7224 */ /* 0x000fe200078e0220 */
[----:B------:R-:W-:Y:S01]  /*2a60*/  I2FP.F32.S32 R27, R27 ;  /* 0x0000001b001b7245 */ /* 0x000fe20000201400 */
[----:B----4-:R-:W-:Y:S01]  /*2a70*/  FFMA.FTZ R19, R19, R20, RZ ;  /* 0x0000001413137223 */ /* 0x010fe200000100ff */
[----:B------:R-:W-:Y:S02]  /*2a80*/  UISETP.NE.AND UP0, UPT, UR4, UR5, UPT ;  /* 0x000000050400728c */ /* 0x000fe4000bf05270 */
[----:B------:R-:W-:Y:S01]  /*2a90*/  I2FP.F32.S32 R31, R31 ;  /* 0x0000001f001f7245 */ /* 0x000fe20000201400 */
[----:B0-----:R-:W-:-:S04]  /*2aa0*/  FFMA.FTZ R26, R28, R26, R19 ;  /* 0x0000001a1c1a7223 */ /* 0x001fc80000010013 */
[----:B-1----:R-:W-:Y:S01]  /*2ab0*/  FFMA.FTZ R21, R26, R30, R21 ;  /* 0x0000001e1a157223 */ /* 0x002fe20000010015 */
[----:B--2---:R-:W-:-:S04]  /*2ac0*/  FFMA.FTZ R18, R18, R27, RZ ;  /* 0x0000001b12127223 */ /* 0x004fc800000100ff */
[----:B-----5:R-:W-:-:S04]  /*2ad0*/  FFMA.FTZ R18, R29, R31, R18 ;  /* 0x0000001f1d127223 */ /* 0x020fc80000010012 */
[----:B------:R-:W-:Y:S01]  /*2ae0*/  FFMA.FTZ R26, R30, R18, R21 ;  /* 0x000000121e1a7223 */ /* 0x000fe20000010015 */
[----:B------:R-:W-:Y:S06]  /*2af0*/  BAR.SYNC.DEFER_BLOCKING 0x0 ;  /* 0x0000000000007b1d */ /* 0x000fec0000010000 */
[----:B------:R-:W-:Y:S05]  /*2b00*/  BRA.U UP0, `(.L_x_556) ;  /* 0xffffffd9007c7547 */ /* 0x000fea000b83ffff */
.L_x_555:
        /* <DEDUP_REMOVED lines=16> */
.L_x_557:
        /* <DEDUP_REMOVED lines=15> */
.L_x_1254:


//--------------------- .text._Z12mul_mat_q5_KIN3c108BFloat16ELb1EEvPKvS3_PT_iiiii --------------------------
	.section	.text._Z12mul_mat_q5_KIN3c108BFloat16ELb1EEvPKvS3_PT_iiiii,"ax",@progbits
	.align	128
.text._Z12mul_mat_q5_KIN3c108BFloat16ELb1EEvPKvS3_PT_iiiii:
        .type           _Z12mul_mat_q5_KIN3c108BFloat16ELb1EEvPKvS3_PT_iiiii,@function
        .size           _Z12mul_mat_q5_KIN3c108BFloat16ELb1EEvPKvS3_PT_iiiii,(.L_x_1255 - _Z12mul_mat_q5_KIN3c108BFloat16ELb1EEvPKvS3_PT_iiiii)
        .other          _Z12mul_mat_q5_KIN3c108BFloat16ELb1EEvPKvS3_PT_iiiii,@"STO_CUDA_ENTRY STV_DEFAULT"
_Z12mul_mat_q5_KIN3c108BFloat16ELb1EEvPKvS3_PT_iiiii:
        /* <DEDUP_REMOVED lines=18> */
[----:B------:R-:W2:Y:S01]  /*0120*/  LDCU.64 UR20, c[0x0][0x388] ;  /* 0x00007100ff1477ac */ /* 0x000ea20008000a00 */
[----:B------:R-:W-:Y:S01]  /*0130*/  UMOV UR16, 0x400 ;  /* 0x0000040000107882 */ /* 0x000fe20000000000 */
[----:B-1----:R-:W-:Y:S01]  /*0140*/  VIADD R2, R2, UR12 ;  /* 0x0000000c02027c36 */ /* 0x002fe20008000000 */
[----:B------:R-:W1:Y:S01]  /*0150*/  LDCU.128 UR12, c[0x0][0x380] ;  /* 0x00007000ff0c77ac */ /* 0x000e620008000c00 */
[----:B-----5:R-:W-:-:S02]  /*0160*/  UIADD3 UR9, UPT, UPT, UR6, -0x1, URZ ;  /* 0xffffffff06097890 */ /* 0x020fc4000fffe0ff */
[----:B------:R-:W-:Y:S02]  /*0170*/  USHF.R.S32.HI UR5, URZ, 0x1f, UR7 ;  /* 0x0000001fff057899 */ /* 0x000fe40008011407 */
[----:B---3--:R-:W-:Y:S02]  /*0180*/  ULEA UR17, UR18, UR16, 0x18 ;  /* 0x0000001012117291 */ /* 0x008fe4000f8ec0ff */
[----:B------:R-:W-:Y:S01]  /*0190*/  ULEA.HI UR6, UR5, UR7, URZ, 0x5 ;  /* 0x0000000705067291 */ /* 0x000fe2000f8f28ff */
[----:B0-----:R-:W-:Y:S01]  /*01a0*/  SHF.R.U32.HI R4, RZ, 0x2, R3 ;  /* 0x00000002ff047819 */ /* 0x001fe20000011603 */
[----:B------:R-:W-:Y:S01]  /*01b0*/  UIADD3 UR7, UPT, UPT, UR16, 0x2104, URZ ;  /* 0x0000210410077890 */ /* 0x000fe2000fffe0ff */
[----:B------:R-:W-:Y:S01]  /*01c0*/  LOP3.LUT R8, R3, 0x3, RZ, 0xc0, !PT ;  /* 0x0000000303087812 */ /* 0x000fe200078ec0ff */
[----:B------:R-:W-:Y:S01]  /*01d0*/  USHF.R.S32.HI UR5, URZ, 0x8, UR4 ;  /* 0x00000008ff057899 */ /* 0x000fe20008011404 */
[----:B----4-:R-:W-:Y:S01]  /*01e0*/  LEA R6, R5, R4, 0x3 ;  /* 0x0000000405067211 */ /* 0x010fe200078e18ff */
[----:B------:R-:W-:Y:S01]  /*01f0*/  UIADD3 UR4, UPT, UPT, UR16, 0x2080, URZ ;  /* 0x0000208010047890 */ /* 0x000fe2000fffe0ff */
[----:B------:R-:W-:Y:S01]  /*0200*/  LOP3.LUT R9, R4, 0x3, RZ, 0xc0, !PT ;  /* 0x0000000304097812 */ /* 0x000fe200078ec0ff */
[----:B------:R-:W-:Y:S01]  /*0210*/  USHF.R.S32.HI UR6, URZ, 0x5, UR6 ;  /* 0x00000005ff067899 */ /* 0x000fe20008011406 */
[----:B------:R-:W-:Y:S01]  /*0220*/  LOP3.LUT R7, R6, 0x1f, RZ, 0xc0, !PT ;  /* 0x0000001f06077812 */ /* 0x000fe200078ec0ff */
[----:B------:R-:W-:Y:S01]  /*0230*/  ULEA UR7, UR18, UR7, 0x18 ;  /* 0x0000000712077291 */ /* 0x000fe2000f8ec0ff */
[----:B------:R-:W-:Y:S01]  /*0240*/  SHF.L.U32 R4, R3, 0x2, RZ ;  /* 0x0000000203047819 */ /* 0x000fe200000006ff */
[----:B--2---:R-:W-:Y:S01]  /*0250*/  IMAD R9, R0, 0x4, R9 ;  /* 0x0000000400097824 */ /* 0x004fe200078e0209 */
[----:B------:R-:W-:Y:S01]  /*0260*/  VIMNMX R33, PT, PT, R2, R7, PT ;  /* 0x0000000702217248 */ /* 0x000fe20003fe0100 */
[----:B------:R-:W-:Y:S01]  /*0270*/  ULEA UR4, UR18, UR4, 0x18 ;  /* 0x0000000412047291 */ /* 0x000fe2000f8ec0ff */
[----:B------:R-:W-:-:S02]  /*0280*/  LOP3.LUT R6, R4, 0x1c, RZ, 0xc0, !PT ;  /* 0x0000001c04067812 */ /* 0x000fc400078ec0ff */
[----:B------:R-:W-:Y:S02]  /*0290*/  SHF.R.S32.HI R10, RZ, 0x1f, R33 ;  /* 0x0000001fff0a7819 */ /* 0x000fe40000011421 */
[----:B------:R-:W-:Y:S02]  /*02a0*/  VIMNMX R7, PT, PT, R9, UR9, PT ;  /* 0x0000000909077c48 */ /* 0x000fe4000bfe0100 */
[----:B------:R-:W-:Y:S02]  /*02b0*/  LEA.HI R9, R10, R33, RZ, 0x3 ;  /* 0x000000210a097211 */ /* 0x000fe400078f18ff */
[----:B------:R-:W-:Y:S01]  /*02c0*/  LEA R10, R0, R5, 0x2 ;  /* 0x00000005000a7211 */ /* 0x000fe200078e10ff */
[----:B------:R-:W-:Y:S01]  /*02d0*/  IMAD R7, R7, UR6, R8 ;  /* 0x0000000607077c24 */ /* 0x000fe2000f8e0208 */
[----:B------:R-:W-:Y:S01]  /*02e0*/  LEA.HI.SX32 R22, R9, R8, 0x1d ;  /* 0x0000000809167211 */ /* 0x000fe200078feaff */
[C---:B------:R-:W-:Y:S01]  /*02f0*/  IMAD.SHL.U32 R8, R3.reuse, 0x2, RZ ;  /* 0x0000000203087824 */ /* 0x040fe200078e00ff */
[----:B------:R-:W-:-:S02]  /*0300*/  LOP3.LUT R9, R3, 0x1f, RZ, 0xc0, !PT ;  /* 0x0000001f03097812 */ /* 0x000fc400078ec0ff */
[----:B------:R-:W-:Y:S02]  /*0310*/  VIMNMX.U32 R31, PT, PT, R10, UR9, PT ;  /* 0x000000090a1f7c48 */ /* 0x000fe4000bfe0000 */
[C---:B------:R-:W-:Y:S02]  /*0320*/  VIMNMX R17, PT, PT, R2.reuse, R9, PT ;  /* 0x0000000902117248 */ /* 0x040fe40003fe0100 */
[----:B------:R-:W-:Y:S01]  /*0330*/  VIMNMX R9, PT, PT, R2, R5, PT ;  /* 0x0000000502097248 */ /* 0x000fe20003fe0100 */
[----:B------:R-:W-:Y:S01]  /*0340*/  IMAD R31, R31, UR6, RZ ;  /* 0x000000061f1f7c24 */ /* 0x000fe2000f8e02ff */
[----:B------:R-:W-:Y:S02]  /*0350*/  SHF.R.S32.HI R16, RZ, 0x1f, R17 ;  /* 0x0000001fff107819 */ /* 0x000fe40000011411 */
[----:B------:R-:W-:Y:S02]  /*0360*/  VIADDMNMX R10, R5, 0x4, R2, PT ;  /* 0x00000004050a7846 */ /* 0x000fe40003800102 */
[----:B------:R-:W-:-:S02]  /*0370*/  LEA.HI R20, R16, R17, RZ, 0x5 ;  /* 0x0000001110147211 */ /* 0x000fc400078f28ff */
[C-C-:B------:R-:W-:Y:S02]  /*0380*/  VIADDMNMX R11, R5.reuse, 0x8, R2.reuse, PT ;  /* 0x00000008050b7846 */ /* 0x140fe40003800102 */
[C-C-:B------:R-:W-:Y:S02]  /*0390*/  VIADDMNMX R12, R5.reuse, 0xc, R2.reuse, PT ;  /* 0x0000000c050c7846 */ /* 0x140fe40003800102 */
[C-C-:B------:R-:W-:Y:S02]  /*03a0*/  VIADDMNMX R13, R5.reuse, 0x10, R2.reuse, PT ;  /* 0x00000010050d7846 */ /* 0x140fe40003800102 */
[C-C-:B------:R-:W-:Y:S02]  /*03b0*/  VIADDMNMX R14, R5.reuse, 0x14, R2.reuse, PT ;  /* 0x00000014050e7846 */ /* 0x140fe40003800102 */
[C-C-:B------:R-:W-:Y:S02]  /*03c0*/  VIADDMNMX R15, R5.reuse, 0x18, R2.reuse, PT ;  /* 0x00000018050f7846 */ /* 0x140fe40003800102 */
[----:B------:R-:W-:-:S02]  /*03d0*/  VIADDMNMX R16, R5, 0x1c, R2, PT ;  /* 0x0000001c05107846 */ /* 0x000fc40003800102 */
[----:B------:R-:W-:Y:S02]  /*03e0*/  IADD3 R18, P0, PT, R6, UR20, RZ ;  /* 0x0000001406127c10 */ /* 0x000fe4000ff1e0ff */
[C---:B------:R-:W-:Y:S01]  /*03f0*/  LEA R2, R33.reuse, R22, 0x2 ;  /* 0x0000001621027211 */ /* 0x040fe200078e10ff */
[----:B------:R-:W-:Y:S01]  /*0400*/  IMAD R33, R33, UR5, RZ ;  /* 0x0000000521217c24 */ /* 0x000fe2000f8e02ff */
[----:B------:R-:W-:Y:S01]  /*0410*/  LEA.HI.SX32 R20, R20, R17, 0x1b ;  /* 0x0000001114147211 */ /* 0x000fe200078fdaff */
[----:B------:R-:W-:Y:S01]  /*0420*/  IMAD R17, R17, UR5, RZ ;  /* 0x0000000511117c24 */ /* 0x000fe2000f8e02ff */
[----:B------:R-:W-:Y:S02]  /*0430*/  IADD3.X R19, PT, PT, RZ, UR21, RZ, P0, !PT ;  /* 0x00000015ff137c10 */ /* 0x000fe400087fe4ff */
[----:B------:R-:W-:Y:S02]  /*0440*/  LOP3.LUT R30, R4, 0x7c, RZ, 0xc0, !PT ;  /* 0x0000007c041e7812 */ /* 0x000fe400078ec0ff */
[----:B------:R-:W-:-:S02]  /*0450*/  LEA R2, R2, UR7, 0x2 ;  /* 0x0000000702027c11 */ /* 0x000fc4000f8e10ff */
[----:B------:R-:W-:Y:S01]  /*0460*/  LEA R32, R20, UR4, 0x2 ;  /* 0x0000000414207c11 */ /* 0x000fe2000f8e10ff */
[----:B-1----:R-:W-:-:S06]  /*0470*/  UMOV UR4, URZ ;  /* 0x000000ff00047c82 */ /* 0x002fcc0008000000 */
.L_x_559:
[----:B------:R-:W-:Y:S02]  /*0480*/  UIMAD UR6, UR5, UR8, URZ ;  /* 0x00000008050672a4 */ /* 0x000fe4000f8e02ff */
[----:B------:R-:W-:Y:S01]  /*0490*/  IMAD R21, R9, UR5, RZ ;  /* 0x0000000509157c24 */ /* 0x000fe2000f8e02ff */
[----:B------:R-:W-:Y:S01]  /*04a0*/  SHF.R.U32.HI R38, RZ, 0x5, R3 ;  /* 0x00000005ff267819 */ /* 0x000fe20000011603 */
[----:B------:R-:W-:-:S03]  /*04b0*/  UIADD3 UR7, UP0, UPT, UR6, UR4, URZ ;  /* 0x0000000406077290 */ /* 0x000fc6000ff1e0ff */
[C---:B------:R-:W-:Y:S01]  /*04c0*/  IADD3 R23, P0, PT, R21.reuse, R38, RZ ;  /* 0x0000002615177210 */ /* 0x040fe20007f1e0ff */
[----:B------:R-:W-:Y:S02]  /*04d0*/  ULEA.HI.X.SX32 UR9, UR6, URZ, 0x1, UP0 ;  /* 0x000000ff06097291 */ /* 0x000fe400080f0eff */
[----:B------:R-:W-:Y:S01]  /*04e0*/  UIMAD.WIDE.U32 UR6, UR7, 0xb0, UR12 ;  /* 0x000000b0070678a5 */ /* 0x000fe2000f8e000c */
[----:B------:R-:W-:Y:S01]  /*04f0*/  LEA.HI.X.SX32 R22, R21, RZ, 0x1, P0 ;  /* 0x000000ff15167211 */ /* 0x000fe200000f0eff */
[----:B------:R-:W-:-:S04]  /*0500*/  UIMAD UR9, UR9, 0xb0, URZ ;  /* 0x000000b0090978a4 */ /* 0x000fc8000f8e02ff */
[----:B------:R-:W-:Y:S02]  /*0510*/  UIADD3 UR9, UPT, UPT, UR7, UR9, URZ ;  /* 0x0000000907097290 */ /* 0x000fe4000fffe0ff */
[----:B------:R-:W-:Y:S01]  /*0520*/  MOV R21, UR7 ;  /* 0x0000000700157c02 */ /* 0x000fe20008000f00 */
[----:B------:R-:W-:Y:S02]  /*0530*/  IMAD.U32 R20, RZ, RZ, UR6 ;  /* 0x00000006ff147e24 */ /* 0x000fe4000f8e00ff */
[----:B------:R-:W-:Y:S02]  /*0540*/  IMAD R25, R22, 0xb0, RZ ;  /* 0x000000b016197824 */ /* 0x000fe400078e02ff */
[----:B------:R-:W-:Y:S02]  /*0550*/  IMAD.U32 R21, RZ, RZ, UR9 ;  /* 0x00000009ff157e24 */ /* 0x000fe4000f8e00ff */
[----:B------:R-:W-:-:S05]  /*0560*/  IMAD.WIDE.U32 R22, R23, 0xb0, R20 ;  /* 0x000000b017167825 */ /* 0x000fca00078e0014 */
[----:B------:R-:W-:Y:S02]  /*0570*/  IADD3 R23, PT, PT, R23, R25, RZ ;  /* 0x0000001917177210 */ /* 0x000fe40007ffe0ff */
[----:B------:R-:W-:-:S05]  /*0580*/  IADD3 R26, P0, PT, R6, R22, RZ ;  /* 0x00000016061a7210 */ /* 0x000fca0007f1e0ff */
[----:B------:R-:W-:-:S05]  /*0590*/  IMAD.X R27, RZ, RZ, R23, P0 ;  /* 0x000000ffff1b7224 */ /* 0x000fca00000e0617 */
[----:B------:R0:W2:Y:S01]  /*05a0*/  LDG.E.CONSTANT R26, desc[UR10][R26.64+0x10] ;  /* 0x0000100a1a1a7981 */ /* 0x0000a2000c1e9900 */
[----:B------:R-:W-:-:S04]  /*05b0*/  IADD3 R28, P0, PT, R30, R22, RZ ;  /* 0x000000161e1c7210 */ /* 0x000fc80007f1e0ff */
[----:B------:R-:W-:-:S05]  /*05c0*/  IADD3.X R29, PT, PT, RZ, R23, RZ, P0, !PT ;  /* 0x00000017ff1d7210 */ /* 0x000fca00007fe4ff */
[----:B------:R-:W3:Y:S01]  /*05d0*/  LDG.E.CONSTANT R28, desc[UR10][R28.64+0x30] ;  /* 0x0000300a1c1c7981 */ /* 0x000ee2000c1e9900 */
[----:B------:R-:W-:-:S05]  /*05e0*/  IMAD R23, R10, UR5, RZ ;  /* 0x000000050a177c24 */ /* 0x000fca000f8e02ff */
[----:B------:R-:W-:-:S04]  /*05f0*/  IADD3 R25, P0, PT, R38, R23, RZ ;  /* 0x0000001726197210 */ /* 0x000fc80007f1e0ff */
[----:B------:R-:W-:-:S05]  /*0600*/  LEA.HI.X.SX32 R23, R23, RZ, 0x1, P0 ;  /* 0x000000ff17177211 */ /* 0x000fca00000f0eff */
[----:B------:R-:W-:Y:S02]  /*0610*/  IMAD R35, R23, 0xb0, RZ ;  /* 0x000000b017237824 */ /* 0x000fe400078e02ff */
[----:B------:R-:W-:-:S04]  /*0620*/  IMAD.WIDE.U32 R22, R25, 0xb0, R20 ;  /* 0x000000b019167825 */ /* 0x000fc800078e0014 */
[----:B------:R-:W-:Y:S01]  /*0630*/  IMAD.IADD R23, R23, 0x1, R35 ;  /* 0x0000000117177824 */ /* 0x000fe200078e0223 */
[----:B------:R-:W-:-:S04]  /*0640*/  IADD3 R24, P0, PT, R6, R22, RZ ;  /* 0x0000001606187210 */ /* 0x000fc80007f1e0ff */
[----:B------:R-:W-:Y:S02]  /*0650*/  IADD3.X R25, PT, PT, RZ, R23, RZ, P0, !PT ;  /* 0x00000017ff197210 */ /* 0x000fe400007fe4ff */
[----:B------:R-:W-:-:S03]  /*0660*/  IADD3 R22, P0, PT, R30, R22, RZ ;  /* 0x000000161e167210 */ /* 0x000fc60007f1e0ff */
[----:B------:R1:W4:Y:S02]  /*0670*/  LDG.E.CONSTANT R36, desc[UR10][R24.64+0x10] ;  /* 0x0000100a18247981 */ /* 0x000324000c1e9900 */
[----:B------:R-:W-:-:S05]  /*0680*/  IMAD.X R23, RZ, RZ, R23, P0 ;  /* 0x000000ffff177224 */ /* 0x000fca00000e0617 */
[----:B------:R5:W4:Y:S01]  /*0690*/  LDG.E.CONSTANT R29, desc[UR10][R22.64+0x30] ;  /* 0x0000300a161d7981 */ /* 0x000b22000c1e9900 */
[--C-:B------:R-:W-:Y:S01]  /*06a0*/  SHF.R.U32.HI R35, RZ, 0x2, R3.reuse ;  /* 0x00000002ff237819 */ /* 0x100fe20000011603 */
[----:B------:R-:W-:Y:S01]  /*06b0*/  IMAD R41, R11, UR5, RZ ;  /* 0x000000050b297c24 */ /* 0x000fe2000f8e02ff */
[----:B------:R-:W-:Y:S01]  /*06c0*/  LOP3.LUT R40, R8, 0x30, RZ, 0xc0, !PT ;  /* 0x0000003008287812 */ /* 0x000fe200078ec0ff */
[----:B------:R-:W-:Y:S01]  /*06d0*/  IMAD R45, R12, UR5, RZ ;  /* 0x000000050c2d7c24 */ /* 0x000fe2000f8e02ff */
[----:B------:R-:W-:Y:S02]  /*06e0*/  LOP3.LUT R35, R35, 0x6, RZ, 0xc0, !PT ;  /* 0x0000000623237812 */ /* 0x000fe400078ec0ff */
[----:B------:R-:W-:Y:S02]  /*06f0*/  LOP3.LUT R37, R40, 0x7, R3, 0xf8, !PT ;  /* 0x0000000728257812 */ /* 0x000fe400078ef803 */
[----:B------:R-:W-:Y:S02]  /*0700*/  IADD3 R39, PT, PT, R35, 0x1, RZ ;  /* 0x0000000123277810 */ /* 0x000fe40007ffe0ff */
[C---:B0-----:R-:W-:Y:S01]  /*0710*/  IADD3 R27, P0, PT, R38.reuse, R41, RZ ;  /* 0x00000029261b7210 */ /* 0x041fe20007f1e0ff */
[----:B-1----:R-:W-:Y:S01]  /*0720*/  IMAD R24, R9, 0x41, R37 ;  /* 0x0000004109187824 */ /* 0x002fe200078e0225 */
[----:B------:R-:W-:-:S02]  /*0730*/  IADD3 R25, P1, PT, R38, R45, RZ ;  /* 0x0000002d26197210 */ /* 0x000fc40007f3e0ff */
[----:B------:R-:W-:Y:S02]  /*0740*/  LEA.HI.X.SX32 R41, R41, RZ, 0x1, P0 ;  /* 0x000000ff29297211 */ /* 0x000fe400000f0eff */
[----:B-----5:R-:W-:Y:S02]  /*0750*/  LEA R22, R24, UR17, 0x2 ;  /* 0x0000001118167c11 */ /* 0x020fe4000f8e10ff */
[----:B------:R-:W-:Y:S01]  /*0760*/  LEA.HI.X.SX32 R24, R45, RZ, 0x1, P1 ;  /* 0x000000ff2d187211 */ /* 0x000fe200008f0eff */
[----:B------:R-:W-:Y:S01]  /*0770*/  IMAD R41, R41, 0xb0, RZ ;  /* 0x000000b029297824 */ /* 0x000fe200078e02ff */
[--C-:B--2---:R-:W-:Y:S02]  /*0780*/  SHF.R.S32.HI R40, RZ, R35, R26.reuse ;  /* 0x00000023ff287219 */ /* 0x104fe4000001141a */
[----:B------:R-:W-:-:S03]  /*0790*/  SHF.R.S32.HI R26, RZ, R39, R26 ;  /* 0x00000027ff1a7219 */ /* 0x000fc6000001141a */
[----:B------:R-:W-:Y:S01]  /*07a0*/  IMAD.SHL.U32 R40, R40, 0x10, RZ ;  /* 0x0000001028287824 */ /* 0x000fe200078e00ff */
[----:B------:R-:W-:-:S04]  /*07b0*/  SHF.L.U32 R26, R26, 0x4, RZ ;  /* 0x000000041a1a7819 */ /* 0x000fc800000006ff */
[----:B------:R-:W-:-:S04]  /*07c0*/  LOP3.LUT R23, R40, 0x10101010, RZ, 0xc0, !PT ;  /* 0x1010101028177812 */ /* 0x000fc800078ec0ff */
[--C-:B---3--:R-:W-:Y:S02]  /*07d0*/  LOP3.LUT R43, R23, 0xf0f0f0f, R28.reuse, 0xf8, !PT ;  /* 0x0f0f0f0f172b7812 */ /* 0x108fe400078ef81c */
[----:B------:R-:W-:Y:S02]  /*07e0*/  SHF.R.U32.HI R28, RZ, 0x4, R28 ;  /* 0x00000004ff1c7819 */ /* 0x000fe4000001161c */
[----:B------:R-:W-:Y:S01]  /*07f0*/  LOP3.LUT R23, R26, 0x10101010, RZ, 0xc0, !PT ;  /* 0x101010101a177812 */ /* 0x000fe200078ec0ff */
[----:B------:R-:W-:Y:S01]  /*0800*/  IMAD.WIDE.U32 R26, R27, 0xb0, R20 ;  /* 0x000000b01b1a7825 */ /* 0x000fe200078e0014 */
[----:B------:R0:W-:Y:S02]  /*0810*/  STS [R22], R43 ;  /* 0x0000002b16007388 */ /* 0x0001e40000000800 */
[----:B------:R-:W-:Y:S01]  /*0820*/  LOP3.LUT R42, R23, 0xf0f0f0f, R28, 0xf8, !PT ;  /* 0x0f0f0f0f172a7812 */ /* 0x000fe200078ef81c */
[----:B------:R-:W-:Y:S01]  /*0830*/  IMAD.IADD R23, R27, 0x1, R41 ;  /* 0x000000011b177824 */ /* 0x000fe200078e0229 */
[----:B------:R-:W-:Y:S01]  /*0840*/  IADD3 R40, P0, PT, R6, R26, RZ ;  /* 0x0000001a06287210 */ /* 0x000fe20007f1e0ff */
[----:B------:R-:W-:-:S02]  /*0850*/  IMAD R27, R13, UR5, RZ ;  /* 0x000000050d1b7c24 */ /* 0x000fc4000f8e02ff */
[----:B------:R1:W-:Y:S01]  /*0860*/  STS [R22+0x20], R42 ;  /* 0x0000202a16007388 */ /* 0x0003e20000000800 */
[----:B------:R-:W-:Y:S02]  /*0870*/  IADD3.X R41, PT, PT, RZ, R23, RZ, P0, !PT ;  /* 0x00000017ff297210 */ /* 0x000fe400007fe4ff */
[----:B------:R-:W-:Y:S01]  /*0880*/  IADD3 R45, P1, PT, R38, R27, RZ ;  /* 0x0000001b262d7210 */ /* 0x000fe20007f3e0ff */
[----:B0-----:R-:W-:Y:S01]  /*0890*/  IMAD R43, R24, 0xb0, RZ ;  /* 0x000000b0182b7824 */ /* 0x001fe200078e02ff */
[C---:B------:R-:W-:Y:S01]  /*08a0*/  IADD3 R26, P0, PT, R30.reuse, R26, RZ ;  /* 0x0000001a1e1a7210 */ /* 0x040fe20007f1e0ff */
[----:B------:R-:W2:Y:S01]  /*08b0*/  LDG.E.CONSTANT R40, desc[UR10][R40.64+0x10] ;  /* 0x0000100a28287981 */ /* 0x000ea2000c1e9900 */
[----:B------:R-:W-:Y:S01]  /*08c0*/  IMAD.WIDE.U32 R24, R25, 0xb0, R20 ;  /* 0x000000b019187825 */ /* 0x000fe200078e0014 */
[----:B------:R-:W-:Y:S02]  /*08d0*/  LEA.HI.X.SX32 R28, R27, RZ, 0x1, P1 ;  /* 0x000000ff1b1c7211 */ /* 0x000fe400008f0eff */
[----:B------:R-:W-:Y:S01]  /*08e0*/  IADD3.X R27, PT, PT, RZ, R23, RZ, P0, !PT ;  /* 0x00000017ff1b7210 */ /* 0x000fe200007fe4ff */
[----:B------:R-:W-:Y:S01]  /*08f0*/  IMAD.IADD R25, R25, 0x1, R43 ;  /* 0x0000000119197824 */ /* 0x000fe200078e022b */
[-C--:B-1----:R-:W-:Y:S01]  /*0900*/  IADD3 R22, P2, PT, R30, R24.reuse, RZ ;  /* 0x000000181e167210 */ /* 0x082fe20007f5e0ff */
[----:B------:R-:W-:Y:S01]  /*0910*/  IMAD R23, R28, 0xb0, RZ ;  /* 0x000000b01c177824 */ /* 0x000fe200078e02ff */
[----:B------:R-:W-:Y:S01]  /*0920*/  IADD3 R24, P1, PT, R6, R24, RZ ;  /* 0x0000001806187210 */ /* 0x000fe20007f3e0ff */
[----:B------:R-:W-:Y:S01]  /*0930*/  IMAD.WIDE.U32 R44, R45, 0xb0, R20 ;  /* 0x000000b02d2c7825 */ /* 0x000fe200078e0014 */
[----:B------:R0:W3:Y:S03]  /*0940*/  LDG.E.CONSTANT R41, desc[UR10][R26.64+0x30] ;  /* 0x0000300a1a297981 */ /* 0x0000e6000c1e9900 */
[----:B------:R-:W-:Y:S01]  /*0950*/  IMAD.IADD R42, R45, 0x1, R23 ;  /* 0x000000012d2a7824 */ /* 0x000fe200078e0217 */
[----:B------:R-:W-:Y:S01]  /*0960*/  IADD3.X R23, PT, PT, RZ, R25, RZ, P2, !PT ;  /* 0x00000019ff177210 */ /* 0x000fe200017fe4ff */
[----:B------:R-:W-:Y:S01]  /*0970*/  IMAD.X R25, RZ, RZ, R25, P1 ;  /* 0x000000ffff197224 */ /* 0x000fe200008e0619 */
[----:B----4-:R-:W-:-:S02]  /*0980*/  SHF.R.S32.HI R45, RZ, R35, R36 ;  /* 0x00000023ff2d7219 */ /* 0x010fc40000011424 */
[-C--:B------:R-:W-:Y:S01]  /*0990*/  IADD3 R28, P3, PT, R6, R44.reuse, RZ ;  /* 0x0000002c061c7210 */ /* 0x080fe20007f7e0ff */
[----:B------:R1:W4:Y:S01]  /*09a0*/  LDG.E.CONSTANT R43, desc[UR10][R22.64+0x30] ;  /* 0x0000300a162b7981 */ /* 0x000322000c1e9900 */
[----:B0-----:R-:W-:-:S03]  /*09b0*/  IADD3 R26, P0, PT, R30, R44, RZ ;  /* 0x0000002c1e1a7210 */ /* 0x001fc60007f1e0ff */
[----:B------:R0:W5:Y:S01]  /*09c0*/  LDG.E.CONSTANT R44, desc[UR10][R24.64+0x10] ;  /* 0x0000100a182c7981 */ /* 0x000162000c1e9900 */
[----:B------:R-:W-:Y:S02]  /*09d0*/  SHF.L.U32 R45, R45, 0x4, RZ ;  /* 0x000000042d2d7819 */ /* 0x000fe400000006ff */
[----:B-1----:R-:W-:Y:S02]  /*09e0*/  SHF.R.S32.HI R22, RZ, R39, R36 ;  /* 0x00000027ff167219 */ /* 0x002fe40000011424 */
[----:B------:R-:W-:Y:S01]  /*09f0*/  LOP3.LUT R36, R45, 0x10101010, RZ, 0xc0, !PT ;  /* 0x101010102d247812 */ /* 0x000fe200078ec0ff */
[----:B------:R-:W-:Y:S02]  /*0a00*/  IMAD R23, R14, UR5, RZ ;  /* 0x000000050e177c24 */ /* 0x000fe4000f8e02ff */
[----:B------:R-:W-:Y:S01]  /*0a10*/  IMAD.SHL.U32 R45, R22, 0x10, RZ ;  /* 0x00000010162d7824 */ /* 0x000fe200078e00ff */
[--C-:B------:R-:W-:Y:S02]  /*0a20*/  LOP3.LUT R22, R36, 0xf0f0f0f, R29.reuse, 0xf8, !PT ;  /* 0x0f0f0f0f24167812 */ /* 0x100fe400078ef81d */
[----:B------:R-:W-:-:S02]  /*0a30*/  SHF.R.U32.HI R36, RZ, 0x4, R29 ;  /* 0x00000004ff247819 */ /* 0x000fc4000001161d */
[----:B------:R-:W-:Y:S02]  /*0a40*/  LOP3.LUT R45, R45, 0x10101010, RZ, 0xc0, !PT ;  /* 0x101010102d2d7812 */ /* 0x000fe400078ec0ff */
[----:B------:R-:W-:Y:S02]  /*0a50*/  IADD3.X R27, PT, PT, RZ, R42, RZ, P0, !PT ;  /* 0x0000002aff1b7210 */ /* 0x000fe400007fe4ff */
[----:B0-----:R-:W-:Y:S02]  /*0a60*/  IADD3 R25, P0, PT, R38, R23, RZ ;  /* 0x0000001726197210 */ /* 0x001fe40007f1e0ff */
[----:B------:R-:W-:Y:S01]  /*0a70*/  LOP3.LUT R36, R45, 0xf0f0f0f, R36, 0xf8, !PT ;  /* 0x0f0f0f0f2d247812 */ /* 0x000fe200078ef824 */
[----:B------:R-:W-:Y:S01]  /*0a80*/  IMAD R45, R10, 0x41, R37 ;  /* 0x000000410a2d7824 */ /* 0x000fe200078e0225 */
[----:B------:R-:W-:Y:S01]  /*0a90*/  LEA.HI.X.SX32 R23, R23, RZ, 0x1, P0 ;  /* 0x000000ff17177211 */ /* 0x000fe200000f0eff */
[----:B------:R-:W-:Y:S01]  /*0aa0*/  IMAD.X R29, RZ, RZ, R42, P3 ;  /* 0x000000ffff1d7224 */ /* 0x000fe200018e062a */
[----:B------:R-:W4:Y:S01]  /*0ab0*/  LDG.E.CONSTANT R26, desc[UR10][R26.64+0x30] ;  /* 0x0000300a1a1a7981 */ /* 0x000f22000c1e9900 */
[----:B------:R-:W-:Y:S01]  /*0ac0*/  IMAD.WIDE.U32 R24, R25, 0xb0, R20 ;  /* 0x000000b019187825 */ /* 0x000fe200078e0014 */
[----:B------:R-:W-:-:S02]  /*0ad0*/  LEA R45, R45, UR17, 0x2 ;  /* 0x000000112d2d7c11 */ /* 0x000fc4000f8e10ff */
[----:B------:R-:W4:Y:S01]  /*0ae0*/  LDG.E.CONSTANT R28, desc[UR10][R28.64+0x10] ;  /* 0x0000100a1c1c7981 */ /* 0x000f22000c1e9900 */
[----:B------:R-:W-:-:S03]  /*0af0*/  IMAD R23, R23, 0xb0, RZ ;  /* 0x000000b017177824 */ /* 0x000fc600078e02ff */
[----:B------:R0:W-:Y:S02]  /*0b00*/  STS [R45], R22 ;  /* 0x000000162d007388 */ /* 0x0001e40000000800 */
[----:B------:R-:W-:Y:S02]  /*0b10*/  IADD3 R25, PT, PT, R25, R23, RZ ;  /* 0x0000001719197210 */ /* 0x000fe40007ffe0ff */
[----:B0-----:R-:W-:-:S05]  /*0b20*/  IADD3 R22, P1, PT, R6, R24, RZ ;  /* 0x0000001806167210 */ /* 0x001fca0007f3e0ff */
[----:B------:R-:W-:Y:S01]  /*0b30*/  IMAD.X R23, RZ, RZ, R25, P1 ;  /* 0x000000ffff177224 */ /* 0x000fe200008e0619 */
[----:B------:R-:W-:-:S04]  /*0b40*/  IADD3 R24, P0, PT, R30, R24, RZ ;  /* 0x000000181e187210 */ /* 0x000fc80007f1e0ff */
[----:B------:R0:W4:Y:S01]  /*0b50*/  LDG.E.CONSTANT R42, desc[UR10][R22.64+0x10] ;  /* 0x0000100a162a7981 */ /* 0x000122000c1e9900 */
[----:B------:R-:W-:-:S05]  /*0b60*/  IADD3.X R25, PT, PT, RZ, R25, RZ, P0, !PT ;  /* 0x00000019ff197210 */ /* 0x000fca00007fe4ff */
[----:B------:R1:W4:Y:S01]  /*0b70*/  LDG.E.CONSTANT R27, desc[UR10][R24.64+0x30] ;  /* 0x0000300a181b7981 */ /* 0x000322000c1e9900 */
[----:B0-----:R-:W-:-:S03]  /*0b80*/  IMAD R23, R11, 0x41, R37 ;  /* 0x000000410b177824 */ /* 0x001fc600078e0225 */
[----:B------:R0:W-:Y:S01]  /*0b90*/  STS [R45+0x20], R36 ;  /* 0x000020242d007388 */ /* 0x0001e20000000800 */
[--C-:B--2---:R-:W-:Y:S02]  /*0ba0*/  SHF.R.S32.HI R29, RZ, R35, R40.reuse ;  /* 0x00000023ff1d7219 */ /* 0x104fe40000011428 */
[----:B------:R-:W-:-:S03]  /*0bb0*/  SHF.R.S32.HI R22, RZ, R39, R40 ;  /* 0x00000027ff167219 */ /* 0x000fc60000011428 */
[----:B------:R-:W-:-:S05]  /*0bc0*/  IMAD.SHL.U32 R29, R29, 0x10, RZ ;  /* 0x000000101d1d7824 */ /* 0x000fca00078e00ff */
[----:B------:R-:W-:Y:S02]  /*0bd0*/  LOP3.LUT R40, R29, 0x10101010, RZ, 0xc0, !PT ;  /* 0x101010101d287812 */ /* 0x000fe400078ec0ff */
[----:B------:R-:W-:Y:S02]  /*0be0*/  SHF.L.U32 R29, R22, 0x4, RZ ;  /* 0x00000004161d7819 */ /* 0x000fe400000006ff */
[--C-:B---3--:R-:W-:Y:S02]  /*0bf0*/  LOP3.LUT R40, R40, 0xf0f0f0f, R41.reuse, 0xf8, !PT ;  /* 0x0f0f0f0f28287812 */ /* 0x108fe400078ef829 */
[----:B------:R-:W-:Y:S02]  /*0c00*/  SHF.R.U32.HI R41, RZ, 0x4, R41 ;  /* 0x00000004ff297819 */ /* 0x000fe40000011629 */
[----:B------:R-:W-:-:S04]  /*0c10*/  LOP3.LUT R22, R29, 0x10101010, RZ, 0xc0, !PT ;  /* 0x101010101d167812 */ /* 0x000fc800078ec0ff */
[----:B------:R-:W-:Y:S02]  /*0c20*/  LOP3.LUT R22, R22, 0xf0f0f0f, R41, 0xf8, !PT ;  /* 0x0f0f0f0f16167812 */ /* 0x000fe400078ef829 */
[----:B------:R-:W-:Y:S02]  /*0c30*/  LEA R41, R23, UR17, 0x2 ;  /* 0x0000001117297c11 */ /* 0x000fe4000f8e10ff */
[--C-:B-----5:R-:W-:Y:S01]  /*0c40*/  SHF.R.S32.HI R23, RZ, R35, R44.reuse ;  /* 0x00000023ff177219 */ /* 0x120fe2000001142c */
[----:B------:R-:W-:Y:S01]  /*0c50*/  IMAD R29, R15, UR5, RZ ;  /* 0x000000050f1d7c24 */ /* 0x000fe2000f8e02ff */
[----:B------:R-:W-:-:S03]  /*0c60*/  SHF.R.S32.HI R44, RZ, R39, R44 ;  /* 0x00000027ff2c7219 */ /* 0x000fc6000001142c */
[----:B-1----:R-:W-:Y:S01]  /*0c70*/  IMAD.SHL.U32 R24, R23, 0x10, RZ ;  /* 0x0000001017187824 */ /* 0x002fe200078e00ff */
[----:B------:R-:W-:Y:S02]  /*0c80*/  SHF.L.U32 R44, R44, 0x4, RZ ;  /* 0x000000042c2c7819 */ /* 0x000fe400000006ff */
[----:B------:R-:W-:Y:S02]  /*0c90*/  IADD3 R23, P0, PT, R38, R29, RZ ;  /* 0x0000001d26177210 */ /* 0x000fe40007f1e0ff */
[----:B0-----:R-:W-:Y:S02]  /*0ca0*/  LOP3.LUT R36, R24, 0x10101010, RZ, 0xc0, !PT ;  /* 0x1010101018247812 */ /* 0x001fe400078ec0ff */
[----:B------:R-:W-:Y:S02]  /*0cb0*/  LOP3.LUT R25, R44, 0x10101010, RZ, 0xc0, !PT ;  /* 0x101010102c197812 */ /* 0x000fe400078ec0ff */
[----:B----4-:R-:W-:Y:S02]  /*0cc0*/  SHF.R.U32.HI R24, RZ, 0x4, R43 ;  /* 0x00000004ff187819 */ /* 0x010fe4000001162b */
[----:B------:R-:W-:Y:S01]  /*0cd0*/  LEA.HI.X.SX32 R29, R29, RZ, 0x1, P0 ;  /* 0x000000ff1d1d7211 */ /* 0x000fe200000f0eff */
[----:B------:R0:W-:Y:S04]  /*0ce0*/  STS [R41], R40 ;  /* 0x0000002829007388 */ /* 0x0001e80000000800 */
[----:B------:R1:W-:Y:S01]  /*0cf0*/  STS [R41+0x20], R22 ;  /* 0x0000201629007388 */ /* 0x0003e20000000800 */
[----:B------:R-:W-:Y:S01]  /*0d00*/  IMAD R29, R29, 0xb0, RZ ;  /* 0x000000b01d1d7824 */ /* 0x000fe200078e02ff */
[----:B0-----:R-:W-:Y:S01]  /*0d10*/  LOP3.LUT R40, R25, 0xf0f0f0f, R24, 0xf8, !PT ;  /* 0x0f0f0f0f19287812 */ /* 0x001fe200078ef818 */
[----:B------:R-:W-:-:S02]  /*0d20*/  IMAD R24, R12, 0x41, R37 ;  /* 0x000000410c187824 */ /* 0x000fc400078e0225 */
[----:B-1----:R-:W-:-:S03]  /*0d30*/  IMAD.WIDE.U32 R22, R23, 0xb0, R20 ;  /* 0x000000b017167825 */ /* 0x002fc600078e0014 */
[----:B------:R-:W-:Y:S01]  /*0d40*/  LEA R45, R24, UR17, 0x2 ;  /* 0x00000011182d7c11 */ /* 0x000fe2000f8e10ff */
[----:B------:R-:W-:Y:S01]  /*0d50*/  IMAD.IADD R23, R23, 0x1, R29 ;  /* 0x0000000117177824 */ /* 0x000fe200078e021d */
[----:B------:R-:W-:Y:S02]  /*0d60*/  IADD3 R24, P0, PT, R30, R22, RZ ;  /* 0x000000161e187210 */ /* 0x000fe40007f1e0ff */
[----:B------:R-:W-:Y:S02]  /*0d70*/  LOP3.LUT R43, R36, 0xf0f0f0f, R43, 0xf8, !PT ;  /* 0x0f0f0f0f242b7812 */ /* 0x000fe400078ef82b */
[----:B------:R-:W-:Y:S02]  /*0d80*/  IADD3.X R25, PT, PT, RZ, R23, RZ, P0, !PT ;  /* 0x00000017ff197210 */ /* 0x000fe400007fe4ff */
[----:B------:R-:W-:-:S03]  /*0d90*/  SHF.R.S32.HI R36, RZ, R35, R28 ;  /* 0x00000023ff247219 */ /* 0x000fc6000001141c */
[----:B------:R0:W2:Y:S01]  /*0da0*/  LDG.E.CONSTANT R29, desc[UR10][R24.64+0x30] ;  /* 0x0000300a181d7981 */ /* 0x0000a2000c1e9900 */
[----:B------:R-:W-:Y:S02]  /*0db0*/  SHF.L.U32 R36, R36, 0x4, RZ ;  /* 0x0000000424247819 */ /* 0x000fe400000006ff */
[----:B------:R-:W-:Y:S01]  /*0dc0*/  SHF.R.S32.HI R44, RZ, R39, R28 ;  /* 0x00000027ff2c7219 */ /* 0x000fe2000001141c */
[----:B------:R-:W-:Y:S01]  /*0dd0*/  STS [R45], R43 ;  /* 0x0000002b2d007388 */ /* 0x000fe20000000800 */
[----:B------:R-:W-:Y:S01]  /*0de0*/  LOP3.LUT R41, R36, 0x10101010, RZ, 0xc0, !PT ;  /* 0x1010101024297812 */ /* 0x000fe200078ec0ff */
[----:B0-----:R-:W-:Y:S02]  /*0df0*/  IMAD R24, R13, 0x41, R37 ;  /* 0x000000410d187824 */ /* 0x001fe400078e0225 */
[----:B------:R0:W-:Y:S01]  /*0e00*/  STS [R45+0x20], R40 ;  /* 0x000020282d007388 */ /* 0x0001e20000000800 */
[----:B------:R-:W-:Y:S02]  /*0e10*/  IADD3 R22, P1, PT, R6, R22, RZ ;  /* 0x0000001606167210 */ /* 0x000fe40007f3e0ff */
[----:B------:R-:W-:-:S02]  /*0e20*/  LEA R36, R24, UR17, 0x2 ;  /* 0x0000001118247c11 */ /* 0x000fc4000f8e10ff */
[----:B------:R-:W-:Y:S01]  /*0e30*/  SHF.R.S32.HI R24, RZ, R35, R42 ;  /* 0x00000023ff187219 */ /* 0x000fe2000001142a */
[----:B------:R-:W-:Y:S02]  /*0e40*/  IMAD.SHL.U32 R44, R44, 0x10, RZ ;  /* 0x000000102c2c7824 */ /* 0x000fe400078e00ff */
[----:B0-----:R-:W-:Y:S01]  /*0e50*/  IMAD R45, R16, UR5, RZ ;  /* 0x00000005102d7c24 */ /* 0x001fe2000f8e02ff */
[----:B------:R-:W-:Y:S01]  /*0e60*/  SHF.L.U32 R24, R24, 0x4, RZ ;  /* 0x0000000418187819 */ /* 0x000fe200000006ff */
[----:B------:R-:W-:Y:S01]  /*0e70*/  IMAD.X R23, RZ, RZ, R23, P1 ;  /* 0x000000ffff177224 */ /* 0x000fe200008e0617 */
[----:B------:R-:W-:Y:S02]  /*0e80*/  LOP3.LUT R43, R41, 0xf0f0f0f, R26, 0xf8, !PT ;  /* 0x0f0f0f0f292b7812 */ /* 0x000fe400078ef81a */
[----:B------:R-:W-:Y:S02]  /*0e90*/  IADD3 R25, P0, PT, R38, R45, RZ ;  /* 0x0000002d26197210 */ /* 0x000fe40007f1e0ff */
[----:B------:R-:W-:Y:S01]  /*0ea0*/  SHF.R.S32.HI R42, RZ, R39, R42 ;  /* 0x00000027ff2a7219 */ /* 0x000fe2000001142a */
[----:B------:R0:W3:Y:S01]  /*0eb0*/  LDG.E.CONSTANT R28, desc[UR10][R22.64+0x10] ;  /* 0x0000100a161c7981 */ /* 0x0000e2000c1e9900 */
[----:B------:R-:W-:-:S02]  /*0ec0*/  SHF.R.U32.HI R26, RZ, 0x4, R26 ;  /* 0x00000004ff1a7819 */ /* 0x000fc4000001161a */
[----:B------:R-:W-:Y:S02]  /*0ed0*/  LOP3.LUT R41, R44, 0x10101010, RZ, 0xc0, !PT ;  /* 0x101010102c297812 */ /* 0x000fe400078ec0ff */
[----:B------:R-:W-:Y:S02]  /*0ee0*/  LOP3.LUT R24, R24, 0x10101010, RZ, 0xc0, !PT ;  /* 0x1010101018187812 */ /* 0x000fe400078ec0ff */
[----:B------:R-:W-:Y:S01]  /*0ef0*/  LEA.HI.X.SX32 R45, R45, RZ, 0x1, P0 ;  /* 0x000000ff2d2d7211 */ /* 0x000fe200000f0eff */
[----:B------:R-:W-:Y:S01]  /*0f00*/  IMAD.SHL.U32 R42, R42, 0x10, RZ ;  /* 0x000000102a2a7824 */ /* 0x000fe200078e00ff */
[----:B------:R-:W-:Y:S01]  /*0f10*/  LOP3.LUT R41, R41, 0xf0f0f0f, R26, 0xf8, !PT ;  /* 0x0f0f0f0f29297812 */ /* 0x000fe200078ef81a */
[----:B0-----:R-:W-:Y:S01]  /*0f20*/  IMAD R22, R14, 0x41, R37 ;  /* 0x000000410e167824 */ /* 0x001fe200078e0225 */
[----:B------:R-:W-:Y:S01]  /*0f30*/  LOP3.LUT R40, R24, 0xf0f0f0f, R27, 0xf8, !PT ;  /* 0x0f0f0f0f18287812 */ /* 0x000fe200078ef81b */
[----:B------:R-:W-:Y:S01]  /*0f40*/  IMAD R45, R45, 0xb0, RZ ;  /* 0x000000b02d2d7824 */ /* 0x000fe200078e02ff */
[----:B------:R-:W-:Y:S01]  /*0f50*/  LOP3.LUT P0, RZ, R3, 0x3, RZ, 0xc0, !PT ;  /* 0x0000000303ff7812 */ /* 0x000fe2000780c0ff */
[----:B------:R-:W-:Y:S01]  /*0f60*/  IMAD.WIDE.U32 R24, R25, 0xb0, R20 ;  /* 0x000000b019187825 */ /* 0x000fe200078e0014 */
[----:B------:R0:W-:Y:S01]  /*0f70*/  STS [R36+0x20], R41 ;  /* 0x0000202924007388 */ /* 0x0001e20000000800 */
[----:B------:R-:W-:-:S02]  /*0f80*/  SHF.R.U32.HI R27, RZ, 0x4, R27 ;  /* 0x00000004ff1b7819 */ /* 0x000fc4000001161b */
[----:B------:R-:W-:Y:S01]  /*0f90*/  LOP3.LUT R42, R42, 0x10101010, RZ, 0xc0, !PT ;  /* 0x101010102a2a7812 */ /* 0x000fe200078ec0ff */
[----:B------:R1:W-:Y:S01]  /*0fa0*/  STS [R36], R43 ;  /* 0x0000002b24007388 */ /* 0x0003e20000000800 */
[----:B------:R-:W-:Y:S02]  /*0fb0*/  IADD3 R25, PT, PT, R25, R45, RZ ;  /* 0x0000002d19197210 */ /* 0x000fe40007ffe0ff */
[----:B------:R-:W-:Y:S02]  /*0fc0*/  LOP3.LUT R42, R42, 0xf0f0f0f, R27, 0xf8, !PT ;  /* 0x0f0f0f0f2a2a7812 */ /* 0x000fe400078ef81b */
[----:B0-----:R-:W-:Y:S02]  /*0fd0*/  LEA R41, R22, UR17, 0x2 ;  /* 0x0000001116297c11 */ /* 0x001fe4000f8e10ff */
[----:B------:R-:W-:Y:S01]  /*0fe0*/  IADD3 R22, P2, PT, R6, R24, RZ ;  /* 0x0000001806167210 */ /* 0x000fe20007f5e0ff */
[----:B------:R-:W-:Y:S01]  /*0ff0*/  IMAD.WIDE R26, R33, 0xb0, R20 ;  /* 0x000000b0211a7825 */ /* 0x000fe200078e0214 */
[----:B-1----:R-:W-:-:S03]  /*1000*/  LOP3.LUT R36, R3, 0x1, RZ, 0xc0, !PT ;  /* 0x0000000103247812 */ /* 0x002fc600078ec0ff */
[----:B------:R-:W-:Y:S01]  /*1010*/  IMAD.X R23, RZ, RZ, R25, P2 ;  /* 0x000000ffff177224 */ /* 0x000fe200010e0619 */
[----:B------:R-:W-:Y:S01]  /*1020*/  IADD3 R43, PT, PT, R36, 0x1, RZ ;  /* 0x00000001242b7810 */ /* 0x000fe20007ffe0ff */
[----:B------:R-:W-:Y:S01]  /*1030*/  @!P0 IMAD.MOV R43, RZ, RZ, R36 ;  /* 0x000000ffff2b8224 */ /* 0x000fe200078e0224 */
[----:B------:R-:W-:Y:S02]  /*1040*/  IADD3 R26, P0, PT, R26, 0x4, RZ ;  /* 0x000000041a1a7810 */ /* 0x000fe40007f1e0ff */
[----:B------:R-:W-:Y:S01]  /*1050*/  LOP3.LUT R36, R3, 0x3, RZ, 0xc0, !PT ;  /* 0x0000000303247812 */ /* 0x000fe200078ec0ff */
[----:B------:R0:W4:Y:S01]  /*1060*/  LDG.E.CONSTANT R22, desc[UR10][R22.64+0x10] ;  /* 0x0000100a16167981 */ /* 0x000122000c1e9900 */
[----:B------:R-:W-:Y:S01]  /*1070*/  IADD3 R24, P1, PT, R30, R24, RZ ;  /* 0x000000181e187210 */ /* 0x000fe20007f3e0ff */
[----:B------:R-:W-:Y:S01]  /*1080*/  IMAD.X R27, RZ, RZ, R27, P0 ;  /* 0x000000ffff1b7224 */ /* 0x000fe200000e061b */
[----:B------:R-:W-:Y:S01]  /*1090*/  SHF.R.U32.HI R36, RZ, 0x1, R36 ;  /* 0x00000001ff247819 */ /* 0x000fe20000011624 */
[----:B------:R-:W-:Y:S01]  /*10a0*/  STS [R41], R40 ;  /* 0x0000002829007388 */ /* 0x000fe20000000800 */
[----:B------:R-:W-:Y:S01]  /*10b0*/  IADD3.X R25, PT, PT, RZ, R25, RZ, P1, !PT ;  /* 0x00000019ff197210 */ /* 0x000fe20000ffe4ff */
[----:B------:R-:W-:-:S02]  /*10c0*/  IMAD.WIDE R44, R17, 0xb0, R20 ;  /* 0x000000b0112c7825 */ /* 0x000fc400078e0214 */
[----:B------:R1:W-:Y:S02]  /*10d0*/  STS [R41+0x20], R42 ;  /* 0x0000202a29007388 */ /* 0x0003e40000000800 */
[----:B------:R-:W-:Y:S02]  /*10e0*/  IMAD.U32 R20, RZ, RZ, UR4 ;  /* 0x00000004ff147e24 */ /* 0x000fe4000f8e00ff */
[----:B------:R5:W4:Y:S04]  /*10f0*/  LDG.E.CONSTANT R24, desc[UR10][R24.64+0x30] ;  /* 0x0000300a18187981 */ /* 0x000b28000c1e9900 */
[----:B------:R-:W4:Y:S01]  /*1100*/  LDG.E.CONSTANT R45, desc[UR10][R44.64] ;  /* 0x0000000a2c2d7981 */ /* 0x000f22000c1e9900 */
[----:B-1----:R-:W-:Y:S01]  /*1110*/  IMAD.WIDE.U32 R40, R36, 0x4, R26 ;  /* 0x0000000424287825 */ /* 0x002fe200078e001a */
[----:B------:R-:W-:-:S03]  /*1120*/  MOV R42, UR4 ;  /* 0x00000004002a7c02 */ /* 0x000fc60008000f00 */
[----:B------:R-:W-:Y:S01]  /*1130*/  IMAD.WIDE.U32 R26, R43, 0x4, R26 ;  /* 0x000000042b1a7825 */ /* 0x000fe200078e001a */
[----:B0-----:R-:W-:Y:S01]  /*1140*/  LEA R23, R42, R31, 0x3 ;  /* 0x0000001f2a177211 */ /* 0x001fe200078e18ff */
[----:B------:R-:W4:Y:S02]  /*1150*/  LDG.E.CONSTANT R40, desc[UR10][R40.64] ;  /* 0x0000000a28287981 */ /* 0x000f24000c1e9900 */
[----:B-----5:R-:W-:Y:S02]  /*1160*/  IMAD R25, R20, 0x8, R7 ;  /* 0x0000000814197824 */ /* 0x020fe400078e0207 */
[----:B------:R-:W-:Y:S01]  /*1170*/  HFMA2 R20, -RZ, RZ, 0, 2.1457672119140625e-06 ;  /* 0x00000024ff147431 */ /* 0x000fe200000001ff */
[----:B------:R-:W-:Y:S01]  /*1180*/  LEA.HI R43, R3, R23, RZ, 0x1d ;  /* 0x00000017032b7211 */ /* 0x000fe200078fe8ff */
[----:B------:R-:W5:Y:S04]  /*1190*/  LDG.E.CONSTANT R26, desc[UR10][R26.64] ;  /* 0x0000000a1a1a7981 */ /* 0x000f68000c1e9900 */
[----:B------:R-:W-:-:S04]  /*11a0*/  IMAD.WIDE R42, R43, 0x24, R18 ;  /* 0x000000242b2a7825 */ /* 0x000fc800078e0212 */
[----:B------:R-:W-:Y:S02]  /*11b0*/  IMAD.WIDE.U32 R20, R25, R20, UR14 ;  /* 0x0000000e19147e25 */ /* 0x000fe4000f8e0014 */
[----:B------:R-:W5:Y:S04]  /*11c0*/  LDG.E.CONSTANT R42, desc[UR10][R42.64+0x4] ;  /* 0x0000040a2a2a7981 */ /* 0x000f68000c1e9900 */
[----:B------:R0:W5:Y:S01]  /*11d0*/  LDG.E.CONSTANT R20, desc[UR10][R20.64] ;  /* 0x0000000a14147981 */ /* 0x000162000c1e9900 */
[----:B------:R-:W-:Y:S01]  /*11e0*/  LOP3.LUT R36, R36, R3, RZ, 0xc0, !PT ;  /* 0x0000000324247212 */ /* 0x000fe200078ec0ff */
[----:B------:R-:W-:Y:S02]  /*11f0*/  UIADD3 UR7, UPT, UPT, UR16, 0x2314, URZ ;  /* 0x0000231410077890 */ /* 0x000fe4000fffe0ff */
[----:B------:R-:W-:Y:S01]  /*1200*/  UIADD3 UR6, UPT, UPT, UR16, 0x2514, URZ ;  /* 0x0000251410067890 */ /* 0x000fe2000fffe0ff */
[----:B0-----:R-:W-:Y:S01]  /*1210*/  LOP3.LUT R21, R8, 0x2, RZ, 0xc0, !PT ;  /* 0x0000000208157812 */ /* 0x001fe200078ec0ff */
[----:B------:R-:W-:-:S02]  /*1220*/  ULEA UR9, UR18, UR7, 0x18 ;  /* 0x0000000712097291 */ /* 0x000fc4000f8ec0ff */
[----:B------:R-:W-:Y:S01]  /*1230*/  ULEA UR6, UR18, UR6, 0x18 ;  /* 0x0000000612067291 */ /* 0x000fe2000f8ec0ff */
[--C-:B---3--:R-:W-:Y:S02]  /*1240*/  SHF.R.S32.HI R27, RZ, R35, R28.reuse ;  /* 0x00000023ff1b7219 */ /* 0x108fe4000001141c */
[----:B------:R-:W-:-:S03]  /*1250*/  SHF.R.S32.HI R41, RZ, R39, R28 ;  /* 0x00000027ff297219 */ /* 0x000fc6000001141c */
[----:B------:R-:W-:Y:S01]  /*1260*/  IMAD.SHL.U32 R27, R27, 0x10, RZ ;  /* 0x000000101b1b7824 */ /* 0x000fe200078e00ff */
[----:B------:R-:W-:-:S04]  /*1270*/  SHF.L.U32 R41, R41, 0x4, RZ ;  /* 0x0000000429297819 */ /* 0x000fc800000006ff */
[----:B------:R-:W-:-:S04]  /*1280*/  LOP3.LUT R28, R27, 0x10101010, RZ, 0xc0, !PT ;  /* 0x101010101b1c7812 */ /* 0x000fc800078ec0ff */
[--C-:B--2---:R-:W-:Y:S02]  /*1290*/  LOP3.LUT R27, R28, 0xf0f0f0f, R29.reuse, 0xf8, !PT ;  /* 0x0f0f0f0f1c1b7812 */ /* 0x104fe400078ef81d */
[----:B------:R-:W-:Y:S02]  /*12a0*/  SHF.R.U32.HI R29, RZ, 0x4, R29 ;  /* 0x00000004ff1d7819 */ /* 0x000fe4000001161d */
[----:B------:R-:W-:-:S04]  /*12b0*/  LOP3.LUT R28, R41, 0x10101010, RZ, 0xc0, !PT ;  /* 0x10101010291c7812 */ /* 0x000fc800078ec0ff */
[----:B------:R-:W-:Y:S01]  /*12c0*/  LOP3.LUT R28, R28, 0xf0f0f0f, R29, 0xf8, !PT ;  /* 0x0f0f0f0f1c1c7812 */ /* 0x000fe200078ef81d */
[----:B------:R-:W-:-:S05]  /*12d0*/  IMAD R29, R15, 0x41, R37 ;  /* 0x000000410f1d7824 */ /* 0x000fca00078e0225 */
[----:B------:R-:W-:Y:S02]  /*12e0*/  LEA R29, R29, UR17, 0x2 ;  /* 0x000000111d1d7c11 */ /* 0x000fe4000f8e10ff */
[--C-:B----4-:R-:W-:Y:S02]  /*12f0*/  SHF.R.S32.HI R35, RZ, R35, R22.reuse ;  /* 0x00000023ff237219 */ /* 0x110fe40000011416 */
[----:B------:R-:W-:-:S03]  /*1300*/  SHF.R.S32.HI R22, RZ, R39, R22 ;  /* 0x00000027ff167219 */ /* 0x000fc60000011416 */
[----:B------:R-:W-:Y:S01]  /*1310*/  IMAD.SHL.U32 R35, R35, 0x10, RZ ;  /* 0x0000001023237824 */ /* 0x000fe200078e00ff */
[----:B------:R0:W-:Y:S01]  /*1320*/  STS [R29], R27 ;  /* 0x0000001b1d007388 */ /* 0x0001e20000000800 */
[----:B------:R-:W-:Y:S01]  /*1330*/  IMAD R37, R16, 0x41, R37 ;  /* 0x0000004110257824 */ /* 0x000fe200078e0225 */
[----:B------:R-:W-:Y:S02]  /*1340*/  SHF.L.U32 R22, R22, 0x4, RZ ;  /* 0x0000000416167819 */ /* 0x000fe400000006ff */
[----:B------:R-:W-:Y:S01]  /*1350*/  LOP3.LUT R35, R35, 0x10101010, RZ, 0xc0, !PT ;  /* 0x1010101023237812 */ /* 0x000fe200078ec0ff */
[----:B------:R1:W-:Y:S01]  /*1360*/  STS [R29+0x20], R28 ;  /* 0x0000201c1d007388 */ /* 0x0003e20000000800 */
[----:B------:R-:W-:Y:S02]  /*1370*/  LEA R37, R37, UR17, 0x2 ;  /* 0x0000001125257c11 */ /* 0x000fe4000f8e10ff */
[--C-:B------:R-:W-:Y:S02]  /*1380*/  LOP3.LUT R35, R35, 0xf0f0f0f, R24.reuse, 0xf8, !PT ;  /* 0x0f0f0f0f23237812 */ /* 0x100fe400078ef818 */
[----:B------:R-:W-:-:S02]  /*1390*/  SHF.R.U32.HI R24, RZ, 0x4, R24 ;  /* 0x00000004ff187819 */ /* 0x000fc40000011618 */
[----:B0-----:R-:W-:Y:S01]  /*13a0*/  LOP3.LUT R27, R22, 0x10101010, RZ, 0xc0, !PT ;  /* 0x10101010161b7812 */ /* 0x001fe200078ec0ff */
[----:B-1----:R-:W-:Y:S01]  /*13b0*/  IMAD.SHL.U32 R29, R36, 0x4, RZ ;  /* 0x00000004241d7824 */ /* 0x002fe200078e00ff */
[----:B------:R-:W-:Y:S02]  /*13c0*/  SHF.R.S32.HI R21, RZ, R21, R40 ;  /* 0x00000015ff157219 */ /* 0x000fe40000011428 */
[----:B------:R-:W-:Y:S02]  /*13d0*/  LOP3.LUT R24, R27, 0xf0f0f0f, R24, 0xf8, !PT ;  /* 0x0f0f0f0f1b187812 */ /* 0x000fe400078ef818 */
[----:B------:R-:W-:Y:S02]  /*13e0*/  LOP3.LUT R21, R21, 0x30303030, RZ, 0xc0, !PT ;  /* 0x3030303015157812 */ /* 0x000fe400078ec0ff */
[----:B-----5:R-:W-:Y:S01]  /*13f0*/  SHF.R.S32.HI R26, RZ, R29, R26 ;  /* 0x0000001dff1a7219 */ /* 0x020fe2000001141a */
[----:B------:R0:W-:Y:S01]  /*1400*/  STS [R37], R35 ;  /* 0x0000002325007388 */ /* 0x0001e20000000800 */
[----:B------:R-:W-:-:S02]  /*1410*/  LOP3.LUT R29, R4, 0x3c, RZ, 0xc0, !PT ;  /* 0x0000003c041d7812 */ /* 0x000fc400078ec0ff */
[----:B------:R-:W-:Y:S01]  /*1420*/  LOP3.LUT R21, R21, 0xf0f0f0f, R26, 0xf8, !PT ;  /* 0x0f0f0f0f15157812 */ /* 0x000fe200078ef81a */
[----:B------:R-:W-:Y:S01]  /*1430*/  STS [R37+0x20], R24 ;  /* 0x0000201825007388 */ /* 0x000fe20000000800 */
[----:B0-----:R-:W-:-:S03]  /*1440*/  IMAD R35, R5, 0x80, R30 ;  /* 0x0000008005237824 */ /* 0x001fc600078e021e */
[----:B------:R-:W-:Y:S04]  /*1450*/  STS [R32], R45 ;  /* 0x0000002d20007388 */ /* 0x000fe80000000800 */
[----:B------:R-:W-:Y:S04]  /*1460*/  STS [R2], R21 ;  /* 0x0000001502007388 */ /* 0x000fe80000000800 */
[----:B------:R-:W-:Y:S04]  /*1470*/  STS [R35+UR9], R42 ;  /* 0x0000002a23007988 */ /* 0x000fe80008000809 */
[----:B------:R-:W-:Y:S01]  /*1480*/  STS [R29+UR6], R20 ;  /* 0x000000141d007988 */ /* 0x000fe20008000806 */
[----:B------:R-:W-:-:S02]  /*1490*/  MOV R28, UR17 ;  /* 0x00000011001c7c02 */ /* 0x000fc40008000f00 */
[----:B------:R-:W-:Y:S01]  /*14a0*/  LEA R26, R5, UR9, 0x7 ;  /* 0x00000009051a7c11 */ /* 0x000fe2000f8e38ff */
[----:B------:R-:W-:Y:S02]  /*14b0*/  BAR.SYNC.DEFER_BLOCKING 0x0 ;  /* 0x0000000000007b1d */ /* 0x000fe40000010000 */
[----:B------:R-:W-:-:S05]  /*14c0*/  IMAD R28, R3, 0x104, R28 ;  /* 0x00000104031c7824 */ /* 0x000fca00078e021c */
[----:B------:R-:W-:Y:S04]  /*14d0*/  LDS R24, [R28] ;  /* 0x000000001c187984 */ /* 0x000fe80000000800 */
[----:B------:R-:W0:Y:S04]  /*14e0*/  LDS R37, [R26] ;  /* 0x000000001a257984 */ /* 0x000e280000000800 */
[----:B------:R-:W-:Y:S04]  /*14f0*/  LDS R43, [R28+0x4] ;  /* 0x000004001c2b7984 */ /* 0x000fe80000000800 */
[----:B------:R-:W1:Y:S04]  /*1500*/  LDS R44, [R26+0x4] ;  /* 0x000004001a2c7984 */ /* 0x000e680000000800 */
[----:B------:R-:W-:Y:S04]  /*1510*/  LDS R22, [R28+0x8] ;  /* 0x000008001c167984 */ /* 0x000fe80000000800 */
[----:B------:R-:W2:Y:S04]  /*1520*/  LDS R27, [R26+0x8] ;  /* 0x000008001a1b7984 */ /* 0x000ea80000000800 */
[----:B------:R-:W-:Y:S04]  /*1530*/  LDS R40, [R28+0xc] ;  /* 0x00000c001c287984 */ /* 0x000fe80000000800 */
[----:B------:R-:W3:Y:S04]  /*1540*/  LDS R41, [R26+0xc] ;  /* 0x00000c001a297984 */ /* 0x000ee80000000800 */
[----:B------:R-:W-:Y:S04]  /*1550*/  LDS R21, [R28+0x10] ;  /* 0x000010001c157984 */ /* 0x000fe80000000800 */
[----:B------:R-:W4:Y:S04]  /*1560*/  LDS R20, [R26+0x10] ;  /* 0x000010001a147984 */ /* 0x000f280000000800 */
[----:B------:R-:W-:Y:S04]  /*1570*/  LDS R36, [R28+0x14] ;  /* 0x000014001c247984 */ /* 0x000fe80000000800 */
[----:B------:R-:W5:Y:S01]  /*1580*/  LDS R39, [R26+0x14] ;  /* 0x000014001a277984 */ /* 0x000f620000000800 */
[----:B0-----:R-:W-:-:S03]  /*1590*/  IDP.4A.S8.S8 R24, R24, R37, RZ ;  /* 0x0000002518187226 */ /* 0x001fc600000006ff */
[----:B------:R-:W-:Y:S01]  /*15a0*/  LDS R37, [R26+0x18] ;  /* 0x000018001a257984 */ /* 0x000fe20000000800 */
[----:B-1----:R-:W-:-:S03]  /*15b0*/  IDP.4A.S8.S8 R43, R43, R44, R24 ;  /* 0x0000002c2b2b7226 */ /* 0x002fc60000000618 */
[----:B------:R-:W0:Y:S01]  /*15c0*/  LDS R24, [R28+0x18] ;  /* 0x000018001c187984 */ /* 0x000e220000000800 */
[----:B------:R-:W-:-:S03]  /*15d0*/  UIADD3 UR7, UPT, UPT, UR16, 0x2104, URZ ;  /* 0x0000210410077890 */ /* 0x000fc6000fffe0ff */
[----:B------:R-:W-:Y:S01]  /*15e0*/  LDS R44, [R28+0x48] ;  /* 0x000048001c2c7984 */ /* 0x000fe20000000800 */
[----:B--2---:R-:W-:-:S03]  /*15f0*/  IDP.4A.S8.S8 R22, R22, R27, R43 ;  /* 0x0000001b16167226 */ /* 0x004fc6000000062b */
[----:B------:R-:W-:Y:S04]  /*1600*/  LDS R27, [R26+0x20] ;  /* 0x000020001a1b7984 */ /* 0x000fe80000000800 */
[----:B------:R-:W-:Y:S01]  /*1610*/  LDS R43, [R26+0x34] ;  /* 0x000034001a2b7984 */ /* 0x000fe20000000800 */
[----:B---3--:R-:W-:-:S03]  /*1620*/  IDP.4A.S8.S8 R40, R40, R41, R22 ;  /* 0x0000002928287226 */ /* 0x008fc60000000616 */
[----:B------:R-:W1:Y:S04]  /*1630*/  LDS R22, [R28+0x20] ;  /* 0x000020001c167984 */ /* 0x000e680000000800 */
[----:B------:R-:W-:Y:S01]  /*1640*/  LDS R41, [R26+0x24] ;  /* 0x000024001a297984 */ /* 0x000fe20000000800 */
[----:B----4-:R-:W-:-:S03]  /*1650*/  IDP.4A.S8.S8 R20, R21, R20, R40 ;  /* 0x0000001415147226 */ /* 0x010fc60000000628 */
[----:B------:R-:W2:Y:S04]  /*1660*/  LDS R40, [R28+0x24] ;  /* 0x000024001c287984 */ /* 0x000ea80000000800 */
[----:B------:R-:W-:Y:S01]  /*1670*/  LDS R21, [R26+0x28] ;  /* 0x000028001a157984 */ /* 0x000fe20000000800 */
[----:B-----5:R-:W-:-:S03]  /*1680*/  IDP.4A.S8.S8 R42, R36, R39, R20 ;  /* 0x00000027242a7226 */ /* 0x020fc60000000614 */
[----:B------:R-:W-:Y:S04]  /*1690*/  LDS R36, [R28+0x1c] ;  /* 0x00001c001c247984 */ /* 0x000fe80000000800 */
[----:B------:R-:W3:Y:S04]  /*16a0*/  LDS R39, [R26+0x1c] ;  /* 0x00001c001a277984 */ /* 0x000ee80000000800 */
[----:B------:R-:W4:Y:S01]  /*16b0*/  LDS R20, [R28+0x28] ;  /* 0x000028001c147984 */ /* 0x000f220000000800 */
[----:B0-----:R-:W-:-:S03]  /*16c0*/  IDP.4A.S8.S8 R42, R24, R37, R42 ;  /* 0x00000025182a7226 */ /* 0x001fc6000000062a */
[----:B------:R-:W-:Y:S04]  /*16d0*/  LDS R24, [R28+0x2c] ;  /* 0x00002c001c187984 */ /* 0x000fe80000000800 */
[----:B------:R-:W0:Y:S01]  /*16e0*/  LDS R37, [R26+0x2c] ;  /* 0x00002c001a257984 */ /* 0x000e220000000800 */
[----:B-1----:R-:W-:-:S04]  /*16f0*/  IDP.4A.S8.S8 R22, R22, R27, RZ ;  /* 0x0000001b16167226 */ /* 0x002fc800000006ff */
[----:B--2---:R-:W-:Y:S02]  /*1700*/  IDP.4A.S8.S8 R27, R40, R41, R22 ;  /* 0x00000029281b7226 */ /* 0x004fe40000000616 */
[----:B------:R-:W-:Y:S04]  /*1710*/  LDS R40, [R28+0x30] ;  /* 0x000030001c287984 */ /* 0x000fe80000000800 */
[----:B------:R-:W1:Y:S01]  /*1720*/  LDS R41, [R26+0x30] ;  /* 0x000030001a297984 */ /* 0x000e620000000800 */
[----:B---3--:R-:W-:-:S03]  /*1730*/  IDP.4A.S8.S8 R22, R36, R39, R42 ;  /* 0x0000002724167226 */ /* 0x008fc6000000062a */
[----:B------:R-:W2:Y:S01]  /*1740*/  LDS R42, [R28+0x34] ;  /* 0x000034001c2a7984 */ /* 0x000ea20000000800 */
[----:B----4-:R-:W-:-:S03]  /*1750*/  IDP.4A.S8.S8 R20, R20, R21, R27 ;  /* 0x0000001514147226 */ /* 0x010fc6000000061b */
[----:B------:R-:W-:Y:S04]  /*1760*/  LDS R39, [R28+0x38] ;  /* 0x000038001c277984 */ /* 0x000fe80000000800 */
[----:B------:R-:W3:Y:S01]  /*1770*/  LDS R36, [R26+0x38] ;  /* 0x000038001a247984 */ /* 0x000ee20000000800 */
[----:B0-----:R-:W-:-:S03]  /*1780*/  IDP.4A.S8.S8 R24, R24, R37, R20 ;  /* 0x0000002518187226 */ /* 0x001fc60000000614 */
[----:B------:R-:W-:Y:S04]  /*1790*/  LDS R37, [R28+0x3c] ;  /* 0x00003c001c257984 */ /* 0x000fe80000000800 */
[----:B------:R-:W0:Y:S01]  /*17a0*/  LDS R20, [R26+0x3c] ;  /* 0x00003c001a147984 */ /* 0x000e220000000800 */
[----:B------:R-:W-:Y:S01]  /*17b0*/  ULEA UR7, UR18, UR7, 0x18 ;  /* 0x0000000712077291 */ /* 0x000fe2000f8ec0ff */
[----:B------:R-:W-:-:S05]  /*17c0*/  LEA.HI R27, R3, R4, RZ, 0x1d ;  /* 0x00000004031b7211 */ /* 0x000fca00078fe8ff */
[----:B------:R-:W-:-:S05]  /*17d0*/  LEA R27, R27, UR7, 0x2 ;  /* 0x000000071b1b7c11 */ /* 0x000fca000f8e10ff */
[----:B------:R-:W4:Y:S01]  /*17e0*/  LDS.U8 R21, [R27] ;  /* 0x000000001b157984 */ /* 0x000f220000000000 */
[----:B-1----:R-:W-:-:S03]  /*17f0*/  IDP.4A.S8.S8 R24, R40, R41, R24 ;  /* 0x0000002928187226 */ /* 0x002fc60000000618 */
[----:B------:R-:W-:Y:S01]  /*1800*/  LDS R41, [R26+0x40] ;  /* 0x000040001a297984 */ /* 0x000fe20000000800 */
[----:B--2---:R-:W-:Y:S01]  /*1810*/  IDP.4A.S8.S8 R42, R42, R43, R24 ;  /* 0x0000002b2a2a7226 */ /* 0x004fe20000000618 */
[----:B------:R-:W-:-:S03]  /*1820*/  LEA R24, R5, UR6, 0x4 ;  /* 0x0000000605187c11 */ /* 0x000fc6000f8e20ff */
[----:B---3--:R-:W-:Y:S02]  /*1830*/  IDP.4A.S8.S8 R40, R39, R36, R42 ;  /* 0x0000002427287226 */ /* 0x008fe4000000062a */
[----:B------:R-:W1:Y:S04]  /*1840*/  LDS R39, [R24] ;  /* 0x0000000018277984 */ /* 0x000e680000000800 */
[----:B------:R-:W2:Y:S04]  /*1850*/  LDS.U8 R36, [R27+0x8] ;  /* 0x000008001b247984 */ /* 0x000ea80000000000 */
[----:B------:R-:W3:Y:S01]  /*1860*/  LDS.U8 R42, [R27+0x1] ;  /* 0x000001001b2a7984 */ /* 0x000ee20000000000 */
[----:B0-----:R-:W-:-:S03]  /*1870*/  IDP.4A.S8.S8 R45, R37, R20, R40 ;  /* 0x00000014252d7226 */ /* 0x001fc60000000628 */
[----:B------:R-:W0:Y:S04]  /*1880*/  LDS R40, [R24+0x4] ;  /* 0x0000040018287984 */ /* 0x000e280000000800 */
[----:B------:R-:W5:Y:S01]  /*1890*/  LDS.U8 R37, [R27+0x9] ;  /* 0x000009001b257984 */ /* 0x000f620000000000 */
[----:B----4-:R-:W-:-:S03]  /*18a0*/  IMAD R43, R22, R21, RZ ;  /* 0x00000015162b7224 */ /* 0x010fc600078e02ff */
[----:B------:R-:W4:Y:S02]  /*18b0*/  LDS R22, [R28+0x40] ;  /* 0x000040001c167984 */ /* 0x000f240000000800 */
[----:B------:R-:W-:Y:S01]  /*18c0*/  I2FP.F32.S32 R43, R43 ;  /* 0x0000002b002b7245 */ /* 0x000fe20000201400 */
[--C-:B-1----:R-:W-:Y:S02]  /*18d0*/  HADD2.F32 R21, -RZ, R39.reuse.H1_H1 ;  /* 0x30000027ff157230 */ /* 0x102fe40000004100 */
[----:B------:R-:W-:Y:S01]  /*18e0*/  HADD2.F32 R20, -RZ, R39.H0_H0 ;  /* 0x20000027ff147230 */ /* 0x000fe20000004100 */
[----:B--2---:R-:W-:Y:S01]  /*18f0*/  I2FP.F32.U32 R36, R36 ;  /* 0x0000002400247245 */ /* 0x004fe20000201000 */
[----:B---3--:R-:W-:-:S04]  /*1900*/  IMAD R42, R45, R42, RZ ;  /* 0x0000002a2d2a7224 */ /* 0x008fc800078e02ff */
[----:B------:R-:W-:Y:S01]  /*1910*/  FFMA.FTZ R36, R21, R36, RZ ;  /* 0x0000002415247223 */ /* 0x000fe200000100ff */
[----:B------:R-:W-:Y:S01]  /*1920*/  FFMA.FTZ R20, R20, R43, RZ ;  /* 0x0000002b14147223 */ /* 0x000fe200000100ff */
[--C-:B0-----:R-:W-:Y:S01]  /*1930*/  HADD2.F32 R21, -RZ, R40.reuse.H0_H0 ;  /* 0x20000028ff157230 */ /* 0x101fe20000004100 */
[----:B------:R-:W-:Y:S01]  /*1940*/  I2FP.F32.S32 R42, R42 ;  /* 0x0000002a002a7245 */ /* 0x000fe20000201400 */
[----:B------:R-:W-:Y:S01]  /*1950*/  HADD2.F32 R39, -RZ, R40.H1_H1 ;  /* 0x30000028ff277230 */ /* 0x000fe20000004100 */
[----:B------:R-:W-:Y:S01]  /*1960*/  LDS R43, [R26+0x60] ;  /* 0x000060001a2b7984 */ /* 0x000fe20000000800 */
[----:B-----5:R-:W-:Y:S02]  /*1970*/  I2FP.F32.U32 R40, R37 ;  /* 0x0000002500287245 */ /* 0x020fe40000201000 */
[----:B------:R-:W-:Y:S02]  /*1980*/  FFMA.FTZ R37, R21, R42, R20 ;  /* 0x0000002a15257223 */ /* 0x000fe40000010014 */
[----:B------:R-:W0:Y:S01]  /*1990*/  LDS R42, [R28+0x60] ;  /* 0x000060001c2a7984 */ /* 0x000e220000000800 */
[----:B------:R-:W-:-:S03]  /*19a0*/  FFMA.FTZ R36, R39, R40, R36 ;  /* 0x0000002827247223 */ /* 0x000fc60000010024 */
[----:B------:R-:W-:Y:S04]  /*19b0*/  LDS R40, [R28+0x64] ;  /* 0x000064001c287984 */ /* 0x000fe80000000800 */
[----:B------:R-:W1:Y:S04]  /*19c0*/  LDS R21, [R26+0x64] ;  /* 0x000064001a157984 */ /* 0x000e680000000800 */
[----:B------:R-:W-:Y:S04]  /*19d0*/  LDS R39, [R28+0x44] ;  /* 0x000044001c277984 */ /* 0x000fe80000000800 */
[----:B------:R-:W2:Y:S01]  /*19e0*/  LDS R20, [R26+0x44] ;  /* 0x000044001a147984 */ /* 0x000ea20000000800 */
[----:B----4-:R-:W-:-:S03]  /*19f0*/  IDP.4A.S8.S8 R22, R22, R41, RZ ;  /* 0x0000002916167226 */ /* 0x010fc600000006ff */
[----:B------:R-:W-:Y:S01]  /*1a00*/  LDS R41, [R28+0x68] ;  /* 0x000068001c297984 */ /* 0x000fe20000000800 */
[----:B0-----:R-:W-:-:S03]  /*1a10*/  IDP.4A.S8.S8 R42, R42, R43, RZ ;  /* 0x0000002b2a2a7226 */ /* 0x001fc600000006ff */
[----:B------:R-:W-:Y:S01]  /*1a20*/  LDS R43, [R26+0x48] ;  /* 0x000048001a2b7984 */ /* 0x000fe20000000800 */
[----:B-1----:R-:W-:-:S03]  /*1a30*/  IDP.4A.S8.S8 R40, R40, R21, R42 ;  /* 0x0000001528287226 */ /* 0x002fc6000000062a */
[----:B------:R-:W0:Y:S01]  /*1a40*/  LDS R42, [R26+0x68] ;  /* 0x000068001a2a7984 */ /* 0x000e220000000800 */
[----:B--2---:R-:W-:Y:S01]  /*1a50*/  IDP.4A.S8.S8 R39, R39, R20, R22 ;  /* 0x0000001427277226 */ /* 0x004fe20000000616 */
[----:B------:R-:W-:Y:S02]  /*1a60*/  IADD3 R20, PT, PT, R3, 0x20, RZ ;  /* 0x0000002003147810 */ /* 0x000fe40007ffe0ff */
[----:B------:R-:W-:Y:S02]  /*1a70*/  MOV R21, 0x24 ;  /* 0x0000002400157802 */ /* 0x000fe40000000f00 */
[----:B------:R-:W-:Y:S01]  /*1a80*/  LEA.HI R23, R20, R23, RZ, 0x1d ;  /* 0x0000001714177211 */ /* 0x000fe200078fe8ff */
[----:B------:R-:W-:-:S04]  /*1a90*/  VIADD R20, R25, 0x4 ;  /* 0x0000000419147836 */ /* 0x000fc80000000000 */
[----:B------:R-:W-:-:S04]  /*1aa0*/  IMAD.WIDE R22, R23, 0x24, R18 ;  /* 0x0000002417167825 */ /* 0x000fc800078e0212 */
[----:B------:R-:W-:Y:S02]  /*1ab0*/  IMAD.WIDE.U32 R20, R20, R21, UR14 ;  /* 0x0000000e14147e25 */ /* 0x000fe4000f8e0015 */
[----:B------:R-:W2:Y:S04]  /*1ac0*/  LDG.E.CONSTANT R22, desc[UR10][R22.64+0x4] ;  /* 0x0000040a16167981 */ /* 0x000ea8000c1e9900 */
[----:B------:R1:W3:Y:S01]  /*1ad0*/  LDG.E.CONSTANT R25, desc[UR10][R20.64] ;  /* 0x0000000a14197981 */ /* 0x0002e2000c1e9900 */
[----:B0-----:R-:W-:-:S03]  /*1ae0*/  IDP.4A.S8.S8 R42, R41, R42, R40 ;  /* 0x0000002a292a7226 */ /* 0x001fc60000000628 */
[----:B-1----:R-:W-:Y:S04]  /*1af0*/  LDS R21, [R28+0x70] ;  /* 0x000070001c157984 */ /* 0x002fe80000000800 */
[----:B------:R-:W-:Y:S04]  /*1b00*/  LDS R40, [R28+0x4c] ;  /* 0x00004c001c287984 */ /* 0x000fe80000000800 */
[----:B------:R-:W0:Y:S01]  /*1b10*/  LDS R41, [R26+0x4c] ;  /* 0x00004c001a297984 */ /* 0x000e220000000800 */
[----:B------:R-:W-:-:S03]  /*1b20*/  IDP.4A.S8.S8 R39, R44, R43, R39 ;  /* 0x0000002b2c277226 */ /* 0x000fc60000000627 */
[----:B------:R-:W-:Y:S04]  /*1b30*/  LDS R43, [R28+0x6c] ;  /* 0x00006c001c2b7984 */ /* 0x000fe80000000800 */
[----:B------:R-:W1:Y:S04]  /*1b40*/  LDS R44, [R26+0x6c] ;  /* 0x00006c001a2c7984 */ /* 0x000e680000000800 */
[----:B------:R-:W4:Y:S04]  /*1b50*/  LDS R20, [R26+0x70] ;  /* 0x000070001a147984 */ /* 0x000f280000000800 */
[----:B------:R-:W-:Y:S01]  /*1b60*/  LDS R23, [R26+0x50] ;  /* 0x000050001a177984 */ /* 0x000fe20000000800 */
[----:B0-----:R-:W-:-:S03]  /*1b70*/  IDP.4A.S8.S8 R39, R40, R41, R39 ;  /* 0x0000002928277226 */ /* 0x001fc60000000627 */
[----:B------:R-:W0:Y:S04]  /*1b80*/  LDS R40, [R28+0x50] ;  /* 0x000050001c287984 */ /* 0x000e280000000800 */
[----:B------:R-:W-:Y:S01]  /*1b90*/  LDS R41, [R26+0x78] ;  /* 0x000078001a297984 */ /* 0x000fe20000000800 */
[----:B-1----:R-:W-:Y:S01]  /*1ba0*/  IDP.4A.S8.S8 R42, R43, R44, R42 ;  /* 0x0000002c2b2a7226 */ /* 0x002fe2000000062a */
[----:B------:R-:W-:Y:S02]  /*1bb0*/  UIADD3 UR7, UPT, UPT, UR16, 0x2080, URZ ;  /* 0x0000208010077890 */ /* 0x000fe4000fffe0ff */
[----:B------:R-:W-:Y:S01]  /*1bc0*/  LDS.U8 R44, [R27+0xa] ;  /* 0x00000a001b2c7984 */ /* 0x000fe20000000000 */
[----:B----4-:R-:W-:-:S03]  /*1bd0*/  IDP.4A.S8.S8 R42, R21, R20, R42 ;  /* 0x00000014152a7226 */ /* 0x010fc6000000062a */
[----:B------:R-:W-:Y:S04]  /*1be0*/  LDS R20, [R28+0x54] ;  /* 0x000054001c147984 */ /* 0x000fe80000000800 */
[----:B------:R-:W1:Y:S01]  /*1bf0*/  LDS R21, [R26+0x54] ;  /* 0x000054001a157984 */ /* 0x000e620000000800 */
[----:B0-----:R-:W-:-:S03]  /*1c00*/  IDP.4A.S8.S8 R23, R40, R23, R39 ;  /* 0x0000001728177226 */ /* 0x001fc60000000627 */
[----:B------:R-:W-:Y:S04]  /*1c10*/  LDS R39, [R28+0x74] ;  /* 0x000074001c277984 */ /* 0x000fe80000000800 */
[----:B------:R-:W0:Y:S01]  /*1c20*/  LDS R40, [R26+0x74] ;  /* 0x000074001a287984 */ /* 0x000e220000000800 */
[----:B-1----:R-:W-:-:S03]  /*1c30*/  IDP.4A.S8.S8 R20, R20, R21, R23 ;  /* 0x0000001514147226 */ /* 0x002fc60000000617 */
[----:B------:R-:W-:Y:S04]  /*1c40*/  LDS R21, [R28+0x58] ;  /* 0x000058001c157984 */ /* 0x000fe80000000800 */
[----:B------:R-:W1:Y:S01]  /*1c50*/  LDS R23, [R26+0x58] ;  /* 0x000058001a177984 */ /* 0x000e620000000800 */
[----:B0-----:R-:W-:-:S03]  /*1c60*/  IDP.4A.S8.S8 R39, R39, R40, R42 ;  /* 0x0000002827277226 */ /* 0x001fc6000000062a */
[----:B------:R-:W0:Y:S01]  /*1c70*/  LDS R40, [R28+0x78] ;  /* 0x000078001c287984 */ /* 0x000e220000000800 */
[----:B-1----:R-:W-:-:S03]  /*1c80*/  IDP.4A.S8.S8 R20, R21, R23, R20 ;  /* 0x0000001715147226 */ /* 0x002fc60000000614 */
[----:B------:R-:W-:Y:S04]  /*1c90*/  LDS R21, [R28+0x5c] ;  /* 0x00005c001c157984 */ /* 0x000fe80000000800 */
[----:B------:R-:W1:Y:S01]  /*1ca0*/  LDS R23, [R26+0x5c] ;  /* 0x00005c001a177984 */ /* 0x000e620000000800 */
[----:B0-----:R-:W-:-:S03]  /*1cb0*/  IDP.4A.S8.S8 R39, R40, R41, R39 ;  /* 0x0000002928277226 */ /* 0x001fc60000000627 */
[----:B------:R-:W-:Y:S04]  /*1cc0*/  LDS R40, [R28+0x7c] ;  /* 0x00007c001c287984 */ /* 0x000fe80000000800 */
[----:B------:R-:W0:Y:S01]  /*1cd0*/  LDS R41, [R26+0x7c] ;  /* 0x00007c001a297984 */ /* 0x000e220000000800 */
[----:B-1----:R-:W-:-:S03]  /*1ce0*/  IDP.4A.S8.S8 R20, R21, R23, R20 ;  /* 0x0000001715147226 */ /* 0x002fc60000000614 */
[----:B------:R-:W1:Y:S04]  /*1cf0*/  LDS.U8 R21, [R27+0x2] ;  /* 0x000002001b157984 */ /* 0x000e680000000000 */
[----:B------:R-:W4:Y:S01]  /*1d00*/  LDS.U8 R23, [R27+0x3] ;  /* 0x000003001b177984 */ /* 0x000f220000000000 */
[----:B0-----:R-:W-:-:S03]  /*1d10*/  IDP.4A.S8.S8 R40, R40, R41, R39 ;  /* 0x0000002928287226 */ /* 0x001fc60000000627 */
[----:B------:R-:W0:Y:S04]  /*1d20*/  LDS R41, [R24+0x8] ;  /* 0x0000080018297984 */ /* 0x000e280000000800 */
[----:B------:R-:W5:Y:S01]  /*1d30*/  LDS R39, [R24+0xc] ;  /* 0x00000c0018277984 */ /* 0x000f620000000800 */
[----:B------:R-:W-:Y:S01]  /*1d40*/  ULEA UR7, UR18, UR7, 0x18 ;  /* 0x0000000712077291 */ /* 0x000fe2000f8ec0ff */
[----:B-1----:R-:W-:Y:S02]  /*1d50*/  IMAD R20, R20, R21, RZ ;  /* 0x0000001514147224 */ /* 0x002fe400078e02ff */
[----:B----4-:R-:W-:-:S03]  /*1d60*/  IMAD R40, R40, R23, RZ ;  /* 0x0000001728287224 */ /* 0x010fc600078e02ff */
[----:B------:R-:W-:Y:S01]  /*1d70*/  I2FP.F32.S32 R23, R20 ;  /* 0x0000001400177245 */ /* 0x000fe20000201400 */
[----:B------:R-:W-:Y:S01]  /*1d80*/  IMAD.IADD R21, R38, 0x1, R3 ;  /* 0x0000000126157824 */ /* 0x000fe200078e0203 */
[----:B------:R-:W-:-:S04]  /*1d90*/  I2FP.F32.S32 R40, R40 ;  /* 0x0000002800287245 */ /* 0x000fc80000201400 */
[----:B------:R-:W-:-:S05]  /*1da0*/  LEA R21, R21, UR7, 0x2 ;  /* 0x0000000715157c11 */ /* 0x000fca000f8e10ff */
[----:B------:R-:W-:Y:S01]  /*1db0*/  LDS R38, [R21] ;  /* 0x0000000015267984 */ /* 0x000fe20000000800 */
[----:B0-----:R-:W-:-:S05]  /*1dc0*/  HADD2.F32 R20, -RZ, R41.H0_H0 ;  /* 0x20000029ff147230 */ /* 0x001fca0000004100 */
[----:B------:R-:W-:Y:S01]  /*1dd0*/  FFMA.FTZ R23, R20, R23, RZ ;  /* 0x0000001714177223 */ /* 0x000fe200000100ff */
[----:B-----5:R-:W-:-:S05]  /*1de0*/  HADD2.F32 R20, -RZ, R39.H0_H0 ;  /* 0x20000027ff147230 */ /* 0x020fca0000004100 */
[----:B------:R-:W-:Y:S02]  /*1df0*/  FFMA.FTZ R23, R20, R40, R23 ;  /* 0x0000002814177223 */ /* 0x000fe40000010017 */
[----:B------:R-:W0:Y:S01]  /*1e00*/  LDS.U8 R40, [R27+0xb] ;  /* 0x00000b001b287984 */ /* 0x000e220000000000 */
[----:B------:R-:W-:Y:S06]  /*1e10*/  BAR.SYNC.DEFER_BLOCKING 0x0 ;  /* 0x0000000000007b1d */ /* 0x000fec0000010000 */
[----:B--2---:R1:W-:Y:S04]  /*1e20*/  STS [R35+UR9], R22 ;  /* 0x0000001623007988 */ /* 0x0043e80008000809 */
[----:B---3--:R-:W-:Y:S01]  /*1e30*/  STS [R29+UR6], R25 ;  /* 0x000000191d007988 */ /* 0x008fe20008000806 */
[----:B------:R-:W-:Y:S06]  /*1e40*/  BAR.SYNC.DEFER_BLOCKING 0x0 ;  /* 0x0000000000007b1d */ /* 0x000fec0000010000 */
[----:B------:R-:W-:Y:S04]  /*1e50*/  LDS R20, [R28+0x80] ;  /* 0x000080001c147984 */ /* 0x000fe80000000800 */
[----:B------:R-:W2:Y:S04]  /*1e60*/  LDS R43, [R26] ;  /* 0x000000001a2b7984 */ /* 0x000ea80000000800 */
[----:B------:R-:W-:Y:S04]  /*1e70*/  LDS R45, [R28+0x84] ;  /* 0x000084001c2d7984 */ /* 0x000fe80000000800 */
[----:B------:R-:W3:Y:S04]  /*1e80*/  LDS R42, [R26+0x4] ;  /* 0x000004001a2a7984 */ /* 0x000ee80000000800 */
[----:B------:R-:W-:Y:S04]  /*1e90*/  LDS R25, [R28+0x88] ;  /* 0x000088001c197984 */ /* 0x000fe80000000800 */
[----:B------:R-:W4:Y:S01]  /*1ea0*/  LDS R22, [R26+0x8] ;  /* 0x000008001a167984 */ /* 0x000f220000000800 */
[----:B-1----:R-:W-:-:S03]  /*1eb0*/  I2FP.F32.U32 R35, R44 ;  /* 0x0000002c00237245 */ /* 0x002fc60000201000 */
[----:B------:R-:W-:Y:S01]  /*1ec0*/  LDS R29, [R26+0x10] ;  /* 0x000010001a1d7984 */ /* 0x000fe20000000800 */
[----:B0-----:R-:W-:-:S03]  /*1ed0*/  I2FP.F32.U32 R40, R40 ;  /* 0x0000002800287245 */ /* 0x001fc60000201000 */
[----:B------:R-:W-:Y:S01]  /*1ee0*/  LDS R21, [R21] ;  /* 0x0000000015157984 */ /* 0x000fe20000000800 */
[----:B--2---:R-:W-:-:S03]  /*1ef0*/  IDP.4A.S8.S8 R20, R20, R43, RZ ;  /* 0x0000002b14147226 */ /* 0x004fc600000006ff */
[----:B------:R-:W-:Y:S01]  /*1f00*/  LDS R43, [R28+0x8c] ;  /* 0x00008c001c2b7984 */ /* 0x000fe20000000800 */
[----:B---3--:R-:W-:-:S03]  /*1f10*/  IDP.4A.S8.S8 R20, R45, R42, R20 ;  /* 0x0000002a2d147226 */ /* 0x008fc60000000614 */
[----:B------:R-:W0:Y:S01]  /*1f20*/  LDS R42, [R26+0xc] ;  /* 0x00000c001a2a7984 */ /* 0x000e220000000800 */
[----:B----4-:R-:W-:Y:S02]  /*1f30*/  IDP.4A.S8.S8 R25, R25, R22, R20 ;  /* 0x0000001619197226 */ /* 0x010fe40000000614 */
[----:B------:R-:W-:Y:S01]  /*1f40*/  HADD2.F32 R20, -RZ, R41.H1_H1 ;  /* 0x30000029ff147230 */ /* 0x000fe20000004100 */
[----:B------:R-:W1:Y:S04]  /*1f50*/  LDS R22, [R28+0x90] ;  /* 0x000090001c167984 */ /* 0x000e680000000800 */
[----:B------:R-:W-:Y:S01]  /*1f60*/  FFMA.FTZ R35, R20, R35, RZ ;  /* 0x0000002314237223 */ /* 0x000fe200000100ff */
[----:B------:R-:W-:-:S05]  /*1f70*/  HADD2.F32 R20, -RZ, R39.H1_H1 ;  /* 0x30000027ff147230 */ /* 0x000fca0000004100 */
[----:B------:R-:W-:Y:S02]  /*1f80*/  FFMA.FTZ R35, R20, R40, R35 ;  /* 0x0000002814237223 */ /* 0x000fe40000010023 */
[----:B------:R-:W-:Y:S01]  /*1f90*/  LDS R20, [R28+0x94] ;  /* 0x000094001c147984 */ /* 0x000fe20000000800 */
[--C-:B------:R-:W-:Y:S02]  /*1fa0*/  HADD2.F32 R39, -RZ, R38.reuse.H1_H1 ;  /* 0x30000026ff277230 */ /* 0x100fe40000004100 */
[----:B0-----:R-:W-:Y:S02]  /*1fb0*/  IDP.4A.S8.S8 R40, R43, R42, R25 ;  /* 0x0000002a2b287226 */ /* 0x001fe40000000619 */
[----:B------:R-:W0:Y:S01]  /*1fc0*/  LDS R25, [R26+0x14] ;  /* 0x000014001a197984 */ /* 0x000e220000000800 */
[----:B------:R-:W-:Y:S02]  /*1fd0*/  HADD2.F32 R42, -RZ, R38.H0_H0 ;  /* 0x20000026ff2a7230 */ /* 0x000fe40000004100 */
[----:B------:R-:W-:Y:S01]  /*1fe0*/  FMUL.FTZ R36, R36, R39 ;  /* 0x0000002724247220 */ /* 0x000fe20000410000 */
[----:B------:R-:W-:Y:S01]  /*1ff0*/  FMUL.FTZ R41, R39, R35 ;  /* 0x0000002327297220 */ /* 0x000fe20000410000 */
[----:B------:R-:W-:Y:S04]  /*2000*/  LDS R38, [R28+0xa0] ;  /* 0x0000a0001c267984 */ /* 0x000fe80000000800 */
[----:B------:R-:W2:Y:S01]  /*2010*/  LDS R35, [R26+0x20] ;  /* 0x000020001a237984 */ /* 0x000ea20000000800 */
[----:B------:R-:W-:-:S03]  /*2020*/  FFMA.FTZ R37, R37, R42, -R36 ;  /* 0x0000002a25257223 */ /* 0x000fc60000010824 */
[----:B------:R-:W-:Y:S01]  /*2030*/  LDS R36, [R28+0xa4] ;  /* 0x0000a4001c247984 */ /* 0x000fe20000000800 */
[----:B------:R-:W-:-:S03]  /*2040*/  FFMA.FTZ R23, R42, R23, -R41 ;  /* 0x000000172a177223 */ /* 0x000fc60000010829 */
[----:B------:R-:W3:Y:S01]  /*2050*/  LDS R39, [R26+0x24] ;  /* 0x000024001a277984 */ /* 0x000ee20000000800 */
[----:B-1----:R-:W-:-:S03]  /*2060*/  IDP.4A.S8.S8 R42, R22, R29, R40 ;  /* 0x0000001d162a7226 */ /* 0x002fc60000000628 */
[----:B------:R-:W-:Y:S04]  /*2070*/  LDS R41, [R28+0x98] ;  /* 0x000098001c297984 */ /* 0x000fe80000000800 */
[----:B------:R-:W1:Y:S04]  /*2080*/  LDS R40, [R26+0x18] ;  /* 0x000018001a287984 */ /* 0x000e680000000800 */
[----:B------:R-:W-:Y:S04]  /*2090*/  LDS R22, [R28+0xa8] ;  /* 0x0000a8001c167984 */ /* 0x000fe80000000800 */
[----:B------:R-:W4:Y:S04]  /*20a0*/  LDS R29, [R26+0x28] ;  /* 0x000028001a1d7984 */ /* 0x000f280000000800 */
[----:B------:R-:W-:Y:S01]  /*20b0*/  LDS R43, [R26+0x48] ;  /* 0x000048001a2b7984 */ /* 0x000fe20000000800 */
[----:B0-----:R-:W-:-:S03]  /*20c0*/  IDP.4A.S8.S8 R42, R20, R25, R42 ;  /* 0x00000019142a7226 */ /* 0x001fc6000000062a */
[----:B------:R-:W-:Y:S04]  /*20d0*/  LDS R20, [R28+0xac] ;  /* 0x0000ac001c147984 */ /* 0x000fe80000000800 */
[----:B------:R-:W0:Y:S01]  /*20e0*/  LDS R25, [R26+0x2c] ;  /* 0x00002c001a197984 */ /* 0x000e220000000800 */
[----:B--2---:R-:W-:-:S03]  /*20f0*/  IDP.4A.S8.S8 R35, R38, R35, RZ ;  /* 0x0000002326237226 */ /* 0x004fc600000006ff */
[----:B------:R-:W-:Y:S01]  /*2100*/  LDS R38, [R26+0x34] ;  /* 0x000034001a267984 */ /* 0x000fe20000000800 */
[----:B---3--:R-:W-:-:S03]  /*2110*/  IDP.4A.S8.S8 R39, R36, R39, R35 ;  /* 0x0000002724277226 */ /* 0x008fc60000000623 */
[----:B------:R-:W-:Y:S04]  /*2120*/  LDS R36, [R28+0xb0] ;  /* 0x0000b0001c247984 */ /* 0x000fe80000000800 */
[----:B------:R-:W2:Y:S01]  /*2130*/  LDS R35, [R26+0x30] ;  /* 0x000030001a237984 */ /* 0x000ea20000000800 */
[----:B-1----:R-:W-:-:S03]  /*2140*/  IDP.4A.S8.S8 R40, R41, R40, R42 ;  /* 0x0000002829287226 */ /* 0x002fc6000000062a */
[----:B------:R-:W-:Y:S01]  /*2150*/  LDS R41, [R26+0x1c] ;  /* 0x00001c001a297984 */ /* 0x000fe20000000800 */
[----:B----4-:R-:W-:-:S03]  /*2160*/  IDP.4A.S8.S8 R22, R22, R29, R39 ;  /* 0x0000001d16167226 */ /* 0x010fc60000000627 */
[----:B------:R-:W1:Y:S04]  /*2170*/  LDS R39, [R28+0x9c] ;  /* 0x00009c001c277984 */ /* 0x000e680000000800 */
[----:B------:R-:W3:Y:S01]  /*2180*/  LDS R29, [R28+0xb4] ;  /* 0x0000b4001c1d7984 */ /* 0x000ee20000000800 */
[----:B0-----:R-:W-:-:S03]  /*2190*/  IDP.4A.S8.S8 R20, R20, R25, R22 ;  /* 0x0000001914147226 */ /* 0x001fc60000000616 */
[----:B------:R-:W-:Y:S04]  /*21a0*/  LDS R25, [R28+0xb8] ;  /* 0x0000b8001c197984 */ /* 0x000fe80000000800 */
[----:B------:R-:W0:Y:S01]  /*21b0*/  LDS R22, [R26+0x38] ;  /* 0x000038001a167984 */ /* 0x000e220000000800 */
[----:B--2---:R-:W-:-:S03]  /*21c0*/  IDP.4A.S8.S8 R42, R36, R35, R20 ;  /* 0x00000023242a7226 */ /* 0x004fc60000000614 */
[----:B------:R-:W-:Y:S04]  /*21d0*/  LDS R36, [R28+0xbc] ;  /* 0x0000bc001c247984 */ /* 0x000fe80000000800 */
[----:B------:R-:W2:Y:S01]  /*21e0*/  LDS R35, [R26+0x3c] ;  /* 0x00003c001a237984 */ /* 0x000ea20000000800 */
[----:B-1----:R-:W-:-:S03]  /*21f0*/  IDP.4A.S8.S8 R20, R39, R41, R40 ;  /* 0x0000002927147226 */ /* 0x002fc60000000628 */
[----:B------:R-:W-:Y:S01]  /*2200*/  LDS R39, [R26+0x44] ;  /* 0x000044001a277984 */ /* 0x000fe20000000800 */
[----:B---3--:R-:W-:-:S03]  /*2210*/  IDP.4A.S8.S8 R40, R29, R38, R42 ;  /* 0x000000261d287226 */ /* 0x008fc6000000062a */
[----:B------:R-:W-:Y:S04]  /*2220*/  LDS R29, [R28+0xc0] ;  /* 0x0000c0001c1d7984 */ /* 0x000fe80000000800 */
[----:B------:R-:W1:Y:S04]  /*2230*/  LDS R42, [R26+0x40] ;  /* 0x000040001a2a7984 */ /* 0x000e680000000800 */
[----:B------:R-:W3:Y:S01]  /*2240*/  LDS R38, [R28+0xc4] ;  /* 0x0000c4001c267984 */ /* 0x000ee20000000800 */
[----:B0-----:R-:W-:-:S03]  /*2250*/  IDP.4A.S8.S8 R25, R25, R22, R40 ;  /* 0x0000001619197226 */ /* 0x001fc60000000628 */
[----:B------:R-:W-:Y:S04]  /*2260*/  LDS R41, [R26+0x4c] ;  /* 0x00004c001a297984 */ /* 0x000fe80000000800 */
[----:B------:R-:W0:Y:S04]  /*2270*/  LDS R22, [R28+0xc8] ;  /* 0x0000c8001c167984 */ /* 0x000e280000000800 */
[----:B------:R-:W4:Y:S01]  /*2280*/  LDS R40, [R28+0xcc] ;  /* 0x0000cc001c287984 */ /* 0x000f220000000800 */
[----:B--2---:R-:W-:-:S03]  /*2290*/  IDP.4A.S8.S8 R35, R36, R35, R25 ;  /* 0x0000002324237226 */ /* 0x004fc60000000619 */
[----:B------:R-:W-:Y:S04]  /*22a0*/  LDS R25, [R24] ;  /* 0x0000000018197984 */ /* 0x000fe80000000800 */
[----:B------:R-:W-:Y:S01]  /*22b0*/  LDS R36, [R28+0xd0] ;  /* 0x0000d0001c247984 */ /* 0x000fe20000000800 */
[----:B-1----:R-:W-:-:S03]  /*22c0*/  IDP.4A.S8.S8 R42, R29, R42, RZ ;  /* 0x0000002a1d2a7226 */ /* 0x002fc600000006ff */
[----:B------:R-:W1:Y:S01]  /*22d0*/  LDS.U8 R29, [R27+0x4] ;  /* 0x000004001b1d7984 */ /* 0x000e620000000000 */
[----:B---3--:R-:W-:-:S03]  /*22e0*/  IDP.4A.S8.S8 R39, R38, R39, R42 ;  /* 0x0000002726277226 */ /* 0x008fc6000000062a */
[----:B------:R-:W2:Y:S01]  /*22f0*/  LDS.U8 R38, [R27+0x5] ;  /* 0x000005001b267984 */ /* 0x000ea20000000000 */
[----:B0-----:R-:W-:-:S03]  /*2300*/  IDP.4A.S8.S8 R42, R22, R43, R39 ;  /* 0x0000002b162a7226 */ /* 0x001fc60000000627 */
[----:B------:R-:W0:Y:S04]  /*2310*/  LDS R22, [R24+0x4] ;  /* 0x0000040018167984 */ /* 0x000e280000000800 */
[----:B------:R-:W3:Y:S01]  /*2320*/  LDS R39, [R26+0x50] ;  /* 0x000050001a277984 */ /* 0x000ee20000000800 */
[----:B----4-:R-:W-:-:S03]  /*2330*/  IDP.4A.S8.S8 R42, R40, R41, R42 ;  /* 0x00000029282a7226 */ /* 0x010fc6000000062a */
[----:B------:R-:W-:Y:S04]  /*2340*/  LDS R40, [R28+0xe0] ;  /* 0x0000e0001c287984 */ /* 0x000fe80000000800 */
[----:B------:R-:W4:Y:S04]  /*2350*/  LDS R41, [R26+0x60] ;  /* 0x000060001a297984 */ /* 0x000f280000000800 */
[----:B------:R-:W-:Y:S01]  /*2360*/  LDS R43, [R28+0xe4] ;  /* 0x0000e4001c2b7984 */ /* 0x000fe20000000800 */
[----:B-1----:R-:W-:-:S05]  /*2370*/  IMAD R20, R20, R29, RZ ;  /* 0x0000001d14147224 */ /* 0x002fca00078e02ff */
[----:B------:R-:W-:Y:S01]  /*2380*/  I2FP.F32.S32 R29, R20 ;  /* 0x00000014001d7245 */ /* 0x000fe20000201400 */
[----:B------:R-:W-:Y:S02]  /*2390*/  HADD2.F32 R20, -RZ, R25.H0_H0 ;  /* 0x20000019ff147230 */ /* 0x000fe40000004100 */
[----:B--2---:R-:W-:Y:S02]  /*23a0*/  IMAD R35, R35, R38, RZ ;  /* 0x0000002623237224 */ /* 0x004fe400078e02ff */
[----:B------:R-:W-:Y:S01]  /*23b0*/  LDS R38, [R26+0x54] ;  /* 0x000054001a267984 */ /* 0x000fe20000000800 */
[----:B------:R-:W-:Y:S02]  /*23c0*/  FFMA.FTZ R29, R20, R29, RZ ;  /* 0x0000001d141d7223 */ /* 0x000fe400000100ff */
[----:B------:R-:W-:Y:S01]  /*23d0*/  I2FP.F32.S32 R35, R35 ;  /* 0x0000002300237245 */ /* 0x000fe20000201400 */
[----:B0-----:R-:W-:-:S05]  /*23e0*/  HADD2.F32 R20, -RZ, R22.H0_H0 ;  /* 0x20000016ff147230 */ /* 0x001fca0000004100 */
[----:B------:R-:W-:Y:S01]  /*23f0*/  FFMA.FTZ R29, R20, R35, R29 ;  /* 0x00000023141d7223 */ /* 0x000fe2000001001d */
[----:B---3--:R-:W-:Y:S01]  /*2400*/  IDP.4A.S8.S8 R35, R36, R39, R42 ;  /* 0x0000002724237226 */ /* 0x008fe2000000062a */
[----:B------:R-:W-:Y:S04]  /*2410*/  LDS R20, [R28+0xe8] ;  /* 0x0000e8001c147984 */ /* 0x000fe80000000800 */
[----:B------:R-:W0:Y:S04]  /*2420*/  LDS R42, [R26+0x64] ;  /* 0x000064001a2a7984 */ /* 0x000e280000000800 */
[----:B------:R-:W1:Y:S04]  /*2430*/  LDS R36, [R28+0xd4] ;  /* 0x0000d4001c247984 */ /* 0x000e680000000800 */
[----:B------:R-:W2:Y:S01]  /*2440*/  LDS R39, [R26+0x68] ;  /* 0x000068001a277984 */ /* 0x000ea20000000800 */
[----:B----4-:R-:W-:-:S03]  /*2450*/  IDP.4A.S8.S8 R40, R40, R41, RZ ;  /* 0x0000002928287226 */ /* 0x010fc600000006ff */
[----:B------:R-:W-:Y:S01]  /*2460*/  LDS R41, [R26+0x70] ;  /* 0x000070001a297984 */ /* 0x000fe20000000800 */
[----:B0-----:R-:W-:-:S03]  /*2470*/  IDP.4A.S8.S8 R40, R43, R42, R40 ;  /* 0x0000002a2b287226 */ /* 0x001fc60000000628 */
[----:B------:R-:W-:Y:S04]  /*2480*/  LDS R43, [R28+0xec] ;  /* 0x0000ec001c2b7984 */ /* 0x000fe80000000800 */
[----:B------:R-:W0:Y:S01]  /*2490*/  LDS R42, [R26+0x6c] ;  /* 0x00006c001a2a7984 */ /* 0x000e220000000800 */
[----:B-1----:R-:W-:Y:S02]  /*24a0*/  IDP.4A.S8.S8 R35, R36, R38, R35 ;  /* 0x0000002624237226 */ /* 0x002fe40000000623 */
[----:B--2---:R-:W-:Y:S01]  /*24b0*/  IDP.4A.S8.S8 R20, R20, R39, R40 ;  /* 0x0000002714147226 */ /* 0x004fe20000000628 */
[----:B------:R-:W-:Y:S04]  /*24c0*/  LDS R38, [R28+0xd8] ;  /* 0x0000d8001c267984 */ /* 0x000fe80000000800 */
[----:B------:R-:W1:Y:S04]  /*24d0*/  LDS R40, [R26+0x58] ;  /* 0x000058001a287984 */ /* 0x000e680000000800 */
[----:B------:R-:W2:Y:S04]  /*24e0*/  LDS R36, [R28+0xf0] ;  /* 0x0000f0001c247984 */ /* 0x000ea80000000800 */
[----:B------:R-:W-:Y:S01]  /*24f0*/  LDS R39, [R26+0x74] ;  /* 0x000074001a277984 */ /* 0x000fe20000000800 */
[----:B0-----:R-:W-:-:S03]  /*2500*/  IDP.4A.S8.S8 R42, R43, R42, R20 ;  /* 0x0000002a2b2a7226 */ /* 0x001fc60000000614 */
[----:B------:R-:W0:Y:S04]  /*2510*/  LDS R20, [R28+0xf4] ;  /* 0x0000f4001c147984 */ /* 0x000e280000000800 */
[----:B------:R-:W-:Y:S01]  /*2520*/  LDS R43, [R26+0x7c] ;  /* 0x00007c001a2b7984 */ /* 0x000fe20000000800 */
[----:B-1----:R-:W-:-:S03]  /*2530*/  IDP.4A.S8.S8 R35, R38, R40, R35 ;  /* 0x0000002826237226 */ /* 0x002fc60000000623 */
[----:B------:R-:W-:Y:S01]  /*2540*/  LDS R40, [R26+0x5c] ;  /* 0x00005c001a287984 */ /* 0x000fe20000000800 */
[----:B--2---:R-:W-:-:S03]  /*2550*/  IDP.4A.S8.S8 R38, R36, R41, R42 ;  /* 0x0000002924267226 */ /* 0x004fc6000000062a */
[----:B------:R-:W-:Y:S04]  /*2560*/  LDS R36, [R28+0xf8] ;  /* 0x0000f8001c247984 */ /* 0x000fe80000000800 */
[----:B------:R-:W1:Y:S04]  /*2570*/  LDS R41, [R26+0x78] ;  /* 0x000078001a297984 */ /* 0x000e680000000800 */
[----:B------:R-:W2:Y:S04]  /*2580*/  LDS R42, [R28+0xdc] ;  /* 0x0000dc001c2a7984 */ /* 0x000ea80000000800 */
[----:B------:R-:W-:Y:S01]  /*2590*/  LDS.U8 R26, [R27+0xf] ;  /* 0x00000f001b1a7984 */ /* 0x000fe20000000000 */
[----:B0-----:R-:W-:-:S03]  /*25a0*/  IDP.4A.S8.S8 R39, R20, R39, R38 ;  /* 0x0000002714277226 */ /* 0x001fc60000000626 */
[----:B------:R-:W0:Y:S04]  /*25b0*/  LDS R20, [R28+0xfc] ;  /* 0x0000fc001c147984 */ /* 0x000e280000000800 */
[----:B------:R-:W3:Y:S04]  /*25c0*/  LDS.U8 R38, [R27+0xc] ;  /* 0x00000c001b267984 */ /* 0x000ee80000000000 */
[----:B------:R-:W-:Y:S01]  /*25d0*/  LDS R28, [R24+0xc] ;  /* 0x00000c00181c7984 */ /* 0x000fe20000000800 */
[----:B-1----:R-:W-:-:S03]  /*25e0*/  IDP.4A.S8.S8 R44, R36, R41, R39 ;  /* 0x00000029242c7226 */ /* 0x002fc60000000627 */
[----:B------:R-:W1:Y:S01]  /*25f0*/  LDS.U8 R41, [R27+0xd] ;  /* 0x00000d001b297984 */ /* 0x000e620000000000 */
[----:B--2---:R-:W-:-:S03]  /*2600*/  IDP.4A.S8.S8 R35, R42, R40, R35 ;  /* 0x000000282a237226 */ /* 0x004fc60000000623 */
[----:B------:R-:W2:Y:S04]  /*2610*/  LDS.U8 R42, [R27+0xe] ;  /* 0x00000e001b2a7984 */ /* 0x000ea80000000000 */
[----:B------:R4:W5:Y:S04]  /*2620*/  LDS R36, [R24+0x8] ;  /* 0x0000080018247984 */ /* 0x0009680000000800 */
[----:B------:R-:W5:Y:S04]  /*2630*/  LDS.U8 R40, [R27+0x6] ;  /* 0x000006001b287984 */ /* 0x000f680000000000 */
[----:B------:R5:W5:Y:S01]  /*2640*/  LDS.U8 R39, [R27+0x7] ;  /* 0x000007001b277984 */ /* 0x000b620000000000 */
[----:B------:R-:W-:-:S02]  /*2650*/  HADD2.F32 R22, -RZ, R22.H1_H1 ;  /* 0x30000016ff167230 */ /* 0x000fc40000004100 */
[----:B0-----:R-:W-:Y:S02]  /*2660*/  IDP.4A.S8.S8 R44, R20, R43, R44 ;  /* 0x0000002b142c7226 */ /* 0x001fe4000000062c */
[----:B------:R-:W-:Y:S01]  /*2670*/  HADD2.F32 R20, -RZ, R25.H1_H1 ;  /* 0x30000019ff147230 */ /* 0x000fe20000004100 */
[----:B---3--:R-:W-:-:S05]  /*2680*/  I2FP.F32.U32 R25, R38 ;  /* 0x0000002600197245 */ /* 0x008fca0000201000 */
[----:B------:R-:W-:Y:S01]  /*2690*/  FFMA.FTZ R25, R20, R25, RZ ;  /* 0x0000001914197223 */ /* 0x000fe200000100ff */
[--C-:B----4-:R-:W-:Y:S01]  /*26a0*/  HADD2.F32 R24, -RZ, R21.reuse.H0_H0 ;  /* 0x20000015ff187230 */ /* 0x110fe20000004100 */
[----:B-1----:R-:W-:Y:S02]  /*26b0*/  I2FP.F32.U32 R41, R41 ;  /* 0x0000002900297245 */ /* 0x002fe40000201000 */
[----:B--2---:R-:W-:Y:S01]  /*26c0*/  I2FP.F32.U32 R43, R42 ;  /* 0x0000002a002b7245 */ /* 0x004fe20000201000 */
[----:B-----5:R-:W-:Y:S02]  /*26d0*/  HADD2.F32 R20, -RZ, R36.H1_H1 ;  /* 0x30000024ff147230 */ /* 0x020fe40000004100 */
[----:B------:R-:W-:Y:S01]  /*26e0*/  FFMA.FTZ R22, R22, R41, R25 ;  /* 0x0000002916167223 */ /* 0x000fe20000010019 */
[----:B------:R-:W-:Y:S02]  /*26f0*/  IMAD R35, R35, R40, RZ ;  /* 0x0000002823237224 */ /* 0x000fe400078e02ff */
[----:B------:R-:W-:Y:S01]  /*2700*/  FFMA.FTZ R25, R20, R43, RZ ;  /* 0x0000002b14197223 */ /* 0x000fe200000100ff */
[----:B------:R-:W-:Y:S01]  /*2710*/  HADD2.F32 R27, -RZ, R28.H0_H0 ;  /* 0x2000001cff1b7230 */ /* 0x000fe20000004100 */
[----:B------:R-:W-:Y:S01]  /*2720*/  I2FP.F32.U32 R26, R26 ;  /* 0x0000001a001a7245 */ /* 0x000fe20000201000 */
[----:B------:R-:W-:Y:S01]  /*2730*/  IMAD R39, R44, R39, RZ ;  /* 0x000000272c277224 */ /* 0x000fe200078e02ff */
[----:B------:R-:W-:Y:S01]  /*2740*/  I2FP.F32.S32 R35, R35 ;  /* 0x0000002300237245 */ /* 0x000fe20000201400 */
[----:B------:R-:W-:-:S02]  /*2750*/  HADD2.F32 R21, -RZ, R21.H1_H1 ;  /* 0x30000015ff157230 */ /* 0x000fc40000004100 */
[----:B------:R-:W-:Y:S02]  /*2760*/  HADD2.F32 R20, -RZ, R36.H0_H0 ;  /* 0x20000024ff147230 */ /* 0x000fe40000004100 */
[----:B------:R-:W-:Y:S01]  /*2770*/  HADD2.F32 R28, -RZ, R28.H1_H1 ;  /* 0x3000001cff1c7230 */ /* 0x000fe20000004100 */
[----:B------:R-:W-:Y:S01]  /*2780*/  UIADD3 UR4, UPT, UPT, UR4, 0x1, URZ ;  /* 0x0000000104047890 */ /* 0x000fe2000fffe0ff */
[----:B------:R-:W-:Y:S01]  /*2790*/  I2FP.F32.S32 R39, R39 ;  /* 0x0000002700277245 */ /* 0x000fe20000201400 */
[----:B------:R-:W-:Y:S01]  /*27a0*/  FADD.FTZ R34, R37, R34 ;  /* 0x0000002225227221 */ /* 0x000fe20000010000 */
[----:B------:R-:W-:Y:S01]  /*27b0*/  FMUL.FTZ R22, R22, R21 ;  /* 0x0000001516167220 */ /* 0x000fe20000410000 */
[----:B------:R-:W-:Y:S01]  /*27c0*/  FFMA.FTZ R20, R20, R35, RZ ;  /* 0x0000002314147223 */ /* 0x000fe200000100ff */
[----:B------:R-:W-:Y:S01]  /*27d0*/  FFMA.FTZ R26, R28, R26, R25 ;  /* 0x0000001a1c1a7223 */ /* 0x000fe20000010019 */
[----:B------:R-:W-:Y:S01]  /*27e0*/  UISETP.NE.AND UP0, UPT, UR4, UR5, UPT ;  /* 0x000000050400728c */ /* 0x000fe2000bf05270 */
[----:B------:R-:W-:Y:S01]  /*27f0*/  FADD.FTZ R23, R34, R23 ;  /* 0x0000001722177221 */ /* 0x000fe20000010000 */
[----:B------:R-:W-:Y:S01]  /*2800*/  FFMA.FTZ R22, R29, R24, -R22 ;  /* 0x000000181d167223 */ /* 0x000fe20000010816 */
[----:B------:R-:W-:Y:S01]  /*2810*/  FFMA.FTZ R27, R27, R39, R20 ;  /* 0x000000271b1b7223 */ /* 0x000fe20000010014 */
[----:B------:R-:W-:-:S02]  /*2820*/  FMUL.FTZ R21, R21, R26 ;  /* 0x0000001a15157220 */ /* 0x000fc40000410000 */
[----:B------:R-:W-:Y:S02]  /*2830*/  FADD.FTZ R22, R23, R22 ;  /* 0x0000001617167221 */ /* 0x000fe40000010000 */
[----:B------:R-:W-:-:S04]  /*2840*/  FFMA.FTZ R21, R24, R27, -R21 ;  /* 0x0000001b18157223 */ /* 0x000fc80000010815 */
[----:B------:R-:W-:Y:S01]  /*2850*/  FADD.FTZ R34, R22, R21 ;  /* 0x0000001516227221 */ /* 0x000fe20000010000 */
[----:B------:R-:W-:Y:S06]  /*2860*/  BAR.SYNC.DEFER_BLOCKING 0x0 ;  /* 0x0000000000007b1d */ /* 0x000fec0000010000 */
[----:B------:R-:W-:Y:S05]  /*2870*/  BRA.U UP0, `(.L_x_559) ;  /* 0xffffffdd00007547 */ /* 0x000fea000b83ffff */
.L_x_558:
[----:B------:R-:W2:Y:S01]  /*2880*/  S2R R3, SR_TID.Y ;  /* 0x0000000000037919 */ /* 0x000ea20000002200 */
[----:B------:R-:W0:Y:S01]  /*2890*/  LDCU UR4, c[0x0][0x3a0] ;  /* 0x00007400ff0477ac */ /* 0x000e220008000800 */
[----:B--2---:R-:W-:-:S04]  /*28a0*/  LEA R5, R0, R3, 0x2 ;  /* 0x0000000300057211 */ /* 0x004fc800078e10ff */
        /* <DEDUP_REMOVED lines=13> */
.L_x_560:
        /* <DEDUP_REMOVED lines=16> */
.L_x_1255:


//--------------------- .text._Z12mul_mat_q5_KIN3c108BFloat16ELb0EEvPKvS3_PT_iiiii --------------------------
	.section	.text._Z12mul_mat_q5_KIN3c108BFloat16ELb0EEvPKvS3_PT_iiiii,"ax",@progbits
	.align	128
.text._Z12mul_mat_q5_KIN3c108BFloat16ELb0EEvPKvS3_PT_iiiii:
        .type           _Z12mul_mat_q5_KIN3c108BFloat16ELb0EEvPKvS3_PT_iiiii,@function
        .size           _Z12mul_mat_q5_KIN3c108BFloat16ELb0EEvPKvS3_PT_iiiii,(.L_x_1256 - _Z12mul_mat_q5_KIN3c108BFloat16ELb0EEvPKvS3_PT_iiiii)
        .other          _Z12mul_mat_q5_KIN3c108BFloat16ELb0EEvPKvS3_PT_iiiii,@"STO_CUDA_ENTRY STV_DEFAULT"
_Z12mul_mat_q5_KIN3c108BFloat16ELb0EEvPKvS3_PT_iiiii:
[----:B------:R-:W-:Y:S01]  /*0000*/  LDC R1, c[0x0][0x37c] ;  /* 0x0000df00ff017b82 */ /* 0x000fe20000000800 */
[----:B------:R-:W0:Y:S07]  /*0010*/  LDCU UR5, c[0x0][0x398] ;  /* 0x00007300ff0577ac */ /* 0x000e2e0008000800 */
[----:B------:R-:W1:Y:S01]  /*0020*/  S2UR UR8, SR_CTAID.X ;  /* 0x00000000000879c3 */ /* 0x000e620000002500 */
[----:B------:R-:W2:Y:S01]  /*0030*/  S2R R0, SR_CTAID.Y ;  /* 0x0000000000007919 */ /* 0x000ea20000002600 */
[----:B------:R-:W-:Y:S01]  /*0040*/  HFMA2 R27, -RZ, RZ, 0, 0 ;  /* 0x00000000ff1b7431 */ /* 0x000fe200000001ff */
        /* <DEDUP_REMOVED lines=9> */
[----:B------:R-:W-:Y:S01]  /*00e0*/  MOV R27, RZ ;  /* 0x000000ff001b7202 */ /* 0x000fe20000000f00 */
[----:B------:R-:W4:Y:S01]  /*00f0*/  S2R R15, SR_TID.Y ;  /* 0x00000000000f7919 */ /* 0x000f220000002200 */
[----:B------:R-:W0:Y:S01]  /*0100*/  LDCU.128 UR16, c[0x0][0x380] ;  /* 0x00007000ff1077ac */ /* 0x000e220008000c00 */
[----:B------:R-:W0:Y:S01]  /*0110*/  LDCU.64 UR22, c[0x0][0x388] ;  /* 0x00007100ff1677ac */ /* 0x000e220008000a00 */
        /* <DEDUP_REMOVED lines=8> */
[----:B------:R-:W-:Y:S01]  /*01a0*/  UIADD3 UR10, UPT, UPT, UR4, 0x2104, URZ ;  /* 0x00002104040a7890 */ /* 0x000fe2000fffe0ff */
[C---:B------:R-:W-:Y:S01]  /*01b0*/  LOP3.LUT R8, R3.reuse, 0x3, RZ, 0xc0, !PT ;  /* 0x0000000303087812 */ /* 0x040fe200078ec0ff */
[----:B------:R-:W-:Y:S01]  /*01c0*/  UIADD3 UR12, UPT, UPT, UR4, 0x2314, URZ ;  /* 0x00002314040c7890 */ /* 0x000fe2000fffe0ff */
[----:B------:R-:W-:Y:S01]  /*01d0*/  LOP3.LUT P0, RZ, R3, 0x3, RZ, 0xc0, !PT ;  /* 0x0000000303ff7812 */ /* 0x000fe2000780c0ff */
[----:B----4-:R-:W-:Y:S01]  /*01e0*/  IMAD R23, R15, 0x8, R6 ;  /* 0x000000080f177824 */ /* 0x010fe200078e0206 */
[----:B------:R-:W-:Y:S01]  /*01f0*/  LOP3.LUT R7, R3, 0x1, RZ, 0xc0, !PT ;  /* 0x0000000103077812 */ /* 0x000fe200078ec0ff */
[----:B------:R-:W-:Y:S01]  /*0200*/  UIADD3 UR13, UPT, UPT, UR4, 0x2514, URZ ;  /* 0x00002514040d7890 */ /* 0x000fe2000fffe0ff */
[----:B--2---:R-:W-:Y:S01]  /*0210*/  IMAD R9, R0, 0x4, R15 ;  /* 0x0000000400097824 */ /* 0x004fe200078e020f */
[----:B---3--:R-:W-:Y:S01]  /*0220*/  ULEA UR4, UR14, UR4, 0x18 ;  /* 0x000000040e047291 */ /* 0x008fe2000f8ec0ff */
[----:B------:R-:W-:Y:S01]  /*0230*/  SHF.L.U32 R2, R23, 0x2, RZ ;  /* 0x0000000217027819 */ /* 0x000fe200000006ff */
[----:B------:R-:W-:Y:S01]  /*0240*/  VIADD R4, R7, 0x1 ;  /* 0x0000000107047836 */ /* 0x000fe20000000000 */
[----:B------:R-:W-:Y:S01]  /*0250*/  LOP3.LUT R23, R23, 0x1f, RZ, 0xc0, !PT ;  /* 0x0000001f17177812 */ /* 0x000fe200078ec0ff */
[----:B------:R-:W-:Y:S01]  /*0260*/  ULEA UR9, UR14, UR7, 0x18 ;  /* 0x000000070e097291 */ /* 0x000fe2000f8ec0ff */
[----:B------:R-:W-:Y:S01]  /*0270*/  LOP3.LUT R2, R2, 0x7c, RZ, 0xc0, !PT ;  /* 0x0000007c02027812 */ /* 0x000fe200078ec0ff */
[----:B------:R-:W-:Y:S01]  /*0280*/  ULEA UR10, UR14, UR10, 0x18 ;  /* 0x0000000a0e0a7291 */ /* 0x000fe2000f8ec0ff */
[----:B------:R-:W-:Y:S01]  /*0290*/  LEA.HI R5, R23, R8, RZ, 0x1d ;  /* 0x0000000817057211 */ /* 0x000fe200078fe8ff */
[----:B------:R-:W-:Y:S01]  /*02a0*/  ULEA UR13, UR14, UR13, 0x18 ;  /* 0x0000000d0e0d7291 */ /* 0x000fe2000f8ec0ff */
[----:B------:R-:W-:Y:S01]  /*02b0*/  @!P0 IADD3 R4, PT, PT, R7, RZ, RZ ;  /* 0x000000ff07048210 */ /* 0x000fe20007ffe0ff */
[----:B------:R-:W-:Y:S01]  /*02c0*/  IMAD.U32 R22, RZ, RZ, UR4 ;  /* 0x00000004ff167e24 */ /* 0x000fe2000f8e00ff */
[C---:B------:R-:W-:Y:S01]  /*02d0*/  SHF.L.U32 R7, R3.reuse, 0x1, RZ ;  /* 0x0000000103077819 */ /* 0x040fe200000006ff */
[----:B------:R-:W-:Y:S01]  /*02e0*/  IMAD.IADD R2, R2, 0x1, R5 ;  /* 0x0000000102027824 */ /* 0x000fe200078e0205 */
[----:B------:R-:W-:Y:S01]  /*02f0*/  LOP3.LUT R5, R6, 0x3, RZ, 0xc0, !PT ;  /* 0x0000000306057812 */ /* 0x000fe200078ec0ff */
[----:B------:R-:W-:Y:S01]  /*0300*/  IMAD R22, R3, 0x104, R22 ;  /* 0x0000010403167824 */ /* 0x000fe200078e0216 */
[----:B------:R-:W-:Y:S01]  /*0310*/  LOP3.LUT R14, R7, 0x30, RZ, 0xc0, !PT ;  /* 0x00000030070e7812 */ /* 0x000fe200078ec0ff */
[----:B------:R-:W-:Y:S01]  /*0320*/  IMAD R23, R23, UR5, RZ ;  /* 0x0000000517177c24 */ /* 0x000fe2000f8e02ff */
[----:B------:R-:W-:Y:S01]  /*0330*/  SHF.R.U32.HI R10, RZ, 0x5, R3 ;  /* 0x00000005ff0a7819 */ /* 0x000fe20000011603 */
[----:B------:R-:W-:Y:S01]  /*0340*/  IMAD R5, R0, 0x4, R5 ;  /* 0x0000000400057824 */ /* 0x000fe200078e0205 */
[----:B------:R-:W-:Y:S01]  /*0350*/  SHF.L.U32 R12, R3, 0x2, RZ ;  /* 0x00000002030c7819 */ /* 0x000fe200000006ff */
[----:B------:R-:W-:Y:S01]  /*0360*/  ULEA UR12, UR14, UR12, 0x18 ;  /* 0x0000000c0e0c7291 */ /* 0x000fe2000f8ec0ff */
[----:B------:R-:W-:Y:S01]  /*0370*/  LOP3.LUT R16, R14, 0x7, R3, 0xf8, !PT ;  /* 0x000000070e107812 */ /* 0x000fe200078ef803 */
[----:B------:R-:W-:Y:S01]  /*0380*/  IMAD R7, R15, UR5, R10 ;  /* 0x000000050f077c24 */ /* 0x000fe2000f8e020a */
[----:B------:R-:W-:Y:S01]  /*0390*/  VIMNMX R11, PT, PT, R5, UR11, PT ;  /* 0x0000000b050b7c48 */ /* 0x000fe2000bfe0100 */
[----:B------:R-:W-:Y:S01]  /*03a0*/  IMAD.SHL.U32 R5, R15, 0x80, RZ ;  /* 0x000000800f057824 */ /* 0x000fe200078e00ff */
[----:B------:R-:W-:Y:S01]  /*03b0*/  VIMNMX.U32 R24, PT, PT, R9, UR11, PT ;  /* 0x0000000b09187c48 */ /* 0x000fe2000bfe0000 */
[----:B------:R-:W-:Y:S01]  /*03c0*/  IMAD R16, R15, 0x41, R16 ;  /* 0x000000410f107824 */ /* 0x000fe200078e0210 */
[----:B------:R-:W-:Y:S01]  /*03d0*/  IADD3 R13, PT, PT, R10, R3, RZ ;  /* 0x000000030a0d7210 */ /* 0x000fe20007ffe0ff */
[--C-:B------:R-:W-:Y:S01]  /*03e0*/  IMAD R6, R11, UR6, R8.reuse ;  /* 0x000000060b067c24 */ /* 0x100fe2000f8e0208 */
[----:B------:R-:W-:Y:S01]  /*03f0*/  SHF.R.U32.HI R8, RZ, 0x1, R8 ;  /* 0x00000001ff087819 */ /* 0x000fe20000011608 */
[----:B------:R-:W-:Y:S01]  /*0400*/  IMAD R24, R24, UR6, RZ ;  /* 0x0000000618187c24 */ /* 0x000fe2000f8e02ff */
[----:B------:R-:W-:-:S02]  /*0410*/  LEA.HI R17, R3, R12, RZ, 0x1d ;  /* 0x0000000c03117211 */ /* 0x000fc400078fe8ff */
[----:B------:R-:W-:Y:S02]  /*0420*/  LOP3.LUT R25, R8, R3, RZ, 0xc0, !PT ;  /* 0x0000000308197212 */ /* 0x000fe400078ec0ff */
[C---:B------:R-:W-:Y:S02]  /*0430*/  LOP3.LUT R9, R12.reuse, 0x7c, RZ, 0xc0, !PT ;  /* 0x0000007c0c097812 */ /* 0x040fe400078ec0ff */
[C---:B------:R-:W-:Y:S02]  /*0440*/  LOP3.LUT R10, R12.reuse, 0x1c, RZ, 0xc0, !PT ;  /* 0x0000001c0c0a7812 */ /* 0x040fe400078ec0ff */
[----:B------:R-:W-:Y:S02]  /*0450*/  LOP3.LUT R11, R12, 0x3c, RZ, 0xc0, !PT ;  /* 0x0000003c0c0b7812 */ /* 0x000fe400078ec0ff */
[----:B------:R-:W-:Y:S02]  /*0460*/  LOP3.LUT R12, R5, 0x7c, R12, 0xf8, !PT ;  /* 0x0000007c050c7812 */ /* 0x000fe400078ef80c */
[----:B------:R-:W-:-:S02]  /*0470*/  LEA R13, R13, UR9, 0x2 ;  /* 0x000000090d0d7c11 */ /* 0x000fc4000f8e10ff */
[----:B------:R-:W-:Y:S02]  /*0480*/  LEA R14, R17, UR10, 0x2 ;  /* 0x0000000a110e7c11 */ /* 0x000fe4000f8e10ff */
[----:B------:R-:W-:Y:S02]  /*0490*/  LEA R15, R15, UR13, 0x4 ;  /* 0x0000000d0f0f7c11 */ /* 0x000fe4000f8e20ff */
[----:B------:R-:W-:Y:S02]  /*04a0*/  SHF.L.U32 R25, R25, 0x2, RZ ;  /* 0x0000000219197819 */ /* 0x000fe400000006ff */
[----:B------:R-:W-:Y:S02]  /*04b0*/  LEA R2, R2, UR10, 0x2 ;  /* 0x0000000a02027c11 */ /* 0x000fe4000f8e10ff */
[----:B------:R-:W-:Y:S01]  /*04c0*/  LEA R26, R16, UR4, 0x2 ;  /* 0x00000004101a7c11 */ /* 0x000fe2000f8e10ff */
[----:B------:R-:W-:-:S06]  /*04d0*/  UMOV UR4, URZ ;  /* 0x000000ff00047c82 */ /* 0x000fcc0008000000 */
.L_x_562:
[----:B------:R-:W-:Y:S02]  /*04e0*/  UIMAD UR6, UR5, UR8, URZ ;  /* 0x00000008050672a4 */ /* 0x000fe4000f8e02ff */
[----:B------:R-:W-:Y:S01]  /*04f0*/  IMAD.U32 R18, RZ, RZ, UR5 ;  /* 0x00000005ff127e24 */ /* 0x000fe2000f8e00ff */
[----:B------:R-:W-:Y:S01]  /*0500*/  SHF.L.U32 R29, R3, 0x2, RZ ;  /* 0x00000002031d7819 */ /* 0x000fe200000006ff */
[----:B------:R-:W-:Y:S02]  /*0510*/  UIADD3 UR7, UP0, UPT, UR6, UR4, URZ ;  /* 0x0000000406077290 */ /* 0x000fe4000ff1e0ff */
[----:B------:R-:W-:Y:S01]  /*0520*/  IMAD R21, R18, 0x8, R7 ;  /* 0x0000000812157824 */ /* 0x000fe200078e0207 */
[----:B------:R-:W-:Y:S01]  /*0530*/  LOP3.LUT R29, R29, 0x7c, RZ, 0xc0, !PT ;  /* 0x0000007c1d1d7812 */ /* 0x000fe200078ec0ff */
[----:B------:R-:W-:Y:S02]  /*0540*/  ULEA.HI.X.SX32 UR10, UR6, URZ, 0x1, UP0 ;  /* 0x000000ff060a7291 */ /* 0x000fe400080f0eff */
[----:B------:R-:W-:-:S02]  /*0550*/  UIMAD.WIDE.U32 UR6, UR7, 0xb0, UR16 ;  /* 0x000000b0070678a5 */ /* 0x000fc4000f8e0010 */
[----:B------:R-:W-:-:S04]  /*0560*/  UIMAD UR10, UR10, 0xb0, URZ ;  /* 0x000000b00a0a78a4 */ /* 0x000fc8000f8e02ff */
[----:B------:R-:W-:Y:S02]  /*0570*/  UIADD3 UR10, UPT, UPT, UR7, UR10, URZ ;  /* 0x0000000a070a7290 */ /* 0x000fe4000fffe0ff */
[----:B------:R-:W-:Y:S01]  /*0580*/  IMAD.U32 R17, RZ, RZ, UR7 ;  /* 0x00000007ff117e24 */ /* 0x000fe2000f8e00ff */
[----:B------:R-:W-:-:S03]  /*0590*/  MOV R16, UR6 ;  /* 0x0000000600107c02 */ /* 0x000fc60008000f00 */
[----:B------:R-:W-:-:S03]  /*05a0*/  MOV R17, UR10 ;  /* 0x0000000a00117c02 */ /* 0x000fc60008000f00 */
[----:B------:R-:W-:-:S03]  /*05b0*/  IMAD.WIDE.U32 R18, R21, 0xb0, R16 ;  /* 0x000000b015127825 */ /* 0x000fc600078e0010 */
[----:B------:R-:W-:-:S05]  /*05c0*/  IADD3 R30, P0, PT, R10, R18, RZ ;  /* 0x000000120a1e7210 */ /* 0x000fca0007f1e0ff */
[----:B------:R-:W-:Y:S01]  /*05d0*/  IMAD.X R31, RZ, RZ, R19, P0 ;  /* 0x000000ffff1f7224 */ /* 0x000fe200000e0613 */
[----:B------:R-:W-:-:S04]  /*05e0*/  IADD3 R32, P0, PT, R29, R18, RZ ;  /* 0x000000121d207210 */ /* 0x000fc80007f1e0ff */
[----:B------:R-:W2:Y:S01]  /*05f0*/  LDG.E.CONSTANT R37, desc[UR20][R30.64+0x10] ;  /* 0x000010141e257981 */ /* 0x000ea2000c1e9900 */
[----:B------:R-:W-:Y:S01]  /*0600*/  IADD3.X R33, PT, PT, RZ, R19, RZ, P0, !PT ;  /* 0x00000013ff217210 */ /* 0x000fe200007fe4ff */
[----:B------:R-:W-:-:S04]  /*0610*/  IMAD.U32 R18, RZ, RZ, UR5 ;  /* 0x00000005ff127e24 */ /* 0x000fc8000f8e00ff */
[----:B------:R-:W3:Y:S01]  /*0620*/  LDG.E.CONSTANT R32, desc[UR20][R32.64+0x30] ;  /* 0x0000301420207981 */ /* 0x000ee2000c1e9900 */
[----:B------:R-:W-:-:S05]  /*0630*/  LEA R19, R18, R21, 0x2 ;  /* 0x0000001512137211 */ /* 0x000fca00078e10ff */
[----:B------:R-:W-:-:S03]  /*0640*/  IMAD.WIDE.U32 R18, R19, 0xb0, R16 ;  /* 0x000000b013127825 */ /* 0x000fc600078e0010 */
[----:B------:R-:W-:-:S05]  /*0650*/  IADD3 R20, P0, PT, R10, R18, RZ ;  /* 0x000000120a147210 */ /* 0x000fca0007f1e0ff */
[----:B------:R-:W-:-:S05]  /*0660*/  IMAD.X R21, RZ, RZ, R19, P0 ;  /* 0x000000ffff157224 */ /* 0x000fca00000e0613 */
[----:B------:R0:W4:Y:S01]  /*0670*/  LDG.E.CONSTANT R35, desc[UR20][R20.64+0x10] ;  /* 0x0000101414237981 */ /* 0x000122000c1e9900 */
[----:B------:R-:W-:-:S04]  /*0680*/  IADD3 R18, P0, PT, R29, R18, RZ ;  /* 0x000000121d127210 */ /* 0x000fc80007f1e0ff */
[----:B------:R-:W-:-:S05]  /*0690*/  IADD3.X R19, PT, PT, RZ, R19, RZ, P0, !PT ;  /* 0x00000013ff137210 */ /* 0x000fca00007fe4ff */
[----:B------:R1:W5:Y:S01]  /*06a0*/  LDG.E.CONSTANT R33, desc[UR20][R18.64+0x30] ;  /* 0x0000301412217981 */ /* 0x000362000c1e9900 */
[----:B------:R-:W-:Y:S01]  /*06b0*/  SHF.R.U32.HI R28, RZ, 0x2, R3 ;  /* 0x00000002ff1c7819 */ /* 0x000fe20000011603 */
[----:B------:R-:W-:Y:S02]  /*06c0*/  IMAD.U32 R36, RZ, RZ, UR5 ;  /* 0x00000005ff247e24 */ /* 0x000fe4000f8e00ff */
[----:B0-----:R-:W-:Y:S01]  /*06d0*/  IMAD.U32 R20, RZ, RZ, UR5 ;  /* 0x00000005ff147e24 */ /* 0x001fe2000f8e00ff */
[----:B------:R-:W-:Y:S01]  /*06e0*/  LOP3.LUT R28, R28, 0x6, RZ, 0xc0, !PT ;  /* 0x000000061c1c7812 */ /* 0x000fe200078ec0ff */
[----:B------:R-:W-:-:S03]  /*06f0*/  IMAD R31, R36, 0x10, R7 ;  /* 0x00000010241f7824 */ /* 0x000fc600078e0207 */
[----:B------:R-:W-:Y:S01]  /*0700*/  IADD3 R30, PT, PT, R28, 0x1, RZ ;  /* 0x000000011c1e7810 */ /* 0x000fe20007ffe0ff */
[----:B-1----:R-:W-:Y:S01]  /*0710*/  IMAD R19, R20, 0x4, R31 ;  /* 0x0000000414137824 */ /* 0x002fe200078e021f */
[--C-:B--2---:R-:W-:Y:S02]  /*0720*/  SHF.R.S32.HI R34, RZ, R28, R37.reuse ;  /* 0x0000001cff227219 */ /* 0x104fe40000011425 */
[----:B------:R-:W-:Y:S02]  /*0730*/  SHF.R.S32.HI R37, RZ, R30, R37 ;  /* 0x0000001eff257219 */ /* 0x000fe40000011425 */
[----:B------:R-:W-:Y:S02]  /*0740*/  SHF.L.U32 R34, R34, 0x4, RZ ;  /* 0x0000000422227819 */ /* 0x000fe400000006ff */
[----:B------:R-:W-:Y:S02]  /*0750*/  SHF.L.U32 R37, R37, 0x4, RZ ;  /* 0x0000000425257819 */ /* 0x000fe400000006ff */
[----:B------:R-:W-:-:S02]  /*0760*/  LOP3.LUT R21, R34, 0x10101010, RZ, 0xc0, !PT ;  /* 0x1010101022157812 */ /* 0x000fc400078ec0ff */
[----:B------:R-:W-:Y:S02]  /*0770*/  LOP3.LUT R18, R37, 0x10101010, RZ, 0xc0, !PT ;  /* 0x1010101025127812 */ /* 0x000fe400078ec0ff */
[--C-:B---3--:R-:W-:Y:S02]  /*0780*/  SHF.R.U32.HI R37, RZ, 0x4, R32.reuse ;  /* 0x00000004ff257819 */ /* 0x108fe40000011620 */
[----:B------:R-:W-:Y:S02]  /*0790*/  LOP3.LUT R36, R21, 0xf0f0f0f, R32, 0xf8, !PT ;  /* 0x0f0f0f0f15247812 */ /* 0x000fe400078ef820 */
[----:B------:R-:W-:Y:S01]  /*07a0*/  LOP3.LUT R37, R18, 0xf0f0f0f, R37, 0xf8, !PT ;  /* 0x0f0f0f0f12257812 */ /* 0x000fe200078ef825 */
[----:B------:R-:W-:Y:S02]  /*07b0*/  IMAD.WIDE.U32 R18, R19, 0xb0, R16 ;  /* 0x000000b013127825 */ /* 0x000fe400078e0010 */
[----:B------:R0:W-:Y:S01]  /*07c0*/  STS [R26+0x820], R36 ;  /* 0x000820241a007388 */ /* 0x0001e20000000800 */
[----:B------:R-:W-:-:S04]  /*07d0*/  IADD3 R20, P0, PT, R29, R18, RZ ;  /* 0x000000121d147210 */ /* 0x000fc80007f1e0ff */
[----:B------:R-:W-:Y:S02]  /*07e0*/  IADD3.X R21, PT, PT, RZ, R19, RZ, P0, !PT ;  /* 0x00000013ff157210 */ /* 0x000fe400007fe4ff */
[----:B------:R-:W-:-:S03]  /*07f0*/  IADD3 R18, P0, PT, R10, R18, RZ ;  /* 0x000000120a127210 */ /* 0x000fc60007f1e0ff */
[----:B------:R-:W2:Y:S01]  /*0800*/  LDG.E.CONSTANT R32, desc[UR20][R20.64+0x30] ;  /* 0x0000301414207981 */ /* 0x000ea2000c1e9900 */
[----:B------:R-:W-:-:S05]  /*0810*/  IADD3.X R19, PT, PT, RZ, R19, RZ, P0, !PT ;  /* 0x00000013ff137210 */ /* 0x000fca00007fe4ff */
[----:B------:R4:W3:Y:S04]  /*0820*/  LDG.E.CONSTANT R34, desc[UR20][R18.64+0x10] ;  /* 0x0000101412227981 */ /* 0x0008e8000c1e9900 */
[----:B------:R1:W-:Y:S01]  /*0830*/  STS [R26+0x840], R37 ;  /* 0x000840251a007388 */ /* 0x0003e20000000800 */
[--C-:B----4-:R-:W-:Y:S02]  /*0840*/  SHF.R.S32.HI R18, RZ, R28, R35.reuse ;  /* 0x0000001cff127219 */ /* 0x110fe40000011423 */
[----:B------:R-:W-:-:S03]  /*0850*/  SHF.R.S32.HI R35, RZ, R30, R35 ;  /* 0x0000001eff237219 */ /* 0x000fc60000011423 */
[----:B------:R-:W-:Y:S01]  /*0860*/  IMAD.SHL.U32 R18, R18, 0x10, RZ ;  /* 0x0000001012127824 */ /* 0x000fe200078e00ff */
[----:B------:R-:W-:-:S04]  /*0870*/  SHF.L.U32 R35, R35, 0x4, RZ ;  /* 0x0000000423237819 */ /* 0x000fc800000006ff */
[----:B0-----:R-:W-:Y:S01]  /*0880*/  LOP3.LUT R36, R18, 0x10101010, RZ, 0xc0, !PT ;  /* 0x1010101012247812 */ /* 0x001fe200078ec0ff */
[----:B------:R-:W-:Y:S01]  /*0890*/  IMAD.WIDE.U32 R18, R31, 0xb0, R16 ;  /* 0x000000b01f127825 */ /* 0x000fe200078e0010 */
[----:B------:R-:W-:Y:S02]  /*08a0*/  LOP3.LUT R20, R35, 0x10101010, RZ, 0xc0, !PT ;  /* 0x1010101023147812 */ /* 0x000fe400078ec0ff */
[--C-:B-----5:R-:W-:Y:S02]  /*08b0*/  LOP3.LUT R36, R36, 0xf0f0f0f, R33.reuse, 0xf8, !PT ;  /* 0x0f0f0f0f24247812 */ /* 0x120fe400078ef821 */
[----:B------:R-:W-:Y:S02]  /*08c0*/  SHF.R.U32.HI R33, RZ, 0x4, R33 ;  /* 0x00000004ff217819 */ /* 0x000fe40000011621 */
[----:B-1----:R-:W-:Y:S01]  /*08d0*/  MOV R37, UR5 ;  /* 0x0000000500257c02 */ /* 0x002fe20008000f00 */
[----:B------:R-:W-:Y:S01]  /*08e0*/  STS [R26+0xc30], R36 ;  /* 0x000c30241a007388 */ /* 0x000fe20000000800 */
[----:B------:R-:W-:-:S02]  /*08f0*/  LOP3.LUT R33, R20, 0xf0f0f0f, R33, 0xf8, !PT ;  /* 0x0f0f0f0f14217812 */ /* 0x000fc400078ef821 */
[----:B------:R-:W-:-:S04]  /*0900*/  IADD3 R20, P0, PT, R29, R18, RZ ;  /* 0x000000121d147210 */ /* 0x000fc80007f1e0ff */
[----:B------:R-:W-:Y:S02]  /*0910*/  IADD3.X R21, PT, PT, RZ, R19, RZ, P0, !PT ;  /* 0x00000013ff157210 */ /* 0x000fe400007fe4ff */
[----:B------:R-:W-:-:S03]  /*0920*/  IADD3 R18, P0, PT, R10, R18, RZ ;  /* 0x000000120a127210 */ /* 0x000fc60007f1e0ff */
[----:B------:R2:W4:Y:S02]  /*0930*/  LDG.E.CONSTANT R20, desc[UR20][R20.64+0x30] ;  /* 0x0000301414147981 */ /* 0x000524000c1e9900 */
[----:B------:R-:W-:-:S05]  /*0940*/  IMAD.X R19, RZ, RZ, R19, P0 ;  /* 0x000000ffff137224 */ /* 0x000fca00000e0613 */
[----:B------:R0:W5:Y:S01]  /*0950*/  LDG.E.CONSTANT R35, desc[UR20][R18.64+0x10] ;  /* 0x0000101412237981 */ /* 0x000162000c1e9900 */
[----:B------:R-:W-:-:S03]  /*0960*/  LEA R31, R37, R31, 0x3 ;  /* 0x0000001f251f7211 */ /* 0x000fc600078e18ff */
[----:B------:R1:W-:Y:S01]  /*0970*/  STS [R26+0xc50], R33 ;  /* 0x000c50211a007388 */ /* 0x0003e20000000800 */
[--C-:B---3--:R-:W-:Y:S02]  /*0980*/  SHF.R.S32.HI R37, RZ, R28, R34.reuse ;  /* 0x0000001cff257219 */ /* 0x108fe40000011422 */
[----:B------:R-:W-:-:S03]  /*0990*/  SHF.R.S32.HI R34, RZ, R30, R34 ;  /* 0x0000001eff227219 */ /* 0x000fc60000011422 */
[----:B------:R-:W-:Y:S01]  /*09a0*/  IMAD.SHL.U32 R37, R37, 0x10, RZ ;  /* 0x0000001025257824 */ /* 0x000fe200078e00ff */
[----:B------:R-:W-:-:S04]  /*09b0*/  SHF.L.U32 R34, R34, 0x4, RZ ;  /* 0x0000000422227819 */ /* 0x000fc800000006ff */
[----:B------:R-:W-:Y:S02]  /*09c0*/  LOP3.LUT R37, R37, 0x10101010, RZ, 0xc0, !PT ;  /* 0x1010101025257812 */ /* 0x000fe400078ec0ff */
[----:B------:R-:W-:Y:S02]  /*09d0*/  LOP3.LUT R34, R34, 0x10101010, RZ, 0xc0, !PT ;  /* 0x1010101022227812 */ /* 0x000fe400078ec0ff */
[--C-:B--2---:R-:W-:Y:S02]  /*09e0*/  LOP3.LUT R21, R37, 0xf0f0f0f, R32.reuse, 0xf8, !PT ;  /* 0x0f0f0f0f25157812 */ /* 0x104fe400078ef820 */
[----:B------:R-:W-:Y:S01]  /*09f0*/  SHF.R.U32.HI R37, RZ, 0x4, R32 ;  /* 0x00000004ff257819 */ /* 0x000fe20000011620 */
[----:B-1----:R-:W-:Y:S02]  /*0a00*/  IMAD.WIDE.U32 R32, R31, 0xb0, R16 ;  /* 0x000000b01f207825 */ /* 0x002fe400078e0010 */
[----:B------:R1:W-:Y:S01]  /*0a10*/  STS [R26+0x1450], R21 ;  /* 0x001450151a007388 */ /* 0x0003e20000000800 */
[----:B------:R-:W-:-:S02]  /*0a20*/  LOP3.LUT R37, R34, 0xf0f0f0f, R37, 0xf8, !PT ;  /* 0x0f0f0f0f22257812 */ /* 0x000fc400078ef825 */
[----:B0-----:R-:W-:-:S04]  /*0a30*/  IADD3 R18, P0, PT, R29, R32, RZ ;  /* 0x000000201d127210 */ /* 0x001fc80007f1e0ff */
[----:B------:R-:W-:Y:S02]  /*0a40*/  IADD3.X R19, PT, PT, RZ, R33, RZ, P0, !PT ;  /* 0x00000021ff137210 */ /* 0x000fe400007fe4ff */
[----:B------:R-:W-:-:S03]  /*0a50*/  IADD3 R32, P0, PT, R10, R32, RZ ;  /* 0x000000200a207210 */ /* 0x000fc60007f1e0ff */
[----:B-1----:R0:W2:Y:S02]  /*0a60*/  LDG.E.CONSTANT R21, desc[UR20][R18.64+0x30] ;  /* 0x0000301412157981 */ /* 0x0020a4000c1e9900 */
[----:B------:R-:W-:-:S05]  /*0a70*/  IMAD.X R33, RZ, RZ, R33, P0 ;  /* 0x000000ffff217224 */ /* 0x000fca00000e0621 */
[----:B------:R1:W3:Y:S04]  /*0a80*/  LDG.E.CONSTANT R34, desc[UR20][R32.64+0x10] ;  /* 0x0000101420227981 */ /* 0x0002e8000c1e9900 */
[----:B------:R1:W-:Y:S01]  /*0a90*/  STS [R26+0x1470], R37 ;  /* 0x001470251a007388 */ /* 0x0003e20000000800 */
[--C-:B-----5:R-:W-:Y:S02]  /*0aa0*/  SHF.R.S32.HI R36, RZ, R28, R35.reuse ;  /* 0x0000001cff247219 */ /* 0x120fe40000011423 */
[----:B0-----:R-:W-:Y:S02]  /*0ab0*/  SHF.R.S32.HI R18, RZ, R30, R35 ;  /* 0x0000001eff127219 */ /* 0x001fe40000011423 */
[----:B------:R-:W-:-:S03]  /*0ac0*/  SHF.L.U32 R36, R36, 0x4, RZ ;  /* 0x0000000424247819 */ /* 0x000fc600000006ff */
[----:B------:R-:W-:Y:S01]  /*0ad0*/  IMAD.SHL.U32 R18, R18, 0x10, RZ ;  /* 0x0000001012127824 */ /* 0x000fe200078e00ff */
[----:B------:R-:W-:Y:S02]  /*0ae0*/  LOP3.LUT R35, R36, 0x10101010, RZ, 0xc0, !PT ;  /* 0x1010101024237812 */ /* 0x000fe400078ec0ff */
[----:B------:R-:W-:Y:S02]  /*0af0*/  MOV R36, UR5 ;  /* 0x0000000500247c02 */ /* 0x000fe40008000f00 */
[----:B------:R-:W-:Y:S02]  /*0b00*/  LOP3.LUT R18, R18, 0x10101010, RZ, 0xc0, !PT ;  /* 0x1010101012127812 */ /* 0x000fe400078ec0ff */
[----:B------:R-:W-:Y:S02]  /*0b10*/  LEA R19, R36, R7, 0x2 ;  /* 0x0000000724137211 */ /* 0x000fe400078e10ff */
[--C-:B----4-:R-:W-:Y:S02]  /*0b20*/  LOP3.LUT R36, R35, 0xf0f0f0f, R20.reuse, 0xf8, !PT ;  /* 0x0f0f0f0f23247812 */ /* 0x110fe400078ef814 */
[----:B------:R-:W-:Y:S01]  /*0b30*/  SHF.R.U32.HI R35, RZ, 0x4, R20 ;  /* 0x00000004ff237819 */ /* 0x000fe20000011614 */
[----:B-1----:R-:W-:-:S02]  /*0b40*/  IMAD.WIDE.U32 R32, R19, 0xb0, R16 ;  /* 0x000000b013207825 */ /* 0x002fc400078e0010 */
[----:B------:R-:W-:Y:S01]  /*0b50*/  STS [R26+0x1040], R36 ;  /* 0x001040241a007388 */ /* 0x000fe20000000800 */
[----:B------:R-:W-:Y:S02]  /*0b60*/  LOP3.LUT R35, R18, 0xf0f0f0f, R35, 0xf8, !PT ;  /* 0x0f0f0f0f12237812 */ /* 0x000fe400078ef823 */
[----:B------:R-:W-:-:S04]  /*0b70*/  IADD3 R18, P0, PT, R29, R32, RZ ;  /* 0x000000201d127210 */ /* 0x000fc80007f1e0ff */
[----:B------:R-:W-:Y:S02]  /*0b80*/  IADD3.X R19, PT, PT, RZ, R33, RZ, P0, !PT ;  /* 0x00000021ff137210 */ /* 0x000fe400007fe4ff */
[----:B------:R-:W-:-:S03]  /*0b90*/  IADD3 R32, P0, PT, R10, R32, RZ ;  /* 0x000000200a207210 */ /* 0x000fc60007f1e0ff */
[----:B------:R-:W4:Y:S02]  /*0ba0*/  LDG.E.CONSTANT R20, desc[UR20][R18.64+0x30] ;  /* 0x0000301412147981 */ /* 0x000f24000c1e9900 */
[----:B------:R-:W-:-:S05]  /*0bb0*/  IMAD.X R33, RZ, RZ, R33, P0 ;  /* 0x000000ffff217224 */ /* 0x000fca00000e0621 */
[----:B------:R0:W5:Y:S04]  /*0bc0*/  LDG.E.CONSTANT R37, desc[UR20][R32.64+0x10] ;  /* 0x0000101420257981 */ /* 0x000168000c1e9900 */
[----:B------:R1:W-:Y:S01]  /*0bd0*/  STS [R26+0x1060], R35 ;  /* 0x001060231a007388 */ /* 0x0003e20000000800 */
[----:B0-----:R-:W-:-:S05]  /*0be0*/  IMAD.U32 R32, RZ, RZ, UR5 ;  /* 0x00000005ff207e24 */ /* 0x001fca000f8e00ff */
[----:B-1----:R-:W-:Y:S02]  /*0bf0*/  LEA R35, R32, R31, 0x2 ;  /* 0x0000001f20237211 */ /* 0x002fe400078e10ff */
[--C-:B---3--:R-:W-:Y:S02]  /*0c00*/  SHF.R.S32.HI R18, RZ, R28, R34.reuse ;  /* 0x0000001cff127219 */ /* 0x108fe40000011422 */
[----:B------:R-:W-:Y:S02]  /*0c10*/  SHF.R.S32.HI R19, RZ, R30, R34 ;  /* 0x0000001eff137219 */ /* 0x000fe40000011422 */
[----:B------:R-:W-:Y:S02]  /*0c20*/  SHF.L.U32 R18, R18, 0x4, RZ ;  /* 0x0000000412127819 */ /* 0x000fe400000006ff */
[----:B------:R-:W-:Y:S02]  /*0c30*/  SHF.L.U32 R36, R19, 0x4, RZ ;  /* 0x0000000413247819 */ /* 0x000fe400000006ff */
[----:B------:R-:W-:Y:S01]  /*0c40*/  LOP3.LUT R34, R18, 0x10101010, RZ, 0xc0, !PT ;  /* 0x1010101012227812 */ /* 0x000fe200078ec0ff */
[----:B------:R-:W-:Y:S01]  /*0c50*/  IMAD.WIDE.U32 R18, R7, 0xb0, R16 ;  /* 0x000000b007127825 */ /* 0x000fe200078e0010 */
[----:B------:R-:W-:-:S02]  /*0c60*/  LOP3.LUT R36, R36, 0x10101010, RZ, 0xc0, !PT ;  /* 0x1010101024247812 */ /* 0x000fc400078ec0ff */
[--C-:B--2---:R-:W-:Y:S02]  /*0c70*/  LOP3.LUT R34, R34, 0xf0f0f0f, R21.reuse, 0xf8, !PT ;  /* 0x0f0f0f0f22227812 */ /* 0x104fe400078ef815 */
[-C--:B------:R-:W-:Y:S02]  /*0c80*/  IADD3 R32, P0, PT, R29, R18.reuse, RZ ;  /* 0x000000121d207210 */ /* 0x080fe40007f1e0ff */
[----:B------:R-:W-:Y:S01]  /*0c90*/  SHF.R.U32.HI R21, RZ, 0x4, R21 ;  /* 0x00000004ff157819 */ /* 0x000fe20000011615 */
[----:B------:R0:W-:Y:S01]  /*0ca0*/  STS [R26+0x1860], R34 ;  /* 0x001860221a007388 */ /* 0x0001e20000000800 */
[----:B------:R-:W-:Y:S02]  /*0cb0*/  IADD3.X R33, PT, PT, RZ, R19, RZ, P0, !PT ;  /* 0x00000013ff217210 */ /* 0x000fe400007fe4ff */
[----:B------:R-:W-:Y:S02]  /*0cc0*/  IADD3 R18, P0, PT, R10, R18, RZ ;  /* 0x000000120a127210 */ /* 0x000fe40007f1e0ff */
[----:B------:R-:W-:Y:S01]  /*0cd0*/  LOP3.LUT R21, R36, 0xf0f0f0f, R21, 0xf8, !PT ;  /* 0x0f0f0f0f24157812 */ /* 0x000fe200078ef815 */
[----:B------:R1:W2:Y:S02]  /*0ce0*/  LDG.E.CONSTANT R31, desc[UR20][R32.64+0x30] ;  /* 0x00003014201f7981 */ /* 0x0002a4000c1e9900 */
[----:B------:R-:W-:-:S06]  /*0cf0*/  IMAD.X R19, RZ, RZ, R19, P0 ;  /* 0x000000ffff137224 */ /* 0x000fcc00000e0613 */
[----:B------:R5:W3:Y:S01]  /*0d00*/  LDG.E.CONSTANT R19, desc[UR20][R18.64+0x10] ;  /* 0x0000101412137981 */ /* 0x000ae2000c1e9900 */
[----:B-1----:R-:W-:-:S03]  /*0d10*/  IMAD.WIDE.U32 R32, R35, 0xb0, R16 ;  /* 0x000000b023207825 */ /* 0x002fc600078e0010 */
[-C--:B0-----:R-:W-:Y:S02]  /*0d20*/  IADD3 R34, P0, PT, R29, R32.reuse, RZ ;  /* 0x000000201d227210 */ /* 0x081fe40007f1e0ff */
[----:B------:R-:W-:Y:S02]  /*0d30*/  LOP3.LUT R29, R3, 0x1f, RZ, 0xc0, !PT ;  /* 0x0000001f031d7812 */ /* 0x000fe400078ec0ff */
[-C--:B------:R-:W-:Y:S02]  /*0d40*/  IADD3.X R35, PT, PT, RZ, R33.reuse, RZ, P0, !PT ;  /* 0x00000021ff237210 */ /* 0x080fe400007fe4ff */
[----:B------:R-:W-:Y:S01]  /*0d50*/  IADD3 R32, P0, PT, R10, R32, RZ ;  /* 0x000000200a207210 */ /* 0x000fe20007f1e0ff */
[----:B------:R-:W-:Y:S02]  /*0d60*/  IMAD R36, R29, UR5, RZ ;  /* 0x000000051d247c24 */ /* 0x000fe4000f8e02ff */
[----:B------:R0:W2:Y:S01]  /*0d70*/  LDG.E.CONSTANT R34, desc[UR20][R34.64+0x30] ;  /* 0x0000301422227981 */ /* 0x0000a2000c1e9900 */
[----:B------:R-:W-:-:S02]  /*0d80*/  IADD3.X R33, PT, PT, RZ, R33, RZ, P0, !PT ;  /* 0x00000021ff217210 */ /* 0x000fc400007fe4ff */
[----:B-----5:R-:W-:-:S03]  /*0d90*/  SHF.R.S32.HI R18, RZ, R28, R37 ;  /* 0x0000001cff127219 */ /* 0x020fc60000011425 */
[----:B------:R1:W5:Y:S01]  /*0da0*/  LDG.E.CONSTANT R29, desc[UR20][R32.64+0x10] ;  /* 0x00001014201d7981 */ /* 0x000362000c1e9900 */
[----:B------:R-:W-:Y:S02]  /*0db0*/  SHF.L.U32 R18, R18, 0x4, RZ ;  /* 0x0000000412127819 */ /* 0x000fe400000006ff */
[----:B------:R-:W-:Y:S02]  /*0dc0*/  SHF.R.S32.HI R37, RZ, R30, R37 ;  /* 0x0000001eff257219 */ /* 0x000fe40000011425 */
[----:B0-----:R-:W-:Y:S01]  /*0dd0*/  LOP3.LUT R35, R18, 0x10101010, RZ, 0xc0, !PT ;  /* 0x1010101012237812 */ /* 0x001fe200078ec0ff */
[----:B-1----:R-:W-:-:S04]  /*0de0*/  IMAD.WIDE.U32 R32, R36, 0xb0, R16 ;  /* 0x000000b024207825 */ /* 0x002fc800078e0010 */
[----:B------:R-:W-:Y:S01]  /*0df0*/  IMAD.WIDE.U32 R16, R23, 0xb0, R16 ;  /* 0x000000b017107825 */ /* 0x000fe200078e0010 */
[----:B------:R-:W-:Y:S01]  /*0e00*/  SHF.L.U32 R37, R37, 0x4, RZ ;  /* 0x0000000425257819 */ /* 0x000fe200000006ff */
[----:B------:R0:W2:Y:S01]  /*0e10*/  LDG.E.CONSTANT R36, desc[UR20][R32.64] ;  /* 0x0000001420247981 */ /* 0x0000a2000c1e9900 */
[----:B------:R-:W-:Y:S02]  /*0e20*/  IADD3 R16, P0, PT, R16, 0x4, RZ ;  /* 0x0000000410107810 */ /* 0x000fe40007f1e0ff */
[--C-:B----4-:R-:W-:Y:S02]  /*0e30*/  LOP3.LUT R35, R35, 0xf0f0f0f, R20.reuse, 0xf8, !PT ;  /* 0x0f0f0f0f23237812 */ /* 0x110fe400078ef814 */
[----:B------:R-:W-:Y:S01]  /*0e40*/  SHF.R.U32.HI R20, RZ, 0x4, R20 ;  /* 0x00000004ff147819 */ /* 0x000fe20000011614 */
[----:B------:R-:W-:Y:S01]  /*0e50*/  IMAD.X R17, RZ, RZ, R17, P0 ;  /* 0x000000ffff117224 */ /* 0x000fe200000e0611 */
[----:B0-----:R-:W-:Y:S01]  /*0e60*/  LOP3.LUT R33, R37, 0x10101010, RZ, 0xc0, !PT ;  /* 0x1010101025217812 */ /* 0x001fe200078ec0ff */
[----:B------:R0:W-:Y:S03]  /*0e70*/  STS [R26+0x1880], R21 ;  /* 0x001880151a007388 */ /* 0x0001e60000000800 */
[----:B------:R-:W-:Y:S01]  /*0e80*/  LOP3.LUT R33, R33, 0xf0f0f0f, R20, 0xf8, !PT ;  /* 0x0f0f0f0f21217812 */ /* 0x000fe200078ef814 */
[----:B0-----:R-:W-:-:S06]  /*0e90*/  IMAD.WIDE.U32 R20, R8, 0x4, R16 ;  /* 0x0000000408147825 */ /* 0x001fcc00078e0010 */
[----:B------:R-:W4:Y:S01]  /*0ea0*/  LDG.E.CONSTANT R20, desc[UR20][R20.64] ;  /* 0x0000001414147981 */ /* 0x000f22000c1e9900 */
[----:B------:R-:W-:-:S05]  /*0eb0*/  IMAD.WIDE.U32 R16, R4, 0x4, R16 ;  /* 0x0000000404107825 */ /* 0x000fca00078e0010 */
[----:B------:R0:W4:Y:S04]  /*0ec0*/  LDG.E.CONSTANT R32, desc[UR20][R16.64] ;  /* 0x0000001410207981 */ /* 0x000128000c1e9900 */
[----:B------:R1:W-:Y:S01]  /*0ed0*/  STS [R26+0x410], R35 ;  /* 0x000410231a007388 */ /* 0x0003e20000000800 */
[----:B0-----:R-:W-:-:S04]  /*0ee0*/  SHF.L.U32 R17, R3, 0x1, RZ ;  /* 0x0000000103117819 */ /* 0x001fc800000006ff */
[----:B------:R-:W-:Y:S01]  /*0ef0*/  LOP3.LUT R17, R17, 0x2, RZ, 0xc0, !PT ;  /* 0x0000000211117812 */ /* 0x000fe200078ec0ff */
[----:B------:R0:W-:Y:S01]  /*0f00*/  STS [R26+0x430], R33 ;  /* 0x000430211a007388 */ /* 0x0001e20000000800 */
[--C-:B---3--:R-:W-:Y:S02]  /*0f10*/  SHF.R.S32.HI R18, RZ, R28, R19.reuse ;  /* 0x0000001cff127219 */ /* 0x108fe40000011413 */
[----:B------:R-:W-:-:S03]  /*0f20*/  SHF.R.S32.HI R19, RZ, R30, R19 ;  /* 0x0000001eff137219 */ /* 0x000fc60000011413 */
[----:B------:R-:W-:Y:S01]  /*0f30*/  IMAD.SHL.U32 R18, R18, 0x10, RZ ;  /* 0x0000001012127824 */ /* 0x000fe200078e00ff */
[----:B------:R-:W-:-:S04]  /*0f40*/  SHF.L.U32 R19, R19, 0x4, RZ ;  /* 0x0000000413137819 */ /* 0x000fc800000006ff */
[----:B------:R-:W-:Y:S02]  /*0f50*/  LOP3.LUT R16, R19, 0x10101010, RZ, 0xc0, !PT ;  /* 0x1010101013107812 */ /* 0x000fe400078ec0ff */
[----:B------:R-:W-:Y:S02]  /*0f60*/  MOV R19, UR4 ;  /* 0x0000000400137c02 */ /* 0x000fe40008000f00 */
[----:B-----5:R-:W-:-:S05]  /*0f70*/  SHF.R.S32.HI R30, RZ, R30, R29 ;  /* 0x0000001eff1e7219 */ /* 0x020fca000001141d */
[----:B------:R-:W-:Y:S01]  /*0f80*/  IMAD.SHL.U32 R30, R30, 0x10, RZ ;  /* 0x000000101e1e7824 */ /* 0x000fe200078e00ff */
[----:B------:R-:W-:Y:S02]  /*0f90*/  SHF.R.S32.HI R28, RZ, R28, R29 ;  /* 0x0000001cff1c7219 */ /* 0x000fe4000001141d */
[----:B--2---:R-:W-:Y:S02]  /*0fa0*/  SHF.R.U32.HI R29, RZ, 0x4, R31 ;  /* 0x00000004ff1d7819 */ /* 0x004fe4000001161f */
[----:B-1----:R-:W-:Y:S02]  /*0fb0*/  SHF.R.U32.HI R35, RZ, 0x4, R34 ;  /* 0x00000004ff237819 */ /* 0x002fe40000011622 */
[----:B------:R-:W-:Y:S02]  /*0fc0*/  LOP3.LUT R30, R30, 0x10101010, RZ, 0xc0, !PT ;  /* 0x101010101e1e7812 */ /* 0x000fe400078ec0ff */
[----:B------:R-:W-:Y:S02]  /*0fd0*/  LOP3.LUT R18, R18, 0x10101010, RZ, 0xc0, !PT ;  /* 0x1010101012127812 */ /* 0x000fe400078ec0ff */
[----:B------:R-:W-:Y:S01]  /*0fe0*/  LOP3.LUT R29, R16, 0xf0f0f0f, R29, 0xf8, !PT ;  /* 0x0f0f0f0f101d7812 */ /* 0x000fe200078ef81d */
[----:B------:R-:W-:Y:S01]  /*0ff0*/  IMAD R16, R19, 0x8, R24 ;  /* 0x0000000813107824 */ /* 0x000fe200078e0218 */
[----:B------:R-:W-:-:S02]  /*1000*/  LOP3.LUT R35, R30, 0xf0f0f0f, R35, 0xf8, !PT ;  /* 0x0f0f0f0f1e237812 */ /* 0x000fc400078ef823 */
[----:B------:R-:W-:Y:S02]  /*1010*/  LOP3.LUT R31, R18, 0xf0f0f0f, R31, 0xf8, !PT ;  /* 0x0f0f0f0f121f7812 */ /* 0x000fe400078ef81f */
[----:B------:R-:W-:Y:S02]  /*1020*/  SHF.L.U32 R28, R28, 0x4, RZ ;  /* 0x000000041c1c7819 */ /* 0x000fe400000006ff */
[----:B------:R-:W-:Y:S02]  /*1030*/  IADD3 R18, P0, PT, R10, UR22, RZ ;  /* 0x000000160a127c10 */ /* 0x000fe4000ff1e0ff */
[----:B0-----:R-:W-:Y:S02]  /*1040*/  LOP3.LUT R33, R28, 0x10101010, RZ, 0xc0, !PT ;  /* 0x101010101c217812 */ /* 0x001fe400078ec0ff */
[----:B------:R-:W-:Y:S02]  /*1050*/  IADD3.X R19, PT, PT, RZ, UR23, RZ, P0, !PT ;  /* 0x00000017ff137c10 */ /* 0x000fe400087fe4ff */
[----:B------:R-:W-:-:S02]  /*1060*/  LEA.HI R21, R3, R16, RZ, 0x1d ;  /* 0x0000001003157211 */ /* 0x000fc400078fe8ff */
[----:B----4-:R-:W-:Y:S02]  /*1070*/  SHF.R.S32.HI R30, RZ, R17, R20 ;  /* 0x00000011ff1e7219 */ /* 0x010fe40000011414 */
[----:B------:R-:W-:Y:S01]  /*1080*/  MOV R17, UR4 ;  /* 0x0000000400117c02 */ /* 0x000fe20008000f00 */
[----:B------:R-:W-:-:S04]  /*1090*/  IMAD.WIDE R20, R21, 0x24, R18 ;  /* 0x0000002415147825 */ /* 0x000fc800078e0212 */
[----:B------:R-:W-:Y:S01]  /*10a0*/  IMAD R28, R17, 0x8, R6 ;  /* 0x00000008111c7824 */ /* 0x000fe200078e0206 */
[----:B------:R-:W-:Y:S01]  /*10b0*/  MOV R17, 0x24 ;  /* 0x0000002400117802 */ /* 0x000fe20000000f00 */
[----:B------:R-:W2:Y:S04]  /*10c0*/  LDG.E.CONSTANT R21, desc[UR20][R20.64+0x4] ;  /* 0x0000041414157981 */ /* 0x000ea8000c1e9900 */
[----:B------:R-:W-:Y:S01]  /*10d0*/  IMAD.WIDE.U32 R16, R28, R17, UR18 ;  /* 0x000000121c107e25 */ /* 0x000fe2000f8e0011 */
[----:B------:R-:W-:-:S04]  /*10e0*/  LOP3.LUT R33, R33, 0xf0f0f0f, R34, 0xf8, !PT ;  /* 0x0f0f0f0f21217812 */ /* 0x000fc800078ef822 */
[----:B------:R-:W3:Y:S01]  /*10f0*/  LDG.E.CONSTANT R34, desc[UR20][R16.64] ;  /* 0x0000001410227981 */ /* 0x000ee2000c1e9900 */
[----:B------:R-:W-:Y:S02]  /*1100*/  SHF.R.S32.HI R32, RZ, R25, R32 ;  /* 0x00000019ff207219 */ /* 0x000fe40000011420 */
[----:B------:R-:W-:Y:S01]  /*1110*/  LOP3.LUT R37, R30, 0x30303030, RZ, 0xc0, !PT ;  /* 0x303030301e257812 */ /* 0x000fe200078ec0ff */
[----:B------:R-:W-:Y:S03]  /*1120*/  STS [R26], R31 ;  /* 0x0000001f1a007388 */ /* 0x000fe60000000800 */
[----:B------:R-:W-:Y:S01]  /*1130*/  LOP3.LUT R37, R37, 0xf0f0f0f, R32, 0xf8, !PT ;  /* 0x0f0f0f0f25257812 */ /* 0x000fe200078ef820 */
[----:B------:R-:W-:Y:S04]  /*1140*/  STS [R26+0x20], R29 ;  /* 0x0000201d1a007388 */ /* 0x000fe80000000800 */
[----:B------:R-:W-:Y:S04]  /*1150*/  STS [R26+0x1c70], R33 ;  /* 0x001c70211a007388 */ /* 0x000fe80000000800 */
[----:B------:R-:W-:Y:S04]  /*1160*/  STS [R26+0x1c90], R35 ;  /* 0x001c90231a007388 */ /* 0x000fe80000000800 */
[----:B------:R-:W-:Y:S04]  /*1170*/  STS [R9+UR9], R36 ;  /* 0x0000002409007988 */ /* 0x000fe80008000809 */
[----:B------:R-:W-:Y:S04]  /*1180*/  STS [R2], R37 ;  /* 0x0000002502007388 */ /* 0x000fe80000000800 */
[----:B--2---:R-:W-:Y:S04]  /*1190*/  STS [R12+UR12], R21 ;  /* 0x000000150c007988 */ /* 0x004fe8000800080c */
[----:B---3--:R-:W-:Y:S01]  /*11a0*/  STS [R11+UR13], R34 ;  /* 0x000000220b007988 */ /* 0x008fe2000800080d */
        /* <DEDUP_REMOVED lines=9> */
[----:B------:R-:W-:Y:S04]  /*1240*/  LDS R34, [R5+UR12+0x20] ;  /* 0x0000200c05227984 */ /* 0x000fe80008000800 */
[----:B------:R-:W-:Y:S04]  /*1250*/  LDS R21, [R5+UR12+0x24] ;  /* 0x0000240c05157984 */ /* 0x000fe80008000800 */
[----:B------:R-:W-:Y:S01]  /*1260*/  LDS R35, [R22+0x40] ;  /* 0x0000400016237984 */ /* 0x000fe20000000800 */
[----:B0-----:R-:W-:-:S03]  /*1270*/  IDP.4A.S8.S8 R20, R20, R31, RZ ;  /* 0x0000001f14147226 */ /* 0x001fc600000006ff */
[----:B------:R-:W-:Y:S04]  /*1280*/  LDS.U8 R36, [R14+0x1] ;  /* 0x000001000e247984 */ /* 0x000fe80000000000 */
[----:B------:R-:W-:Y:S01]  /*1290*/  LDS R31, [R5+UR12+0x10] ;  /* 0x0000100c051f7984 */ /* 0x000fe20008000800 */
[----:B-1----:R-:W-:-:S03]  /*12a0*/  IDP.4A.S8.S8 R20, R30, R29, R20 ;  /* 0x0000001d1e147226 */ /* 0x002fc60000000614 */
[----:B------:R-:W0:Y:S01]  /*12b0*/  LDS R30, [R22+0x10] ;  /* 0x00001000161e7984 */ /* 0x000e220000000800 */
[----:B--2---:R-:W-:-:S03]  /*12c0*/  IDP.4A.S8.S8 R32, R33, R32, R20 ;  /* 0x0000002021207226 */ /* 0x004fc60000000614 */
[----:B------:R-:W1:Y:S04]  /*12d0*/  LDS R33, [R22+0x20] ;  /* 0x0000200016217984 */ /* 0x000e680000000800 */
[----:B------:R-:W2:Y:S01]  /*12e0*/  LDS R20, [R22+0x24] ;  /* 0x0000240016147984 */ /* 0x000ea20000000800 */
[----:B---3--:R-:W-:-:S03]  /*12f0*/  IDP.4A.S8.S8 R29, R16, R17, R32 ;  /* 0x00000011101d7226 */ /* 0x008fc60000000620 */
[----:B------:R-:W-:Y:S04]  /*1300*/  LDS R16, [R22+0x28] ;  /* 0x0000280016107984 */ /* 0x000fe80000000800 */
[----:B------:R-:W3:Y:S04]  /*1310*/  LDS R17, [R5+UR12+0x28] ;  /* 0x0000280c05117984 */ /* 0x000ee80008000800 */
[----:B------:R-:W-:Y:S01]  /*1320*/  LDS R32, [R22+0x2c] ;  /* 0x00002c0016207984 */ /* 0x000fe20000000800 */
[----:B0-----:R-:W-:-:S03]  /*1330*/  IDP.4A.S8.S8 R29, R30, R31, R29 ;  /* 0x0000001f1e1d7226 */ /* 0x001fc6000000061d */
[----:B------:R-:W-:Y:S04]  /*1340*/  LDS R30, [R22+0x14] ;  /* 0x00001400161e7984 */ /* 0x000fe80000000800 */
[----:B------:R-:W0:Y:S01]  /*1350*/  LDS R31, [R5+UR12+0x14] ;  /* 0x0000140c051f7984 */ /* 0x000e220008000800 */
[----:B-1----:R-:W-:-:S03]  /*1360*/  IDP.4A.S8.S8 R33, R33, R34, RZ ;  /* 0x0000002221217226 */ /* 0x002fc600000006ff */
[----:B------:R-:W1:Y:S01]  /*1370*/  LDS R34, [R5+UR12+0x2c] ;  /* 0x00002c0c05227984 */ /* 0x000e620008000800 */
[----:B--2---:R-:W-:-:S03]  /*1380*/  IDP.4A.S8.S8 R33, R20, R21, R33 ;  /* 0x0000001514217226 */ /* 0x004fc60000000621 */
[----:B------:R-:W-:Y:S04]  /*1390*/  LDS R20, [R22+0x30] ;  /* 0x0000300016147984 */ /* 0x000fe80000000800 */
[----:B------:R-:W2:Y:S01]  /*13a0*/  LDS R21, [R5+UR12+0x30] ;  /* 0x0000300c05157984 */ /* 0x000ea20008000800 */
[----:B---3--:R-:W-:-:S03]  /*13b0*/  IDP.4A.S8.S8 R33, R16, R17, R33 ;  /* 0x0000001110217226 */ /* 0x008fc60000000621 */
[----:B------:R-:W-:Y:S04]  /*13c0*/  LDS R16, [R22+0x34] ;  /* 0x0000340016107984 */ /* 0x000fe80000000800 */
[----:B------:R-:W3:Y:S01]  /*13d0*/  LDS R17, [R5+UR12+0x34] ;  /* 0x0000340c05117984 */ /* 0x000ee20008000800 */
[----:B0-----:R-:W-:-:S03]  /*13e0*/  IDP.4A.S8.S8 R29, R30, R31, R29 ;  /* 0x0000001f1e1d7226 */ /* 0x001fc6000000061d */
[----:B------:R-:W-:Y:S01]  /*13f0*/  LDS R30, [R22+0x18] ;  /* 0x00001800161e7984 */ /* 0x000fe20000000800 */
[----:B-1----:R-:W-:-:S03]  /*1400*/  IDP.4A.S8.S8 R32, R32, R34, R33 ;  /* 0x0000002220207226 */ /* 0x002fc60000000621 */
[----:B------:R-:W-:Y:S01]  /*1410*/  LDS R34, [R5+UR12+0x1c] ;  /* 0x00001c0c05227984 */ /* 0x000fe20008000800 */
[----:B--2---:R-:W-:-:S03]  /*1420*/  IDP.4A.S8.S8 R31, R20, R21, R32 ;  /* 0x00000015141f7226 */ /* 0x004fc60000000620 */
[----:B------:R-:W-:Y:S04]  /*1430*/  LDS R21, [R22+0x38] ;  /* 0x0000380016157984 */ /* 0x000fe80000000800 */
[----:B------:R-:W0:Y:S01]  /*1440*/  LDS R20, [R5+UR12+0x38] ;  /* 0x0000380c05147984 */ /* 0x000e220008000800 */
[----:B---3--:R-:W-:-:S03]  /*1450*/  IDP.4A.S8.S8 R33, R16, R17, R31 ;  /* 0x0000001110217226 */ /* 0x008fc6000000061f */
[----:B------:R-:W1:Y:S04]  /*1460*/  LDS R32, [R5+UR12+0x18] ;  /* 0x0000180c05207984 */ /* 0x000e680008000800 */
[----:B------:R-:W-:Y:S04]  /*1470*/  LDS R31, [R22+0x3c] ;  /* 0x00003c00161f7984 */ /* 0x000fe80000000800 */
[----:B------:R-:W2:Y:S04]  /*1480*/  LDS R16, [R5+UR12+0x3c] ;  /* 0x00003c0c05107984 */ /* 0x000ea80008000800 */
[----:B------:R-:W3:Y:S01]  /*1490*/  LDS R17, [R22+0x1c] ;  /* 0x00001c0016117984 */ /* 0x000ee20000000800 */
[----:B0-----:R-:W-:-:S03]  /*14a0*/  IDP.4A.S8.S8 R21, R21, R20, R33 ;  /* 0x0000001415157226 */ /* 0x001fc60000000621 */
[----:B------:R-:W0:Y:S01]  /*14b0*/  LDS R20, [R5+UR12+0x40] ;  /* 0x0000400c05147984 */ /* 0x000e220008000800 */
[----:B-1----:R-:W-:-:S03]  /*14c0*/  IDP.4A.S8.S8 R29, R30, R32, R29 ;  /* 0x000000201e1d7226 */ /* 0x002fc6000000061d */
[----:B------:R-:W-:Y:S04]  /*14d0*/  LDS R30, [R22+0x44] ;  /* 0x00004400161e7984 */ /* 0x000fe80000000800 */
[----:B------:R-:W-:Y:S01]  /*14e0*/  LDS R33, [R22+0x48] ;  /* 0x0000480016217984 */ /* 0x000fe20000000800 */
[----:B--2---:R-:W-:-:S03]  /*14f0*/  IDP.4A.S8.S8 R31, R31, R16, R21 ;  /* 0x000000101f1f7226 */ /* 0x004fc60000000615 */
[----:B------:R-:W1:Y:S04]  /*1500*/  LDS R21, [R5+UR12+0x44] ;  /* 0x0000440c05157984 */ /* 0x000e680008000800 */
[----:B------:R-:W2:Y:S01]  /*1510*/  LDS R32, [R5+UR12+0x48] ;  /* 0x0000480c05207984 */ /* 0x000ea20008000800 */
[----:B---3--:R-:W-:Y:S01]  /*1520*/  IDP.4A.S8.S8 R34, R17, R34, R29 ;  /* 0x0000002211227226 */ /* 0x008fe2000000061d */
[----:B------:R-:W-:Y:S02]  /*1530*/  MOV R17, UR4 ;  /* 0x0000000400117c02 */ /* 0x000fe40008000f00 */
[----:B------:R-:W3:Y:S01]  /*1540*/  LDS.U8 R29, [R14] ;  /* 0x000000000e1d7984 */ /* 0x000ee20000000000 */
[----:B------:R-:W-:Y:S02]  /*1550*/  IADD3 R16, PT, PT, R3, 0x20, RZ ;  /* 0x0000002003107810 */ /* 0x000fe40007ffe0ff */
[----:B------:R-:W-:-:S05]  /*1560*/  IMAD R17, R17, 0x8, R24 ;  /* 0x0000000811117824 */ /* 0x000fca00078e0218 */
[----:B------:R-:W-:Y:S02]  /*1570*/  LEA.HI R17, R16, R17, RZ, 0x1d ;  /* 0x0000001110117211 */ /* 0x000fe400078fe8ff */
[----:B------:R-:W-:-:S03]  /*1580*/  IADD3 R16, PT, PT, R28, 0x4, RZ ;  /* 0x000000041c107810 */ /* 0x000fc60007ffe0ff */
[----:B------:R-:W-:-:S04]  /*1590*/  IMAD.WIDE R18, R17, 0x24, R18 ;  /* 0x0000002411127825 */ /* 0x000fc800078e0212 */
[----:B------:R-:W-:Y:S02]  /*15a0*/  IMAD.MOV.U32 R17, RZ, RZ, 0x24 ;  /* 0x00000024ff117424 */ /* 0x000fe400078e00ff */
[----:B------:R4:W5:Y:S01]  /*15b0*/  LDG.E.CONSTANT R19, desc[UR20][R18.64+0x4] ;  /* 0x0000041412137981 */ /* 0x000962000c1e9900 */
[----:B0-----:R-:W-:Y:S02]  /*15c0*/  IDP.4A.S8.S8 R35, R35, R20, RZ ;  /* 0x0000001423237226 */ /* 0x001fe400000006ff */
[----:B------:R-:W-:Y:S01]  /*15d0*/  IMAD.WIDE.U32 R16, R16, R17, UR18 ;  /* 0x0000001210107e25 */ /* 0x000fe2000f8e0011 */
[----:B------:R-:W0:Y:S04]  /*15e0*/  LDS R20, [R15] ;  /* 0x000000000f147984 */ /* 0x000e280000000800 */
[----:B------:R3:W5:Y:S04]  /*15f0*/  LDG.E.CONSTANT R28, desc[UR20][R16.64] ;  /* 0x00000014101c7981 */ /* 0x000768000c1e9900 */
[----:B----4-:R-:W-:Y:S01]  /*1600*/  LDS R18, [R5+UR12+0x50] ;  /* 0x0000500c05127984 */ /* 0x010fe20008000800 */
[----:B-1----:R-:W-:-:S03]  /*1610*/  IDP.4A.S8.S8 R30, R30, R21, R35 ;  /* 0x000000151e1e7226 */ /* 0x002fc60000000623 */
[----:B------:R-:W1:Y:S01]  /*1620*/  LDS R21, [R15+0x4] ;  /* 0x000004000f157984 */ /* 0x000e620000000800 */
[----:B--2---:R-:W-:-:S03]  /*1630*/  IDP.4A.S8.S8 R32, R33, R32, R30 ;  /* 0x0000002021207226 */ /* 0x004fc6000000061e */
[----:B------:R-:W-:Y:S04]  /*1640*/  LDS R33, [R22+0x4c] ;  /* 0x00004c0016217984 */ /* 0x000fe80000000800 */
[----:B------:R-:W2:Y:S01]  /*1650*/  LDS R30, [R5+UR12+0x4c] ;  /* 0x00004c0c051e7984 */ /* 0x000ea20008000800 */
[----:B---3--:R-:W-:-:S03]  /*1660*/  IMAD R34, R34, R29, RZ ;  /* 0x0000001d22227224 */ /* 0x008fc600078e02ff */
[----:B------:R-:W3:Y:S01]  /*1670*/  LDS R29, [R22+0x50] ;  /* 0x00005000161d7984 */ /* 0x000ee20000000800 */
[----:B------:R-:W-:Y:S01]  /*1680*/  IMAD R31, R31, R36, RZ ;  /* 0x000000241f1f7224 */ /* 0x000fe200078e02ff */
[----:B------:R-:W-:Y:S02]  /*1690*/  I2FP.F32.S32 R17, R34 ;  /* 0x0000002200117245 */ /* 0x000fe40000201400 */
[----:B------:R-:W-:Y:S02]  /*16a0*/  LDS R34, [R5+UR12+0x60] ;  /* 0x0000600c05227984 */ /* 0x000fe40008000800 */
[----:B------:R-:W-:Y:S02]  /*16b0*/  I2FP.F32.S32 R31, R31 ;  /* 0x0000001f001f7245 */ /* 0x000fe40000201400 */
[----:B------:R-:W-:Y:S04]  /*16c0*/  LDS R35, [R22+0x74] ;  /* 0x0000740016237984 */ /* 0x000fe80000000800 */
[----:B------:R-:W-:Y:S01]  /*16d0*/  LDS.U8 R36, [R14+0xa] ;  /* 0x00000a000e247984 */ /* 0x000fe20000000000 */
[----:B0-----:R-:W-:-:S05]  /*16e0*/  HADD2.F32 R16, -RZ, R20.H0_H0 ;  /* 0x20000014ff107230 */ /* 0x001fca0000004100 */
[----:B------:R-:W-:Y:S01]  /*16f0*/  FFMA.FTZ R17, R16, R17, RZ ;  /* 0x0000001110117223 */ /* 0x000fe200000100ff */
[----:B-1----:R-:W-:Y:S02]  /*1700*/  HADD2.F32 R16, -RZ, R21.H0_H0 ;  /* 0x20000015ff107230 */ /* 0x002fe40000004100 */
[----:B--2---:R-:W-:Y:S02]  /*1710*/  IDP.4A.S8.S8 R32, R33, R30, R32 ;  /* 0x0000001e21207226 */ /* 0x004fe40000000620 */
[----:B------:R-:W0:Y:S01]  /*1720*/  LDS.U8 R30, [R14+0x8] ;  /* 0x000008000e1e7984 */ /* 0x000e220000000000 */
[----:B------:R-:W-:-:S03]  /*1730*/  FFMA.FTZ R17, R16, R31, R17 ;  /* 0x0000001f10117223 */ /* 0x000fc60000010011 */
[----:B------:R-:W1:Y:S01]  /*1740*/  LDS R31, [R22+0x60] ;  /* 0x00006000161f7984 */ /* 0x000e620000000800 */
[----:B---3--:R-:W-:-:S03]  /*1750*/  IDP.4A.S8.S8 R18, R29, R18, R32 ;  /* 0x000000121d127226 */ /* 0x008fc60000000620 */
[----:B------:R-:W-:Y:S04]  /*1760*/  LDS R32, [R22+0x64] ;  /* 0x0000640016207984 */ /* 0x000fe80000000800 */
[----:B------:R-:W2:Y:S01]  /*1770*/  LDS R33, [R5+UR12+0x64] ;  /* 0x0000640c05217984 */ /* 0x000ea20008000800 */
[----:B------:R-:W-:-:S03]  /*1780*/  HADD2.F32 R16, -RZ, R20.H1_H1 ;  /* 0x30000014ff107230 */ /* 0x000fc60000004100 */
[----:B------:R-:W3:Y:S01]  /*1790*/  LDS.U8 R20, [R14+0x9] ;  /* 0x000009000e147984 */ /* 0x000ee20000000000 */
[----:B0-----:R-:W-:-:S03]  /*17a0*/  I2FP.F32.U32 R29, R30 ;  /* 0x0000001e001d7245 */ /* 0x001fc60000201000 */
[----:B------:R-:W-:Y:S01]  /*17b0*/  LDS R30, [R5+UR12+0x54] ;  /* 0x0000540c051e7984 */ /* 0x000fe20008000800 */
[----:B-1----:R-:W-:Y:S02]  /*17c0*/  IDP.4A.S8.S8 R31, R31, R34, RZ ;  /* 0x000000221f1f7226 */ /* 0x002fe400000006ff */
[----:B------:R-:W-:Y:S01]  /*17d0*/  FFMA.FTZ R16, R16, R29, RZ ;  /* 0x0000001d10107223 */ /* 0x000fe200000100ff */
[----:B------:R-:W-:Y:S01]  /*17e0*/  HADD2.F32 R21, -RZ, R21.H1_H1 ;  /* 0x30000015ff157230 */ /* 0x000fe20000004100 */
[----:B------:R-:W0:Y:S04]  /*17f0*/  LDS R29, [R22+0x54] ;  /* 0x00005400161d7984 */ /* 0x000e280000000800 */
[----:B------:R-:W-:Y:S01]  /*1800*/  LDS.U8 R34, [R14+0xb] ;  /* 0x00000b000e227984 */ /* 0x000fe20000000000 */
[----:B--2---:R-:W-:-:S03]  /*1810*/  IDP.4A.S8.S8 R31, R32, R33, R31 ;  /* 0x00000021201f7226 */ /* 0x004fc6000000061f */
[----:B------:R-:W-:Y:S04]  /*1820*/  LDS R32, [R22+0x68] ;  /* 0x0000680016207984 */ /* 0x000fe80000000800 */
[----:B------:R-:W1:Y:S01]  /*1830*/  LDS R33, [R5+UR12+0x68] ;  /* 0x0000680c05217984 */ /* 0x000e620008000800 */
[----:B---3--:R-:W-:-:S05]  /*1840*/  I2FP.F32.U32 R20, R20 ;  /* 0x0000001400147245 */ /* 0x008fca0000201000 */
[----:B------:R-:W-:Y:S02]  /*1850*/  FFMA.FTZ R20, R21, R20, R16 ;  /* 0x0000001415147223 */ /* 0x000fe40000010010 */
[----:B------:R-:W-:Y:S01]  /*1860*/  LDS R21, [R22+0x58] ;  /* 0x0000580016157984 */ /* 0x000fe20000000800 */
[----:B0-----:R-:W-:-:S03]  /*1870*/  IDP.4A.S8.S8 R16, R29, R30, R18 ;  /* 0x0000001e1d107226 */ /* 0x001fc60000000612 */
[----:B------:R-:W-:Y:S04]  /*1880*/  LDS R30, [R22+0x6c] ;  /* 0x00006c00161e7984 */ /* 0x000fe80000000800 */
[----:B------:R-:W0:Y:S04]  /*1890*/  LDS R29, [R5+UR12+0x6c] ;  /* 0x00006c0c051d7984 */ /* 0x000e280008000800 */
[----:B------:R-:W2:Y:S01]  /*18a0*/  LDS R18, [R5+UR12+0x58] ;  /* 0x0000580c05127984 */ /* 0x000ea20008000800 */
[----:B-1----:R-:W-:-:S03]  /*18b0*/  IDP.4A.S8.S8 R31, R32, R33, R31 ;  /* 0x00000021201f7226 */ /* 0x002fc6000000061f */
[----:B------:R-:W-:Y:S04]  /*18c0*/  LDS R32, [R22+0x70] ;  /* 0x0000700016207984 */ /* 0x000fe80000000800 */
[----:B------:R-:W1:Y:S01]  /*18d0*/  LDS R33, [R5+UR12+0x70] ;  /* 0x0000700c05217984 */ /* 0x000e620008000800 */
[----:B0-----:R-:W-:-:S03]  /*18e0*/  IDP.4A.S8.S8 R29, R30, R29, R31 ;  /* 0x0000001d1e1d7226 */ /* 0x001fc6000000061f */
[----:B------:R-:W0:Y:S04]  /*18f0*/  LDS R30, [R5+UR12+0x74] ;  /* 0x0000740c051e7984 */ /* 0x000e280008000800 */
[----:B------:R-:W-:Y:S01]  /*1900*/  LDS R31, [R5+UR12+0x5c] ;  /* 0x00005c0c051f7984 */ /* 0x000fe20008000800 */
[----:B--2---:R-:W-:-:S03]  /*1910*/  IDP.4A.S8.S8 R16, R21, R18, R16 ;  /* 0x0000001215107226 */ /* 0x004fc60000000610 */
[----:B------:R-:W-:Y:S01]  /*1920*/  LDS R18, [R22+0x78] ;  /* 0x0000780016127984 */ /* 0x000fe20000000800 */
[----:B-1----:R-:W-:-:S03]  /*1930*/  IDP.4A.S8.S8 R32, R32, R33, R29 ;  /* 0x0000002120207226 */ /* 0x002fc6000000061d */
[----:B------:R-:W1:Y:S04]  /*1940*/  LDS R29, [R22+0x5c] ;  /* 0x00005c00161d7984 */ /* 0x000e680000000800 */
[----:B------:R-:W2:Y:S01]  /*1950*/  LDS R21, [R5+UR12+0x78] ;  /* 0x0000780c05157984 */ /* 0x000ea20008000800 */
[----:B0-----:R-:W-:-:S03]  /*1960*/  IDP.4A.S8.S8 R32, R35, R30, R32 ;  /* 0x0000001e23207226 */ /* 0x001fc60000000620 */
[----:B------:R-:W0:Y:S04]  /*1970*/  LDS.U8 R30, [R14+0x2] ;  /* 0x000002000e1e7984 */ /* 0x000e280000000000 */
[----:B------:R-:W-:Y:S01]  /*1980*/  LDS R35, [R15+0x8] ;  /* 0x000008000f237984 */ /* 0x000fe20000000800 */
[----:B-1----:R-:W-:-:S03]  /*1990*/  IDP.4A.S8.S8 R33, R29, R31, R16 ;  /* 0x0000001f1d217226 */ /* 0x002fc60000000610 */
[----:B------:R-:W-:Y:S04]  /*19a0*/  LDS R16, [R22+0x7c] ;  /* 0x00007c0016107984 */ /* 0x000fe80000000800 */
[----:B------:R-:W1:Y:S01]  /*19b0*/  LDS R31, [R5+UR12+0x7c] ;  /* 0x00007c0c051f7984 */ /* 0x000e620008000800 */
[----:B--2---:R-:W-:-:S03]  /*19c0*/  IDP.4A.S8.S8 R21, R18, R21, R32 ;  /* 0x0000001512157226 */ /* 0x004fc60000000620 */
[----:B------:R-:W2:Y:S04]  /*19d0*/  LDS.U8 R18, [R14+0x3] ;  /* 0x000003000e127984 */ /* 0x000ea80000000000 */
[----:B------:R-:W3:Y:S01]  /*19e0*/  LDS R29, [R15+0xc] ;  /* 0x00000c000f1d7984 */ /* 0x000ee20000000800 */
[----:B0-----:R-:W-:Y:S02]  /*19f0*/  IMAD R30, R33, R30, RZ ;  /* 0x0000001e211e7224 */ /* 0x001fe400078e02ff */
[----:B-1----:R-:W-:-:S03]  /*1a00*/  IDP.4A.S8.S8 R31, R16, R31, R21 ;  /* 0x0000001f101f7226 */ /* 0x002fc60000000615 */
[----:B------:R-:W-:Y:S01]  /*1a10*/  I2FP.F32.S32 R21, R30 ;  /* 0x0000001e00157245 */ /* 0x000fe20000201400 */
[----:B------:R-:W-:Y:S02]  /*1a20*/  HADD2.F32 R16, -RZ, R35.H0_H0 ;  /* 0x20000023ff107230 */ /* 0x000fe40000004100 */
[----:B--2---:R-:W-:-:S03]  /*1a30*/  IMAD R18, R31, R18, RZ ;  /* 0x000000121f127224 */ /* 0x004fc600078e02ff */
[----:B------:R-:W-:Y:S01]  /*1a40*/  FFMA.FTZ R16, R16, R21, RZ ;  /* 0x0000001510107223 */ /* 0x000fe200000100ff */
[----:B---3--:R-:W-:Y:S01]  /*1a50*/  HADD2.F32 R21, -RZ, R29.H0_H0 ;  /* 0x2000001dff157230 */ /* 0x008fe20000004100 */
[----:B------:R-:W-:-:S05]  /*1a60*/  I2FP.F32.S32 R18, R18 ;  /* 0x0000001200127245 */ /* 0x000fca0000201400 */
[----:B------:R-:W-:Y:S02]  /*1a70*/  FFMA.FTZ R18, R21, R18, R16 ;  /* 0x0000001215127223 */ /* 0x000fe40000010010 */
[----:B------:R-:W-:Y:S01]  /*1a80*/  LDS R21, [R13] ;  /* 0x000000000d157984 */ /* 0x000fe20000000800 */
[----:B------:R-:W-:Y:S06]  /*1a90*/  BAR.SYNC.DEFER_BLOCKING 0x0 ;  /* 0x0000000000007b1d */ /* 0x000fec0000010000 */
[----:B-----5:R-:W-:Y:S04]  /*1aa0*/  STS [R12+UR12], R19 ;  /* 0x000000130c007988 */ /* 0x020fe8000800080c */
[----:B------:R0:W-:Y:S01]  /*1ab0*/  STS [R11+UR13], R28 ;  /* 0x0000001c0b007988 */ /* 0x0001e2000800080d */
[----:B------:R-:W-:Y:S01]  /*1ac0*/  BAR.SYNC.DEFER_BLOCKING 0x0 ;  /* 0x0000000000007b1d */ /* 0x000fe20000010000 */
[----:B------:R-:W-:Y:S01]  /*1ad0*/  HADD2.F32 R16, -RZ, R35.H1_H1 ;  /* 0x30000023ff107230 */ /* 0x000fe20000004100 */
[----:B------:R-:W-:-:S04]  /*1ae0*/  I2FP.F32.U32 R35, R36 ;  /* 0x0000002400237245 */ /* 0x000fc80000201000 */
[----:B------:R-:W-:Y:S04]  /*1af0*/  LDS R30, [R22+0x80] ;  /* 0x00008000161e7984 */ /* 0x000fe80000000800 */
[----:B------:R-:W1:Y:S04]  /*1b00*/  LDS R31, [R5+UR12] ;  /* 0x0000000c051f7984 */ /* 0x000e680008000800 */
[----:B------:R-:W-:Y:S04]  /*1b10*/  LDS R32, [R22+0x84] ;  /* 0x0000840016207984 */ /* 0x000fe80000000800 */
[----:B------:R-:W2:Y:S01]  /*1b20*/  LDS R33, [R5+UR12+0x4] ;  /* 0x0000040c05217984 */ /* 0x000ea20008000800 */
[----:B------:R-:W-:-:S03]  /*1b30*/  FFMA.FTZ R35, R16, R35, RZ ;  /* 0x0000002310237223 */ /* 0x000fc600000100ff */
[----:B------:R-:W-:Y:S04]  /*1b40*/  LDS R16, [R22+0x88] ;  /* 0x0000880016107984 */ /* 0x000fe80000000800 */
[----:B------:R-:W3:Y:S01]  /*1b50*/  LDS R19, [R5+UR12+0x8] ;  /* 0x0000080c05137984 */ /* 0x000ee20008000800 */
[----:B0-----:R-:W-:Y:S01]  /*1b60*/  HADD2.F32 R28, -RZ, R29.H1_H1 ;  /* 0x3000001dff1c7230 */ /* 0x001fe20000004100 */
[----:B------:R-:W-:Y:S02]  /*1b70*/  I2FP.F32.U32 R34, R34 ;  /* 0x0000002200227245 */ /* 0x000fe40000201000 */
[----:B------:R-:W-:Y:S03]  /*1b80*/  LDS R29, [R5+UR12+0xc] ;  /* 0x00000c0c051d7984 */ /* 0x000fe60008000800 */
[----:B------:R-:W-:Y:S01]  /*1b90*/  FFMA.FTZ R28, R28, R34, R35 ;  /* 0x000000221c1c7223 */ /* 0x000fe20000010023 */
[----:B------:R-:W-:Y:S04]  /*1ba0*/  LDS R36, [R22+0x9c] ;  /* 0x00009c0016247984 */ /* 0x000fe80000000800 */
[----:B------:R-:W0:Y:S04]  /*1bb0*/  LDS R34, [R22+0x8c] ;  /* 0x00008c0016227984 */ /* 0x000e280000000800 */
[----:B------:R-:W-:Y:S01]  /*1bc0*/  LDS R35, [R5+UR12+0x48] ;  /* 0x0000480c05237984 */ /* 0x000fe20008000800 */
[----:B-1----:R-:W-:-:S03]  /*1bd0*/  IDP.4A.S8.S8 R30, R30, R31, RZ ;  /* 0x0000001f1e1e7226 */ /* 0x002fc600000006ff */
[----:B------:R-:W-:Y:S01]  /*1be0*/  LDS R31, [R5+UR12+0x10] ;  /* 0x0000100c051f7984 */ /* 0x000fe20008000800 */
[----:B--2---:R-:W-:-:S03]  /*1bf0*/  IDP.4A.S8.S8 R32, R32, R33, R30 ;  /* 0x0000002120207226 */ /* 0x004fc6000000061e */
[----:B------:R-:W1:Y:S01]  /*1c00*/  LDS R30, [R22+0x90] ;  /* 0x00009000161e7984 */ /* 0x000e620000000800 */
[----:B---3--:R-:W-:-:S03]  /*1c10*/  IDP.4A.S8.S8 R32, R16, R19, R32 ;  /* 0x0000001310207226 */ /* 0x008fc60000000620 */
[----:B------:R-:W-:Y:S04]  /*1c20*/  LDS R16, [R22+0x94] ;  /* 0x0000940016107984 */ /* 0x000fe80000000800 */
[----:B------:R-:W2:Y:S01]  /*1c30*/  LDS R19, [R5+UR12+0x14] ;  /* 0x0000140c05137984 */ /* 0x000ea20008000800 */
[----:B0-----:R-:W-:Y:S02]  /*1c40*/  IDP.4A.S8.S8 R32, R34, R29, R32 ;  /* 0x0000001d22207226 */ /* 0x001fe40000000620 */
[--C-:B------:R-:W-:Y:S02]  /*1c50*/  HADD2.F32 R29, -RZ, R21.reuse.H1_H1 ;  /* 0x30000015ff1d7230 */ /* 0x100fe40000004100 */
[----:B------:R-:W-:-:S03]  /*1c60*/  HADD2.F32 R21, -RZ, R21.H0_H0 ;  /* 0x20000015ff157230 */ /* 0x000fc60000004100 */
[----:B------:R-:W-:Y:S01]  /*1c70*/  FMUL.FTZ R20, R20, R29 ;  /* 0x0000001d14147220 */ /* 0x000fe20000410000 */
[----:B------:R-:W-:Y:S02]  /*1c80*/  FMUL.FTZ R34, R29, R28 ;  /* 0x0000001c1d227220 */ /* 0x000fe40000410000 */
[----:B------:R-:W-:Y:S01]  /*1c90*/  LDS R29, [R22+0xa0] ;  /* 0x0000a000161d7984 */ /* 0x000fe20000000800 */
[----:B------:R-:W-:-:S03]  /*1ca0*/  FFMA.FTZ R20, R17, R21, -R20 ;  /* 0x0000001511147223 */ /* 0x000fc60000010814 */
[----:B------:R-:W-:Y:S04]  /*1cb0*/  LDS R17, [R22+0xa4] ;  /* 0x0000a40016117984 */ /* 0x000fe80000000800 */
[----:B------:R-:W-:Y:S01]  /*1cc0*/  LDS R28, [R5+UR12+0x24] ;  /* 0x0000240c051c7984 */ /* 0x000fe20008000800 */
[----:B-1----:R-:W-:-:S03]  /*1cd0*/  IDP.4A.S8.S8 R33, R30, R31, R32 ;  /* 0x0000001f1e217226 */ /* 0x002fc60000000620 */
[----:B------:R-:W0:Y:S04]  /*1ce0*/  LDS R30, [R5+UR12+0x20] ;  /* 0x0000200c051e7984 */ /* 0x000e280008000800 */
[----:B------:R-:W-:Y:S04]  /*1cf0*/  LDS R31, [R22+0x98] ;  /* 0x00009800161f7984 */ /* 0x000fe80000000800 */
[----:B------:R-:W1:Y:S01]  /*1d00*/  LDS R32, [R5+UR12+0x18] ;  /* 0x0000180c05207984 */ /* 0x000e620008000800 */
[----:B------:R-:W-:-:S03]  /*1d10*/  FFMA.FTZ R18, R21, R18, -R34 ;  /* 0x0000001215127223 */ /* 0x000fc60000010822 */
[----:B------:R-:W-:Y:S04]  /*1d20*/  LDS R34, [R22+0xa8] ;  /* 0x0000a80016227984 */ /* 0x000fe80000000800 */
[----:B------:R-:W3:Y:S01]  /*1d30*/  LDS R21, [R5+UR12+0x28] ;  /* 0x0000280c05157984 */ /* 0x000ee20008000800 */
[----:B--2---:R-:W-:-:S03]  /*1d40*/  IDP.4A.S8.S8 R33, R16, R19, R33 ;  /* 0x0000001310217226 */ /* 0x004fc60000000621 */
[----:B------:R-:W-:Y:S04]  /*1d50*/  LDS R16, [R22+0xac] ;  /* 0x0000ac0016107984 */ /* 0x000fe80000000800 */
[----:B------:R-:W2:Y:S01]  /*1d60*/  LDS R19, [R5+UR12+0x2c] ;  /* 0x00002c0c05137984 */ /* 0x000ea20008000800 */
[----:B0-----:R-:W-:-:S03]  /*1d70*/  IDP.4A.S8.S8 R29, R29, R30, RZ ;  /* 0x0000001e1d1d7226 */ /* 0x001fc600000006ff */
[----:B------:R-:W-:Y:S01]  /*1d80*/  LDS R30, [R5+UR12+0x34] ;  /* 0x0000340c051e7984 */ /* 0x000fe20008000800 */
[----:B------:R-:W-:-:S03]  /*1d90*/  IDP.4A.S8.S8 R17, R17, R28, R29 ;  /* 0x0000001c11117226 */ /* 0x000fc6000000061d */
[----:B------:R-:W-:Y:S01]  /*1da0*/  LDS R29, [R22+0xb0] ;  /* 0x0000b000161d7984 */ /* 0x000fe20000000800 */
[----:B-1----:R-:W-:-:S03]  /*1db0*/  IDP.4A.S8.S8 R31, R31, R32, R33 ;  /* 0x000000201f1f7226 */ /* 0x002fc60000000621 */
[----:B------:R-:W0:Y:S04]  /*1dc0*/  LDS R32, [R5+UR12+0x30] ;  /* 0x0000300c05207984 */ /* 0x000e280008000800 */
[----:B------:R-:W1:Y:S01]  /*1dd0*/  LDS R33, [R5+UR12+0x1c] ;  /* 0x00001c0c05217984 */ /* 0x000e620008000800 */
[----:B---3--:R-:W-:-:S03]  /*1de0*/  IDP.4A.S8.S8 R17, R34, R21, R17 ;  /* 0x0000001522117226 */ /* 0x008fc60000000611 */
[----:B------:R-:W3:Y:S04]  /*1df0*/  LDS R21, [R22+0xb4] ;  /* 0x0000b40016157984 */ /* 0x000ee80000000800 */
[----:B------:R-:W-:Y:S01]  /*1e00*/  LDS R28, [R22+0xb8] ;  /* 0x0000b800161c7984 */ /* 0x000fe20000000800 */
[----:B--2---:R-:W-:-:S03]  /*1e10*/  IDP.4A.S8.S8 R19, R16, R19, R17 ;  /* 0x0000001310137226 */ /* 0x004fc60000000611 */
[----:B------:R-:W2:Y:S04]  /*1e20*/  LDS R17, [R5+UR12+0x38] ;  /* 0x0000380c05117984 */ /* 0x000ea80008000800 */
[----:B------:R-:W-:Y:S01]  /*1e30*/  LDS R34, [R22+0xc0] ;  /* 0x0000c00016227984 */ /* 0x000fe20000000800 */
[----:B0-----:R-:W-:-:S03]  /*1e40*/  IDP.4A.S8.S8 R29, R29, R32, R19 ;  /* 0x000000201d1d7226 */ /* 0x001fc60000000613 */
[----:B------:R-:W0:Y:S01]  /*1e50*/  LDS R19, [R5+UR12+0x40] ;  /* 0x0000400c05137984 */ /* 0x000e220008000800 */
[----:B-1----:R-:W-:-:S03]  /*1e60*/  IDP.4A.S8.S8 R16, R36, R33, R31 ;  /* 0x0000002124107226 */ /* 0x002fc6000000061f */
[----:B------:R-:W-:Y:S01]  /*1e70*/  LDS R33, [R22+0xbc] ;  /* 0x0000bc0016217984 */ /* 0x000fe20000000800 */
[----:B---3--:R-:W-:-:S03]  /*1e80*/  IDP.4A.S8.S8 R21, R21, R30, R29 ;  /* 0x0000001e15157226 */ /* 0x008fc6000000061d */
[----:B------:R-:W1:Y:S04]  /*1e90*/  LDS R36, [R5+UR12+0x3c] ;  /* 0x00003c0c05247984 */ /* 0x000e680008000800 */
[----:B------:R-:W-:Y:S04]  /*1ea0*/  LDS R31, [R22+0xc4] ;  /* 0x0000c400161f7984 */ /* 0x000fe80000000800 */
[----:B------:R-:W3:Y:S01]  /*1eb0*/  LDS R32, [R5+UR12+0x44] ;  /* 0x0000440c05207984 */ /* 0x000ee20008000800 */
[----:B--2---:R-:W-:-:S03]  /*1ec0*/  IDP.4A.S8.S8 R17, R28, R17, R21 ;  /* 0x000000111c117226 */ /* 0x004fc60000000615 */
[----:B------:R-:W2:Y:S04]  /*1ed0*/  LDS R28, [R22+0xc8] ;  /* 0x0000c800161c7984 */ /* 0x000ea80000000800 */
[----:B------:R-:W4:Y:S04]  /*1ee0*/  LDS.U8 R29, [R14+0x4] ;  /* 0x000004000e1d7984 */ /* 0x000f280000000000 */
[----:B------:R-:W5:Y:S04]  /*1ef0*/  LDS.U8 R30, [R14+0x5] ;  /* 0x000005000e1e7984 */ /* 0x000f680000000000 */
[----:B------:R-:W5:Y:S01]  /*1f00*/  LDS R21, [R15] ;  /* 0x000000000f157984 */ /* 0x000f620000000800 */
[----:B0-----:R-:W-:-:S03]  /*1f10*/  IDP.4A.S8.S8 R19, R34, R19, RZ ;  /* 0x0000001322137226 */ /* 0x001fc600000006ff */
[----:B------:R-:W-:Y:S01]  /*1f20*/  LDS R34, [R5+UR12+0x50] ;  /* 0x0000500c05227984 */ /* 0x000fe20008000800 */
[----:B-1----:R-:W-:-:S03]  /*1f30*/  IDP.4A.S8.S8 R17, R33, R36, R17 ;  /* 0x0000002421117226 */ /* 0x002fc60000000611 */
[----:B------:R-:W-:Y:S01]  /*1f40*/  LDS R33, [R5+UR12+0x4c] ;  /* 0x00004c0c05217984 */ /* 0x000fe20008000800 */
[----:B---3--:R-:W-:-:S03]  /*1f50*/  IDP.4A.S8.S8 R31, R31, R32, R19 ;  /* 0x000000201f1f7226 */ /* 0x008fc60000000613 */
[----:B------:R-:W0:Y:S04]  /*1f60*/  LDS R19, [R15+0x4] ;  /* 0x000004000f137984 */ /* 0x000e280000000800 */
[----:B------:R-:W1:Y:S01]  /*1f70*/  LDS R32, [R22+0xcc] ;  /* 0x0000cc0016207984 */ /* 0x000e620000000800 */
[----:B--2---:R-:W-:-:S03]  /*1f80*/  IDP.4A.S8.S8 R31, R28, R35, R31 ;  /* 0x000000231c1f7226 */ /* 0x004fc6000000061f */
[----:B------:R-:W2:Y:S04]  /*1f90*/  LDS R35, [R22+0xd0] ;  /* 0x0000d00016237984 */ /* 0x000ea80000000800 */
[----:B------:R-:W3:Y:S01]  /*1fa0*/  LDS.U8 R28, [R14+0xc] ;  /* 0x00000c000e1c7984 */ /* 0x000ee20000000000 */
[----:B----4-:R-:W-:Y:S02]  /*1fb0*/  IMAD R16, R16, R29, RZ ;  /* 0x0000001d10107224 */ /* 0x010fe400078e02ff */
[----:B-----5:R-:W-:Y:S01]  /*1fc0*/  IMAD R30, R17, R30, RZ ;  /* 0x0000001e111e7224 */ /* 0x020fe200078e02ff */
[----:B------:R-:W4:Y:S02]  /*1fd0*/  LDS.U8 R29, [R14+0xd] ;  /* 0x00000d000e1d7984 */ /* 0x000f240000000000 */
[----:B------:R-:W-:Y:S01]  /*1fe0*/  I2FP.F32.S32 R17, R16 ;  /* 0x0000001000117245 */ /* 0x000fe20000201400 */
[----:B------:R-:W-:Y:S01]  /*1ff0*/  HADD2.F32 R16, -RZ, R21.H0_H0 ;  /* 0x20000015ff107230 */ /* 0x000fe20000004100 */
[----:B------:R-:W-:-:S04]  /*2000*/  I2FP.F32.S32 R30, R30 ;  /* 0x0000001e001e7245 */ /* 0x000fc80000201400 */
[----:B------:R-:W-:Y:S01]  /*2010*/  FFMA.FTZ R17, R16, R17, RZ ;  /* 0x0000001110117223 */ /* 0x000fe200000100ff */
[----:B0-----:R-:W-:Y:S02]  /*2020*/  HADD2.F32 R16, -RZ, R19.H0_H0 ;  /* 0x20000013ff107230 */ /* 0x001fe40000004100 */
[----:B-1----:R-:W-:-:S03]  /*2030*/  IDP.4A.S8.S8 R31, R32, R33, R31 ;  /* 0x00000021201f7226 */ /* 0x002fc6000000061f */
[----:B------:R-:W-:Y:S01]  /*2040*/  FFMA.FTZ R17, R16, R30, R17 ;  /* 0x0000001e10117223 */ /* 0x000fe20000010011 */
[----:B------:R-:W-:Y:S01]  /*2050*/  LDS R32, [R22+0xd8] ;  /* 0x0000d80016207984 */ /* 0x000fe20000000800 */
[----:B--2---:R-:W-:-:S03]  /*2060*/  IDP.4A.S8.S8 R34, R35, R34, R31 ;  /* 0x0000002223227226 */ /* 0x004fc6000000061f */
[----:B------:R-:W-:Y:S04]  /*2070*/  LDS R31, [R22+0xd4] ;  /* 0x0000d400161f7984 */ /* 0x000fe80000000800 */
[----:B------:R-:W0:Y:S01]  /*2080*/  LDS R30, [R5+UR12+0x54] ;  /* 0x0000540c051e7984 */ /* 0x000e220008000800 */
[----:B------:R-:W-:Y:S01]  /*2090*/  HADD2.F32 R16, -RZ, R21.H1_H1 ;  /* 0x30000015ff107230 */ /* 0x000fe20000004100 */
[----:B---3--:R-:W-:Y:S02]  /*20a0*/  I2FP.F32.U32 R21, R28 ;  /* 0x0000001c00157245 */ /* 0x008fe40000201000 */
[----:B------:R-:W1:Y:S03]  /*20b0*/  LDS R33, [R5+UR12+0x58] ;  /* 0x0000580c05217984 */ /* 0x000e660008000800 */
[----:B------:R-:W-:Y:S01]  /*20c0*/  FFMA.FTZ R28, R16, R21, RZ ;  /* 0x00000015101c7223 */ /* 0x000fe200000100ff */
[----:B------:R-:W-:Y:S01]  /*20d0*/  HADD2.F32 R19, -RZ, R19.H1_H1 ;  /* 0x30000013ff137230 */ /* 0x000fe20000004100 */
[----:B------:R-:W-:Y:S04]  /*20e0*/  LDS R16, [R22+0xdc] ;  /* 0x0000dc0016107984 */ /* 0x000fe80000000800 */
[----:B------:R-:W2:Y:S01]  /*20f0*/  LDS R21, [R5+UR12+0x5c] ;  /* 0x00005c0c05157984 */ /* 0x000ea20008000800 */
[----:B----4-:R-:W-:-:S03]  /*2100*/  I2FP.F32.U32 R29, R29 ;  /* 0x0000001d001d7245 */ /* 0x010fc60000201000 */
[----:B------:R-:W-:Y:S02]  /*2110*/  LDS R35, [R22+0xe8] ;  /* 0x0000e80016237984 */ /* 0x000fe40000000800 */
[----:B------:R-:W-:Y:S02]  /*2120*/  FFMA.FTZ R19, R19, R29, R28 ;  /* 0x0000001d13137223 */ /* 0x000fe4000001001c */
[----:B------:R-:W-:Y:S04]  /*2130*/  LDS R28, [R22+0xe0] ;  /* 0x0000e000161c7984 */ /* 0x000fe80000000800 */
[----:B------:R-:W3:Y:S01]  /*2140*/  LDS R29, [R5+UR12+0x60] ;  /* 0x0000600c051d7984 */ /* 0x000ee20008000800 */
[----:B0-----:R-:W-:-:S03]  /*2150*/  IDP.4A.S8.S8 R30, R31, R30, R34 ;  /* 0x0000001e1f1e7226 */ /* 0x001fc60000000622 */
[----:B------:R-:W-:Y:S01]  /*2160*/  LDS R31, [R5+UR12+0x6c] ;  /* 0x00006c0c051f7984 */ /* 0x000fe20008000800 */
[----:B-1----:R-:W-:-:S03]  /*2170*/  IDP.4A.S8.S8 R32, R32, R33, R30 ;  /* 0x0000002120207226 */ /* 0x002fc6000000061e */
[----:B------:R-:W-:Y:S04]  /*2180*/  LDS R30, [R22+0xe4] ;  /* 0x0000e400161e7984 */ /* 0x000fe80000000800 */
[----:B------:R-:W0:Y:S01]  /*2190*/  LDS R33, [R5+UR12+0x64] ;  /* 0x0000640c05217984 */ /* 0x000e220008000800 */
[----:B--2---:R-:W-:-:S03]  /*21a0*/  IDP.4A.S8.S8 R21, R16, R21, R32 ;  /* 0x0000001510157226 */ /* 0x004fc60000000620 */
[----:B------:R-:W-:Y:S04]  /*21b0*/  LDS R34, [R22+0xfc] ;  /* 0x0000fc0016227984 */ /* 0x000fe80000000800 */
[----:B------:R-:W1:Y:S04]  /*21c0*/  LDS R32, [R5+UR12+0x68] ;  /* 0x0000680c05207984 */ /* 0x000e680008000800 */
[----:B------:R-:W2:Y:S01]  /*21d0*/  LDS R16, [R22+0xec] ;  /* 0x0000ec0016107984 */ /* 0x000ea20000000800 */
[----:B---3--:R-:W-:-:S03]  /*21e0*/  IDP.4A.S8.S8 R28, R28, R29, RZ ;  /* 0x0000001d1c1c7226 */ /* 0x008fc600000006ff */
[----:B------:R-:W-:Y:S01]  /*21f0*/  LDS R29, [R22+0xf0] ;  /* 0x0000f000161d7984 */ /* 0x000fe20000000800 */
[----:B0-----:R-:W-:-:S03]  /*2200*/  IDP.4A.S8.S8 R30, R30, R33, R28 ;  /* 0x000000211e1e7226 */ /* 0x001fc6000000061c */
[----:B------:R-:W0:Y:S04]  /*2210*/  LDS R28, [R5+UR12+0x70] ;  /* 0x0000700c051c7984 */ /* 0x000e280008000800 */
[----:B------:R-:W-:Y:S01]  /*2220*/  LDS R33, [R22+0xf4] ;  /* 0x0000f40016217984 */ /* 0x000fe20000000800 */
[----:B-1----:R-:W-:-:S03]  /*2230*/  IDP.4A.S8.S8 R32, R35, R32, R30 ;  /* 0x0000002023207226 */ /* 0x002fc6000000061e */
[----:B------:R-:W1:Y:S01]  /*2240*/  LDS R30, [R5+UR12+0x74] ;  /* 0x0000740c051e7984 */ /* 0x000e620008000800 */
[----:B--2---:R-:W-:-:S03]  /*2250*/  IDP.4A.S8.S8 R32, R16, R31, R32 ;  /* 0x0000001f10207226 */ /* 0x004fc60000000620 */
[----:B------:R-:W-:Y:S04]  /*2260*/  LDS R16, [R22+0xf8] ;  /* 0x0000f80016107984 */ /* 0x000fe80000000800 */
[----:B------:R-:W2:Y:S01]  /*2270*/  LDS R31, [R5+UR12+0x78] ;  /* 0x0000780c051f7984 */ /* 0x000ea20008000800 */
[----:B0-----:R-:W-:-:S03]  /*2280*/  IDP.4A.S8.S8 R29, R29, R28, R32 ;  /* 0x0000001c1d1d7226 */ /* 0x001fc60000000620 */
[----:B------:R-:W0:Y:S04]  /*2290*/  LDS.U8 R32, [R14+0xe] ;  /* 0x00000e000e207984 */ /* 0x000e280000000000 */
[----:B------:R-:W3:Y:S01]  /*22a0*/  LDS R28, [R15+0x8] ;  /* 0x000008000f1c7984 */ /* 0x000ee20000000800 */
[----:B-1----:R-:W-:-:S03]  /*22b0*/  IDP.4A.S8.S8 R33, R33, R30, R29 ;  /* 0x0000001e21217226 */ /* 0x002fc6000000061d */
[----:B------:R-:W1:Y:S04]  /*22c0*/  LDS.U8 R30, [R14+0xf] ;  /* 0x00000f000e1e7984 */ /* 0x000e680000000000 */
[----:B------:R-:W4:Y:S01]  /*22d0*/  LDS R29, [R15+0xc] ;  /* 0x00000c000f1d7984 */ /* 0x000f220000000800 */
[----:B--2---:R-:W-:-:S03]  /*22e0*/  IDP.4A.S8.S8 R31, R16, R31, R33 ;  /* 0x0000001f101f7226 */ /* 0x004fc60000000621 */
[----:B------:R-:W2:Y:S01]  /*22f0*/  LDS R33, [R5+UR12+0x7c] ;  /* 0x00007c0c05217984 */ /* 0x000ea20008000800 */
[----:B0-----:R-:W-:-:S03]  /*2300*/  I2FP.F32.U32 R35, R32 ;  /* 0x0000002000237245 */ /* 0x001fc60000201000 */
[----:B------:R-:W0:Y:S01]  /*2310*/  LDS.U8 R32, [R14+0x7] ;  /* 0x000007000e207984 */ /* 0x000e220000000000 */
[----:B---3--:R-:W-:Y:S01]  /*2320*/  HADD2.F32 R16, -RZ, R28.H1_H1 ;  /* 0x3000001cff107230 */ /* 0x008fe20000004100 */
[----:B-1----:R-:W-:-:S04]  /*2330*/  I2FP.F32.U32 R30, R30 ;  /* 0x0000001e001e7245 */ /* 0x002fc80000201000 */
[----:B------:R-:W-:Y:S01]  /*2340*/  FFMA.FTZ R16, R16, R35, RZ ;  /* 0x0000002310107223 */ /* 0x000fe200000100ff */
[----:B----4-:R-:W-:-:S05]  /*2350*/  HADD2.F32 R35, -RZ, R29.H1_H1 ;  /* 0x3000001dff237230 */ /* 0x010fca0000004100 */
[----:B------:R-:W-:Y:S02]  /*2360*/  FFMA.FTZ R30, R35, R30, R16 ;  /* 0x0000001e231e7223 */ /* 0x000fe40000010010 */
[----:B------:R-:W1:Y:S01]  /*2370*/  LDS.U8 R16, [R14+0x6] ;  /* 0x000006000e107984 */ /* 0x000e620000000000 */
[----:B--2---:R-:W-:-:S03]  /*2380*/  IDP.4A.S8.S8 R33, R34, R33, R31 ;  /* 0x0000002122217226 */ /* 0x004fc6000000061f */
[----:B------:R-:W2:Y:S01]  /*2390*/  LDS R31, [R13] ;  /* 0x000000000d1f7984 */ /* 0x000ea20000000800 */
[----:B------:R-:W-:Y:S01]  /*23a0*/  FADD.FTZ R27, R20, R27 ;  /* 0x0000001b141b7221 */ /* 0x000fe20000010000 */
[----:B------:R-:W-:-:S04]  /*23b0*/  UIADD3 UR4, UPT, UPT, UR4, 0x1, URZ ;  /* 0x0000000104047890 */ /* 0x000fc8000fffe0ff */
[----:B------:R-:W-:Y:S01]  /*23c0*/  UISETP.NE.AND UP0, UPT, UR4, UR5, UPT ;  /* 0x000000050400728c */ /* 0x000fe2000bf05270 */
[----:B------:R-:W-:Y:S01]  /*23d0*/  FADD.FTZ R18, R27, R18 ;  /* 0x000000121b127221 */ /* 0x000fe20000010000 */
[----:B0-----:R-:W-:Y:S02]  /*23e0*/  IMAD R33, R33, R32, RZ ;  /* 0x0000002021217224 */ /* 0x001fe400078e02ff */
[----:B------:R-:W-:-:S03]  /*23f0*/  HADD2.F32 R32, -RZ, R29.H0_H0 ;  /* 0x2000001dff207230 */ /* 0x000fc60000004100 */
[----:B------:R-:W-:Y:S01]  /*2400*/  I2FP.F32.S32 R33, R33 ;  /* 0x0000002100217245 */ /* 0x000fe20000201400 */
[----:B-1----:R-:W-:Y:S02]  /*2410*/  IMAD R21, R21, R16, RZ ;  /* 0x0000001015157224 */ /* 0x002fe400078e02ff */
[----:B------:R-:W-:-:S03]  /*2420*/  HADD2.F32 R16, -RZ, R28.H0_H0 ;  /* 0x2000001cff107230 */ /* 0x000fc60000004100 */
[----:B------:R-:W-:Y:S01]  /*2430*/  I2FP.F32.S32 R21, R21 ;  /* 0x0000001500157245 */ /* 0x000fe20000201400 */
[----:B--2---:R-:W-:-:S04]  /*2440*/  HADD2.F32 R20, -RZ, R31.H1_H1 ;  /* 0x3000001fff147230 */ /* 0x004fc80000004100 */
[----:B------:R-:W-:Y:S01]  /*2450*/  FFMA.FTZ R21, R16, R21, RZ ;  /* 0x0000001510157223 */ /* 0x000fe200000100ff */
[----:B------:R-:W-:Y:S02]  /*2460*/  HADD2.F32 R16, -RZ, R31.H0_H0 ;  /* 0x2000001fff107230 */ /* 0x000fe40000004100 */
[----:B------:R-:W-:Y:S01]  /*2470*/  FMUL.FTZ R28, R19, R20 ;  /* 0x00000014131c7220 */ /* 0x000fe20000410000 */
[----:B------:R-:W-:Y:S01]  /*2480*/  FMUL.FTZ R19, R20, R30 ;  /* 0x0000001e14137220 */ /* 0x000fe20000410000 */
[----:B------:R-:W-:Y:S02]  /*2490*/  FFMA.FTZ R21, R32, R33, R21 ;  /* 0x0000002120157223 */ /* 0x000fe40000010015 */
[----:B------:R-:W-:Y:S02]  /*24a0*/  FFMA.FTZ R17, R17, R16, -R28 ;  /* 0x0000001011117223 */ /* 0x000fe4000001081c */
[----:B------:R-:W-:Y:S02]  /*24b0*/  FFMA.FTZ R16, R16, R21, -R19 ;  /* 0x0000001510107223 */ /* 0x000fe40000010813 */
[----:B------:R-:W-:-:S04]  /*24c0*/  FADD.FTZ R17, R18, R17 ;  /* 0x0000001112117221 */ /* 0x000fc80000010000 */
[----:B------:R-:W-:Y:S01]  /*24d0*/  FADD.FTZ R27, R17, R16 ;  /* 0x00000010111b7221 */ /* 0x000fe20000010000 */
[----:B------:R-:W-:Y:S06]  /*24e0*/  BAR.SYNC.DEFER_BLOCKING 0x0 ;  /* 0x0000000000007b1d */ /* 0x000fec0000010000 */
[----:B------:R-:W-:Y:S05]  /*24f0*/  BRA.U UP0, `(.L_x_562) ;  /* 0xffffffdd00f87547 */ /* 0x000fea000b83ffff */
.L_x_561:
[----:B------:R-:W2:Y:S01]  /*2500*/  S2R R3, SR_TID.Y ;  /* 0x0000000000037919 */ /* 0x000ea20000002200 */
[----:B------:R-:W0:Y:S01]  /*2510*/  LDCU UR4, c[0x0][0x3a0] ;  /* 0x00007400ff0477ac */ /* 0x000e220008000800 */
[----:B--2---:R-:W-:-:S04]  /*2520*/  LEA R5, R0, R3, 0x2 ;  /* 0x0000000300057211 */ /* 0x004fc800078e10ff */
[----:B0-----:R-:W-:-:S13]  /*2530*/  ISETP.GE.U32.AND P0, PT, R5, UR4, PT ;  /* 0x0000000405007c0c */ /* 0x001fda000bf06070 */
[----:B------:R-:W-:Y:S05]  /*2540*/  @P0 EXIT ;  /* 0x000000000000094d */ /* 0x000fea0003800000 */
[----:B------:R-:W0:Y:S01]  /*2550*/  S2R R0, SR_TID.X ;  /* 0x0000000000007919 */ /* 0x000e220000002100 */
        /* <DEDUP_REMOVED lines=10> */
.L_x_563:
        /* <DEDUP_REMOVED lines=16> */
.L_x_1256:


//--------------------- .text._Z12mul_mat_q4_KIN3c108BFloat16ELb1EEvPKvS3_PT_iiiii --------------------------
	.section	.text._Z12mul_mat_q4_KIN3c108BFloat16ELb1EEvPKvS3_PT_iiiii,"ax",@progbits
	.align	128
.text._Z12mul_mat_q4_KIN3c108BFloat16ELb1EEvPKvS3_PT_iiiii:
        .type           _Z12mul_mat_q4_KIN3c108BFloat16ELb1EEvPKvS3_PT_iiiii,@function
        .size           _Z12mul_mat_q4_KIN3c108BFloat16ELb1EEvPKvS3_PT_iiiii,(.L_x_1257 - _Z12mul_mat_q4_KIN3c108BFloat16ELb1EEvPKvS3_PT_iiiii)
        .other          _Z12mul_mat_q4_KIN3c108BFloat16ELb1EEvPKvS3_PT_iiiii,@"STO_CUDA_ENTRY STV_DEFAULT"
_Z12mul_mat_q4_KIN3c108BFloat16ELb1EEvPKvS3_PT_iiiii:
[----:B------:R-:W-:Y:S01]  /*0000*/  LDC R1, c[0x0][0x37c] ;  /* 0x0000df00ff017b82 */ /* 0x000fe20000000800 */
[----:B------:R-:W0:Y:S01]  /*0010*/  S2R R3, SR_CTAID.X ;  /* 0x0000000000037919 */ /* 0x000e220000002500 */
[----:B------:R-:W1:Y:S01]  /*0020*/  LDCU UR5, c[0x0][0x398] ;  /* 0x00007300ff0577ac */ /* 0x000e620008000800 */
[----:B------:R-:W-:Y:S01]  /*0030*/  IMAD.MOV.U32 R30, RZ, RZ, RZ ;  /* 0x000000ffff1e7224 */ /* 0x000fe200078e00ff */
[----:B------:R-:W2:Y:S01]  /*0040*/  S2R R0, SR_CTAID.Y ;  /* 0x0000000000007919 */ /* 0x000ea20000002600 */
[----:B------:R-:W3:Y:S01]  /*0050*/  LDCU.64 UR12, c[0x0][0x358] ;  /* 0x00006b00ff0c77ac */ /* 0x000ee20008000a00 */
[----:B-1----:R-:W-:Y:S02]  /*0060*/  UISETP.GE.AND UP0, UPT, UR5, 0x100, UPT ;  /* 0x000001000500788c */ /* 0x002fe4000bf06270 */
[----:B------:R-:W-:-:S04]  /*0070*/  USHF.R.S32.HI UR4, URZ, 0x1f, UR5 ;  /* 0x0000001fff047899 */ /* 0x000fc80008011405 */
[----:B------:R-:W-:Y:S01]  /*0080*/  ULEA.HI UR4, UR4, UR5, URZ, 0x8 ;  /* 0x0000000504047291 */ /* 0x000fe2000f8f40ff */
[----:B0-----:R-:W-:Y:S02]  /*0090*/  IMAD.SHL.U32 R3, R3, 0x20, RZ ;  /* 0x0000002003037824 */ /* 0x001fe400078e00ff */
[----:B---3--:R-:W-:Y:S09]  /*00a0*/  BRA.U !UP0, `(.L_x_564) ;  /* 0x0000002108f87547 */ /* 0x008ff2000b800000 */
[----:B------:R-:W0:Y:S01]  /*00b0*/  S2R R4, SR_TID.X ;  /* 0x0000000000047919 */ /* 0x000e220000002100 */
[----:B------:R-:W1:Y:S01]  /*00c0*/  LDCU UR6, c[0x0][0x39c] ;  /* 0x00007380ff0677ac */ /* 0x000e620008000800 */
[----:B------:R-:W-:Y:S01]  /*00d0*/  LOP3.LUT R2, RZ, R3, RZ, 0x33, !PT ;  /* 0x00000003ff027212 */ /* 0x000fe200078e33ff */
[----:B------:R-:W3:Y:S01]  /*00e0*/  S2UR UR11, SR_CgaCtaId ;  /* 0x00000000000b79c3 */ /* 0x000ee20000008800 */
[----:B------:R-:W4:Y:S01]  /*00f0*/  S2R R5, SR_TID.Y ;  /* 0x0000000000057919 */ /* 0x000f220000002200 */
[----:B------:R-:W5:Y:S01]  /*0100*/  LDCU.64 UR8, c[0x0][0x3a0] ;  /* 0x00007400ff0877ac */ /* 0x000f620008000a00 */
[----:B------:R-:W-:Y:S02]  /*0110*/  IMAD.MOV.U32 R30, RZ, RZ, RZ ;  /* 0x000000ffff1e7224 */ /* 0x000fe400078e00ff */
[----:B------:R-:W-:Y:S01]  /*0120*/  IMAD.MOV.U32 R33, RZ, RZ, RZ ;  /* 0x000000ffff217224 */ /* 0x000fe200078e00ff */
[----:B------:R-:W-:Y:S01]  /*0130*/  USHF.R.S32.HI UR4, URZ, 0x8, UR4 ;  /* 0x00000008ff047899 */ /* 0x000fe20008011404 */
[----:B------:R-:W0:Y:S01]  /*0140*/  LDCU.64 UR14, c[0x0][0x388] ;  /* 0x00007100ff0e77ac */ /* 0x000e220008000a00 */
[----:B-1----:R-:W-:Y:S01]  /*0150*/  VIADD R2, R2, UR6 ;  /* 0x0000000602027c36 */ /* 0x002fe20008000000 */
[----:B-----5:R-:W-:-:S02]  /*0160*/  USHF.R.S32.HI UR5, URZ, 0x1f, UR9 ;  /* 0x0000001fff057899 */ /* 0x020fc40008011409 */
[----:B------:R-:W-:Y:S02]  /*0170*/  UIADD3 UR8, UPT, UPT, UR8, -0x1, URZ ;  /* 0xffffffff08087890 */ /* 0x000fe4000fffe0ff */
[----:B------:R-:W-:-:S03]  /*0180*/  ULEA.HI UR5, UR5, UR9, URZ, 0x5 ;  /* 0x0000000905057291 */ /* 0x000fc6000f8f28ff */
[----:B------:R-:W-:Y:S01]  /*0190*/  UMOV UR9, 0x400 ;  /* 0x0000040000097882 */ /* 0x000fe20000000000 */
[----:B------:R-:W-:Y:S01]  /*01a0*/  USHF.R.S32.HI UR5, URZ, 0x5, UR5 ;  /* 0x00000005ff057899 */ /* 0x000fe20008011405 */
[--C-:B0-----:R-:W-:Y:S01]  /*01b0*/  SHF.R.U32.HI R6, RZ, 0x2, R4.reuse ;  /* 0x00000002ff067819 */ /* 0x101fe20000011604 */
[----:B------:R-:W-:Y:S01]  /*01c0*/  UIADD3 UR6, UPT, UPT, UR9, 0x1080, URZ ;  /* 0x0000108009067890 */ /* 0x000fe2000fffe0ff */
[----:B------:R-:W-:Y:S01]  /*01d0*/  SHF.R.U32.HI R12, RZ, 0x5, R4 ;  /* 0x00000005ff0c7819 */ /* 0x000fe20000011604 */
[----:B------:R-:W-:Y:S01]  /*01e0*/  UIADD3 UR7, UPT, UPT, UR9, 0x1104, URZ ;  /* 0x0000110409077890 */ /* 0x000fe2000fffe0ff */
[----:B------:R-:W-:Y:S01]  /*01f0*/  LOP3.LUT R9, R6, 0x3, RZ, 0xc0, !PT ;  /* 0x0000000306097812 */ /* 0x000fe200078ec0ff */
[C---:B----4-:R-:W-:Y:S01]  /*0200*/  IMAD R7, R5.reuse, 0x8, R6 ;  /* 0x0000000805077824 */ /* 0x050fe200078e0206 */
[----:B------:R-:W-:Y:S01]  /*0210*/  VIADDMNMX R23, R5, 0x4, R2, PT ;  /* 0x0000000405177846 */ /* 0x000fe20003800102 */
[----:B---3--:R-:W-:Y:S01]  /*0220*/  ULEA UR10, UR11, UR9, 0x18 ;  /* 0x000000090b0a7291 */ /* 0x008fe2000f8ec0ff */
[----:B--2---:R-:W-:Y:S01]  /*0230*/  LEA R9, R0, R9, 0x2 ;  /* 0x0000000900097211 */ /* 0x004fe200078e10ff */
[----:B------:R-:W-:Y:S01]  /*0240*/  ULEA UR6, UR11, UR6, 0x18 ;  /* 0x000000060b067291 */ /* 0x000fe2000f8ec0ff */
[----:B------:R-:W-:Y:S01]  /*0250*/  LOP3.LUT R7, R7, 0x1f, RZ, 0xc0, !PT ;  /* 0x0000001f07077812 */ /* 0x000fe200078ec0ff */
[----:B------:R-:W-:Y:S01]  /*0260*/  IMAD R25, R23, UR4, RZ ;  /* 0x0000000417197c24 */ /* 0x000fe2000f8e02ff */
[----:B------:R-:W-:Y:S01]  /*0270*/  VIMNMX R10, PT, PT, R9, UR8, PT ;  /* 0x00000008090a7c48 */ /* 0x000fe2000bfe0100 */
[----:B------:R-:W-:Y:S01]  /*0280*/  ULEA UR7, UR11, UR7, 0x18 ;  /* 0x000000070b077291 */ /* 0x000fe2000f8ec0ff */
[----:B------:R-:W-:Y:S01]  /*0290*/  VIMNMX R31, PT, PT, R2, R7, PT ;  /* 0x00000007021f7248 */ /* 0x000fe20003fe0100 */
[----:B------:R-:W-:Y:S01]  /*02a0*/  IMAD R14, R23, 0x21, R4 ;  /* 0x00000021170e7824 */ /* 0x000fe200078e0204 */
[----:B------:R-:W-:-:S02]  /*02b0*/  LOP3.LUT R7, R4, 0x3, RZ, 0xc0, !PT ;  /* 0x0000000304077812 */ /* 0x000fc400078ec0ff */
[----:B------:R-:W-:Y:S02]  /*02c0*/  SHF.R.S32.HI R6, RZ, 0x1f, R31 ;  /* 0x0000001fff067819 */ /* 0x000fe4000001141f */
[----:B------:R-:W-:Y:S02]  /*02d0*/  VIMNMX R9, PT, PT, R2, R5, PT ;  /* 0x0000000502097248 */ /* 0x000fe40003fe0100 */
[----:B------:R-:W-:Y:S01]  /*02e0*/  LEA.HI R8, R6, R31, RZ, 0x3 ;  /* 0x0000001f06087211 */ /* 0x000fe200078f18ff */
[----:B------:R-:W-:Y:S01]  /*02f0*/  IMAD R6, R10, UR5, R7 ;  /* 0x000000050a067c24 */ /* 0x000fe2000f8e0207 */
[----:B------:R-:W-:Y:S02]  /*0300*/  VIADDMNMX R11, R5, 0x8, R2, PT ;  /* 0x00000008050b7846 */ /* 0x000fe40003800102 */
[----:B------:R-:W-:Y:S01]  /*0310*/  LEA.HI.SX32 R16, R8, R7, 0x1d ;  /* 0x0000000708107211 */ /* 0x000fe200078feaff */
[----:B------:R-:W-:Y:S01]  /*0320*/  IMAD R8, R0, 0x4, R5 ;  /* 0x0000000400087824 */ /* 0x000fe200078e0205 */
[----:B------:R-:W-:-:S02]  /*0330*/  LOP3.LUT R7, R4, 0x1f, RZ, 0xc0, !PT ;  /* 0x0000001f04077812 */ /* 0x000fc400078ec0ff */
[C-C-:B------:R-:W-:Y:S02]  /*0340*/  VIADDMNMX R13, R5.reuse, 0xc, R2.reuse, PT ;  /* 0x0000000c050d7846 */ /* 0x140fe40003800102 */
[----:B------:R-:W-:Y:S02]  /*0350*/  VIMNMX R7, PT, PT, R2, R7, PT ;  /* 0x0000000702077248 */ /* 0x000fe40003fe0100 */
[----:B------:R-:W-:Y:S02]  /*0360*/  VIMNMX.U32 R10, PT, PT, R8, UR8, PT ;  /* 0x00000008080a7c48 */ /* 0x000fe4000bfe0000 */
[----:B------:R-:W-:Y:S02]  /*0370*/  SHF.R.S32.HI R8, RZ, 0x1f, R7 ;  /* 0x0000001fff087819 */ /* 0x000fe40000011407 */
[----:B------:R-:W-:Y:S01]  /*0380*/  VIADDMNMX R15, R5, 0x10, R2, PT ;  /* 0x00000010050f7846 */ /* 0x000fe20003800102 */
[----:B------:R-:W-:Y:S01]  /*0390*/  IMAD R10, R10, UR5, RZ ;  /* 0x000000050a0a7c24 */ /* 0x000fe2000f8e02ff */
[----:B------:R-:W-:-:S02]  /*03a0*/  LEA.HI R8, R8, R7, RZ, 0x5 ;  /* 0x0000000708087211 */ /* 0x000fc400078f28ff */
[C-C-:B------:R-:W-:Y:S02]  /*03b0*/  VIADDMNMX R17, R5.reuse, 0x14, R2.reuse, PT ;  /* 0x0000001405117846 */ /* 0x140fe40003800102 */
[C-C-:B------:R-:W-:Y:S02]  /*03c0*/  VIADDMNMX R19, R5.reuse, 0x18, R2.reuse, PT ;  /* 0x0000001805137846 */ /* 0x140fe40003800102 */
[----:B------:R-:W-:Y:S01]  /*03d0*/  VIADDMNMX R21, R5, 0x1c, R2, PT ;  /* 0x0000001c05157846 */ /* 0x000fe20003800102 */
[----:B------:R-:W-:Y:S01]  /*03e0*/  IMAD R2, R31, 0x4, R16 ;  /* 0x000000041f027824 */ /* 0x000fe200078e0210 */
[----:B------:R-:W-:Y:S01]  /*03f0*/  LEA.HI.SX32 R18, R8, R7, 0x1b ;  /* 0x0000000708127211 */ /* 0x000fe200078fdaff */
[----:B------:R-:W-:Y:S01]  /*0400*/  IMAD R8, R7, UR4, RZ ;  /* 0x0000000407087c24 */ /* 0x000fe2000f8e02ff */
[----:B------:R-:W-:Y:S01]  /*0410*/  IADD3 R12, P0, PT, R12, R25, RZ ;  /* 0x000000190c0c7210 */ /* 0x000fe20007f1e0ff */
[----:B------:R-:W-:Y:S01]  /*0420*/  IMAD R31, R31, UR4, RZ ;  /* 0x000000041f1f7c24 */ /* 0x000fe2000f8e02ff */
[----:B------:R-:W-:-:S02]  /*0430*/  LEA R14, R14, UR10, 0x2 ;  /* 0x0000000a0e0e7c11 */ /* 0x000fc4000f8e10ff */
[----:B------:R-:W-:Y:S02]  /*0440*/  LEA.HI.X.SX32 R16, R25, RZ, 0x1, P0 ;  /* 0x000000ff19107211 */ /* 0x000fe400000f0eff */
[----:B------:R-:W-:Y:S02]  /*0450*/  LEA R18, R18, UR6, 0x2 ;  /* 0x0000000612127c11 */ /* 0x000fe4000f8e10ff */
[----:B------:R-:W-:-:S07]  /*0460*/  LEA R2, R2, UR7, 0x2 ;  /* 0x0000000702027c11 */ /* 0x000fce000f8e10ff */
.L_x_565:
[----:B------:R-:W0:Y:S01]  /*0470*/  LDC.64 R26, c[0x0][0x380] ;  /* 0x0000e000ff1a7b82 */ /* 0x000e220000000a00 */
[----:B------:R-:W-:Y:S01]  /*0480*/  IMAD R20, R3, UR4, RZ ;  /* 0x0000000403147c24 */ /* 0x000fe2000f8e02ff */
[----:B------:R-:W-:Y:S01]  /*0490*/  SHF.L.U32 R35, R4, 0x2, RZ ;  /* 0x0000000204237819 */ /* 0x000fe200000006ff */
[----:B------:R-:W-:Y:S01]  /*04a0*/  IMAD R24, R9, UR4, RZ ;  /* 0x0000000409187c24 */ /* 0x000fe2000f8e02ff */
[----:B------:R-:W-:Y:S01]  /*04b0*/  SHF.R.U32.HI R39, RZ, 0x5, R4 ;  /* 0x00000005ff277819 */ /* 0x000fe20000011604 */
[----:B------:R-:W-:Y:S01]  /*04c0*/  IMAD R28, R11, UR4, RZ ;  /* 0x000000040b1c7c24 */ /* 0x000fe2000f8e02ff */
[C---:B------:R-:W-:Y:S02]  /*04d0*/  IADD3 R7, P0, PT, R20.reuse, R33, RZ ;  /* 0x0000002114077210 */ /* 0x040fe40007f1e0ff */
[----:B------:R-:W-:Y:S02]  /*04e0*/  IADD3 R25, P1, PT, R39, R24, RZ ;  /* 0x0000001827197210 */ /* 0x000fe40007f3e0ff */
[----:B------:R-:W-:-:S02]  /*04f0*/  LEA.HI.X.SX32 R22, R20, RZ, 0x1, P0 ;  /* 0x000000ff14167211 */ /* 0x000fc400000f0eff */
[----:B------:R-:W-:Y:S02]  /*0500*/  LOP3.LUT R20, R35, 0x7c, RZ, 0xc0, !PT ;  /* 0x0000007c23147812 */ /* 0x000fe400078ec0ff */
[----:B------:R-:W-:Y:S01]  /*0510*/  LEA.HI.X.SX32 R24, R24, RZ, 0x1, P1 ;  /* 0x000000ff18187211 */ /* 0x000fe200008f0eff */
[----:B0-----:R-:W-:-:S04]  /*0520*/  IMAD.WIDE.U32 R26, R7, 0x90, R26 ;  /* 0x00000090071a7825 */ /* 0x001fc800078e001a */
[----:B------:R-:W-:Y:S01]  /*0530*/  IMAD R7, R22, 0x90, RZ ;  /* 0x0000009016077824 */ /* 0x000fe200078e02ff */
[----:B------:R-:W-:-:S03]  /*0540*/  IADD3 R22, P0, PT, R20, R26, RZ ;  /* 0x0000001a14167210 */ /* 0x000fc60007f1e0ff */
[----:B------:R-:W-:Y:S02]  /*0550*/  IMAD.IADD R27, R27, 0x1, R7 ;  /* 0x000000011b1b7824 */ /* 0x000fe400078e0207 */
[----:B------:R-:W-:Y:S02]  /*0560*/  IMAD R7, R24, 0x90, RZ ;  /* 0x0000009018077824 */ /* 0x000fe400078e02ff */
[----:B------:R-:W-:Y:S01]  /*0570*/  IMAD.X R23, RZ, RZ, R27, P0 ;  /* 0x000000ffff177224 */ /* 0x000fe200000e061b */
[----:B------:R-:W-:Y:S01]  /*0580*/  IADD3 R41, P0, PT, R39, R28, RZ ;  /* 0x0000001c27297210 */ /* 0x000fe20007f1e0ff */
[----:B------:R-:W-:-:S03]  /*0590*/  IMAD.WIDE.U32 R24, R25, 0x90, R22 ;  /* 0x0000009019187825 */ /* 0x000fc600078e0016 */
[----:B------:R-:W-:Y:S01]  /*05a0*/  LEA.HI.X.SX32 R28, R28, RZ, 0x1, P0 ;  /* 0x000000ff1c1c7211 */ /* 0x000fe200000f0eff */
[----:B------:R-:W-:-:S04]  /*05b0*/  IMAD.IADD R25, R25, 0x1, R7 ;  /* 0x0000000119197824 */ /* 0x000fc800078e0207 */
[----:B------:R-:W-:Y:S01]  /*05c0*/  IMAD R29, R28, 0x90, RZ ;  /* 0x000000901c1d7824 */ /* 0x000fe200078e02ff */
[----:B------:R0:W2:Y:S01]  /*05d0*/  LDG.E.CONSTANT R38, desc[UR12][R24.64+0x10] ;  /* 0x0000100c18267981 */ /* 0x0000a2000c1e9900 */
[----:B------:R-:W-:Y:S02]  /*05e0*/  IMAD R28, R13, UR4, RZ ;  /* 0x000000040d1c7c24 */ /* 0x000fe4000f8e02ff */
[----:B------:R-:W-:-:S04]  /*05f0*/  IMAD.WIDE.U32 R40, R41, 0x90, R22 ;  /* 0x0000009029287825 */ /* 0x000fc800078e0016 */
[----:B------:R-:W-:Y:S02]  /*0600*/  IMAD R32, R15, UR4, RZ ;  /* 0x000000040f207c24 */ /* 0x000fe4000f8e02ff */
[----:B------:R-:W-:Y:S01]  /*0610*/  IMAD R7, R16, 0x90, RZ ;  /* 0x0000009010077824 */ /* 0x000fe200078e02ff */
[----:B0-----:R-:W-:Y:S01]  /*0620*/  IADD3 R25, P0, PT, R39, R28, RZ ;  /* 0x0000001c27197210 */ /* 0x001fe20007f1e0ff */
[----:B------:R-:W-:-:S03]  /*0630*/  IMAD.WIDE.U32 R36, R12, 0x90, R22 ;  /* 0x000000900c247825 */ /* 0x000fc600078e0016 */
[----:B------:R-:W-:Y:S01]  /*0640*/  LEA.HI.X.SX32 R28, R28, RZ, 0x1, P0 ;  /* 0x000000ff1c1c7211 */ /* 0x000fe200000f0eff */
[----:B------:R-:W-:Y:S01]  /*0650*/  IMAD.IADD R41, R41, 0x1, R29 ;  /* 0x0000000129297824 */ /* 0x000fe200078e021d */
[----:B------:R-:W-:Y:S02]  /*0660*/  IADD3 R29, P1, PT, R39, R32, RZ ;  /* 0x00000020271d7210 */ /* 0x000fe40007f3e0ff */
[----:B------:R-:W-:Y:S02]  /*0670*/  IADD3 R37, PT, PT, R37, R7, RZ ;  /* 0x0000000725257210 */ /* 0x000fe40007ffe0ff */
[----:B------:R-:W-:Y:S01]  /*0680*/  LEA.HI.X.SX32 R32, R32, RZ, 0x1, P1 ;  /* 0x000000ff20207211 */ /* 0x000fe200008f0eff */
[----:B------:R-:W-:Y:S01]  /*0690*/  IMAD R43, R28, 0x90, RZ ;  /* 0x000000901c2b7824 */ /* 0x000fe200078e02ff */
[----:B------:R0:W3:Y:S01]  /*06a0*/  LDG.E.CONSTANT R7, desc[UR12][R40.64+0x10] ;  /* 0x0000100c28077981 */ /* 0x0000e2000c1e9900 */
[----:B------:R-:W-:-:S03]  /*06b0*/  IMAD.WIDE.U32 R24, R25, 0x90, R22 ;  /* 0x0000009019187825 */ /* 0x000fc600078e0016 */
[----:B------:R-:W4:Y:S01]  /*06c0*/  LDG.E.CONSTANT R37, desc[UR12][R36.64+0x10] ;  /* 0x0000100c24257981 */ /* 0x000f22000c1e9900 */
[----:B------:R-:W-:Y:S02]  /*06d0*/  IMAD R45, R32, 0x90, RZ ;  /* 0x00000090202d7824 */ /* 0x000fe400078e02ff */
[----:B------:R-:W-:-:S04]  /*06e0*/  IMAD.WIDE.U32 R28, R29, 0x90, R22 ;  /* 0x000000901d1c7825 */ /* 0x000fc800078e0016 */
[----:B------:R-:W-:Y:S02]  /*06f0*/  IMAD.IADD R25, R25, 0x1, R43 ;  /* 0x0000000119197824 */ /* 0x000fe400078e022b */
[----:B------:R-:W-:-:S03]  /*0700*/  IMAD.IADD R29, R29, 0x1, R45 ;  /* 0x000000011d1d7824 */ /* 0x000fc600078e022d */
[----:B------:R-:W5:Y:S04]  /*0710*/  LDG.E.CONSTANT R32, desc[UR12][R24.64+0x10] ;  /* 0x0000100c18207981 */ /* 0x000f68000c1e9900 */
[----:B------:R1:W5:Y:S01]  /*0720*/  LDG.E.CONSTANT R36, desc[UR12][R28.64+0x10] ;  /* 0x0000100c1c247981 */ /* 0x000362000c1e9900 */
[----:B------:R-:W-:Y:S01]  /*0730*/  IMAD R42, R17, UR4, RZ ;  /* 0x00000004112a7c24 */ /* 0x000fe2000f8e02ff */
[----:B------:R-:W-:Y:S01]  /*0740*/  ULEA UR8, UR11, UR9, 0x18 ;  /* 0x000000090b087291 */ /* 0x000fe2000f8ec0ff */
[----:B------:R-:W-:Y:S02]  /*0750*/  IMAD R34, R9, 0x21, R4 ;  /* 0x0000002109227824 */ /* 0x000fe400078e0204 */
[----:B------:R-:W-:Y:S01]  /*0760*/  IMAD R44, R19, UR4, RZ ;  /* 0x00000004132c7c24 */ /* 0x000fe2000f8e02ff */
[----:B0-----:R-:W-:-:S02]  /*0770*/  IADD3 R41, P1, PT, R39, R42, RZ ;  /* 0x0000002a27297210 */ /* 0x001fc40007f3e0ff */
[----:B------:R-:W-:Y:S02]  /*0780*/  LEA R45, R34, UR8, 0x2 ;  /* 0x00000008222d7c11 */ /* 0x000fe4000f8e10ff */
[----:B------:R-:W-:Y:S02]  /*0790*/  LEA.HI.X.SX32 R42, R42, RZ, 0x1, P1 ;  /* 0x000000ff2a2a7211 */ /* 0x000fe400008f0eff */
[----:B-1----:R-:W-:Y:S02]  /*07a0*/  IADD3 R29, P1, PT, R39, R44, RZ ;  /* 0x0000002c271d7210 */ /* 0x002fe40007f3e0ff */
[----:B------:R-:W-:Y:S02]  /*07b0*/  LOP3.LUT P0, RZ, R4, 0x3, RZ, 0xc0, !PT ;  /* 0x0000000304ff7812 */ /* 0x000fe4000780c0ff */
[----:B------:R-:W-:Y:S01]  /*07c0*/  LEA.HI.X.SX32 R44, R44, RZ, 0x1, P1 ;  /* 0x000000ff2c2c7211 */ /* 0x000fe200008f0eff */
[----:B------:R-:W-:Y:S02]  /*07d0*/  IMAD R43, R42, 0x90, RZ ;  /* 0x000000902a2b7824 */ /* 0x000fe400078e02ff */
[----:B------:R-:W-:Y:S01]  /*07e0*/  IMAD.WIDE.U32 R24, R41, 0x90, R22 ;  /* 0x0000009029187825 */ /* 0x000fe200078e0016 */
[----:B------:R-:W-:-:S03]  /*07f0*/  LOP3.LUT R40, R4, 0x1, RZ, 0xc0, !PT ;  /* 0x0000000104287812 */ /* 0x000fc600078ec0ff */
[----:B------:R-:W-:Y:S02]  /*0800*/  IMAD R41, R44, 0x90, RZ ;  /* 0x000000902c297824 */ /* 0x000fe400078e02ff */
[----:B------:R-:W-:Y:S01]  /*0810*/  IMAD.IADD R25, R25, 0x1, R43 ;  /* 0x0000000119197824 */ /* 0x000fe200078e022b */
[----:B------:R-:W-:Y:S01]  /*0820*/  IADD3 R34, PT, PT, R40, 0x1, RZ ;  /* 0x0000000128227810 */ /* 0x000fe20007ffe0ff */
[----:B------:R-:W-:-:S03]  /*0830*/  IMAD.WIDE.U32 R28, R29, 0x90, R22 ;  /* 0x000000901d1c7825 */ /* 0x000fc600078e0016 */
[----:B------:R0:W5:Y:S01]  /*0840*/  LDG.E.CONSTANT R42, desc[UR12][R24.64+0x10] ;  /* 0x0000100c182a7981 */ /* 0x000162000c1e9900 */
[----:B------:R-:W-:Y:S02]  /*0850*/  @!P0 IMAD.MOV R34, RZ, RZ, R40 ;  /* 0x000000ffff228224 */ /* 0x000fe400078e0228 */
[----:B------:R-:W-:Y:S02]  /*0860*/  IMAD.IADD R29, R29, 0x1, R41 ;  /* 0x000000011d1d7824 */ /* 0x000fe400078e0229 */
[----:B------:R-:W-:-:S03]  /*0870*/  IMAD.WIDE R40, R31, 0x90, R26 ;  /* 0x000000901f287825 */ /* 0x000fc600078e021a */
[----:B------:R1:W5:Y:S01]  /*0880*/  LDG.E.CONSTANT R43, desc[UR12][R28.64+0x10] ;  /* 0x0000100c1c2b7981 */ /* 0x000362000c1e9900 */
[--C-:B0-----:R-:W-:Y:S02]  /*0890*/  IMAD R24, R13, 0x21, R4.reuse ;  /* 0x000000210d187824 */ /* 0x101fe400078e0204 */
[----:B------:R-:W-:Y:S01]  /*08a0*/  IMAD R25, R15, 0x21, R4 ;  /* 0x000000210f197824 */ /* 0x000fe200078e0204 */
[----:B-1----:R-:W0:Y:S01]  /*08b0*/  LDC.64 R28, c[0x0][0x388] ;  /* 0x0000e200ff1c7b82 */ /* 0x002e220000000a00 */
[----:B------:R-:W-:Y:S01]  /*08c0*/  IMAD.WIDE R26, R8, 0x90, R26 ;  /* 0x00000090081a7825 */ /* 0x000fe200078e021a */
[----:B--2---:R1:W-:Y:S03]  /*08d0*/  STS [R45], R38 ;  /* 0x000000262d007388 */ /* 0x0043e60000000800 */
[----:B-1----:R-:W-:-:S05]  /*08e0*/  IMAD R38, R11, 0x21, R4 ;  /* 0x000000210b267824 */ /* 0x002fca00078e0204 */
[----:B------:R-:W-:Y:S01]  /*08f0*/  LEA R44, R38, UR8, 0x2 ;  /* 0x00000008262c7c11 */ /* 0x000fe2000f8e10ff */
[----:B------:R-:W-:-:S05]  /*0900*/  IMAD R38, R21, UR4, RZ ;  /* 0x0000000415267c24 */ /* 0x000fca000f8e02ff */
[----:B------:R-:W-:-:S05]  /*0910*/  IADD3 R45, P0, PT, R39, R38, RZ ;  /* 0x00000026272d7210 */ /* 0x000fca0007f1e0ff */
[----:B------:R-:W-:Y:S01]  /*0920*/  IMAD.WIDE.U32 R22, R45, 0x90, R22 ;  /* 0x000000902d167825 */ /* 0x000fe200078e0016 */
[----:B----4-:R-:W-:Y:S01]  /*0930*/  STS [R14], R37 ;  /* 0x000000250e007388 */ /* 0x010fe20000000800 */
[----:B------:R-:W-:Y:S02]  /*0940*/  LEA R45, R24, UR8, 0x2 ;  /* 0x00000008182d7c11 */ /* 0x000fe4000f8e10ff */
[----:B------:R-:W-:Y:S01]  /*0950*/  IADD3 R24, P1, PT, R40, 0x4, RZ ;  /* 0x0000000428187810 */ /* 0x000fe20007f3e0ff */
[----:B---3--:R1:W-:Y:S01]  /*0960*/  STS [R44], R7 ;  /* 0x000000072c007388 */ /* 0x0083e20000000800 */
[----:B------:R-:W-:Y:S02]  /*0970*/  LEA.HI.X.SX32 R38, R38, RZ, 0x1, P0 ;  /* 0x000000ff26267211 */ /* 0x000fe400000f0eff */
[----:B-1----:R-:W-:Y:S02]  /*0980*/  LOP3.LUT R7, R4, 0x3, RZ, 0xc0, !PT ;  /* 0x0000000304077812 */ /* 0x002fe400078ec0ff */
[----:B------:R-:W-:-:S02]  /*0990*/  LEA R44, R25, UR8, 0x2 ;  /* 0x00000008192c7c11 */ /* 0x000fc4000f8e10ff */
[----:B------:R-:W-:Y:S02]  /*09a0*/  IADD3.X R25, PT, PT, RZ, R41, RZ, P1, !PT ;  /* 0x00000029ff197210 */ /* 0x000fe40000ffe4ff */
[----:B------:R-:W-:Y:S02]  /*09b0*/  SHF.R.U32.HI R7, RZ, 0x1, R7 ;  /* 0x00000001ff077819 */ /* 0x000fe40000011607 */
[----:B------:R-:W-:Y:S01]  /*09c0*/  LOP3.LUT R37, R35, 0x1c, RZ, 0xc0, !PT ;  /* 0x0000001c23257812 */ /* 0x000fe200078ec0ff */
[----:B-----5:R1:W-:Y:S01]  /*09d0*/  STS [R45], R32 ;  /* 0x000000202d007388 */ /* 0x0203e20000000800 */
[----:B------:R-:W-:-:S03]  /*09e0*/  IMAD.WIDE.U32 R40, R34, 0x4, R24 ;  /* 0x0000000422287825 */ /* 0x000fc600078e0018 */
[----:B------:R2:W-:Y:S01]  /*09f0*/  STS [R44], R36 ;  /* 0x000000242c007388 */ /* 0x0005e20000000800 */
[----:B------:R-:W-:Y:S02]  /*0a00*/  IMAD R38, R38, 0x90, RZ ;  /* 0x0000009026267824 */ /* 0x000fe400078e02ff */
[----:B------:R-:W-:Y:S01]  /*0a10*/  IMAD.WIDE.U32 R24, R7, 0x4, R24 ;  /* 0x0000000407187825 */ /* 0x000fe200078e0018 */
[----:B------:R-:W3:Y:S03]  /*0a20*/  LDG.E.CONSTANT R40, desc[UR12][R40.64] ;  /* 0x0000000c28287981 */ /* 0x000ee6000c1e9900 */
[----:B-1----:R-:W-:Y:S01]  /*0a30*/  IMAD R32, R33, 0x8, R10 ;  /* 0x0000000821207824 */ /* 0x002fe200078e020a */
[----:B------:R-:W4:Y:S01]  /*0a40*/  LDG.E.CONSTANT R45, desc[UR12][R26.64] ;  /* 0x0000000c1a2d7981 */ /* 0x000f22000c1e9900 */
[----:B--2---:R-:W-:Y:S01]  /*0a50*/  IADD3 R36, P0, PT, R37, UR14, RZ ;  /* 0x0000000e25247c10 */ /* 0x004fe2000ff1e0ff */
[----:B------:R-:W-:-:S02]  /*0a60*/  IMAD.IADD R23, R23, 0x1, R38 ;  /* 0x0000000117177824 */ /* 0x000fc400078e0226 */
[----:B------:R-:W-:Y:S01]  /*0a70*/  LEA.HI R34, R4, R32, RZ, 0x1d ;  /* 0x0000002004227211 */ /* 0x000fe200078fe8ff */
[----:B------:R-:W2:Y:S01]  /*0a80*/  LDG.E.CONSTANT R24, desc[UR12][R24.64] ;  /* 0x0000000c18187981 */ /* 0x000ea2000c1e9900 */
[----:B------:R-:W-:-:S03]  /*0a90*/  IMAD.X R37, RZ, RZ, UR15, P0 ;  /* 0x0000000fff257e24 */ /* 0x000fc600080e06ff */
[----:B------:R1:W5:Y:S02]  /*0aa0*/  LDG.E.CONSTANT R44, desc[UR12][R22.64+0x10] ;  /* 0x0000100c162c7981 */ /* 0x000364000c1e9900 */
[----:B-1----:R-:W-:Y:S01]  /*0ab0*/  IMAD.WIDE R22, R34, 0x24, R36 ;  /* 0x0000002422167825 */ /* 0x002fe200078e0224 */
[----:B------:R-:W-:-:S04]  /*0ac0*/  LEA R34, R33, R6, 0x3 ;  /* 0x0000000621227211 */ /* 0x000fc800078e18ff */
[----:B------:R-:W4:Y:S01]  /*0ad0*/  LDG.E.CONSTANT R38, desc[UR12][R22.64+0x4] ;  /* 0x0000040c16267981 */ /* 0x000f22000c1e9900 */
[----:B0-----:R-:W-:-:S06]  /*0ae0*/  IMAD.WIDE.U32 R26, R34, 0x24, R28 ;  /* 0x00000024221a7825 */ /* 0x001fcc00078e001c */
[----:B------:R0:W4:Y:S01]  /*0af0*/  LDG.E.CONSTANT R27, desc[UR12][R26.64] ;  /* 0x0000000c1a1b7981 */ /* 0x000122000c1e9900 */
[--C-:B------:R-:W-:Y:S01]  /*0b00*/  IMAD R25, R19, 0x21, R4.reuse ;  /* 0x0000002113197824 */ /* 0x100fe200078e0204 */
[----:B------:R-:W-:Y:S01]  /*0b10*/  LOP3.LUT R7, R7, R4, RZ, 0xc0, !PT ;  /* 0x0000000407077212 */ /* 0x000fe200078ec0ff */
[----:B------:R-:W-:-:S03]  /*0b20*/  IMAD R41, R17, 0x21, R4 ;  /* 0x0000002111297824 */ /* 0x000fc600078e0204 */
[----:B0-----:R-:W-:Y:S01]  /*0b30*/  LEA R26, R25, UR8, 0x2 ;  /* 0x00000008191a7c11 */ /* 0x001fe2000f8e10ff */
[----:B------:R-:W-:Y:S02]  /*0b40*/  IMAD.SHL.U32 R25, R4, 0x2, RZ ;  /* 0x0000000204197824 */ /* 0x000fe400078e00ff */
[----:B------:R-:W-:-:S03]  /*0b50*/  IMAD.SHL.U32 R7, R7, 0x4, RZ ;  /* 0x0000000407077824 */ /* 0x000fc600078e00ff */
[----:B------:R-:W-:Y:S01]  /*0b60*/  LOP3.LUT R25, R25, 0x2, RZ, 0xc0, !PT ;  /* 0x0000000219197812 */ /* 0x000fe200078ec0ff */
[----:B------:R-:W-:Y:S01]  /*0b70*/  IMAD R22, R21, 0x21, R4 ;  /* 0x0000002115167824 */ /* 0x000fe200078e0204 */
[----:B------:R-:W-:Y:S01]  /*0b80*/  UIADD3 UR6, UPT, UPT, UR9, 0x1314, URZ ;  /* 0x0000131409067890 */ /* 0x000fe2000fffe0ff */
[----:B------:R-:W-:Y:S01]  /*0b90*/  LEA R41, R41, UR8, 0x2 ;  /* 0x0000000829297c11 */ /* 0x000fe2000f8e10ff */
[----:B------:R-:W-:Y:S02]  /*0ba0*/  UIADD3 UR5, UPT, UPT, UR9, 0x1514, URZ ;  /* 0x0000151409057890 */ /* 0x000fe4000fffe0ff */
[----:B------:R-:W-:Y:S01]  /*0bb0*/  ULEA UR7, UR11, UR6, 0x18 ;  /* 0x000000060b077291 */ /* 0x000fe2000f8ec0ff */
[----:B------:R-:W-:Y:S01]  /*0bc0*/  LEA R23, R22, UR8, 0x2 ;  /* 0x0000000816177c11 */ /* 0x000fe2000f8e10ff */
[----:B------:R-:W-:Y:S01]  /*0bd0*/  ULEA UR5, UR11, UR5, 0x18 ;  /* 0x000000050b057291 */ /* 0x000fe2000f8ec0ff */
[----:B------:R-:W-:Y:S04]  /*0be0*/  STS [R41], R42 ;  /* 0x0000002a29007388 */ /* 0x000fe80000000800 */
[----:B------:R0:W-:Y:S02]  /*0bf0*/  STS [R26], R43 ;  /* 0x0000002b1a007388 */ /* 0x0001e40000000800 */
[----:B0-----:R-:W-:Y:S01]  /*0c00*/  LOP3.LUT R26, R35, 0x3c, RZ, 0xc0, !PT ;  /* 0x0000003c231a7812 */ /* 0x001fe200078ec0ff */
[----:B------:R-:W-:-:S04]  /*0c10*/  UIADD3 UR6, UPT, UPT, UR9, 0x1104, URZ ;  /* 0x0000110409067890 */ /* 0x000fc8000fffe0ff */
[----:B------:R-:W-:Y:S01]  /*0c20*/  ULEA UR6, UR11, UR6, 0x18 ;  /* 0x000000060b067291 */ /* 0x000fe2000f8ec0ff */
[----:B---3--:R-:W-:Y:S02]  /*0c30*/  SHF.R.S32.HI R7, RZ, R7, R40 ;  /* 0x00000007ff077219 */ /* 0x008fe40000011428 */
[----:B--2---:R-:W-:-:S04]  /*0c40*/  SHF.R.S32.HI R24, RZ, R25, R24 ;  /* 0x00000019ff187219 */ /* 0x004fc80000011418 */
[----:B------:R-:W-:Y:S02]  /*0c50*/  LOP3.LUT R24, R24, 0x30303030, RZ, 0xc0, !PT ;  /* 0x3030303018187812 */ /* 0x000fe400078ec0ff */
[----:B------:R-:W-:Y:S02]  /*0c60*/  LEA R25, R5, R20, 0x7 ;  /* 0x0000001405197211 */ /* 0x000fe400078e38ff */
[----:B------:R-:W-:Y:S01]  /*0c70*/  LOP3.LUT R41, R24, 0xf0f0f0f, R7, 0xf8, !PT ;  /* 0x0f0f0f0f18297812 */ /* 0x000fe200078ef807 */
[----:B-----5:R-:W-:Y:S04]  /*0c80*/  STS [R23], R44 ;  /* 0x0000002c17007388 */ /* 0x020fe80000000800 */
[----:B----4-:R0:W-:Y:S04]  /*0c90*/  STS [R18], R45 ;  /* 0x0000002d12007388 */ /* 0x0101e80000000800 */
[----:B------:R-:W-:Y:S04]  /*0ca0*/  STS [R2], R41 ;  /* 0x0000002902007388 */ /* 0x000fe80000000800 */
[----:B------:R-:W-:Y:S04]  /*0cb0*/  STS [R25+UR7], R38 ;  /* 0x0000002619007988 */ /* 0x000fe80008000807 */
[----:B------:R-:W-:Y:S01]  /*0cc0*/  STS [R26+UR5], R27 ;  /* 0x0000001b1a007988 */ /* 0x000fe20008000805 */
[----:B------:R-:W-:-:S04]  /*0cd0*/  IMAD.U32 R7, RZ, RZ, UR8 ;  /* 0x00000008ff077e24 */ /* 0x000fc8000f8e00ff */
[----:B------:R-:W-:Y:S01]  /*0ce0*/  IMAD R24, R4, 0x84, R7 ;  /* 0x0000008404187824 */ /* 0x000fe200078e0207 */
[----:B------:R-:W-:Y:S01]  /*0cf0*/  BAR.SYNC.DEFER_BLOCKING 0x0 ;  /* 0x0000000000007b1d */ /* 0x000fe20000010000 */
[----:B------:R-:W-:-:S05]  /*0d00*/  LEA R20, R5, UR7, 0x7 ;  /* 0x0000000705147c11 */ /* 0x000fca000f8e38ff */
[----:B------:R-:W1:Y:S04]  /*0d10*/  LDS R40, [R24] ;  /* 0x0000000018287984 */ /* 0x000e680000000800 */
[----:B------:R-:W2:Y:S04]  /*0d20*/  LDS R42, [R20] ;  /* 0x00000000142a7984 */ /* 0x000ea80000000800 */
[----:B------:R-:W3:Y:S04]  /*0d30*/  LDS R23, [R24+0x4] ;  /* 0x0000040018177984 */ /* 0x000ee80000000800 */
[----:B------:R-:W4:Y:S04]  /*0d40*/  LDS R43, [R20+0x4] ;  /* 0x00000400142b7984 */ /* 0x000f280000000800 */
[----:B------:R-:W5:Y:S04]  /*0d50*/  LDS R7, [R20+0x20] ;  /* 0x0000200014077984 */ /* 0x000f680000000800 */
[----:B------:R-:W5:Y:S04]  /*0d60*/  LDS R22, [R20+0x24] ;  /* 0x0000240014167984 */ /* 0x000f680000000800 */
[----:B------:R-:W5:Y:S01]  /*0d70*/  LDS R27, [R24+0x8] ;  /* 0x00000800181b7984 */ /* 0x000f620000000800 */
[----:B0-----:R-:W-:-:S03]  /*0d80*/  VIADD R45, R34, 0x4 ;  /* 0x00000004222d7836 */ /* 0x001fc60000000000 */
[----:B------:R-:W-:Y:S01]  /*0d90*/  LDS R44, [R20+0x64] ;  /* 0x00006400142c7984 */ /* 0x000fe20000000800 */
[----:B-1----:R-:W-:Y:S02]  /*0da0*/  LOP3.LUT R41, R40, 0xf0f0f0f, RZ, 0xc0, !PT ;  /* 0x0f0f0f0f28297812 */ /* 0x002fe400078ec0ff */
[----:B------:R-:W-:-:S03]  /*0db0*/  SHF.R.U32.HI R40, RZ, 0x4, R40 ;  /* 0x00000004ff287819 */ /* 0x000fc60000011628 */
[----:B--2---:R-:W-:Y:S01]  /*0dc0*/  IDP.4A.S8.S8 R38, R41, R42, RZ ;  /* 0x0000002a29267226 */ /* 0x004fe200000006ff */
[----:B---3--:R-:W-:Y:S02]  /*0dd0*/  LOP3.LUT R41, R23, 0xf0f0f0f, RZ, 0xc0, !PT ;  /* 0x0f0f0f0f17297812 */ /* 0x008fe400078ec0ff */
[----:B------:R-:W-:Y:S02]  /*0de0*/  LOP3.LUT R42, R40, 0xf0f0f0f, RZ, 0xc0, !PT ;  /* 0x0f0f0f0f282a7812 */ /* 0x000fe400078ec0ff */
[----:B------:R-:W0:Y:S01]  /*0df0*/  LDS R40, [R20+0x28] ;  /* 0x0000280014287984 */ /* 0x000e220000000800 */
[----:B----4-:R-:W-:-:S03]  /*0e00*/  IDP.4A.S8.S8 R38, R41, R43, R38 ;  /* 0x0000002b29267226 */ /* 0x010fc60000000626 */
[----:B------:R-:W1:Y:S01]  /*0e10*/  LDS R41, [R20+0x8] ;  /* 0x0000080014297984 */ /* 0x000e620000000800 */
[----:B------:R-:W-:Y:S01]  /*0e20*/  SHF.R.U32.HI R23, RZ, 0x4, R23 ;  /* 0x00000004ff177819 */ /* 0x000fe20000011617 */
[----:B-----5:R-:W-:-:S03]  /*0e30*/  IDP.4A.S8.S8 R7, R42, R7, RZ ;  /* 0x000000072a077226 */ /* 0x020fc600000006ff */
[----:B------:R-:W-:-:S05]  /*0e40*/  LOP3.LUT R23, R23, 0xf0f0f0f, RZ, 0xc0, !PT ;  /* 0x0f0f0f0f17177812 */ /* 0x000fca00078ec0ff */
[----:B------:R-:W-:Y:S02]  /*0e50*/  IDP.4A.S8.S8 R43, R23, R22, R7 ;  /* 0x00000016172b7226 */ /* 0x000fe40000000607 */
[----:B------:R-:W2:Y:S01]  /*0e60*/  LDS R7, [R24+0xc] ;  /* 0x00000c0018077984 */ /* 0x000ea20000000800 */
[----:B------:R-:W-:Y:S02]  /*0e70*/  LOP3.LUT R23, R27, 0xf0f0f0f, RZ, 0xc0, !PT ;  /* 0x0f0f0f0f1b177812 */ /* 0x000fe400078ec0ff */
[----:B------:R-:W-:Y:S01]  /*0e80*/  SHF.R.U32.HI R27, RZ, 0x4, R27 ;  /* 0x00000004ff1b7819 */ /* 0x000fe2000001161b */
[----:B------:R-:W3:Y:S03]  /*0e90*/  LDS R22, [R20+0xc] ;  /* 0x00000c0014167984 */ /* 0x000ee60000000800 */
[----:B------:R-:W-:-:S05]  /*0ea0*/  LOP3.LUT R27, R27, 0xf0f0f0f, RZ, 0xc0, !PT ;  /* 0x0f0f0f0f1b1b7812 */ /* 0x000fca00078ec0ff */
[----:B0-----:R-:W-:Y:S02]  /*0eb0*/  IDP.4A.S8.S8 R43, R27, R40, R43 ;  /* 0x000000281b2b7226 */ /* 0x001fe4000000062b */
[----:B------:R-:W0:Y:S01]  /*0ec0*/  LDS R40, [R20+0x2c] ;  /* 0x00002c0014287984 */ /* 0x000e220000000800 */
[----:B-1----:R-:W-:-:S03]  /*0ed0*/  IDP.4A.S8.S8 R41, R23, R41, R38 ;  /* 0x0000002917297226 */ /* 0x002fc60000000626 */
[----:B------:R-:W1:Y:S04]  /*0ee0*/  LDS R23, [R24+0x10] ;  /* 0x0000100018177984 */ /* 0x000e680000000800 */
[----:B------:R-:W4:Y:S04]  /*0ef0*/  LDS R27, [R20+0x10] ;  /* 0x00001000141b7984 */ /* 0x000f280000000800 */
[----:B------:R-:W5:Y:S01]  /*0f00*/  LDS R38, [R20+0x30] ;  /* 0x0000300014267984 */ /* 0x000f620000000800 */
[----:B--2---:R-:W-:Y:S02]  /*0f10*/  LOP3.LUT R42, R7, 0xf0f0f0f, RZ, 0xc0, !PT ;  /* 0x0f0f0f0f072a7812 */ /* 0x004fe400078ec0ff */
[----:B------:R-:W-:-:S03]  /*0f20*/  SHF.R.U32.HI R7, RZ, 0x4, R7 ;  /* 0x00000004ff077819 */ /* 0x000fc60000011607 */
[----:B---3--:R-:W-:Y:S02]  /*0f30*/  IDP.4A.S8.S8 R42, R42, R22, R41 ;  /* 0x000000162a2a7226 */ /* 0x008fe40000000629 */
[----:B------:R-:W2:Y:S01]  /*0f40*/  LDS R22, [R24+0x14] ;  /* 0x0000140018167984 */ /* 0x000ea20000000800 */
[----:B------:R-:W-:-:S03]  /*0f50*/  LOP3.LUT R7, R7, 0xf0f0f0f, RZ, 0xc0, !PT ;  /* 0x0f0f0f0f07077812 */ /* 0x000fc600078ec0ff */
[----:B------:R-:W-:Y:S02]  /*0f60*/  LDS R41, [R20+0x34] ;  /* 0x0000340014297984 */ /* 0x000fe40000000800 */
[----:B0-----:R-:W-:Y:S02]  /*0f70*/  IDP.4A.S8.S8 R43, R7, R40, R43 ;  /* 0x00000028072b7226 */ /* 0x001fe4000000062b */
[----:B------:R-:W0:Y:S01]  /*0f80*/  LDS R40, [R20+0x14] ;  /* 0x0000140014287984 */ /* 0x000e220000000800 */
[----:B-1----:R-:W-:Y:S02]  /*0f90*/  LOP3.LUT R7, R23, 0xf0f0f0f, RZ, 0xc0, !PT ;  /* 0x0f0f0f0f17077812 */ /* 0x002fe400078ec0ff */
[----:B------:R-:W-:-:S03]  /*0fa0*/  SHF.R.U32.HI R23, RZ, 0x4, R23 ;  /* 0x00000004ff177819 */ /* 0x000fc60000011617 */
[----:B----4-:R-:W-:Y:S01]  /*0fb0*/  IDP.4A.S8.S8 R27, R7, R27, R42 ;  /* 0x0000001b071b7226 */ /* 0x010fe2000000062a */
[----:B------:R-:W-:Y:S01]  /*0fc0*/  LOP3.LUT R23, R23, 0xf0f0f0f, RZ, 0xc0, !PT ;  /* 0x0f0f0f0f17177812 */ /* 0x000fe200078ec0ff */
[----:B------:R-:W1:Y:S04]  /*0fd0*/  LDS R7, [R24+0x18] ;  /* 0x0000180018077984 */ /* 0x000e680000000800 */
[----:B-----5:R-:W-:Y:S02]  /*0fe0*/  IDP.4A.S8.S8 R43, R23, R38, R43 ;  /* 0x00000026172b7226 */ /* 0x020fe4000000062b */
[----:B------:R-:W3:Y:S01]  /*0ff0*/  LDS R23, [R20+0x18] ;  /* 0x0000180014177984 */ /* 0x000ee20000000800 */
[----:B--2---:R-:W-:Y:S02]  /*1000*/  LOP3.LUT R38, R22, 0xf0f0f0f, RZ, 0xc0, !PT ;  /* 0x0f0f0f0f16267812 */ /* 0x004fe400078ec0ff */
[----:B------:R-:W-:-:S04]  /*1010*/  SHF.R.U32.HI R22, RZ, 0x4, R22 ;  /* 0x00000004ff167819 */ /* 0x000fc80000011616 */
[----:B------:R-:W-:Y:S01]  /*1020*/  LOP3.LUT R22, R22, 0xf0f0f0f, RZ, 0xc0, !PT ;  /* 0x0f0f0f0f16167812 */ /* 0x000fe200078ec0ff */
[----:B0-----:R-:W-:-:S04]  /*1030*/  IDP.4A.S8.S8 R40, R38, R40, R27 ;  /* 0x0000002826287226 */ /* 0x001fc8000000061b */
[----:B------:R-:W-:Y:S01]  /*1040*/  IDP.4A.S8.S8 R38, R22, R41, R43 ;  /* 0x0000002916267226 */ /* 0x000fe2000000062b */
[----:B------:R-:W0:Y:S04]  /*1050*/  LDS R27, [R20+0x38] ;  /* 0x00003800141b7984 */ /* 0x000e280000000800 */
[----:B------:R-:W2:Y:S01]  /*1060*/  LDS R22, [R24+0x1c] ;  /* 0x00001c0018167984 */ /* 0x000ea20000000800 */
[----:B-1----:R-:W-:-:S03]  /*1070*/  LOP3.LUT R42, R7, 0xf0f0f0f, RZ, 0xc0, !PT ;  /* 0x0f0f0f0f072a7812 */ /* 0x002fc600078ec0ff */
[----:B------:R-:W1:Y:S02]  /*1080*/  LDS R41, [R20+0x1c] ;  /* 0x00001c0014297984 */ /* 0x000e640000000800 */
[----:B---3--:R-:W-:Y:S01]  /*1090*/  IDP.4A.S8.S8 R42, R42, R23, R40 ;  /* 0x000000172a2a7226 */ /* 0x008fe20000000628 */
[----:B------:R-:W-:Y:S01]  /*10a0*/  LEA.HI R23, R4, R35, RZ, 0x1d ;  /* 0x0000002304177211 */ /* 0x000fe200078fe8ff */
[----:B------:R-:W3:Y:S03]  /*10b0*/  LDS R40, [R20+0x3c] ;  /* 0x00003c0014287984 */ /* 0x000ee60000000800 */
[----:B------:R-:W-:-:S05]  /*10c0*/  LEA R23, R23, UR6, 0x2 ;  /* 0x0000000617177c11 */ /* 0x000fca000f8e10ff */
[----:B------:R-:W4:Y:S01]  /*10d0*/  LDS.U8 R35, [R23] ;  /* 0x0000000017237984 */ /* 0x000f220000000000 */
[----:B------:R-:W-:-:S03]  /*10e0*/  SHF.R.U32.HI R7, RZ, 0x4, R7 ;  /* 0x00000004ff077819 */ /* 0x000fc60000011607 */
[----:B------:R-:W5:Y:S01]  /*10f0*/  LDS.U8 R43, [R23+0x1] ;  /* 0x00000100172b7984 */ /* 0x000f620000000000 */
[----:B------:R-:W-:-:S05]  /*1100*/  LOP3.LUT R7, R7, 0xf0f0f0f, RZ, 0xc0, !PT ;  /* 0x0f0f0f0f07077812 */ /* 0x000fca00078ec0ff */
[----:B0-----:R-:W-:Y:S01]  /*1110*/  IDP.4A.S8.S8 R27, R7, R27, R38 ;  /* 0x0000001b071b7226 */ /* 0x001fe20000000626 */
[----:B--2---:R-:W-:Y:S02]  /*1120*/  LOP3.LUT R7, R22, 0xf0f0f0f, RZ, 0xc0, !PT ;  /* 0x0f0f0f0f16077812 */ /* 0x004fe400078ec0ff */
[----:B------:R-:W-:-:S03]  /*1130*/  SHF.R.U32.HI R22, RZ, 0x4, R22 ;  /* 0x00000004ff167819 */ /* 0x000fc60000011616 */
[----:B-1----:R-:W-:Y:S01]  /*1140*/  IDP.4A.S8.S8 R42, R7, R41, R42 ;  /* 0x00000029072a7226 */ /* 0x002fe2000000062a */
[----:B------:R-:W-:Y:S02]  /*1150*/  LOP3.LUT R7, R22, 0xf0f0f0f, RZ, 0xc0, !PT ;  /* 0x0f0f0f0f16077812 */ /* 0x000fe400078ec0ff */
[----:B------:R-:W-:-:S03]  /*1160*/  LEA R22, R5, UR5, 0x4 ;  /* 0x0000000505167c11 */ /* 0x000fc6000f8e20ff */
[----:B---3--:R-:W-:Y:S02]  /*1170*/  IDP.4A.S8.S8 R40, R7, R40, R27 ;  /* 0x0000002807287226 */ /* 0x008fe4000000061b */
[----:B------:R-:W0:Y:S04]  /*1180*/  LDS.U8 R7, [R23+0x8] ;  /* 0x0000080017077984 */ /* 0x000e280000000000 */
[----:B------:R-:W1:Y:S01]  /*1190*/  LDS R38, [R22] ;  /* 0x0000000016267984 */ /* 0x000e620000000800 */
[----:B----4-:R-:W-:-:S03]  /*11a0*/  IMAD R41, R42, R35, RZ ;  /* 0x000000232a297224 */ /* 0x010fc600078e02ff */
[----:B------:R-:W2:Y:S04]  /*11b0*/  LDS.U8 R27, [R23+0x9] ;  /* 0x00000900171b7984 */ /* 0x000ea80000000000 */
[----:B------:R-:W3:Y:S01]  /*11c0*/  LDS R35, [R22+0x4] ;  /* 0x0000040016237984 */ /* 0x000ee20000000800 */
[----:B-----5:R-:W-:Y:S01]  /*11d0*/  IMAD R40, R40, R43, RZ ;  /* 0x0000002b28287224 */ /* 0x020fe200078e02ff */
[----:B0-----:R-:W-:Y:S01]  /*11e0*/  I2FP.F32.U32 R42, R7 ;  /* 0x00000007002a7245 */ /* 0x001fe20000201000 */
[----:B-1----:R-:W-:Y:S01]  /*11f0*/  HADD2.F32 R7, -RZ, R38.H1_H1 ;  /* 0x30000026ff077230 */ /* 0x002fe20000004100 */
[----:B--2---:R-:W-:-:S04]  /*1200*/  I2FP.F32.U32 R27, R27 ;  /* 0x0000001b001b7245 */ /* 0x004fc80000201000 */
[----:B------:R-:W-:Y:S01]  /*1210*/  FFMA.FTZ R7, R7, R42, RZ ;  /* 0x0000002a07077223 */ /* 0x000fe200000100ff */
[----:B---3--:R-:W-:-:S05]  /*1220*/  HADD2.F32 R42, -RZ, R35.H1_H1 ;  /* 0x30000023ff2a7230 */ /* 0x008fca0000004100 */
[----:B------:R-:W-:Y:S01]  /*1230*/  FFMA.FTZ R27, R42, R27, R7 ;  /* 0x0000001b2a1b7223 */ /* 0x000fe20000010007 */
[----:B------:R-:W-:Y:S01]  /*1240*/  HADD2.F32 R7, -RZ, R38.H0_H0 ;  /* 0x20000026ff077230 */ /* 0x000fe20000004100 */
[----:B------:R-:W-:Y:S01]  /*1250*/  I2FP.F32.S32 R38, R41 ;  /* 0x0000002900267245 */ /* 0x000fe20000201400 */
[----:B------:R-:W-:Y:S01]  /*1260*/  HADD2.F32 R42, -RZ, R35.H0_H0 ;  /* 0x20000023ff2a7230 */ /* 0x000fe20000004100 */
[----:B------:R-:W-:Y:S01]  /*1270*/  I2FP.F32.S32 R35, R40 ;  /* 0x0000002800237245 */ /* 0x000fe20000201400 */
[----:B------:R-:W-:Y:S02]  /*1280*/  LDS R41, [R20+0x40] ;  /* 0x0000400014297984 */ /* 0x000fe40000000800 */
[----:B------:R-:W-:Y:S02]  /*1290*/  FFMA.FTZ R7, R7, R38, RZ ;  /* 0x0000002607077223 */ /* 0x000fe400000100ff */
[----:B------:R-:W0:Y:S02]  /*12a0*/  LDS R38, [R24+0x20] ;  /* 0x0000200018267984 */ /* 0x000e240000000800 */
[----:B------:R-:W-:-:S02]  /*12b0*/  FFMA.FTZ R35, R42, R35, R7 ;  /* 0x000000232a237223 */ /* 0x000fc40000010007 */
[----:B------:R-:W1:Y:S04]  /*12c0*/  LDS R7, [R24+0x24] ;  /* 0x0000240018077984 */ /* 0x000e680000000800 */
[----:B------:R-:W2:Y:S01]  /*12d0*/  LDS R40, [R20+0x44] ;  /* 0x0000440014287984 */ /* 0x000ea20000000800 */
[----:B------:R-:W-:Y:S02]  /*12e0*/  VIADD R43, R4, 0x20 ;  /* 0x00000020042b7836 */ /* 0x000fe40000000000 */
[----:B------:R-:W-:Y:S01]  /*12f0*/  IMAD.WIDE.U32 R28, R45, 0x24, R28 ;  /* 0x000000242d1c7825 */ /* 0x000fe200078e001c */
[----:B------:R-:W-:Y:S02]  /*1300*/  LDS R42, [R24+0x28] ;  /* 0x00002800182a7984 */ /* 0x000fe40000000800 */
[----:B------:R-:W-:-:S02]  /*1310*/  LEA.HI R43, R43, R32, RZ, 0x1d ;  /* 0x000000202b2b7211 */ /* 0x000fc400078fe8ff */
[----:B------:R-:W-:Y:S03]  /*1320*/  LDS R45, [R20+0x7c] ;  /* 0x00007c00142d7984 */ /* 0x000fe60000000800 */
[----:B------:R-:W-:Y:S01]  /*1330*/  IMAD.WIDE R36, R43, 0x24, R36 ;  /* 0x000000242b247825 */ /* 0x000fe200078e0224 */
[----:B------:R3:W4:Y:S04]  /*1340*/  LDG.E.CONSTANT R29, desc[UR12][R28.64] ;  /* 0x0000000c1c1d7981 */ /* 0x000728000c1e9900 */
[----:B------:R-:W-:Y:S04]  /*1350*/  LDS R43, [R20+0x48] ;  /* 0x00004800142b7984 */ /* 0x000fe80000000800 */
[----:B---3--:R-:W-:Y:S01]  /*1360*/  LDS R28, [R24+0x30] ;  /* 0x00003000181c7984 */ /* 0x008fe20000000800 */
[----:B0-----:R-:W-:-:S05]  /*1370*/  LOP3.LUT R32, R38, 0xf0f0f0f, RZ, 0xc0, !PT ;  /* 0x0f0f0f0f26207812 */ /* 0x001fca00078ec0ff */
[----:B------:R-:W-:Y:S01]  /*1380*/  IDP.4A.S8.S8 R41, R32, R41, RZ ;  /* 0x0000002920297226 */ /* 0x000fe200000006ff */
[----:B-1----:R-:W-:-:S05]  /*1390*/  LOP3.LUT R32, R7, 0xf0f0f0f, RZ, 0xc0, !PT ;  /* 0x0f0f0f0f07207812 */ /* 0x002fca00078ec0ff */
[----:B--2---:R-:W-:Y:S02]  /*13a0*/  IDP.4A.S8.S8 R40, R32, R40, R41 ;  /* 0x0000002820287226 */ /* 0x004fe40000000629 */
[----:B------:R0:W2:Y:S04]  /*13b0*/  LDG.E.CONSTANT R32, desc[UR12][R36.64+0x4] ;  /* 0x0000040c24207981 */ /* 0x0000a8000c1e9900 */
[----:B------:R-:W1:Y:S01]  /*13c0*/  LDS R41, [R20+0x60] ;  /* 0x0000600014297984 */ /* 0x000e620000000800 */
[----:B------:R-:W-:Y:S02]  /*13d0*/  SHF.R.U32.HI R38, RZ, 0x4, R38 ;  /* 0x00000004ff267819 */ /* 0x000fe40000011626 */
[----:B------:R-:W-:Y:S02]  /*13e0*/  SHF.R.U32.HI R7, RZ, 0x4, R7 ;  /* 0x00000004ff077819 */ /* 0x000fe40000011607 */
[----:B------:R-:W-:Y:S01]  /*13f0*/  LOP3.LUT R38, R38, 0xf0f0f0f, RZ, 0xc0, !PT ;  /* 0x0f0f0f0f26267812 */ /* 0x000fe200078ec0ff */
[----:B0-----:R-:W0:Y:S01]  /*1400*/  LDS R37, [R20+0x68] ;  /* 0x0000680014257984 */ /* 0x001e220000000800 */
[----:B------:R-:W-:-:S03]  /*1410*/  LOP3.LUT R7, R7, 0xf0f0f0f, RZ, 0xc0, !PT ;  /* 0x0f0f0f0f07077812 */ /* 0x000fc600078ec0ff */
[----:B------:R-:W-:Y:S01]  /*1420*/  LDS R36, [R20+0x4c] ;  /* 0x00004c0014247984 */ /* 0x000fe20000000800 */
[----:B-1----:R-:W-:-:S04]  /*1430*/  IDP.4A.S8.S8 R41, R38, R41, RZ ;  /* 0x0000002926297226 */ /* 0x002fc800000006ff */
[----:B------:R-:W-:Y:S02]  /*1440*/  IDP.4A.S8.S8 R41, R7, R44, R41 ;  /* 0x0000002c07297226 */ /* 0x000fe40000000629 */
[----:B------:R-:W1:Y:S01]  /*1450*/  LDS R7, [R24+0x2c] ;  /* 0x00002c0018077984 */ /* 0x000e620000000800 */
[----:B------:R-:W-:Y:S02]  /*1460*/  LOP3.LUT R34, R42, 0xf0f0f0f, RZ, 0xc0, !PT ;  /* 0x0f0f0f0f2a227812 */ /* 0x000fe400078ec0ff */
[----:B------:R-:W-:-:S03]  /*1470*/  SHF.R.U32.HI R42, RZ, 0x4, R42 ;  /* 0x00000004ff2a7819 */ /* 0x000fc6000001162a */
[----:B------:R-:W-:Y:S02]  /*1480*/  IDP.4A.S8.S8 R34, R34, R43, R40 ;  /* 0x0000002b22227226 */ /* 0x000fe40000000628 */
[----:B------:R-:W3:Y:S01]  /*1490*/  LDS R40, [R20+0x6c] ;  /* 0x00006c0014287984 */ /* 0x000ee20000000800 */
[----:B------:R-:W-:Y:S01]  /*14a0*/  LOP3.LUT R42, R42, 0xf0f0f0f, RZ, 0xc0, !PT ;  /* 0x0f0f0f0f2a2a7812 */ /* 0x000fe200078ec0ff */
[----:B------:R-:W-:Y:S02]  /*14b0*/  UIADD3 UR6, UPT, UPT, UR9, 0x1080, URZ ;  /* 0x0000108009067890 */ /* 0x000fe4000fffe0ff */
[----:B------:R-:W-:Y:S02]  /*14c0*/  LDS.U8 R43, [R23+0xb] ;  /* 0x00000b00172b7984 */ /* 0x000fe40000000000 */
[----:B0-----:R-:W-:Y:S01]  /*14d0*/  IDP.4A.S8.S8 R41, R42, R37, R41 ;  /* 0x000000252a297226 */ /* 0x001fe20000000629 */
[----:B-1----:R-:W-:-:S05]  /*14e0*/  LOP3.LUT R37, R7, 0xf0f0f0f, RZ, 0xc0, !PT ;  /* 0x0f0f0f0f07257812 */ /* 0x002fca00078ec0ff */
[----:B------:R-:W-:Y:S02]  /*14f0*/  IDP.4A.S8.S8 R34, R37, R36, R34 ;  /* 0x0000002425227226 */ /* 0x000fe40000000622 */
[----:B------:R-:W0:Y:S01]  /*1500*/  LDS R36, [R20+0x50] ;  /* 0x0000500014247984 */ /* 0x000e220000000800 */
[----:B------:R-:W-:-:S04]  /*1510*/  SHF.R.U32.HI R7, RZ, 0x4, R7 ;  /* 0x00000004ff077819 */ /* 0x000fc80000011607 */
[----:B------:R-:W-:Y:S02]  /*1520*/  LOP3.LUT R38, R7, 0xf0f0f0f, RZ, 0xc0, !PT ;  /* 0x0f0f0f0f07267812 */ /* 0x000fe400078ec0ff */
[----:B------:R-:W-:Y:S01]  /*1530*/  LOP3.LUT R37, R28, 0xf0f0f0f, RZ, 0xc0, !PT ;  /* 0x0f0f0f0f1c257812 */ /* 0x000fe200078ec0ff */
[----:B------:R-:W-:Y:S02]  /*1540*/  LDS R7, [R24+0x34] ;  /* 0x0000340018077984 */ /* 0x000fe40000000800 */
[----:B---3--:R-:W-:Y:S02]  /*1550*/  IDP.4A.S8.S8 R38, R38, R40, R41 ;  /* 0x0000002826267226 */ /* 0x008fe40000000629 */
[----:B------:R-:W1:Y:S01]  /*1560*/  LDS R40, [R20+0x70] ;  /* 0x0000700014287984 */ /* 0x000e620000000800 */
[----:B------:R-:W-:-:S03]  /*1570*/  SHF.R.U32.HI R28, RZ, 0x4, R28 ;  /* 0x00000004ff1c7819 */ /* 0x000fc6000001161c */
[----:B------:R-:W-:Y:S01]  /*1580*/  LDS R41, [R20+0x78] ;  /* 0x0000780014297984 */ /* 0x000fe20000000800 */
[----:B0-----:R-:W-:-:S03]  /*1590*/  IDP.4A.S8.S8 R34, R37, R36, R34 ;  /* 0x0000002425227226 */ /* 0x001fc60000000622 */
[----:B------:R-:W0:Y:S01]  /*15a0*/  LDS R36, [R20+0x54] ;  /* 0x0000540014247984 */ /* 0x000e220000000800 */
[----:B------:R-:W-:-:S03]  /*15b0*/  LOP3.LUT R37, R28, 0xf0f0f0f, RZ, 0xc0, !PT ;  /* 0x0f0f0f0f1c257812 */ /* 0x000fc600078ec0ff */
[----:B------:R-:W-:Y:S02]  /*15c0*/  LDS R28, [R24+0x38] ;  /* 0x00003800181c7984 */ /* 0x000fe40000000800 */
[----:B-1----:R-:W-:Y:S02]  /*15d0*/  IDP.4A.S8.S8 R38, R37, R40, R38 ;  /* 0x0000002825267226 */ /* 0x002fe40000000626 */
[----:B------:R-:W1:Y:S01]  /*15e0*/  LDS R40, [R20+0x74] ;  /* 0x0000740014287984 */ /* 0x000e620000000800 */
[----:B------:R-:W-:Y:S02]  /*15f0*/  LOP3.LUT R37, R7, 0xf0f0f0f, RZ, 0xc0, !PT ;  /* 0x0f0f0f0f07257812 */ /* 0x000fe400078ec0ff */
[----:B------:R-:W-:-:S03]  /*1600*/  SHF.R.U32.HI R7, RZ, 0x4, R7 ;  /* 0x00000004ff077819 */ /* 0x000fc60000011607 */
[----:B0-----:R-:W-:Y:S02]  /*1610*/  IDP.4A.S8.S8 R34, R37, R36, R34 ;  /* 0x0000002425227226 */ /* 0x001fe40000000622 */
[----:B------:R-:W0:Y:S01]  /*1620*/  LDS R36, [R20+0x58] ;  /* 0x0000580014247984 */ /* 0x000e220000000800 */
[----:B------:R-:W-:-:S05]  /*1630*/  LOP3.LUT R7, R7, 0xf0f0f0f, RZ, 0xc0, !PT ;  /* 0x0f0f0f0f07077812 */ /* 0x000fca00078ec0ff */
[----:B-1----:R-:W-:Y:S02]  /*1640*/  IDP.4A.S8.S8 R40, R7, R40, R38 ;  /* 0x0000002807287226 */ /* 0x002fe40000000626 */
[----:B------:R-:W1:Y:S01]  /*1650*/  LDS R7, [R24+0x3c] ;  /* 0x00003c0018077984 */ /* 0x000e620000000800 */
[----:B------:R-:W-:-:S03]  /*1660*/  LOP3.LUT R37, R28, 0xf0f0f0f, RZ, 0xc0, !PT ;  /* 0x0f0f0f0f1c257812 */ /* 0x000fc600078ec0ff */
[----:B------:R-:W3:Y:S01]  /*1670*/  LDS R38, [R20+0x5c] ;  /* 0x00005c0014267984 */ /* 0x000ee20000000800 */
[----:B------:R-:W-:Y:S01]  /*1680*/  SHF.R.U32.HI R28, RZ, 0x4, R28 ;  /* 0x00000004ff1c7819 */ /* 0x000fe2000001161c */
[----:B0-----:R-:W-:-:S03]  /*1690*/  IDP.4A.S8.S8 R36, R37, R36, R34 ;  /* 0x0000002425247226 */ /* 0x001fc60000000622 */
[----:B------:R-:W-:Y:S01]  /*16a0*/  LOP3.LUT R37, R28, 0xf0f0f0f, RZ, 0xc0, !PT ;  /* 0x0f0f0f0f1c257812 */ /* 0x000fe200078ec0ff */
[----:B------:R-:W0:Y:S04]  /*16b0*/  LDS.U8 R34, [R23+0x2] ;  /* 0x0000020017227984 */ /* 0x000e280000000000 */
[----:B------:R-:W5:Y:S01]  /*16c0*/  LDS.U8 R28, [R23+0x3] ;  /* 0x00000300171c7984 */ /* 0x000f620000000000 */
[----:B------:R-:W-:Y:S01]  /*16d0*/  IDP.4A.S8.S8 R40, R37, R41, R40 ;  /* 0x0000002925287226 */ /* 0x000fe20000000628 */
[----:B------:R-:W-:Y:S02]  /*16e0*/  ULEA UR6, UR11, UR6, 0x18 ;  /* 0x000000060b067291 */ /* 0x000fe4000f8ec0ff */
[----:B------:R-:W4:Y:S01]  /*16f0*/  LDS R41, [R22+0x8] ;  /* 0x0000080016297984 */ /* 0x000f220000000800 */
[----:B-1----:R-:W-:-:S02]  /*1700*/  LOP3.LUT R37, R7, 0xf0f0f0f, RZ, 0xc0, !PT ;  /* 0x0f0f0f0f07257812 */ /* 0x002fc400078ec0ff */
[----:B------:R-:W-:-:S03]  /*1710*/  SHF.R.U32.HI R7, RZ, 0x4, R7 ;  /* 0x00000004ff077819 */ /* 0x000fc60000011607 */
[----:B---3--:R-:W-:Y:S01]  /*1720*/  IDP.4A.S8.S8 R37, R37, R38, R36 ;  /* 0x0000002625257226 */ /* 0x008fe20000000624 */
[----:B------:R-:W-:Y:S01]  /*1730*/  LOP3.LUT R7, R7, 0xf0f0f0f, RZ, 0xc0, !PT ;  /* 0x0f0f0f0f07077812 */ /* 0x000fe200078ec0ff */
[----:B------:R-:W-:-:S04]  /*1740*/  IMAD.IADD R36, R39, 0x1, R4 ;  /* 0x0000000127247824 */ /* 0x000fc800078e0204 */
[----:B------:R-:W-:Y:S01]  /*1750*/  IDP.4A.S8.S8 R45, R7, R45, R40 ;  /* 0x0000002d072d7226 */ /* 0x000fe20000000628 */
[----:B------:R-:W-:Y:S01]  /*1760*/  LEA R36, R36, UR6, 0x2 ;  /* 0x0000000624247c11 */ /* 0x000fe2000f8e10ff */
[----:B------:R-:W-:Y:S01]  /*1770*/  LDS R40, [R22+0xc] ;  /* 0x00000c0016287984 */ /* 0x000fe20000000800 */
[----:B0-----:R-:W-:-:S03]  /*1780*/  IMAD R34, R37, R34, RZ ;  /* 0x0000002225227224 */ /* 0x001fc600078e02ff */
[----:B------:R-:W0:Y:S01]  /*1790*/  LDS.U8 R37, [R23+0xa] ;  /* 0x00000a0017257984 */ /* 0x000e220000000000 */
[----:B-----5:R-:W-:-:S03]  /*17a0*/  IMAD R45, R45, R28, RZ ;  /* 0x0000001c2d2d7224 */ /* 0x020fc600078e02ff */
[----:B------:R-:W1:Y:S01]  /*17b0*/  LDS R28, [R36] ;  /* 0x00000000241c7984 */ /* 0x000e620000000800 */
[----:B------:R-:W-:Y:S01]  /*17c0*/  BAR.SYNC.DEFER_BLOCKING 0x0 ;  /* 0x0000000000007b1d */ /* 0x000fe20000010000 */
[----:B----4-:R-:W-:Y:S01]  /*17d0*/  HADD2.F32 R7, -RZ, R41.H0_H0 ;  /* 0x20000029ff077230 */ /* 0x010fe20000004100 */
[----:B------:R-:W-:-:S04]  /*17e0*/  I2FP.F32.S32 R34, R34 ;  /* 0x0000002200227245 */ /* 0x000fc80000201400 */
[----:B--2---:R2:W-:Y:S04]  /*17f0*/  STS [R25+UR7], R32 ;  /* 0x0000002019007988 */ /* 0x0045e80008000807 */
[----:B------:R1:W-:Y:S01]  /*1800*/  STS [R26+UR5], R29 ;  /* 0x0000001d1a007988 */ /* 0x0003e20008000805 */
[----:B------:R-:W-:Y:S01]  /*1810*/  BAR.SYNC.DEFER_BLOCKING 0x0 ;  /* 0x0000000000007b1d */ /* 0x000fe20000010000 */
[----:B------:R-:W-:Y:S01]  /*1820*/  FFMA.FTZ R42, R7, R34, RZ ;  /* 0x00000022072a7223 */ /* 0x000fe200000100ff */
[----:B------:R-:W-:Y:S01]  /*1830*/  HADD2.F32 R7, -RZ, R41.H1_H1 ;  /* 0x30000029ff077230 */ /* 0x000fe20000004100 */
[----:B0-----:R-:W-:Y:S01]  /*1840*/  I2FP.F32.U32 R44, R37 ;  /* 0x00000025002c7245 */ /* 0x001fe20000201000 */
[----:B--2---:R-:W-:Y:S01]  /*1850*/  HADD2.F32 R25, -RZ, R40.H1_H1 ;  /* 0x30000028ff197230 */ /* 0x004fe20000004100 */
[----:B------:R-:W-:-:S03]  /*1860*/  I2FP.F32.U32 R43, R43 ;  /* 0x0000002b002b7245 */ /* 0x000fc60000201000 */
[----:B------:R-:W-:Y:S01]  /*1870*/  FFMA.FTZ R44, R7, R44, RZ ;  /* 0x0000002c072c7223 */ /* 0x000fe200000100ff */
[----:B-1----:R-:W-:Y:S01]  /*1880*/  HADD2.F32 R26, -RZ, R28.H1_H1 ;  /* 0x3000001cff1a7230 */ /* 0x002fe20000004100 */
[----:B------:R-:W0:Y:S04]  /*1890*/  LDS R38, [R24+0x40] ;  /* 0x0000400018267984 */ /* 0x000e280000000800 */
[----:B------:R-:W1:Y:S04]  /*18a0*/  LDS R39, [R20] ;  /* 0x0000000014277984 */ /* 0x000e680000000800 */
[----:B------:R-:W2:Y:S04]  /*18b0*/  LDS R34, [R24+0x44] ;  /* 0x0000440018227984 */ /* 0x000ea80000000800 */
[----:B------:R-:W3:Y:S04]  /*18c0*/  LDS R41, [R20+0x4] ;  /* 0x0000040014297984 */ /* 0x000ee80000000800 */
[----:B------:R-:W4:Y:S01]  /*18d0*/  LDS R32, [R20+0x20] ;  /* 0x0000200014207984 */ /* 0x000f220000000800 */
[----:B------:R-:W-:-:S03]  /*18e0*/  FFMA.FTZ R43, R25, R43, R44 ;  /* 0x0000002b192b7223 */ /* 0x000fc6000001002c */
[----:B------:R-:W5:Y:S01]  /*18f0*/  LDS R29, [R20+0x24] ;  /* 0x00002400141d7984 */ /* 0x000f620000000800 */
[----:B------:R-:W-:-:S03]  /*1900*/  HADD2.F32 R7, -RZ, R40.H0_H0 ;  /* 0x20000028ff077230 */ /* 0x000fc60000004100 */
[----:B------:R-:W5:Y:S01]  /*1910*/  LDS R25, [R24+0x48] ;  /* 0x0000480018197984 */ /* 0x000f620000000800 */
[----:B------:R-:W-:-:S03]  /*1920*/  FMUL.FTZ R40, R27, R26 ;  /* 0x0000001a1b287220 */ /* 0x000fc60000410000 */
[----:B------:R-:W5:Y:S01]  /*1930*/  LDS R27, [R20+0x8] ;  /* 0x00000800141b7984 */ /* 0x000f620000000800 */
[----:B------:R-:W-:Y:S01]  /*1940*/  I2FP.F32.S32 R45, R45 ;  /* 0x0000002d002d7245 */ /* 0x000fe20000201400 */
[----:B------:R-:W-:Y:S02]  /*1950*/  HADD2.F32 R28, -RZ, R28.H0_H0 ;  /* 0x2000001cff1c7230 */ /* 0x000fe40000004100 */
[----:B------:R-:W-:Y:S01]  /*1960*/  FMUL.FTZ R43, R26, R43 ;  /* 0x0000002b1a2b7220 */ /* 0x000fe20000410000 */
[----:B------:R-:W-:Y:S01]  /*1970*/  LDS R36, [R36] ;  /* 0x0000000024247984 */ /* 0x000fe20000000800 */
[----:B------:R-:W-:Y:S01]  /*1980*/  FFMA.FTZ R7, R7, R45, R42 ;  /* 0x0000002d07077223 */ /* 0x000fe2000001002a */
[----:B------:R-:W-:-:S03]  /*1990*/  FFMA.FTZ R37, R35, R28, -R40 ;  /* 0x0000001c23257223 */ /* 0x000fc60000010828 */
[----:B------:R-:W-:Y:S01]  /*19a0*/  FFMA.FTZ R7, R28, R7, -R43 ;  /* 0x000000071c077223 */ /* 0x000fe2000001082b */
[----:B0-----:R-:W-:Y:S01]  /*19b0*/  LOP3.LUT R26, R38, 0xf0f0f0f, RZ, 0xc0, !PT ;  /* 0x0f0f0f0f261a7812 */ /* 0x001fe200078ec0ff */
[----:B------:R-:W0:Y:S01]  /*19c0*/  LDS R28, [R20+0x28] ;  /* 0x00002800141c7984 */ /* 0x000e220000000800 */
[----:B------:R-:W-:-:S03]  /*19d0*/  SHF.R.U32.HI R38, RZ, 0x4, R38 ;  /* 0x00000004ff267819 */ /* 0x000fc60000011626 */
[----:B-1----:R-:W-:Y:S01]  /*19e0*/  IDP.4A.S8.S8 R40, R26, R39, RZ ;  /* 0x000000271a287226 */ /* 0x002fe200000006ff */
[----:B------:R-:W-:Y:S01]  /*19f0*/  LOP3.LUT R39, R38, 0xf0f0f0f, RZ, 0xc0, !PT ;  /* 0x0f0f0f0f26277812 */ /* 0x000fe200078ec0ff */
[----:B------:R-:W1:Y:S01]  /*1a00*/  LDS R26, [R24+0x4c] ;  /* 0x00004c00181a7984 */ /* 0x000e620000000800 */
[----:B--2---:R-:W-:Y:S02]  /*1a10*/  LOP3.LUT R35, R34, 0xf0f0f0f, RZ, 0xc0, !PT ;  /* 0x0f0f0f0f22237812 */ /* 0x004fe400078ec0ff */
[----:B------:R-:W-:-:S03]  /*1a20*/  SHF.R.U32.HI R34, RZ, 0x4, R34 ;  /* 0x00000004ff227819 */ /* 0x000fc60000011622 */
[----:B---3--:R-:W-:Y:S01]  /*1a30*/  IDP.4A.S8.S8 R40, R35, R41, R40 ;  /* 0x0000002923287226 */ /* 0x008fe20000000628 */
[----:B------:R-:W-:Y:S01]  /*1a40*/  LOP3.LUT R38, R34, 0xf0f0f0f, RZ, 0xc0, !PT ;  /* 0x0f0f0f0f22267812 */ /* 0x000fe200078ec0ff */
[----:B------:R-:W2:Y:S01]  /*1a50*/  LDS R35, [R20+0xc] ;  /* 0x00000c0014237984 */ /* 0x000ea20000000800 */
[----:B----4-:R-:W-:-:S03]  /*1a60*/  IDP.4A.S8.S8 R34, R39, R32, RZ ;  /* 0x0000002027227226 */ /* 0x010fc600000006ff */
[----:B------:R-:W3:Y:S01]  /*1a70*/  LDS R32, [R20+0x2c] ;  /* 0x00002c0014207984 */ /* 0x000ee20000000800 */
[----:B-----5:R-:W-:-:S03]  /*1a80*/  IDP.4A.S8.S8 R39, R38, R29, R34 ;  /* 0x0000001d26277226 */ /* 0x020fc60000000622 */
[----:B------:R-:W4:Y:S01]  /*1a90*/  LDS R29, [R24+0x50] ;  /* 0x00005000181d7984 */ /* 0x000f220000000800 */
[----:B------:R-:W-:-:S03]  /*1aa0*/  LOP3.LUT R34, R25, 0xf0f0f0f, RZ, 0xc0, !PT ;  /* 0x0f0f0f0f19227812 */ /* 0x000fc600078ec0ff */
[----:B------:R-:W-:Y:S02]  /*1ab0*/  LDS R38, [R20+0x14] ;  /* 0x0000140014267984 */ /* 0x000fe40000000800 */
[----:B------:R-:W-:Y:S02]  /*1ac0*/  IDP.4A.S8.S8 R42, R34, R27, R40 ;  /* 0x0000001b222a7226 */ /* 0x000fe40000000628 */
[----:B------:R-:W5:Y:S01]  /*1ad0*/  LDS R40, [R20+0x10] ;  /* 0x0000100014287984 */ /* 0x000f620000000800 */
[----:B------:R-:W-:-:S03]  /*1ae0*/  SHF.R.U32.HI R25, RZ, 0x4, R25 ;  /* 0x00000004ff197819 */ /* 0x000fc60000011619 */
[----:B------:R-:W5:Y:S01]  /*1af0*/  LDS R34, [R24+0x54] ;  /* 0x0000540018227984 */ /* 0x000f620000000800 */
[----:B------:R-:W-:-:S03]  /*1b00*/  LOP3.LUT R25, R25, 0xf0f0f0f, RZ, 0xc0, !PT ;  /* 0x0f0f0f0f19197812 */ /* 0x000fc600078ec0ff */
[----:B------:R-:W-:Y:S02]  /*1b10*/  LDS R27, [R20+0x34] ;  /* 0x00003400141b7984 */ /* 0x000fe40000000800 */
[----:B0-----:R-:W-:Y:S02]  /*1b20*/  IDP.4A.S8.S8 R41, R25, R28, R39 ;  /* 0x0000001c19297226 */ /* 0x001fe40000000627 */
[----:B------:R-:W0:Y:S01]  /*1b30*/  LDS R39, [R20+0x30] ;  /* 0x0000300014277984 */ /* 0x000e220000000800 */
[----:B-1----:R-:W-:-:S03]  /*1b40*/  LOP3.LUT R25, R26, 0xf0f0f0f, RZ, 0xc0, !PT ;  /* 0x0f0f0f0f1a197812 */ /* 0x002fc600078ec0ff */
[----:B------:R-:W-:Y:S01]  /*1b50*/  LDS R28, [R20+0x18] ;  /* 0x00001800141c7984 */ /* 0x000fe20000000800 */
[----:B------:R-:W-:-:S04]  /*1b60*/  SHF.R.U32.HI R26, RZ, 0x4, R26 ;  /* 0x00000004ff1a7819 */ /* 0x000fc8000001161a */
[----:B------:R-:W-:Y:S01]  /*1b70*/  LOP3.LUT R26, R26, 0xf0f0f0f, RZ, 0xc0, !PT ;  /* 0x0f0f0f0f1a1a7812 */ /* 0x000fe200078ec0ff */
[----:B--2---:R-:W-:Y:S02]  /*1b80*/  IDP.4A.S8.S8 R35, R25, R35, R42 ;  /* 0x0000002319237226 */ /* 0x004fe4000000062a */
[----:B------:R-:W1:Y:S02]  /*1b90*/  LDS R25, [R24+0x58] ;  /* 0x0000580018197984 */ /* 0x000e640000000800 */
[----:B---3--:R-:W-:Y:S01]  /*1ba0*/  IDP.4A.S8.S8 R26, R26, R32, R41 ;  /* 0x000000201a1a7226 */ /* 0x008fe20000000629 */
[----:B----4-:R-:W-:Y:S02]  /*1bb0*/  LOP3.LUT R32, R29, 0xf0f0f0f, RZ, 0xc0, !PT ;  /* 0x0f0f0f0f1d207812 */ /* 0x010fe400078ec0ff */
[----:B------:R-:W-:-:S03]  /*1bc0*/  SHF.R.U32.HI R29, RZ, 0x4, R29 ;  /* 0x00000004ff1d7819 */ /* 0x000fc6000001161d */
[----:B-----5:R-:W-:Y:S02]  /*1bd0*/  IDP.4A.S8.S8 R35, R32, R40, R35 ;  /* 0x0000002820237226 */ /* 0x020fe40000000623 */
[----:B------:R-:W2:Y:S01]  /*1be0*/  LDS R32, [R20+0x38] ;  /* 0x0000380014207984 */ /* 0x000ea20000000800 */
[----:B------:R-:W-:-:S03]  /*1bf0*/  LOP3.LUT R40, R29, 0xf0f0f0f, RZ, 0xc0, !PT ;  /* 0x0f0f0f0f1d287812 */ /* 0x000fc600078ec0ff */
[----:B------:R-:W3:Y:S01]  /*1c00*/  LDS R29, [R24+0x5c] ;  /* 0x00005c00181d7984 */ /* 0x000ee20000000800 */
[----:B------:R-:W-:Y:S02]  /*1c10*/  LOP3.LUT R41, R34, 0xf0f0f0f, RZ, 0xc0, !PT ;  /* 0x0f0f0f0f22297812 */ /* 0x000fe400078ec0ff */
[----:B------:R-:W-:Y:S01]  /*1c20*/  SHF.R.U32.HI R34, RZ, 0x4, R34 ;  /* 0x00000004ff227819 */ /* 0x000fe20000011622 */
[----:B0-----:R-:W-:-:S03]  /*1c30*/  IDP.4A.S8.S8 R40, R40, R39, R26 ;  /* 0x0000002728287226 */ /* 0x001fc6000000061a */
[----:B------:R-:W-:Y:S01]  /*1c40*/  LOP3.LUT R34, R34, 0xf0f0f0f, RZ, 0xc0, !PT ;  /* 0x0f0f0f0f22227812 */ /* 0x000fe200078ec0ff */
[----:B------:R-:W0:Y:S04]  /*1c50*/  LDS R39, [R20+0x3c] ;  /* 0x00003c0014277984 */ /* 0x000e280000000800 */
[----:B------:R-:W4:Y:S01]  /*1c60*/  LDS R26, [R24+0x60] ;  /* 0x00006000181a7984 */ /* 0x000f220000000800 */
[----:B------:R-:W-:-:S03]  /*1c70*/  IDP.4A.S8.S8 R43, R34, R27, R40 ;  /* 0x0000001b222b7226 */ /* 0x000fc60000000628 */
[----:B------:R-:W5:Y:S01]  /*1c80*/  LDS R27, [R24+0x64] ;  /* 0x00006400181b7984 */ /* 0x000f620000000800 */
[----:B------:R-:W-:-:S03]  /*1c90*/  IDP.4A.S8.S8 R41, R41, R38, R35 ;  /* 0x0000002629297226 */ /* 0x000fc60000000623 */
[----:B------:R-:W5:Y:S01]  /*1ca0*/  LDS R34, [R20+0x40] ;  /* 0x0000400014227984 */ /* 0x000f620000000800 */
[----:B-1----:R-:W-:Y:S02]  /*1cb0*/  LOP3.LUT R40, R25, 0xf0f0f0f, RZ, 0xc0, !PT ;  /* 0x0f0f0f0f19287812 */ /* 0x002fe400078ec0ff */
[----:B------:R-:W-:Y:S01]  /*1cc0*/  SHF.R.U32.HI R25, RZ, 0x4, R25 ;  /* 0x00000004ff197819 */ /* 0x000fe20000011619 */
[----:B------:R-:W1:Y:S04]  /*1cd0*/  LDS R35, [R20+0x1c] ;  /* 0x00001c0014237984 */ /* 0x000e680000000800 */
[----:B------:R-:W1:Y:S01]  /*1ce0*/  LDS R38, [R20+0x44] ;  /* 0x0000440014267984 */ /* 0x000e620000000800 */
[----:B------:R-:W-:Y:S01]  /*1cf0*/  LOP3.LUT R25, R25, 0xf0f0f0f, RZ, 0xc0, !PT ;  /* 0x0f0f0f0f19197812 */ /* 0x000fe200078ec0ff */
[----:B------:R-:W-:-:S02]  /*1d00*/  IDP.4A.S8.S8 R40, R40, R28, R41 ;  /* 0x0000001c28287226 */ /* 0x000fc40000000629 */
[----:B------:R-:W1:Y:S02]  /*1d10*/  LDS R28, [R20+0x60] ;  /* 0x00006000141c7984 */ /* 0x000e640000000800 */
[----:B--2---:R-:W-:Y:S02]  /*1d20*/  IDP.4A.S8.S8 R42, R25, R32, R43 ;  /* 0x00000020192a7226 */ /* 0x004fe4000000062b */
[----:B------:R-:W2:Y:S01]  /*1d30*/  LDS R32, [R20+0x64] ;  /* 0x0000640014207984 */ /* 0x000ea20000000800 */
[----:B---3--:R-:W-:-:S04]  /*1d40*/  SHF.R.U32.HI R25, RZ, 0x4, R29 ;  /* 0x00000004ff197819 */ /* 0x008fc8000001161d */
[----:B------:R-:W-:-:S05]  /*1d50*/  LOP3.LUT R25, R25, 0xf0f0f0f, RZ, 0xc0, !PT ;  /* 0x0f0f0f0f19197812 */ /* 0x000fca00078ec0ff */
[----:B0-----:R-:W-:Y:S02]  /*1d60*/  IDP.4A.S8.S8 R25, R25, R39, R42 ;  /* 0x0000002719197226 */ /* 0x001fe4000000062a */
[----:B------:R-:W0:Y:S01]  /*1d70*/  LDS R39, [R24+0x68] ;  /* 0x0000680018277984 */ /* 0x000e220000000800 */
[----:B----4-:R-:W-:Y:S02]  /*1d80*/  LOP3.LUT R41, R26, 0xf0f0f0f, RZ, 0xc0, !PT ;  /* 0x0f0f0f0f1a297812 */ /* 0x010fe400078ec0ff */
[----:B------:R-:W-:Y:S02]  /*1d90*/  LOP3.LUT R29, R29, 0xf0f0f0f, RZ, 0xc0, !PT ;  /* 0x0f0f0f0f1d1d7812 */ /* 0x000fe400078ec0ff */
[----:B-----5:R-:W-:Y:S02]  /*1da0*/  LOP3.LUT R42, R27, 0xf0f0f0f, RZ, 0xc0, !PT ;  /* 0x0f0f0f0f1b2a7812 */ /* 0x020fe400078ec0ff */
[----:B------:R-:W-:Y:S01]  /*1db0*/  SHF.R.U32.HI R26, RZ, 0x4, R26 ;  /* 0x00000004ff1a7819 */ /* 0x000fe2000001161a */
[----:B------:R-:W-:-:S02]  /*1dc0*/  IDP.4A.S8.S8 R41, R41, R34, RZ ;  /* 0x0000002229297226 */ /* 0x000fc400000006ff */
[----:B------:R-:W-:Y:S01]  /*1dd0*/  LDS R34, [R24+0x6c] ;  /* 0x00006c0018227984 */ /* 0x000fe20000000800 */
[----:B-1----:R-:W-:-:S03]  /*1de0*/  IDP.4A.S8.S8 R35, R29, R35, R40 ;  /* 0x000000231d237226 */ /* 0x002fc60000000628 */
[----:B------:R-:W1:Y:S01]  /*1df0*/  LDS R40, [R20+0x68] ;  /* 0x0000680014287984 */ /* 0x000e620000000800 */
[----:B------:R-:W-:Y:S01]  /*1e00*/  IDP.4A.S8.S8 R42, R42, R38, R41 ;  /* 0x000000262a2a7226 */ /* 0x000fe20000000629 */
[----:B------:R-:W-:Y:S02]  /*1e10*/  SHF.R.U32.HI R41, RZ, 0x4, R27 ;  /* 0x00000004ff297819 */ /* 0x000fe4000001161b */
[----:B------:R-:W3:Y:S01]  /*1e20*/  LDS R29, [R20+0x48] ;  /* 0x00004800141d7984 */ /* 0x000ee20000000800 */
[----:B------:R-:W-:Y:S02]  /*1e30*/  LOP3.LUT R27, R26, 0xf0f0f0f, RZ, 0xc0, !PT ;  /* 0x0f0f0f0f1a1b7812 */ /* 0x000fe400078ec0ff */
[----:B------:R-:W-:Y:S01]  /*1e40*/  LOP3.LUT R41, R41, 0xf0f0f0f, RZ, 0xc0, !PT ;  /* 0x0f0f0f0f29297812 */ /* 0x000fe200078ec0ff */
[----:B------:R-:W4:Y:S02]  /*1e50*/  LDS R38, [R20+0x4c] ;  /* 0x00004c0014267984 */ /* 0x000f240000000800 */
[----:B------:R-:W-:-:S02]  /*1e60*/  IDP.4A.S8.S8 R27, R27, R28, RZ ;  /* 0x0000001c1b1b7226 */ /* 0x000fc400000006ff */
[----:B------:R-:W-:Y:S02]  /*1e70*/  LDS R26, [R20+0x50] ;  /* 0x00005000141a7984 */ /* 0x000fe40000000800 */
[----:B--2---:R-:W-:Y:S02]  /*1e80*/  IDP.4A.S8.S8 R43, R41, R32, R27 ;  /* 0x00000020292b7226 */ /* 0x004fe4000000061b */
[----:B------:R-:W2:Y:S04]  /*1e90*/  LDS R32, [R20+0x6c] ;  /* 0x00006c0014207984 */ /* 0x000ea80000000800 */
[----:B------:R-:W5:Y:S04]  /*1ea0*/  LDS R27, [R24+0x70] ;  /* 0x00007000181b7984 */ /* 0x000f680000000800 */
[----:B------:R-:W5:Y:S01]  /*1eb0*/  LDS R28, [R20+0x70] ;  /* 0x00007000141c7984 */ /* 0x000f620000000800 */
[----:B0-----:R-:W-:-:S02]  /*1ec0*/  LOP3.LUT R41, R39, 0xf0f0f0f, RZ, 0xc0, !PT ;  /* 0x0f0f0f0f27297812 */ /* 0x001fc400078ec0ff */
[----:B------:R-:W-:-:S04]  /*1ed0*/  SHF.R.U32.HI R39, RZ, 0x4, R39 ;  /* 0x00000004ff277819 */ /* 0x000fc80000011627 */
[----:B------:R-:W-:-:S05]  /*1ee0*/  LOP3.LUT R39, R39, 0xf0f0f0f, RZ, 0xc0, !PT ;  /* 0x0f0f0f0f27277812 */ /* 0x000fca00078ec0ff */
[----:B-1----:R-:W-:Y:S01]  /*1ef0*/  IDP.4A.S8.S8 R43, R39, R40, R43 ;  /* 0x00000028272b7226 */ /* 0x002fe2000000062b */
[----:B------:R-:W-:Y:S01]  /*1f00*/  LOP3.LUT R39, R34, 0xf0f0f0f, RZ, 0xc0, !PT ;  /* 0x0f0f0f0f22277812 */ /* 0x000fe200078ec0ff */
[----:B------:R-:W-:Y:S01]  /*1f10*/  LDS R40, [R20+0x58] ;  /* 0x0000580014287984 */ /* 0x000fe20000000800 */
[----:B------:R-:W-:Y:S01]  /*1f20*/  SHF.R.U32.HI R34, RZ, 0x4, R34 ;  /* 0x00000004ff227819 */ /* 0x000fe20000011622 */
[----:B---3--:R-:W-:Y:S02]  /*1f30*/  IDP.4A.S8.S8 R41, R41, R29, R42 ;  /* 0x0000001d29297226 */ /* 0x008fe4000000062a */
[----:B------:R-:W0:Y:S01]  /*1f40*/  LDS R29, [R24+0x74] ;  /* 0x00007400181d7984 */ /* 0x000e220000000800 */
[----:B------:R-:W-:Y:S01]  /*1f50*/  LOP3.LUT R34, R34, 0xf0f0f0f, RZ, 0xc0, !PT ;  /* 0x0f0f0f0f22227812 */ /* 0x000fe200078ec0ff */
[----:B----4-:R-:W-:Y:S02]  /*1f60*/  IDP.4A.S8.S8 R41, R39, R38, R41 ;  /* 0x0000002627297226 */ /* 0x010fe40000000629 */
[----:B------:R-:W1:Y:S04]  /*1f70*/  LDS R38, [R20+0x54] ;  /* 0x0000540014267984 */ /* 0x000e680000000800 */
[----:B------:R-:W-:Y:S01]  /*1f80*/  LDS R39, [R20+0x74] ;  /* 0x0000740014277984 */ /* 0x000fe20000000800 */
[----:B--2---:R-:W-:-:S03]  /*1f90*/  IDP.4A.S8.S8 R43, R34, R32, R43 ;  /* 0x00000020222b7226 */ /* 0x004fc6000000062b */
[----:B------:R-:W2:Y:S01]  /*1fa0*/  LDS R34, [R24+0x78] ;  /* 0x0000780018227984 */ /* 0x000ea20000000800 */
[----:B-----5:R-:W-:-:S03]  /*1fb0*/  LOP3.LUT R45, R27, 0xf0f0f0f, RZ, 0xc0, !PT ;  /* 0x0f0f0f0f1b2d7812 */ /* 0x020fc600078ec0ff */
[----:B------:R-:W-:Y:S02]  /*1fc0*/  LDS R32, [R20+0x5c] ;  /* 0x00005c0014207984 */ /* 0x000fe40000000800 */
[----:B------:R-:W-:Y:S02]  /*1fd0*/  IDP.4A.S8.S8 R45, R45, R26, R41 ;  /* 0x0000001a2d2d7226 */ /* 0x000fe40000000629 */
[----:B------:R-:W-:Y:S01]  /*1fe0*/  FADD.FTZ R44, R37, R30 ;  /* 0x0000001e252c7221 */ /* 0x000fe20000010000 */
[----:B------:R-:W3:Y:S04]  /*1ff0*/  LDS R41, [R20+0x78] ;  /* 0x0000780014297984 */ /* 0x000ee80000000800 */
[----:B------:R4:W5:Y:S01]  /*2000*/  LDS R26, [R24+0x7c] ;  /* 0x00007c00181a7984 */ /* 0x0009620000000800 */
[----:B------:R-:W-:-:S03]  /*2010*/  SHF.R.U32.HI R27, RZ, 0x4, R27 ;  /* 0x00000004ff1b7819 */ /* 0x000fc6000001161b */
[----:B------:R-:W-:Y:S01]  /*2020*/  LDS R20, [R20+0x7c] ;  /* 0x00007c0014147984 */ /* 0x000fe20000000800 */
[----:B------:R-:W-:-:S03]  /*2030*/  LOP3.LUT R27, R27, 0xf0f0f0f, RZ, 0xc0, !PT ;  /* 0x0f0f0f0f1b1b7812 */ /* 0x000fc600078ec0ff */
[----:B------:R-:W-:Y:S02]  /*2040*/  LDS.U8 R30, [R23+0xd] ;  /* 0x00000d00171e7984 */ /* 0x000fe40000000000 */
[----:B------:R-:W-:Y:S02]  /*2050*/  IDP.4A.S8.S8 R28, R27, R28, R43 ;  /* 0x0000001c1b1c7226 */ /* 0x000fe4000000062b */
[----:B------:R-:W-:Y:S01]  /*2060*/  LDS R37, [R22+0x8] ;  /* 0x0000080016257984 */ /* 0x000fe20000000800 */
[----:B0-----:R-:W-:-:S03]  /*2070*/  LOP3.LUT R27, R29, 0xf0f0f0f, RZ, 0xc0, !PT ;  /* 0x0f0f0f0f1d1b7812 */ /* 0x001fc600078ec0ff */
[----:B------:R-:W-:Y:S01]  /*2080*/  LDS R42, [R22+0xc] ;  /* 0x00000c00162a7984 */ /* 0x000fe20000000800 */
[----:B------:R-:W-:Y:S01]  /*2090*/  SHF.R.U32.HI R29, RZ, 0x4, R29 ;  /* 0x00000004ff1d7819 */ /* 0x000fe2000001161d */
[----:B-1----:R-:W-:-:S03]  /*20a0*/  IDP.4A.S8.S8 R45, R27, R38, R45 ;  /* 0x000000261b2d7226 */ /* 0x002fc6000000062d */
[----:B------:R-:W-:Y:S01]  /*20b0*/  LOP3.LUT R29, R29, 0xf0f0f0f, RZ, 0xc0, !PT ;  /* 0x0f0f0f0f1d1d7812 */ /* 0x000fe200078ec0ff */
[----:B------:R-:W0:Y:S04]  /*20c0*/  LDS.U8 R38, [R23+0x4] ;  /* 0x0000040017267984 */ /* 0x000e280000000000 */
[----:B------:R-:W-:Y:S01]  /*20d0*/  LDS.U8 R43, [R23+0xf] ;  /* 0x00000f00172b7984 */ /* 0x000fe20000000000 */
[----:B--2---:R-:W-:Y:S01]  /*20e0*/  SHF.R.U32.HI R27, RZ, 0x4, R34 ;  /* 0x00000004ff1b7819 */ /* 0x004fe20000011622 */
[----:B----4-:R-:W-:Y:S02]  /*20f0*/  IDP.4A.S8.S8 R24, R29, R39, R28 ;  /* 0x000000271d187226 */ /* 0x010fe4000000061c */
[----:B------:R-:W1:Y:S01]  /*2100*/  LDS R29, [R22] ;  /* 0x00000000161d7984 */ /* 0x000e620000000800 */
[----:B------:R-:W-:-:S02]  /*2110*/  LOP3.LUT R27, R27, 0xf0f0f0f, RZ, 0xc0, !PT ;  /* 0x0f0f0f0f1b1b7812 */ /* 0x000fc400078ec0ff */
[----:B------:R-:W-:Y:S01]  /*2120*/  LOP3.LUT R34, R34, 0xf0f0f0f, RZ, 0xc0, !PT ;  /* 0x0f0f0f0f22227812 */ /* 0x000fe200078ec0ff */
[----:B------:R-:W2:Y:S02]  /*2130*/  LDS.U8 R28, [R23+0xc] ;  /* 0x00000c00171c7984 */ /* 0x000ea40000000000 */
[----:B---3--:R-:W-:Y:S02]  /*2140*/  IDP.4A.S8.S8 R27, R27, R41, R24 ;  /* 0x000000291b1b7226 */ /* 0x008fe40000000618 */
[----:B------:R-:W3:Y:S01]  /*2150*/  LDS.U8 R24, [R23+0x5] ;  /* 0x0000050017187984 */ /* 0x000ee20000000000 */
[----:B------:R-:W-:Y:S01]  /*2160*/  IDP.4A.S8.S8 R45, R34, R40, R45 ;  /* 0x00000028222d7226 */ /* 0x000fe2000000062d */
[----:B-----5:R-:W-:Y:S02]  /*2170*/  LOP3.LUT R39, R26, 0xf0f0f0f, RZ, 0xc0, !PT ;  /* 0x0f0f0f0f1a277812 */ /* 0x020fe400078ec0ff */
[----:B------:R4:W5:Y:S03]  /*2180*/  LDS R34, [R22+0x4] ;  /* 0x0000040016227984 */ /* 0x0009660000000800 */
[----:B------:R-:W-:Y:S01]  /*2190*/  IDP.4A.S8.S8 R32, R39, R32, R45 ;  /* 0x0000002027207226 */ /* 0x000fe2000000062d */
[----:B------:R-:W5:Y:S04]  /*21a0*/  LDS.U8 R41, [R23+0x6] ;  /* 0x0000060017297984 */ /* 0x000f680000000000 */
[----:B------:R-:W5:Y:S04]  /*21b0*/  LDS.U8 R39, [R23+0xe] ;  /* 0x00000e0017277984 */ /* 0x000f680000000000 */
[----:B------:R5:W5:Y:S01]  /*21c0*/  LDS.U8 R40, [R23+0x7] ;  /* 0x0000070017287984 */ /* 0x000b620000000000 */
[----:B------:R-:W-:Y:S01]  /*21d0*/  FADD.FTZ R44, R44, R7 ;  /* 0x000000072c2c7221 */ /* 0x000fe20000010000 */
[----:B0-----:R-:W-:Y:S01]  /*21e0*/  IMAD R35, R35, R38, RZ ;  /* 0x0000002623237224 */ /* 0x001fe200078e02ff */
[----:B------:R-:W-:-:S04]  /*21f0*/  SHF.R.U32.HI R26, RZ, 0x4, R26 ;  /* 0x00000004ff1a7819 */ /* 0x000fc8000001161a */
[----:B------:R-:W-:Y:S01]  /*2200*/  I2FP.F32.S32 R38, R35 ;  /* 0x0000002300267245 */ /* 0x000fe20000201400 */
[--C-:B-1----:R-:W-:Y:S01]  /*2210*/  HADD2.F32 R7, -RZ, R29.reuse.H0_H0 ;  /* 0x2000001dff077230 */ /* 0x102fe20000004100 */
[----:B------:R-:W-:Y:S02]  /*2220*/  LOP3.LUT R26, R26, 0xf0f0f0f, RZ, 0xc0, !PT ;  /* 0x0f0f0f0f1a1a7812 */ /* 0x000fe400078ec0ff */
[----:B--2---:R-:W-:Y:S02]  /*2230*/  I2FP.F32.U32 R28, R28 ;  /* 0x0000001c001c7245 */ /* 0x004fe40000201000 */
[----:B------:R-:W-:Y:S01]  /*2240*/  FFMA.FTZ R35, R7, R38, RZ ;  /* 0x0000002607237223 */ /* 0x000fe200000100ff */
[----:B------:R-:W-:Y:S02]  /*2250*/  HADD2.F32 R7, -RZ, R29.H1_H1 ;  /* 0x3000001dff077230 */ /* 0x000fe40000004100 */
[----:B---3--:R-:W-:Y:S01]  /*2260*/  IMAD R25, R25, R24, RZ ;  /* 0x0000001819197224 */ /* 0x008fe200078e02ff */
[----:B------:R-:W-:Y:S01]  /*2270*/  I2FP.F32.U32 R30, R30 ;  /* 0x0000001e001e7245 */ /* 0x000fe20000201000 */
[----:B------:R-:W-:-:S02]  /*2280*/  IDP.4A.S8.S8 R27, R26, R20, R27 ;  /* 0x000000141a1b7226 */ /* 0x000fc4000000061b */
[----:B----4-:R-:W-:Y:S01]  /*2290*/  FFMA.FTZ R22, R7, R28, RZ ;  /* 0x0000001c07167223 */ /* 0x010fe200000100ff */
[--C-:B-----5:R-:W-:Y:S01]  /*22a0*/  HADD2.F32 R24, -RZ, R34.reuse.H0_H0 ;  /* 0x20000022ff187230 */ /* 0x120fe20000004100 */
[----:B------:R-:W-:Y:S01]  /*22b0*/  I2FP.F32.S32 R25, R25 ;  /* 0x0000001900197245 */ /* 0x000fe20000201400 */
[----:B------:R-:W-:Y:S02]  /*22c0*/  HADD2.F32 R23, -RZ, R34.H1_H1 ;  /* 0x30000022ff177230 */ /* 0x000fe40000004100 */
[----:B------:R-:W-:Y:S02]  /*22d0*/  HADD2.F32 R7, -RZ, R37.H1_H1 ;  /* 0x30000025ff077230 */ /* 0x000fe40000004100 */
[----:B------:R-:W-:Y:S01]  /*22e0*/  IMAD R32, R32, R41, RZ ;  /* 0x0000002920207224 */ /* 0x000fe200078e02ff */
[----:B------:R-:W-:Y:S01]  /*22f0*/  I2FP.F32.U32 R20, R39 ;  /* 0x0000002700147245 */ /* 0x000fe20000201000 */
[----:B------:R-:W-:Y:S01]  /*2300*/  FFMA.FTZ R35, R24, R25, R35 ;  /* 0x0000001918237223 */ /* 0x000fe20000010023 */
[----:B------:R-:W-:Y:S01]  /*2310*/  IADD3 R33, PT, PT, R33, 0x1, RZ ;  /* 0x0000000121217810 */ /* 0x000fe20007ffe0ff */
[----:B------:R-:W-:Y:S01]  /*2320*/  FFMA.FTZ R22, R23, R30, R22 ;  /* 0x0000001e17167223 */ /* 0x000fe20000010016 */
[----:B------:R-:W-:-:S02]  /*2330*/  IMAD R27, R27, R40, RZ ;  /* 0x000000281b1b7224 */ /* 0x000fc400078e02ff */
[----:B------:R-:W-:Y:S01]  /*2340*/  FFMA.FTZ R24, R7, R20, RZ ;  /* 0x0000001407187223 */ /* 0x000fe200000100ff */
[----:B------:R-:W-:Y:S01]  /*2350*/  HADD2.F32 R23, -RZ, R36.H1_H1 ;  /* 0x30000024ff177230 */ /* 0x000fe20000004100 */
[----:B------:R-:W-:Y:S01]  /*2360*/  I2FP.F32.U32 R43, R43 ;  /* 0x0000002b002b7245 */ /* 0x000fe20000201000 */
[----:B------:R-:W-:Y:S01]  /*2370*/  HADD2.F32 R7, -RZ, R37.H0_H0 ;  /* 0x20000025ff077230 */ /* 0x000fe20000004100 */
[----:B------:R-:W-:Y:S01]  /*2380*/  I2FP.F32.S32 R32, R32 ;  /* 0x0000002000207245 */ /* 0x000fe20000201400 */
[----:B------:R-:W-:Y:S01]  /*2390*/  HADD2.F32 R25, -RZ, R42.H1_H1 ;  /* 0x3000002aff197230 */ /* 0x000fe20000004100 */
[----:B------:R-:W-:Y:S01]  /*23a0*/  BAR.SYNC.DEFER_BLOCKING 0x0 ;  /* 0x0000000000007b1d */ /* 0x000fe20000010000 */
[----:B------:R-:W-:Y:S01]  /*23b0*/  ISETP.NE.AND P0, PT, R33, UR4, PT ;  /* 0x0000000421007c0c */ /* 0x000fe2000bf05270 */
[----:B------:R-:W-:Y:S01]  /*23c0*/  HADD2.F32 R20, -RZ, R36.H0_H0 ;  /* 0x20000024ff147230 */ /* 0x000fe20000004100 */
[----:B------:R-:W-:Y:S01]  /*23d0*/  I2FP.F32.S32 R27, R27 ;  /* 0x0000001b001b7245 */ /* 0x000fe20000201400 */
[----:B------:R-:W-:-:S02]  /*23e0*/  HADD2.F32 R42, -RZ, R42.H0_H0 ;  /* 0x2000002aff2a7230 */ /* 0x000fc40000004100 */
[----:B------:R-:W-:Y:S01]  /*23f0*/  FMUL.FTZ R22, R22, R23 ;  /* 0x0000001716167220 */ /* 0x000fe20000410000 */
[----:B------:R-:W-:Y:S01]  /*2400*/  FFMA.FTZ R7, R7, R32, RZ ;  /* 0x0000002007077223 */ /* 0x000fe200000100ff */
[----:B------:R-:W-:Y:S02]  /*2410*/  FFMA.FTZ R24, R25, R43, R24 ;  /* 0x0000002b19187223 */ /* 0x000fe40000010018 */
[----:B------:R-:W-:Y:S01]  /*2420*/  FFMA.FTZ R35, R35, R20, -R22 ;  /* 0x0000001423237223 */ /* 0x000fe20000010816 */
[----:B------:R-:W-:Y:S01]  /*2430*/  FFMA.FTZ R7, R42, R27, R7 ;  /* 0x0000001b2a077223 */ /* 0x000fe20000010007 */
[----:B------:R-:W-:Y:S02]  /*2440*/  FMUL.FTZ R23, R23, R24 ;  /* 0x0000001817177220 */ /* 0x000fe40000410000 */
[----:B------:R-:W-:Y:S02]  /*2450*/  FADD.FTZ R35, R44, R35 ;  /* 0x000000232c237221 */ /* 0x000fe40000010000 */
[----:B------:R-:W-:-:S04]  /*2460*/  FFMA.FTZ R20, R20, R7, -R23 ;  /* 0x0000000714147223 */ /* 0x000fc80000010817 */
[----:B------:R-:W-:Y:S01]  /*2470*/  FADD.FTZ R30, R35, R20 ;  /* 0x00000014231e7221 */ /* 0x000fe20000010000 */
[----:B------:R-:W-:Y:S06]  /*2480*/  @P0 BRA `(.L_x_565) ;  /* 0xffffffdc00f80947 */ /* 0x000fec000383ffff */
.L_x_564:
[----:B------:R-:W2:Y:S01]  /*2490*/  S2R R5, SR_TID.Y ;  /* 0x0000000000057919 */ /* 0x000ea20000002200 */
[----:B------:R-:W0:Y:S01]  /*24a0*/  LDCU UR4, c[0x0][0x3a0] ;  /* 0x00007400ff0477ac */ /* 0x000e220008000800 */
[----:B--2---:R-:W-:-:S05]  /*24b0*/  IMAD R5, R0, 0x4, R5 ;  /* 0x0000000400057824 */ /* 0x004fca00078e0205 */
[----:B0-----:R-:W-:-:S13]  /*24c0*/  ISETP.GE.U32.AND P0, PT, R5, UR4, PT ;  /* 0x0000000405007c0c */ /* 0x001fda000bf06070 */
[----:B------:R-:W-:Y:S05]  /*24d0*/  @P0 EXIT ;  /* 0x000000000000094d */ /* 0x000fea0003800000 */
[----:B------:R-:W0:Y:S01]  /*24e0*/  S2R R0, SR_TID.X ;  /* 0x0000000000007919 */ /* 0x000e220000002100 */
[----:B------:R-:W1:Y:S01]  /*24f0*/  LDCU UR4, c[0x0][0x3a8] ;  /* 0x00007500ff0477ac */ /* 0x000e620008000800 */
[----:B0-----:R-:W-:-:S05]  /*2500*/  IMAD.IADD R0, R3, 0x1, R0 ;  /* 0x0000000103007824 */ /* 0x001fca00078e0200 */
        /* <DEDUP_REMOVED lines=8> */
.L_x_566:
        /* <DEDUP_REMOVED lines=15> */
.L_x_1257:


//--------------------- .text._Z12mul_mat_q4_KIN3c108BFloat16ELb0EEvPKvS3_PT_iiiii --------------------------
	.section	.text._Z12mul_mat_q4_KIN3c108BFloat16ELb0EEvPKvS3_PT_iiiii,"ax",@progbits
	.align	128
.text._Z12mul_mat_q4_KIN3c108BFloat16ELb0EEvPKvS3_PT_iiiii:
        .type           _Z12mul_mat_q4_KIN3c108BFloat16ELb0EEvPKvS3_PT_iiiii,@function
        .size           _Z12mul_mat_q4_KIN3c108BFloat16ELb0EEvPKvS3_PT_iiiii,(.L_x_1258 - _Z12mul_mat_q4_KIN3c108BFloat16ELb0EEvPKvS3_PT_iiiii)
        .other          _Z12mul_mat_q4_KIN3c108BFloat16ELb0EEvPKvS3_PT_iiiii,@"STO_CUDA_ENTRY STV_DEFAULT"
_Z12mul_mat_q4_KIN3c108BFloat16ELb0EEvPKvS3_PT_iiiii:
[----:B------:R-:W-:Y:S08]  /*0000*/  LDC R1, c[0x0][0x37c] ;  /* 0x0000df00ff017b82 */ /* 0x000ff00000000800 */
[----:B------:R-:W0:Y:S01]  /*0010*/  LDC R3, c[0x0][0x398] ;  /* 0x0000e600ff037b82 */ /* 0x000e220000000800 */
[----:B------:R-:W1:Y:S01]  /*0020*/  LDCU.64 UR14, c[0x0][0x358] ;  /* 0x00006b00ff0e77ac */ /* 0x000e620008000a00 */
[----:B------:R-:W-:-:S06]  /*0030*/  IMAD.MOV.U32 R28, RZ, RZ, RZ ;  /* 0x000000ffff1c7224 */ /* 0x000fcc00078e00ff */
[----:B------:R-:W2:Y:S01]  /*0040*/  S2UR UR4, SR_CTAID.X ;  /* 0x00000000000479c3 */ /* 0x000ea20000002500 */
[----:B0-----:R-:W-:Y:S02]  /*0050*/  SHF.R.S32.HI R0, RZ, 0x1f, R3 ;  /* 0x0000001fff007819 */ /* 0x001fe40000011403 */
[----:B------:R-:W-:Y:S02]  /*0060*/  ISETP.GE.AND P0, PT, R3, 0x100, PT ;  /* 0x000001000300780c */ /* 0x000fe40003f06270 */
[----:B------:R-:W-:Y:S02]  /*0070*/  LEA.HI R6, R0, R3, RZ, 0x8 ;  /* 0x0000000300067211 */ /* 0x000fe400078f40ff */
[----:B------:R-:W0:Y:S01]  /*0080*/  S2R R0, SR_CTAID.Y ;  /* 0x0000000000007919 */ /* 0x000e220000002600 */
[----:B--2---:R-:W-:-:S08]  /*0090*/  USHF.L.U32 UR4, UR4, 0x5, URZ ;  /* 0x0000000504047899 */ /* 0x004fd000080006ff */
[----:B-1----:R-:W-:Y:S05]  /*00a0*/  @!P0 BRA `(.L_x_567) ;  /* 0x0000001c00f48947 */ /* 0x002fea0003800000 */
[----:B------:R-:W1:Y:S01]  /*00b0*/  S2R R3, SR_TID.X ;  /* 0x0000000000037919 */ /* 0x000e620000002100 */
[----:B------:R-:W2:Y:S01]  /*00c0*/  LDCU.64 UR6, c[0x0][0x3a0] ;  /* 0x00007400ff0677ac */ /* 0x000ea20008000a00 */
[----:B------:R-:W3:Y:S01]  /*00d0*/  S2UR UR12, SR_CgaCtaId ;  /* 0x00000000000c79c3 */ /* 0x000ee20000008800 */
[----:B------:R-:W-:Y:S01]  /*00e0*/  SHF.R.S32.HI R6, RZ, 0x8, R6 ;  /* 0x00000008ff067819 */ /* 0x000fe20000011406 */
[----:B------:R-:W4:Y:S01]  /*00f0*/  S2R R19, SR_TID.Y ;  /* 0x0000000000137919 */ /* 0x000f220000002200 */
[----:B------:R-:W5:Y:S01]  /*0100*/  LDCU.64 UR10, c[0x0][0x388] ;  /* 0x00007100ff0a77ac */ /* 0x000f620008000a00 */
[----:B------:R-:W-:Y:S01]  /*0110*/  IMAD.MOV.U32 R28, RZ, RZ, RZ ;  /* 0x000000ffff1c7224 */ /* 0x000fe200078e00ff */
[----:B--2---:R-:W-:Y:S02]  /*0120*/  USHF.R.S32.HI UR5, URZ, 0x1f, UR7 ;  /* 0x0000001fff057899 */ /* 0x004fe40008011407 */
[----:B------:R-:W-:Y:S02]  /*0130*/  UIADD3 UR9, UPT, UPT, UR6, -0x1, URZ ;  /* 0xffffffff06097890 */ /* 0x000fe4000fffe0ff */
[----:B------:R-:W-:Y:S01]  /*0140*/  ULEA.HI UR5, UR5, UR7, URZ, 0x5 ;  /* 0x0000000705057291 */ /* 0x000fe2000f8f28ff */
[----:B------:R-:W-:-:S02]  /*0150*/  UMOV UR6, 0x400 ;  /* 0x0000040000067882 */ /* 0x000fc40000000000 */
[----:B------:R-:W-:Y:S02]  /*0160*/  UIADD3 UR7, UPT, UPT, UR6, 0x1080, URZ ;  /* 0x0000108006077890 */ /* 0x000fe4000fffe0ff */
[----:B------:R-:W-:Y:S02]  /*0170*/  UIADD3 UR8, UPT, UPT, UR6, 0x1104, URZ ;  /* 0x0000110406087890 */ /* 0x000fe4000fffe0ff */
[----:B------:R-:W-:Y:S01]  /*0180*/  USHF.R.S32.HI UR5, URZ, 0x5, UR5 ;  /* 0x00000005ff057899 */ /* 0x000fe20008011405 */
[--C-:B-1----:R-:W-:Y:S01]  /*0190*/  SHF.R.U32.HI R2, RZ, 0x2, R3.reuse ;  /* 0x00000002ff027819 */ /* 0x102fe20000011603 */
[----:B---3--:R-:W-:Y:S01]  /*01a0*/  ULEA UR7, UR12, UR7, 0x18 ;  /* 0x000000070c077291 */ /* 0x008fe2000f8ec0ff */
[C---:B------:R-:W-:Y:S01]  /*01b0*/  LOP3.LUT P0, RZ, R3.reuse, 0x3, RZ, 0xc0, !PT ;  /* 0x0000000303ff7812 */ /* 0x040fe2000780c0ff */
[----:B------:R-:W-:Y:S01]  /*01c0*/  ULEA UR8, UR12, UR8, 0x18 ;  /* 0x000000080c087291 */ /* 0x000fe2000f8ec0ff */
[----:B------:R-:W-:Y:S01]  /*01d0*/  SHF.L.U32 R12, R3, 0x2, RZ ;  /* 0x00000002030c7819 */ /* 0x000fe200000006ff */
[----:B----4-:R-:W-:Y:S01]  /*01e0*/  IMAD R21, R19, 0x8, R2 ;  /* 0x0000000813157824 */ /* 0x010fe200078e0202 */
[----:B------:R-:W-:Y:S01]  /*01f0*/  LOP3.LUT R9, R3, 0x1, RZ, 0xc0, !PT ;  /* 0x0000000103097812 */ /* 0x000fe200078ec0ff */
[----:B------:R-:W-:Y:S01]  /*0200*/  IMAD R13, R19, 0x21, R3 ;  /* 0x00000021130d7824 */ /* 0x000fe200078e0203 */
[----:B------:R-:W-:Y:S01]  /*0210*/  LOP3.LUT R5, R2, 0x3, RZ, 0xc0, !PT ;  /* 0x0000000302057812 */ /* 0x000fe200078ec0ff */
[----:B------:R-:W-:Y:S01]  /*0220*/  IMAD.SHL.U32 R2, R21, 0x4, RZ ;  /* 0x0000000415027824 */ /* 0x000fe200078e00ff */
[----:B------:R-:W-:Y:S01]  /*0230*/  LOP3.LUT R8, R3, 0x3, RZ, 0xc0, !PT ;  /* 0x0000000303087812 */ /* 0x000fe200078ec0ff */
[----:B------:R-:W-:Y:S01]  /*0240*/  VIADD R4, R9, 0x1 ;  /* 0x0000000109047836 */ /* 0x000fe20000000000 */
[----:B------:R-:W-:-:S02]  /*0250*/  LOP3.LUT R21, R21, 0x1f, RZ, 0xc0, !PT ;  /* 0x0000001f15157812 */ /* 0x000fc400078ec0ff */
[----:B------:R-:W-:Y:S01]  /*0260*/  LOP3.LUT R16, R12, 0x1c, RZ, 0xc0, !PT ;  /* 0x0000001c0c107812 */ /* 0x000fe200078ec0ff */
[----:B------:R-:W-:Y:S01]  /*0270*/  @!P0 IMAD.MOV R4, RZ, RZ, R9 ;  /* 0x000000ffff048224 */ /* 0x000fe200078e0209 */
[----:B0-----:R-:W-:Y:S01]  /*0280*/  LEA R7, R0, R5, 0x2 ;  /* 0x0000000500077211 */ /* 0x001fe200078e10ff */
[----:B------:R-:W-:Y:S01]  /*0290*/  IMAD R26, R6, R21, RZ ;  /* 0x00000015061a7224 */ /* 0x000fe200078e02ff */
[----:B------:R-:W-:Y:S02]  /*02a0*/  LOP3.LUT R2, R2, 0x7c, RZ, 0xc0, !PT ;  /* 0x0000007c02027812 */ /* 0x000fe400078ec0ff */
[----:B------:R-:W-:Y:S02]  /*02b0*/  LEA.HI R5, R21, R8, RZ, 0x1d ;  /* 0x0000000815057211 */ /* 0x000fe400078fe8ff */
[----:B-----5:R-:W-:Y:S01]  /*02c0*/  IADD3 R16, P0, PT, R16, UR10, RZ ;  /* 0x0000000a10107c10 */ /* 0x020fe2000ff1e0ff */
[----:B------:R-:W-:Y:S01]  /*02d0*/  UIADD3 UR10, UPT, UPT, UR6, 0x1314, URZ ;  /* 0x00001314060a7890 */ /* 0x000fe2000fffe0ff */
[-C--:B------:R-:W-:Y:S01]  /*02e0*/  LEA R9, R0, R19.reuse, 0x2 ;  /* 0x0000001300097211 */ /* 0x080fe200078e10ff */
[----:B------:R-:W-:Y:S01]  /*02f0*/  IMAD.IADD R18, R2, 0x1, R5 ;  /* 0x0000000102127824 */ /* 0x000fe200078e0205 */
[----:B------:R-:W-:Y:S01]  /*0300*/  IADD3.X R17, PT, PT, RZ, UR11, RZ, P0, !PT ;  /* 0x0000000bff117c10 */ /* 0x000fe200087fe4ff */
[----:B------:R-:W-:Y:S01]  /*0310*/  UIADD3 UR11, UPT, UPT, UR6, 0x1514, URZ ;  /* 0x00001514060b7890 */ /* 0x000fe2000fffe0ff */
[--C-:B------:R-:W-:Y:S01]  /*0320*/  SHF.R.U32.HI R2, RZ, 0x5, R3.reuse ;  /* 0x00000005ff027819 */ /* 0x100fe20000011603 */
[----:B------:R-:W-:Y:S01]  /*0330*/  ULEA UR6, UR12, UR6, 0x18 ;  /* 0x000000060c067291 */ /* 0x000fe2000f8ec0ff */
[----:B------:R-:W-:Y:S01]  /*0340*/  VIMNMX R7, PT, PT, R7, UR9, PT ;  /* 0x0000000907077c48 */ /* 0x000fe2000bfe0100 */
[----:B------:R-:W-:Y:S01]  /*0350*/  ULEA UR11, UR12, UR11, 0x18 ;  /* 0x0000000b0c0b7291 */ /* 0x000fe2000f8ec0ff */
[----:B------:R-:W-:Y:S01]  /*0360*/  VIMNMX.U32 R27, PT, PT, R9, UR9, PT ;  /* 0x00000009091b7c48 */ /* 0x000fe2000bfe0000 */
[----:B------:R-:W-:Y:S01]  /*0370*/  IMAD.IADD R14, R2, 0x1, R3 ;  /* 0x00000001020e7824 */ /* 0x000fe200078e0203 */
[----:B------:R-:W-:Y:S01]  /*0380*/  LEA.HI R15, R3, R12, RZ, 0x1d ;  /* 0x0000000c030f7211 */ /* 0x000fe200078fe8ff */
[----:B------:R-:W-:Y:S01]  /*0390*/  IMAD R9, R6, R19, R2 ;  /* 0x0000001306097224 */ /* 0x000fe200078e0202 */
[----:B------:R-:W-:Y:S01]  /*03a0*/  MOV R2, UR6 ;  /* 0x0000000600027c02 */ /* 0x000fe20008000f00 */
[----:B------:R-:W-:Y:S01]  /*03b0*/  IMAD R5, R7, UR5, R8 ;  /* 0x0000000507057c24 */ /* 0x000fe2000f8e0208 */
[C---:B------:R-:W-:Y:S01]  /*03c0*/  LOP3.LUT R10, R12.reuse, 0x7c, RZ, 0xc0, !PT ;  /* 0x0000007c0c0a7812 */ /* 0x040fe200078ec0ff */
[----:B------:R-:W-:Y:S01]  /*03d0*/  IMAD.SHL.U32 R7, R19, 0x80, RZ ;  /* 0x0000008013077824 */ /* 0x000fe200078e00ff */
[----:B------:R-:W-:Y:S01]  /*03e0*/  LOP3.LUT R11, R12, 0x3c, RZ, 0xc0, !PT ;  /* 0x0000003c0c0b7812 */ /* 0x000fe200078ec0ff */
[----:B------:R-:W-:Y:S01]  /*03f0*/  IMAD R25, R3, 0x84, R2 ;  /* 0x0000008403197824 */ /* 0x000fe200078e0202 */
[----:B------:R-:W-:Y:S01]  /*0400*/  LEA R13, R13, UR6, 0x2 ;  /* 0x000000060d0d7c11 */ /* 0x000fe2000f8e10ff */
[----:B------:R-:W-:Y:S01]  /*0410*/  IMAD.MOV.U32 R8, RZ, RZ, RZ ;  /* 0x000000ffff087224 */ /* 0x000fe200078e00ff */
[----:B------:R-:W-:Y:S01]  /*0420*/  LOP3.LUT R12, R7, 0x7c, R12, 0xf8, !PT ;  /* 0x0000007c070c7812 */ /* 0x000fe200078ef80c */
[----:B------:R-:W-:Y:S01]  /*0430*/  IMAD R27, R27, UR5, RZ ;  /* 0x000000051b1b7c24 */ /* 0x000fe2000f8e02ff */
[----:B------:R-:W-:Y:S01]  /*0440*/  LEA R14, R14, UR7, 0x2 ;  /* 0x000000070e0e7c11 */ /* 0x000fe2000f8e10ff */
[----:B------:R-:W-:Y:S01]  /*0450*/  ULEA UR10, UR12, UR10, 0x18 ;  /* 0x0000000a0c0a7291 */ /* 0x000fe2000f8ec0ff */
[----:B------:R-:W-:-:S02]  /*0460*/  LEA R15, R15, UR8, 0x2 ;  /* 0x000000080f0f7c11 */ /* 0x000fc4000f8e10ff */
[----:B------:R-:W-:Y:S02]  /*0470*/  LEA R24, R19, UR11, 0x4 ;  /* 0x0000000b13187c11 */ /* 0x000fe4000f8e20ff */
[----:B------:R-:W-:-:S07]  /*0480*/  LEA R2, R18, UR8, 0x2 ;  /* 0x0000000812027c11 */ /* 0x000fce000f8e10ff */
.L_x_568:
[----:B------:R-:W0:Y:S01]  /*0490*/  LDC.64 R20, c[0x0][0x380] ;  /* 0x0000e000ff147b82 */ /* 0x000e220000000a00 */
[----:B------:R-:W-:Y:S02]  /*04a0*/  IMAD R19, R6, UR4, RZ ;  /* 0x0000000406137c24 */ /* 0x000fe4000f8e02ff */
[----:B------:R-:W-:-:S03]  /*04b0*/  IMAD.SHL.U32 R18, R3, 0x4, RZ ;  /* 0x0000000403127824 */ /* 0x000fc600078e00ff */
[C---:B------:R-:W-:Y:S02]  /*04c0*/  IADD3 R23, P0, PT, R19.reuse, R8, RZ ;  /* 0x0000000813177210 */ /* 0x040fe40007f1e0ff */
[----:B------:R-:W-:Y:S02]  /*04d0*/  LOP3.LUT R29, R18, 0x7c, RZ, 0xc0, !PT ;  /* 0x0000007c121d7812 */ /* 0x000fe400078ec0ff */
[----:B------:R-:W-:-:S05]  /*04e0*/  LEA.HI.X.SX32 R19, R19, RZ, 0x1, P0 ;  /* 0x000000ff13137211 */ /* 0x000fca00000f0eff */
[----:B------:R-:W-:Y:S02]  /*04f0*/  IMAD R19, R19, 0x90, RZ ;  /* 0x0000009013137824 */ /* 0x000fe400078e02ff */
[----:B0-----:R-:W-:-:S04]  /*0500*/  IMAD.WIDE.U32 R20, R23, 0x90, R20 ;  /* 0x0000009017147825 */ /* 0x001fc800078e0014 */
[----:B------:R-:W-:Y:S01]  /*0510*/  IMAD.IADD R21, R21, 0x1, R19 ;  /* 0x0000000115157824 */ /* 0x000fe200078e0213 */
[----:B------:R-:W-:Y:S01]  /*0520*/  IADD3 R18, P0, PT, R29, R20, RZ ;  /* 0x000000141d127210 */ /* 0x000fe20007f1e0ff */
[----:B------:R-:W-:-:S03]  /*0530*/  IMAD R23, R6, 0x8, R9 ;  /* 0x0000000806177824 */ /* 0x000fc600078e0209 */
[----:B------:R-:W-:-:S03]  /*0540*/  IADD3.X R19, PT, PT, RZ, R21, RZ, P0, !PT ;  /* 0x00000015ff137210 */ /* 0x000fc600007fe4ff */
[----:B------:R-:W-:-:S04]  /*0550*/  IMAD.WIDE.U32 R32, R23, 0x90, R18 ;  /* 0x0000009017207825 */ /* 0x000fc800078e0012 */
[----:B------:R-:W-:Y:S01]  /*0560*/  IMAD R23, R6, 0x4, R23 ;  /* 0x0000000406177824 */ /* 0x000fe200078e0217 */
[----:B------:R0:W2:Y:S03]  /*0570*/  LDG.E.CONSTANT R36, desc[UR14][R32.64+0x10] ;  /* 0x0000100e20247981 */ /* 0x0000a6000c1e9900 */
[----:B------:R-:W-:-:S06]  /*0580*/  IMAD.WIDE.U32 R22, R23, 0x90, R18 ;  /* 0x0000009017167825 */ /* 0x000fcc00078e0012 */
[----:B------:R-:W3:Y:S01]  /*0590*/  LDG.E.CONSTANT R22, desc[UR14][R22.64+0x10] ;  /* 0x0000100e16167981 */ /* 0x000ee2000c1e9900 */
[----:B------:R-:W-:-:S05]  /*05a0*/  LEA R29, R6, R9, 0x4 ;  /* 0x00000009061d7211 */ /* 0x000fca00078e20ff */
[----:B------:R-:W-:Y:S02]  /*05b0*/  IMAD R35, R6, 0x4, R29 ;  /* 0x0000000406237824 */ /* 0x000fe400078e021d */
[----:B------:R-:W-:-:S04]  /*05c0*/  IMAD.WIDE.U32 R30, R29, 0x90, R18 ;  /* 0x000000901d1e7825 */ /* 0x000fc800078e0012 */
[--C-:B------:R-:W-:Y:S01]  /*05d0*/  IMAD.WIDE.U32 R34, R35, 0x90, R18.reuse ;  /* 0x0000009023227825 */ /* 0x100fe200078e0012 */
[----:B------:R-:W-:Y:S01]  /*05e0*/  LEA R37, R6, R9, 0x2 ;  /* 0x0000000906257211 */ /* 0x000fe200078e10ff */
[----:B------:R-:W4:Y:S04]  /*05f0*/  LDG.E.CONSTANT R30, desc[UR14][R30.64+0x10] ;  /* 0x0000100e1e1e7981 */ /* 0x000f28000c1e9900 */
[----:B------:R-:W5:Y:S01]  /*0600*/  LDG.E.CONSTANT R34, desc[UR14][R34.64+0x10] ;  /* 0x0000100e22227981 */ /* 0x000f62000c1e9900 */
[----:B0-----:R-:W-:-:S04]  /*0610*/  IMAD.WIDE.U32 R32, R37, 0x90, R18 ;  /* 0x0000009025207825 */ /* 0x001fc800078e0012 */
[C---:B------:R-:W-:Y:S02]  /*0620*/  IMAD R37, R6.reuse, 0x8, R29 ;  /* 0x0000000806257824 */ /* 0x040fe400078e021d */
[----:B------:R0:W4:Y:S03]  /*0630*/  LDG.E.CONSTANT R32, desc[UR14][R32.64+0x10] ;  /* 0x0000100e20207981 */ /* 0x000126000c1e9900 */
[----:B------:R-:W-:Y:S02]  /*0640*/  LEA R29, R6, R37, 0x2 ;  /* 0x00000025061d7211 */ /* 0x000fe400078e10ff */
[----:B0-----:R-:W-:-:S04]  /*0650*/  LOP3.LUT R33, R3, 0x3, RZ, 0xc0, !PT ;  /* 0x0000000303217812 */ /* 0x001fc800078ec0ff */
[----:B------:R-:W-:Y:S01]  /*0660*/  SHF.R.U32.HI R33, RZ, 0x1, R33 ;  /* 0x00000001ff217819 */ /* 0x000fe20000011621 */
[----:B--2---:R0:W-:Y:S02]  /*0670*/  STS [R13+0x420], R36 ;  /* 0x000420240d007388 */ /* 0x0041e40000000800 */
[----:B0-----:R-:W-:Y:S02]  /*0680*/  LOP3.LUT R36, R3, 0x1f, RZ, 0xc0, !PT ;  /* 0x0000001f03247812 */ /* 0x001fe400078ec0ff */
[----:B---3--:R0:W-:Y:S03]  /*0690*/  STS [R13+0x630], R22 ;  /* 0x000630160d007388 */ /* 0x0081e60000000800 */
[----:B------:R-:W-:Y:S02]  /*06a0*/  IMAD R35, R6, R36, RZ ;  /* 0x0000002406237224 */ /* 0x000fe400078e02ff */
[----:B0-----:R-:W-:-:S05]  /*06b0*/  IMAD.WIDE.U32 R22, R9, 0x90, R18 ;  /* 0x0000009009167825 */ /* 0x001fca00078e0012 */
[----:B------:R0:W2:Y:S02]  /*06c0*/  LDG.E.CONSTANT R31, desc[UR14][R22.64+0x10] ;  /* 0x0000100e161f7981 */ /* 0x0000a4000c1e9900 */
[----:B0-----:R-:W-:-:S04]  /*06d0*/  IMAD.WIDE.U32 R22, R35, 0x90, R20 ;  /* 0x0000009023167825 */ /* 0x001fc800078e0014 */
[----:B------:R-:W-:-:S03]  /*06e0*/  IMAD.WIDE.U32 R20, R26, 0x90, R20 ;  /* 0x000000901a147825 */ /* 0x000fc600078e0014 */
[----:B------:R-:W-:Y:S01]  /*06f0*/  IADD3 R20, P0, PT, R20, 0x4, RZ ;  /* 0x0000000414147810 */ /* 0x000fe20007f1e0ff */
[----:B------:R-:W-:-:S04]  /*0700*/  IMAD.WIDE.U32 R36, R37, 0x90, R18 ;  /* 0x0000009025247825 */ /* 0x000fc800078e0012 */
[----:B------:R-:W-:Y:S02]  /*0710*/  IMAD.X R21, RZ, RZ, R21, P0 ;  /* 0x000000ffff157224 */ /* 0x000fe400000e0615 */
[----:B------:R-:W-:Y:S01]  /*0720*/  IMAD.WIDE.U32 R18, R29, 0x90, R18 ;  /* 0x000000901d127825 */ /* 0x000fe200078e0012 */
[----:B------:R-:W3:Y:S04]  /*0730*/  LDG.E.CONSTANT R36, desc[UR14][R36.64+0x10] ;  /* 0x0000100e24247981 */ /* 0x000ee8000c1e9900 */
[----:B------:R0:W3:Y:S04]  /*0740*/  LDG.E.CONSTANT R29, desc[UR14][R22.64] ;  /* 0x0000000e161d7981 */ /* 0x0000e8000c1e9900 */
[----:B------:R1:W3:Y:S01]  /*0750*/  LDG.E.CONSTANT R35, desc[UR14][R18.64+0x10] ;  /* 0x0000100e12237981 */ /* 0x0002e2000c1e9900 */
[----:B0-----:R-:W-:-:S04]  /*0760*/  IMAD.WIDE.U32 R22, R4, 0x4, R20 ;  /* 0x0000000404167825 */ /* 0x001fc800078e0014 */
[C---:B------:R-:W-:Y:S01]  /*0770*/  IMAD.WIDE.U32 R20, R33.reuse, 0x4, R20 ;  /* 0x0000000421147825 */ /* 0x040fe200078e0014 */
[----:B-1----:R-:W0:Y:S01]  /*0780*/  LDC.64 R18, c[0x0][0x388] ;  /* 0x0000e200ff127b82 */ /* 0x002e220000000a00 */
[----:B------:R1:W4:Y:S04]  /*0790*/  LDG.E.CONSTANT R22, desc[UR14][R22.64] ;  /* 0x0000000e16167981 */ /* 0x000328000c1e9900 */
[----:B------:R5:W2:Y:S01]  /*07a0*/  LDG.E.CONSTANT R20, desc[UR14][R20.64] ;  /* 0x0000000e14147981 */ /* 0x000aa2000c1e9900 */
[----:B------:R-:W-:Y:S02]  /*07b0*/  LOP3.LUT R33, R33, R3, RZ, 0xc0, !PT ;  /* 0x0000000321217212 */ /* 0x000fe400078ec0ff */
[----:B------:R-:W-:Y:S01]  /*07c0*/  SHF.L.U32 R37, R3, 0x1, RZ ;  /* 0x0000000103257819 */ /* 0x000fe200000006ff */
[----:B-1----:R-:W-:Y:S01]  /*07d0*/  IMAD R23, R8, 0x8, R27 ;  /* 0x0000000808177824 */ /* 0x002fe200078e021b */
[----:B------:R-:W-:-:S02]  /*07e0*/  SHF.L.U32 R33, R33, 0x2, RZ ;  /* 0x0000000221217819 */ /* 0x000fc400000006ff */
[----:B------:R-:W-:Y:S02]  /*07f0*/  LOP3.LUT R37, R37, 0x2, RZ, 0xc0, !PT ;  /* 0x0000000225257812 */ /* 0x000fe400078ec0ff */
[----:B------:R-:W-:Y:S01]  /*0800*/  LEA.HI R23, R3, R23, RZ, 0x1d ;  /* 0x0000001703177211 */ /* 0x000fe200078fe8ff */
[----:B-----5:R-:W-:Y:S01]  /*0810*/  IMAD R21, R8, 0x8, R5 ;  /* 0x0000000808157824 */ /* 0x020fe200078e0205 */
[----:B------:R1:W-:Y:S01]  /*0820*/  STS [R13+0xa50], R34 ;  /* 0x000a50220d007388 */ /* 0x0003e20000000800 */
[----:B----4-:R-:W-:Y:S02]  /*0830*/  SHF.R.S32.HI R33, RZ, R33, R22 ;  /* 0x00000021ff217219 */ /* 0x010fe40000011416 */
[----:B------:R-:W-:Y:S01]  /*0840*/  IMAD.WIDE R22, R23, 0x24, R16 ;  /* 0x0000002417167825 */ /* 0x000fe200078e0210 */
[----:B--2---:R-:W-:-:S03]  /*0850*/  SHF.R.S32.HI R37, RZ, R37, R20 ;  /* 0x00000025ff257219 */ /* 0x004fc60000011414 */
[----:B0-----:R-:W-:Y:S02]  /*0860*/  IMAD.WIDE.U32 R20, R21, 0x24, R18 ;  /* 0x0000002415147825 */ /* 0x001fe400078e0012 */
[----:B------:R-:W2:Y:S04]  /*0870*/  LDG.E.CONSTANT R23, desc[UR14][R22.64+0x4] ;  /* 0x0000040e16177981 */ /* 0x000ea8000c1e9900 */
[----:B-1----:R-:W4:Y:S04]  /*0880*/  LDG.E.CONSTANT R34, desc[UR14][R20.64] ;  /* 0x0000000e14227981 */ /* 0x002f28000c1e9900 */
[----:B------:R0:W-:Y:S02]  /*0890*/  STS [R13+0x840], R30 ;  /* 0x0008401e0d007388 */ /* 0x0001e40000000800 */
[----:B0-----:R-:W-:-:S02]  /*08a0*/  LOP3.LUT R30, R37, 0x30303030, RZ, 0xc0, !PT ;  /* 0x30303030251e7812 */ /* 0x001fc400078ec0ff */
[----:B------:R-:W-:Y:S02]  /*08b0*/  STS [R13], R31 ;  /* 0x0000001f0d007388 */ /* 0x000fe40000000800 */
[----:B------:R-:W-:Y:S02]  /*08c0*/  LOP3.LUT R33, R30, 0xf0f0f0f, R33, 0xf8, !PT ;  /* 0x0f0f0f0f1e217812 */ /* 0x000fe400078ef821 */
[----:B------:R-:W-:Y:S04]  /*08d0*/  STS [R13+0x210], R32 ;  /* 0x000210200d007388 */ /* 0x000fe80000000800 */
[----:B---3--:R-:W-:Y:S04]  /*08e0*/  STS [R13+0xc60], R36 ;  /* 0x000c60240d007388 */ /* 0x008fe80000000800 */
[----:B------:R-:W-:Y:S04]  /*08f0*/  STS [R13+0xe70], R35 ;  /* 0x000e70230d007388 */ /* 0x000fe80000000800 */
[----:B------:R-:W-:Y:S04]  /*0900*/  STS [R10+UR7], R29 ;  /* 0x0000001d0a007988 */ /* 0x000fe80008000807 */
[----:B------:R-:W-:Y:S04]  /*0910*/  STS [R2], R33 ;  /* 0x0000002102007388 */ /* 0x000fe80000000800 */
[----:B--2---:R-:W-:Y:S04]  /*0920*/  STS [R12+UR10], R23 ;  /* 0x000000170c007988 */ /* 0x004fe8000800080a */
[----:B----4-:R-:W-:Y:S01]  /*0930*/  STS [R11+UR11], R34 ;  /* 0x000000220b007988 */ /* 0x010fe2000800080b */
[----:B------:R-:W-:Y:S06]  /*0940*/  BAR.SYNC.DEFER_BLOCKING 0x0 ;  /* 0x0000000000007b1d */ /* 0x000fec0000010000 */
[----:B------:R-:W0:Y:S04]  /*0950*/  LDS R21, [R25] ;  /* 0x0000000019157984 */ /* 0x000e280000000800 */
[----:B------:R-:W1:Y:S04]  /*0960*/  LDS R31, [R25+0x4] ;  /* 0x00000400191f7984 */ /* 0x000e680000000800 */
[----:B------:R-:W2:Y:S04]  /*0970*/  LDS R37, [R7+UR10] ;  /* 0x0000000a07257984 */ /* 0x000ea80008000800 */
[----:B------:R-:W3:Y:S04]  /*0980*/  LDS R33, [R7+UR10+0x4] ;  /* 0x0000040a07217984 */ /* 0x000ee80008000800 */
[----:B------:R-:W4:Y:S04]  /*0990*/  LDS R32, [R7+UR10+0x20] ;  /* 0x0000200a07207984 */ /* 0x000f280008000800 */
[----:B------:R-:W5:Y:S04]  /*09a0*/  LDS R30, [R7+UR10+0x24] ;  /* 0x0000240a071e7984 */ /* 0x000f680008000800 */
[----:B------:R-:W5:Y:S04]  /*09b0*/  LDS R22, [R25+0x8] ;  /* 0x0000080019167984 */ /* 0x000f680000000800 */
[----:B------:R-:W5:Y:S01]  /*09c0*/  LDS R20, [R7+UR10+0x8] ;  /* 0x0000080a07147984 */ /* 0x000f620008000800 */
[----:B0-----:R-:W-:-:S02]  /*09d0*/  LOP3.LUT R23, R21, 0xf0f0f0f, RZ, 0xc0, !PT ;  /* 0x0f0f0f0f15177812 */ /* 0x001fc400078ec0ff */
[----:B------:R-:W-:Y:S02]  /*09e0*/  SHF.R.U32.HI R21, RZ, 0x4, R21 ;  /* 0x00000004ff157819 */ /* 0x000fe40000011615 */
[----:B-1----:R-:W-:Y:S02]  /*09f0*/  LOP3.LUT R34, R31, 0xf0f0f0f, RZ, 0xc0, !PT ;  /* 0x0f0f0f0f1f227812 */ /* 0x002fe400078ec0ff */
[----:B------:R-:W-:Y:S01]  /*0a00*/  LOP3.LUT R29, R21, 0xf0f0f0f, RZ, 0xc0, !PT ;  /* 0x0f0f0f0f151d7812 */ /* 0x000fe200078ec0ff */
[----:B--2---:R-:W-:Y:S01]  /*0a10*/  IDP.4A.S8.S8 R23, R23, R37, RZ ;  /* 0x0000002517177226 */ /* 0x004fe200000006ff */
[----:B------:R-:W-:Y:S01]  /*0a20*/  SHF.R.U32.HI R31, RZ, 0x4, R31 ;  /* 0x00000004ff1f7819 */ /* 0x000fe2000001161f */
[----:B------:R-:W0:Y:S02]  /*0a30*/  LDS R21, [R25+0xc] ;  /* 0x00000c0019157984 */ /* 0x000e240000000800 */
[----:B---3--:R-:W-:Y:S01]  /*0a40*/  IDP.4A.S8.S8 R33, R34, R33, R23 ;  /* 0x0000002122217226 */ /* 0x008fe20000000617 */
[----:B------:R-:W-:Y:S01]  /*0a50*/  LOP3.LUT R31, R31, 0xf0f0f0f, RZ, 0xc0, !PT ;  /* 0x0f0f0f0f1f1f7812 */ /* 0x000fe200078ec0ff */
[----:B------:R-:W1:Y:S01]  /*0a60*/  LDS R23, [R7+UR10+0x28] ;  /* 0x0000280a07177984 */ /* 0x000e620008000800 */
[----:B----4-:R-:W-:-:S03]  /*0a70*/  IDP.4A.S8.S8 R35, R29, R32, RZ ;  /* 0x000000201d237226 */ /* 0x010fc600000006ff */
[----:B------:R-:W2:Y:S01]  /*0a80*/  LDS R29, [R7+UR10+0xc] ;  /* 0x00000c0a071d7984 */ /* 0x000ea20008000800 */
[----:B-----5:R-:W-:Y:S01]  /*0a90*/  IDP.4A.S8.S8 R32, R31, R30, R35 ;  /* 0x0000001e1f207226 */ /* 0x020fe20000000623 */
[----:B------:R-:W-:Y:S02]  /*0aa0*/  LEA R37, R8, R5, 0x3 ;  /* 0x0000000508257211 */ /* 0x000fe400078e18ff */
[----:B------:R-:W-:Y:S01]  /*0ab0*/  LDS R35, [R7+UR10+0x68] ;  /* 0x0000680a07237984 */ /* 0x000fe20008000800 */
[----:B------:R-:W-:-:S05]  /*0ac0*/  LOP3.LUT R30, R22, 0xf0f0f0f, RZ, 0xc0, !PT ;  /* 0x0f0f0f0f161e7812 */ /* 0x000fca00078ec0ff */
[----:B------:R-:W-:Y:S02]  /*0ad0*/  IDP.4A.S8.S8 R34, R30, R20, R33 ;  /* 0x000000141e227226 */ /* 0x000fe40000000621 */
[----:B------:R-:W3:Y:S04]  /*0ae0*/  LDS R30, [R7+UR10+0x2c] ;  /* 0x00002c0a071e7984 */ /* 0x000ee80008000800 */
[----:B------:R-:W4:Y:S01]  /*0af0*/  LDS R20, [R25+0x10] ;  /* 0x0000100019147984 */ /* 0x000f220000000800 */
[----:B------:R-:W-:-:S03]  /*0b00*/  SHF.R.U32.HI R31, RZ, 0x4, R22 ;  /* 0x00000004ff1f7819 */ /* 0x000fc60000011616 */
[----:B------:R-:W5:Y:S01]  /*0b10*/  LDS R22, [R7+UR10+0x10] ;  /* 0x0000100a07167984 */ /* 0x000f620008000800 */
[----:B------:R-:W-:Y:S02]  /*0b20*/  LOP3.LUT R31, R31, 0xf0f0f0f, RZ, 0xc0, !PT ;  /* 0x0f0f0f0f1f1f7812 */ /* 0x000fe400078ec0ff */
[----:B0-----:R-:W-:-:S03]  /*0b30*/  LOP3.LUT R33, R21, 0xf0f0f0f, RZ, 0xc0, !PT ;  /* 0x0f0f0f0f15217812 */ /* 0x001fc600078ec0ff */
[----:B-1----:R-:W-:Y:S01]  /*0b40*/  IDP.4A.S8.S8 R31, R31, R23, R32 ;  /* 0x000000171f1f7226 */ /* 0x002fe20000000620 */
[----:B------:R-:W-:Y:S01]  /*0b50*/  SHF.R.U32.HI R32, RZ, 0x4, R21 ;  /* 0x00000004ff207819 */ /* 0x000fe20000011615 */
[----:B------:R-:W0:Y:S01]  /*0b60*/  LDS R23, [R7+UR10+0x30] ;  /* 0x0000300a07177984 */ /* 0x000e220008000800 */
[----:B--2---:R-:W-:-:S03]  /*0b70*/  IDP.4A.S8.S8 R33, R33, R29, R34 ;  /* 0x0000001d21217226 */ /* 0x004fc60000000622 */
[----:B------:R-:W1:Y:S01]  /*0b80*/  LDS R29, [R25+0x14] ;  /* 0x00001400191d7984 */ /* 0x000e620000000800 */
[----:B------:R-:W-:-:S03]  /*0b90*/  LOP3.LUT R32, R32, 0xf0f0f0f, RZ, 0xc0, !PT ;  /* 0x0f0f0f0f20207812 */ /* 0x000fc600078ec0ff */
[----:B------:R-:W2:Y:S02]  /*0ba0*/  LDS R21, [R7+UR10+0x14] ;  /* 0x0000140a07157984 */ /* 0x000ea40008000800 */
[----:B---3--:R-:W-:Y:S02]  /*0bb0*/  IDP.4A.S8.S8 R34, R32, R30, R31 ;  /* 0x0000001e20227226 */ /* 0x008fe4000000061f */
[----:B------:R-:W3:Y:S04]  /*0bc0*/  LDS R30, [R25+0x18] ;  /* 0x00001800191e7984 */ /* 0x000ee80000000800 */
[----:B------:R-:W3:Y:S01]  /*0bd0*/  LDS R31, [R7+UR10+0x34] ;  /* 0x0000340a071f7984 */ /* 0x000ee20008000800 */
[----:B----4-:R-:W-:-:S03]  /*0be0*/  LOP3.LUT R36, R20, 0xf0f0f0f, RZ, 0xc0, !PT ;  /* 0x0f0f0f0f14247812 */ /* 0x010fc600078ec0ff */
[----:B------:R-:W4:Y:S02]  /*0bf0*/  LDS R32, [R7+UR10+0x18] ;  /* 0x0000180a07207984 */ /* 0x000f240008000800 */
[----:B-----5:R-:W-:Y:S02]  /*0c00*/  IDP.4A.S8.S8 R36, R36, R22, R33 ;  /* 0x0000001624247226 */ /* 0x020fe40000000621 */
[----:B------:R-:W5:Y:S01]  /*0c10*/  LDS R22, [R7+UR10+0x38] ;  /* 0x0000380a07167984 */ /* 0x000f620008000800 */
[----:B------:R-:W-:-:S04]  /*0c20*/  SHF.R.U32.HI R20, RZ, 0x4, R20 ;  /* 0x00000004ff147819 */ /* 0x000fc80000011614 */
[----:B------:R-:W-:-:S05]  /*0c30*/  LOP3.LUT R20, R20, 0xf0f0f0f, RZ, 0xc0, !PT ;  /* 0x0f0f0f0f14147812 */ /* 0x000fca00078ec0ff */
[----:B0-----:R-:W-:Y:S01]  /*0c40*/  IDP.4A.S8.S8 R34, R20, R23, R34 ;  /* 0x0000001714227226 */ /* 0x001fe20000000622 */
[----:B-1----:R-:W-:Y:S02]  /*0c50*/  LOP3.LUT R20, R29, 0xf0f0f0f, RZ, 0xc0, !PT ;  /* 0x0f0f0f0f1d147812 */ /* 0x002fe400078ec0ff */
[----:B------:R-:W-:-:S03]  /*0c60*/  SHF.R.U32.HI R29, RZ, 0x4, R29 ;  /* 0x00000004ff1d7819 */ /* 0x000fc6000001161d */
[----:B--2---:R-:W-:Y:S02]  /*0c70*/  IDP.4A.S8.S8 R21, R20, R21, R36 ;  /* 0x0000001514157226 */ /* 0x004fe40000000624 */
[----:B------:R-:W0:Y:S01]  /*0c80*/  LDS R20, [R25+0x1c] ;  /* 0x00001c0019147984 */ /* 0x000e220000000800 */
[----:B------:R-:W-:Y:S02]  /*0c90*/  LOP3.LUT R29, R29, 0xf0f0f0f, RZ, 0xc0, !PT ;  /* 0x0f0f0f0f1d1d7812 */ /* 0x000fe400078ec0ff */
[----:B---3--:R-:W-:Y:S02]  /*0ca0*/  SHF.R.U32.HI R23, RZ, 0x4, R30 ;  /* 0x00000004ff177819 */ /* 0x008fe4000001161e */
[----:B------:R-:W-:Y:S01]  /*0cb0*/  LOP3.LUT R30, R30, 0xf0f0f0f, RZ, 0xc0, !PT ;  /* 0x0f0f0f0f1e1e7812 */ /* 0x000fe200078ec0ff */
[----:B------:R-:W-:Y:S02]  /*0cc0*/  IDP.4A.S8.S8 R31, R29, R31, R34 ;  /* 0x0000001f1d1f7226 */ /* 0x000fe40000000622 */
[----:B------:R-:W1:Y:S02]  /*0cd0*/  LDS R29, [R7+UR10+0x1c] ;  /* 0x00001c0a071d7984 */ /* 0x000e640008000800 */
[----:B----4-:R-:W-:Y:S01]  /*0ce0*/  IDP.4A.S8.S8 R34, R30, R32, R21 ;  /* 0x000000201e227226 */ /* 0x010fe20000000615 */
[----:B------:R-:W-:Y:S01]  /*0cf0*/  LOP3.LUT R23, R23, 0xf0f0f0f, RZ, 0xc0, !PT ;  /* 0x0f0f0f0f17177812 */ /* 0x000fe200078ec0ff */
[----:B------:R-:W2:Y:S04]  /*0d00*/  LDS R32, [R7+UR10+0x3c] ;  /* 0x00003c0a07207984 */ /* 0x000ea80008000800 */
[----:B------:R-:W3:Y:S01]  /*0d10*/  LDS.U8 R30, [R15] ;  /* 0x000000000f1e7984 */ /* 0x000ee20000000000 */
[----:B-----5:R-:W-:-:S03]  /*0d20*/  IDP.4A.S8.S8 R31, R23, R22, R31 ;  /* 0x00000016171f7226 */ /* 0x020fc6000000061f */
[----:B------:R-:W4:Y:S04]  /*0d30*/  LDS R23, [R24] ;  /* 0x0000000018177984 */ /* 0x000f280000000800 */
[----:B------:R-:W5:Y:S04]  /*0d40*/  LDS.U8 R22, [R15+0x1] ;  /* 0x000001000f167984 */ /* 0x000f680000000000 */
[----:B------:R-:W5:Y:S01]  /*0d50*/  LDS R21, [R24+0x4] ;  /* 0x0000040018157984 */ /* 0x000f620000000800 */
[----:B0-----:R-:W-:Y:S02]  /*0d60*/  LOP3.LUT R33, R20, 0xf0f0f0f, RZ, 0xc0, !PT ;  /* 0x0f0f0f0f14217812 */ /* 0x001fe400078ec0ff */
[----:B------:R-:W-:-:S04]  /*0d70*/  SHF.R.U32.HI R20, RZ, 0x4, R20 ;  /* 0x00000004ff147819 */ /* 0x000fc80000011614 */
[----:B------:R-:W-:Y:S01]  /*0d80*/  LOP3.LUT R20, R20, 0xf0f0f0f, RZ, 0xc0, !PT ;  /* 0x0f0f0f0f14147812 */ /* 0x000fe200078ec0ff */
[----:B-1----:R-:W-:Y:S02]  /*0d90*/  IDP.4A.S8.S8 R29, R33, R29, R34 ;  /* 0x0000001d211d7226 */ /* 0x002fe40000000622 */
[----:B------:R-:W-:Y:S02]  /*0da0*/  LDS.U8 R33, [R15+0x9] ;  /* 0x000009000f217984 */ /* 0x000fe40000000000 */
[----:B--2---:R-:W-:Y:S02]  /*0db0*/  IDP.4A.S8.S8 R31, R20, R32, R31 ;  /* 0x00000020141f7226 */ /* 0x004fe4000000061f */
[----:B------:R-:W0:Y:S01]  /*0dc0*/  LDS.U8 R32, [R15+0x8] ;  /* 0x000008000f207984 */ /* 0x000e220000000000 */
[----:B---3--:R-:W-:-:S03]  /*0dd0*/  IMAD R29, R29, R30, RZ ;  /* 0x0000001e1d1d7224 */ /* 0x008fc600078e02ff */
[----:B------:R-:W-:Y:S01]  /*0de0*/  LDS R34, [R7+UR10+0x40] ;  /* 0x0000400a07227984 */ /* 0x000fe20008000800 */
[----:B----4-:R-:W-:Y:S01]  /*0df0*/  HADD2.F32 R20, -RZ, R23.H0_H0 ;  /* 0x20000017ff147230 */ /* 0x010fe20000004100 */
[----:B------:R-:W-:Y:S02]  /*0e00*/  I2FP.F32.S32 R29, R29 ;  /* 0x0000001d001d7245 */ /* 0x000fe40000201400 */
[----:B------:R-:W-:Y:S01]  /*0e10*/  LDS R30, [R25+0x24] ;  /* 0x00002400191e7984 */ /* 0x000fe20000000800 */
[----:B-----5:R-:W-:-:S03]  /*0e20*/  IMAD R22, R31, R22, RZ ;  /* 0x000000161f167224 */ /* 0x020fc600078e02ff */
[----:B------:R-:W1:Y:S01]  /*0e30*/  LDS R31, [R25+0x20] ;  /* 0x00002000191f7984 */ /* 0x000e620000000800 */
[----:B------:R-:W-:Y:S01]  /*0e40*/  FFMA.FTZ R20, R20, R29, RZ ;  /* 0x0000001d14147223 */ /* 0x000fe200000100ff */
[----:B------:R-:W-:Y:S01]  /*0e50*/  HADD2.F32 R29, -RZ, R21.H0_H0 ;  /* 0x20000015ff1d7230 */ /* 0x000fe20000004100 */
[----:B------:R-:W-:-:S05]  /*0e60*/  I2FP.F32.S32 R22, R22 ;  /* 0x0000001600167245 */ /* 0x000fca0000201400 */
[----:B------:R-:W-:Y:S02]  /*0e70*/  FFMA.FTZ R22, R29, R22, R20 ;  /* 0x000000161d167223 */ /* 0x000fe40000010014 */
[----:B------:R-:W2:Y:S01]  /*0e80*/  LDS R29, [R7+UR10+0x44] ;  /* 0x0000440a071d7984 */ /* 0x000ea20008000800 */
[----:B------:R-:W-:Y:S01]  /*0e90*/  HADD2.F32 R20, -RZ, R23.H1_H1 ;  /* 0x30000017ff147230 */ /* 0x000fe20000004100 */
[----:B0-----:R-:W-:Y:S02]  /*0ea0*/  I2FP.F32.U32 R23, R32 ;  /* 0x0000002000177245 */ /* 0x001fe40000201000 */
[----:B------:R-:W-:Y:S01]  /*0eb0*/  I2FP.F32.U32 R33, R33 ;  /* 0x0000002100217245 */ /* 0x000fe20000201000 */
[----:B------:R-:W0:Y:S02]  /*0ec0*/  LDS R32, [R7+UR10+0x60] ;  /* 0x0000600a07207984 */ /* 0x000e240008000800 */
[----:B------:R-:W-:Y:S01]  /*0ed0*/  FFMA.FTZ R23, R20, R23, RZ ;  /* 0x0000001714177223 */ /* 0x000fe200000100ff */
[----:B------:R-:W-:Y:S01]  /*0ee0*/  HADD2.F32 R20, -RZ, R21.H1_H1 ;  /* 0x30000015ff147230 */ /* 0x000fe20000004100 */
[----:B-1----:R-:W-:-:S04]  /*0ef0*/  LOP3.LUT R21, R31, 0xf0f0f0f, RZ, 0xc0, !PT ;  /* 0x0f0f0f0f1f157812 */ /* 0x002fc800078ec0ff */
[----:B------:R-:W-:Y:S02]  /*0f00*/  FFMA.FTZ R23, R20, R33, R23 ;  /* 0x0000002114177223 */ /* 0x000fe40000010017 */
[----:B------:R-:W1:Y:S01]  /*0f10*/  LDS R33, [R7+UR10+0x64] ;  /* 0x0000640a07217984 */ /* 0x000e620008000800 */
[----:B------:R-:W-:Y:S01]  /*0f20*/  IDP.4A.S8.S8 R20, R21, R34, RZ ;  /* 0x0000002215147226 */ /* 0x000fe200000006ff */
[----:B------:R-:W-:-:S05]  /*0f30*/  LOP3.LUT R21, R30, 0xf0f0f0f, RZ, 0xc0, !PT ;  /* 0x0f0f0f0f1e157812 */ /* 0x000fca00078ec0ff */
[----:B--2---:R-:W-:Y:S02]  /*0f40*/  IDP.4A.S8.S8 R20, R21, R29, R20 ;  /* 0x0000001d15147226 */ /* 0x004fe40000000614 */
[----:B------:R-:W2:Y:S04]  /*0f50*/  LDS R29, [R25+0x28] ;  /* 0x00002800191d7984 */ /* 0x000ea80000000800 */
[----:B------:R-:W3:Y:S01]  /*0f60*/  LDS R21, [R7+UR10+0x48] ;  /* 0x0000480a07157984 */ /* 0x000ee20008000800 */
[----:B------:R-:W-:Y:S02]  /*0f70*/  SHF.R.U32.HI R31, RZ, 0x4, R31 ;  /* 0x00000004ff1f7819 */ /* 0x000fe4000001161f */
[----:B------:R-:W-:Y:S02]  /*0f80*/  SHF.R.U32.HI R30, RZ, 0x4, R30 ;  /* 0x00000004ff1e7819 */ /* 0x000fe4000001161e */
[----:B------:R-:W-:-:S02]  /*0f90*/  LOP3.LUT R31, R31, 0xf0f0f0f, RZ, 0xc0, !PT ;  /* 0x0f0f0f0f1f1f7812 */ /* 0x000fc400078ec0ff */
[----:B------:R-:W-:-:S03]  /*0fa0*/  LOP3.LUT R30, R30, 0xf0f0f0f, RZ, 0xc0, !PT ;  /* 0x0f0f0f0f1e1e7812 */ /* 0x000fc600078ec0ff */
[----:B0-----:R-:W-:Y:S02]  /*0fb0*/  IDP.4A.S8.S8 R32, R31, R32, RZ ;  /* 0x000000201f207226 */ /* 0x001fe400000006ff */
[----:B------:R-:W-:Y:S01]  /*0fc0*/  VIADD R37, R37, 0x4 ;  /* 0x0000000425257836 */ /* 0x000fe20000000000 */
[----:B------:R-:W0:Y:S01]  /*0fd0*/  LDS R31, [R25+0x2c] ;  /* 0x00002c00191f7984 */ /* 0x000e220000000800 */
[----:B-1----:R-:W-:Y:S02]  /*0fe0*/  IDP.4A.S8.S8 R32, R30, R33, R32 ;  /* 0x000000211e207226 */ /* 0x002fe40000000620 */
[----:B------:R-:W-:Y:S01]  /*0ff0*/  IMAD.WIDE.U32 R18, R37, 0x24, R18 ;  /* 0x0000002425127825 */ /* 0x000fe200078e0012 */
[----:B------:R-:W1:Y:S04]  /*1000*/  LDS R33, [R7+UR10+0x4c] ;  /* 0x00004c0a07217984 */ /* 0x000e680008000800 */
[----:B------:R4:W5:Y:S01]  /*1010*/  LDG.E.CONSTANT R34, desc[UR14][R18.64] ;  /* 0x0000000e12227981 */ /* 0x000962000c1e9900 */
[----:B--2---:R-:W-:-:S05]  /*1020*/  LOP3.LUT R30, R29, 0xf0f0f0f, RZ, 0xc0, !PT ;  /* 0x0f0f0f0f1d1e7812 */ /* 0x004fca00078ec0ff */
[----:B---3--:R-:W-:Y:S01]  /*1030*/  IDP.4A.S8.S8 R30, R30, R21, R20 ;  /* 0x000000151e1e7226 */ /* 0x008fe20000000614 */
[----:B------:R-:W-:Y:S01]  /*1040*/  IADD3 R21, PT, PT, R3, 0x20, RZ ;  /* 0x0000002003157810 */ /* 0x000fe20007ffe0ff */
[----:B------:R-:W-:Y:S01]  /*1050*/  IMAD R20, R8, 0x8, R27 ;  /* 0x0000000808147824 */ /* 0x000fe200078e021b */
[----:B----4-:R-:W-:Y:S04]  /*1060*/  LDS R19, [R7+UR10+0x54] ;  /* 0x0000540a07137984 */ /* 0x010fe80008000800 */
[----:B------:R-:W-:-:S05]  /*1070*/  LEA.HI R21, R21, R20, RZ, 0x1d ;  /* 0x0000001415157211 */ /* 0x000fca00078fe8ff */
[----:B------:R-:W-:-:S06]  /*1080*/  IMAD.WIDE R20, R21, 0x24, R16 ;  /* 0x0000002415147825 */ /* 0x000fcc00078e0210 */
[----:B------:R2:W3:Y:S01]  /*1090*/  LDG.E.CONSTANT R21, desc[UR14][R20.64+0x4] ;  /* 0x0000040e14157981 */ /* 0x0004e2000c1e9900 */
[----:B------:R-:W-:-:S04]  /*10a0*/  SHF.R.U32.HI R29, RZ, 0x4, R29 ;  /* 0x00000004ff1d7819 */ /* 0x000fc8000001161d */
[----:B------:R-:W-:-:S05]  /*10b0*/  LOP3.LUT R29, R29, 0xf0f0f0f, RZ, 0xc0, !PT ;  /* 0x0f0f0f0f1d1d7812 */ /* 0x000fca00078ec0ff */
[----:B------:R-:W-:Y:S01]  /*10c0*/  IDP.4A.S8.S8 R32, R29, R35, R32 ;  /* 0x000000231d207226 */ /* 0x000fe20000000620 */
[----:B--2---:R-:W-:Y:S04]  /*10d0*/  LDS R20, [R25+0x30] ;  /* 0x0000300019147984 */ /* 0x004fe80000000800 */
[----:B------:R-:W2:Y:S01]  /*10e0*/  LDS R35, [R7+UR10+0x6c] ;  /* 0x00006c0a07237984 */ /* 0x000ea20008000800 */
[----:B0-----:R-:W-:-:S05]  /*10f0*/  LOP3.LUT R29, R31, 0xf0f0f0f, RZ, 0xc0, !PT ;  /* 0x0f0f0f0f1f1d7812 */ /* 0x001fca00078ec0ff */
[----:B-1----:R-:W-:Y:S02]  /*1100*/  IDP.4A.S8.S8 R29, R29, R33, R30 ;  /* 0x000000211d1d7226 */ /* 0x002fe4000000061e */
[----:B------:R-:W0:Y:S01]  /*1110*/  LDS R30, [R7+UR10+0x50] ;  /* 0x0000500a071e7984 */ /* 0x000e220008000800 */
[----:B------:R-:W-:-:S03]  /*1120*/  SHF.R.U32.HI R31, RZ, 0x4, R31 ;  /* 0x00000004ff1f7819 */ /* 0x000fc6000001161f */
[----:B------:R-:W-:Y:S01]  /*1130*/  LDS.U8 R33, [R15+0x3] ;  /* 0x000003000f217984 */ /* 0x000fe20000000000 */
[----:B------:R-:W-:-:S05]  /*1140*/  LOP3.LUT R31, R31, 0xf0f0f0f, RZ, 0xc0, !PT ;  /* 0x0f0f0f0f1f1f7812 */ /* 0x000fca00078ec0ff */
[----:B--2---:R-:W-:Y:S02]  /*1150*/  IDP.4A.S8.S8 R31, R31, R35, R32 ;  /* 0x000000231f1f7226 */ /* 0x004fe40000000620 */
[----:B------:R-:W1:Y:S01]  /*1160*/  LDS R32, [R7+UR10+0x70] ;  /* 0x0000700a07207984 */ /* 0x000e620008000800 */
[----:B------:R-:W-:-:S05]  /*1170*/  LOP3.LUT R18, R20, 0xf0f0f0f, RZ, 0xc0, !PT ;  /* 0x0f0f0f0f14127812 */ /* 0x000fca00078ec0ff */
[----:B0-----:R-:W-:Y:S02]  /*1180*/  IDP.4A.S8.S8 R29, R18, R30, R29 ;  /* 0x0000001e121d7226 */ /* 0x001fe4000000061d */
[----:B------:R-:W0:Y:S01]  /*1190*/  LDS R18, [R25+0x34] ;  /* 0x0000340019127984 */ /* 0x000e220000000800 */
[----:B------:R-:W-:-:S03]  /*11a0*/  SHF.R.U32.HI R20, RZ, 0x4, R20 ;  /* 0x00000004ff147819 */ /* 0x000fc60000011614 */
[----:B------:R-:W-:Y:S01]  /*11b0*/  LDS R30, [R7+UR10+0x58] ;  /* 0x0000580a071e7984 */ /* 0x000fe20008000800 */
[----:B------:R-:W-:-:S05]  /*11c0*/  LOP3.LUT R20, R20, 0xf0f0f0f, RZ, 0xc0, !PT ;  /* 0x0f0f0f0f14147812 */ /* 0x000fca00078ec0ff */
[----:B-1----:R-:W-:Y:S02]  /*11d0*/  IDP.4A.S8.S8 R31, R20, R32, R31 ;  /* 0x00000020141f7226 */ /* 0x002fe4000000061f */
[----:B------:R-:W1:Y:S01]  /*11e0*/  LDS R32, [R7+UR10+0x74] ;  /* 0x0000740a07207984 */ /* 0x000e620008000800 */
[----:B0-----:R-:W-:-:S05]  /*11f0*/  LOP3.LUT R20, R18, 0xf0f0f0f, RZ, 0xc0, !PT ;  /* 0x0f0f0f0f12147812 */ /* 0x001fca00078ec0ff */
[----:B------:R-:W-:Y:S02]  /*1200*/  IDP.4A.S8.S8 R20, R20, R19, R29 ;  /* 0x0000001314147226 */ /* 0x000fe4000000061d */
[----:B------:R-:W0:Y:S01]  /*1210*/  LDS R19, [R25+0x38] ;  /* 0x0000380019137984 */ /* 0x000e220000000800 */
[----:B------:R-:W-:-:S04]  /*1220*/  SHF.R.U32.HI R18, RZ, 0x4, R18 ;  /* 0x00000004ff127819 */ /* 0x000fc80000011612 */
[----:B------:R-:W-:-:S05]  /*1230*/  LOP3.LUT R18, R18, 0xf0f0f0f, RZ, 0xc0, !PT ;  /* 0x0f0f0f0f12127812 */ /* 0x000fca00078ec0ff */
[----:B-1----:R-:W-:Y:S02]  /*1240*/  IDP.4A.S8.S8 R31, R18, R32, R31 ;  /* 0x00000020121f7226 */ /* 0x002fe4000000061f */
[----:B------:R-:W1:Y:S01]  /*1250*/  LDS R32, [R7+UR10+0x78] ;  /* 0x0000780a07207984 */ /* 0x000e620008000800 */
[----:B0-----:R-:W-:Y:S02]  /*1260*/  LOP3.LUT R29, R19, 0xf0f0f0f, RZ, 0xc0, !PT ;  /* 0x0f0f0f0f131d7812 */ /* 0x001fe400078ec0ff */
[----:B------:R-:W-:-:S03]  /*1270*/  SHF.R.U32.HI R19, RZ, 0x4, R19 ;  /* 0x00000004ff137819 */ /* 0x000fc60000011613 */
[----:B------:R-:W-:Y:S02]  /*1280*/  IDP.4A.S8.S8 R18, R29, R30, R20 ;  /* 0x0000001e1d127226 */ /* 0x000fe40000000614 */
[----:B------:R-:W0:Y:S01]  /*1290*/  LDS R20, [R25+0x3c] ;  /* 0x00003c0019147984 */ /* 0x000e220000000800 */
[----:B------:R-:W-:-:S03]  /*12a0*/  LOP3.LUT R30, R19, 0xf0f0f0f, RZ, 0xc0, !PT ;  /* 0x0f0f0f0f131e7812 */ /* 0x000fc600078ec0ff */
[----:B------:R-:W2:Y:S02]  /*12b0*/  LDS R29, [R7+UR10+0x5c] ;  /* 0x00005c0a071d7984 */ /* 0x000ea40008000800 */
[----:B-1----:R-:W-:Y:S02]  /*12c0*/  IDP.4A.S8.S8 R30, R30, R32, R31 ;  /* 0x000000201e1e7226 */ /* 0x002fe4000000061f */
[----:B------:R-:W1:Y:S04]  /*12d0*/  LDS R32, [R7+UR10+0x7c] ;  /* 0x00007c0a07207984 */ /* 0x000e680008000800 */
[----:B------:R-:W4:Y:S01]  /*12e0*/  LDS.U8 R31, [R15+0x2] ;  /* 0x000002000f1f7984 */ /* 0x000f220000000000 */
[----:B0-----:R-:W-:Y:S02]  /*12f0*/  LOP3.LUT R19, R20, 0xf0f0f0f, RZ, 0xc0, !PT ;  /* 0x0f0f0f0f14137812 */ /* 0x001fe400078ec0ff */
[----:B------:R-:W-:-:S03]  /*1300*/  SHF.R.U32.HI R20, RZ, 0x4, R20 ;  /* 0x00000004ff147819 */ /* 0x000fc60000011614 */
[----:B--2---:R-:W-:Y:S01]  /*1310*/  IDP.4A.S8.S8 R18, R19, R29, R18 ;  /* 0x0000001d13127226 */ /* 0x004fe20000000612 */
[----:B------:R-:W-:Y:S01]  /*1320*/  LOP3.LUT R19, R20, 0xf0f0f0f, RZ, 0xc0, !PT ;  /* 0x0f0f0f0f14137812 */ /* 0x000fe200078ec0ff */
[----:B------:R-:W0:Y:S04]  /*1330*/  LDS R29, [R24+0x8] ;  /* 0x00000800181d7984 */ /* 0x000e280000000800 */
[----:B-1----:R-:W-:Y:S02]  /*1340*/  IDP.4A.S8.S8 R30, R19, R32, R30 ;  /* 0x00000020131e7226 */ /* 0x002fe4000000061e */
[----:B------:R-:W1:Y:S02]  /*1350*/  LDS R19, [R24+0xc] ;  /* 0x00000c0018137984 */ /* 0x000e640000000800 */
[----:B------:R-:W-:-:S02]  /*1360*/  IMAD R33, R30, R33, RZ ;  /* 0x000000211e217224 */ /* 0x000fc400078e02ff */
[----:B------:R-:W2:Y:S03]  /*1370*/  LDS.U8 R30, [R15+0xa] ;  /* 0x00000a000f1e7984 */ /* 0x000ea60000000000 */
[----:B------:R-:W-:Y:S01]  /*1380*/  I2FP.F32.S32 R20, R33 ;  /* 0x0000002100147245 */ /* 0x000fe20000201400 */
[----:B------:R-:W5:Y:S04]  /*1390*/  LDS.U8 R32, [R15+0xb] ;  /* 0x00000b000f207984 */ /* 0x000f680000000000 */
[----:B------:R-:W5:Y:S01]  /*13a0*/  LDS R33, [R14] ;  /* 0x000000000e217984 */ /* 0x000f620000000800 */
[----:B------:R-:W-:Y:S01]  /*13b0*/  BAR.SYNC.DEFER_BLOCKING 0x0 ;  /* 0x0000000000007b1d */ /* 0x000fe20000010000 */
[----:B----4-:R-:W-:-:S05]  /*13c0*/  IMAD R18, R18, R31, RZ ;  /* 0x0000001f12127224 */ /* 0x010fca00078e02ff */
[----:B------:R-:W-:Y:S01]  /*13d0*/  I2FP.F32.S32 R31, R18 ;  /* 0x00000012001f7245 */ /* 0x000fe20000201400 */
[----:B0-----:R-:W-:-:S05]  /*13e0*/  HADD2.F32 R18, -RZ, R29.H0_H0 ;  /* 0x2000001dff127230 */ /* 0x001fca0000004100 */
[----:B------:R-:W-:Y:S01]  /*13f0*/  FFMA.FTZ R18, R18, R31, RZ ;  /* 0x0000001f12127223 */ /* 0x000fe200000100ff */
[----:B-1----:R-:W-:-:S05]  /*1400*/  HADD2.F32 R31, -RZ, R19.H0_H0 ;  /* 0x20000013ff1f7230 */ /* 0x002fca0000004100 */
[----:B------:R-:W-:Y:S01]  /*1410*/  FFMA.FTZ R20, R31, R20, R18 ;  /* 0x000000141f147223 */ /* 0x000fe20000010012 */
[----:B------:R-:W-:Y:S01]  /*1420*/  HADD2.F32 R18, -RZ, R29.H1_H1 ;  /* 0x3000001dff127230 */ /* 0x000fe20000004100 */
[----:B--2---:R-:W-:Y:S01]  /*1430*/  I2FP.F32.U32 R31, R30 ;  /* 0x0000001e001f7245 */ /* 0x004fe20000201000 */
[----:B---3--:R0:W-:Y:S04]  /*1440*/  STS [R12+UR10], R21 ;  /* 0x000000150c007988 */ /* 0x0081e8000800080a */
[----:B-----5:R-:W-:Y:S01]  /*1450*/  STS [R11+UR11], R34 ;  /* 0x000000220b007988 */ /* 0x020fe2000800080b */
[----:B------:R-:W-:Y:S01]  /*1460*/  BAR.SYNC.DEFER_BLOCKING 0x0 ;  /* 0x0000000000007b1d */ /* 0x000fe20000010000 */
[----:B------:R-:W-:Y:S01]  /*1470*/  HADD2.F32 R19, -RZ, R19.H1_H1 ;  /* 0x30000013ff137230 */ /* 0x000fe20000004100 */
[----:B------:R-:W-:Y:S01]  /*1480*/  I2FP.F32.U32 R32, R32 ;  /* 0x0000002000207245 */ /* 0x000fe20000201000 */
[----:B------:R-:W-:-:S04]  /*1490*/  FFMA.FTZ R18, R18, R31, RZ ;  /* 0x0000001f12127223 */ /* 0x000fc800000100ff */
[----:B0-----:R-:W-:Y:S01]  /*14a0*/  FFMA.FTZ R21, R19, R32, R18 ;  /* 0x0000002013157223 */ /* 0x001fe20000010012 */
[--C-:B------:R-:W-:Y:S01]  /*14b0*/  HADD2.F32 R18, -RZ, R33.reuse.H1_H1 ;  /* 0x30000021ff127230 */ /* 0x100fe20000004100 */
[----:B------:R-:W0:Y:S04]  /*14c0*/  LDS R29, [R25+0x40] ;  /* 0x00004000191d7984 */ /* 0x000e280000000800 */
[----:B------:R-:W1:Y:S04]  /*14d0*/  LDS R30, [R25+0x44] ;  /* 0x00004400191e7984 */ /* 0x000e680000000800 */
[----:B------:R-:W2:Y:S04]  /*14e0*/  LDS R31, [R7+UR10] ;  /* 0x0000000a071f7984 */ /* 0x000ea80008000800 */
[----:B------:R-:W3:Y:S01]  /*14f0*/  LDS R32, [R7+UR10+0x4] ;  /* 0x0000040a07207984 */ /* 0x000ee20008000800 */
[----:B------:R-:W-:-:S02]  /*1500*/  HADD2.F32 R33, -RZ, R33.H0_H0 ;  /* 0x20000021ff217230 */ /* 0x000fc40000004100 */
[----:B------:R-:W-:Y:S02]  /*1510*/  FMUL.FTZ R19, R23, R18 ;  /* 0x0000001217137220 */ /* 0x000fe40000410000 */
[----:B------:R-:W4:Y:S02]  /*1520*/  LDS R23, [R7+UR10+0x20] ;  /* 0x0000200a07177984 */ /* 0x000f240008000800 */
[----:B------:R-:W-:Y:S01]  /*1530*/  FFMA.FTZ R19, R22, R33, -R19 ;  /* 0x0000002116137223 */ /* 0x000fe20000010813 */
[----:B------:R-:W-:Y:S02]  /*1540*/  FMUL.FTZ R22, R18, R21 ;  /* 0x0000001512167220 */ /* 0x000fe40000410000 */
[----:B------:R-:W5:Y:S04]  /*1550*/  LDS R21, [R7+UR10+0x24] ;  /* 0x0000240a07157984 */ /* 0x000f680008000800 */
[----:B------:R-:W5:Y:S01]  /*1560*/  LDS R18, [R25+0x48] ;  /* 0x0000480019127984 */ /* 0x000f620000000800 */
[----:B------:R-:W-:-:S03]  /*1570*/  FFMA.FTZ R20, R33, R20, -R22 ;  /* 0x0000001421147223 */ /* 0x000fc60000010816 */
[----:B------:R-:W5:Y:S01]  /*1580*/  LDS R22, [R7+UR10+0x8] ;  /* 0x0000080a07167984 */ /* 0x000f620008000800 */
[----:B0-----:R-:W-:Y:S02]  /*1590*/  LOP3.LUT R34, R29, 0xf0f0f0f, RZ, 0xc0, !PT ;  /* 0x0f0f0f0f1d227812 */ /* 0x001fe400078ec0ff */
[----:B------:R-:W-:Y:S02]  /*15a0*/  SHF.R.U32.HI R29, RZ, 0x4, R29 ;  /* 0x00000004ff1d7819 */ /* 0x000fe4000001161d */
[----:B-1----:R-:W-:Y:S01]  /*15b0*/  LOP3.LUT R33, R30, 0xf0f0f0f, RZ, 0xc0, !PT ;  /* 0x0f0f0f0f1e217812 */ /* 0x002fe200078ec0ff */
[----:B--2---:R-:W-:-:S04]  /*15c0*/  IDP.4A.S8.S8 R31, R34, R31, RZ ;  /* 0x0000001f221f7226 */ /* 0x004fc800000006ff */
[----:B---3--:R-:W-:Y:S01]  /*15d0*/  IDP.4A.S8.S8 R33, R33, R32, R31 ;  /* 0x0000002021217226 */ /* 0x008fe2000000061f */
[----:B------:R-:W-:Y:S02]  /*15e0*/  LOP3.LUT R32, R29, 0xf0f0f0f, RZ, 0xc0, !PT ;  /* 0x0f0f0f0f1d207812 */ /* 0x000fe400078ec0ff */
[----:B------:R-:W-:Y:S01]  /*15f0*/  SHF.R.U32.HI R31, RZ, 0x4, R30 ;  /* 0x00000004ff1f7819 */ /* 0x000fe2000001161e */
[----:B------:R-:W0:Y:S04]  /*1600*/  LDS R29, [R7+UR10+0x28] ;  /* 0x0000280a071d7984 */ /* 0x000e280008000800 */
[----:B------:R-:W1:Y:S01]  /*1610*/  LDS R30, [R25+0x4c] ;  /* 0x00004c00191e7984 */ /* 0x000e620000000800 */
[----:B----4-:R-:W-:Y:S01]  /*1620*/  IDP.4A.S8.S8 R32, R32, R23, RZ ;  /* 0x0000001720207226 */ /* 0x010fe200000006ff */
[----:B------:R-:W-:-:S02]  /*1630*/  LOP3.LUT R23, R31, 0xf0f0f0f, RZ, 0xc0, !PT ;  /* 0x0f0f0f0f1f177812 */ /* 0x000fc400078ec0ff */
[----:B------:R-:W2:Y:S03]  /*1640*/  LDS R31, [R7+UR10+0xc] ;  /* 0x00000c0a071f7984 */ /* 0x000ea60008000800 */
[----:B-----5:R-:W-:Y:S02]  /*1650*/  IDP.4A.S8.S8 R32, R23, R21, R32 ;  /* 0x0000001517207226 */ /* 0x020fe40000000620 */
[----:B------:R-:W3:Y:S01]  /*1660*/  LDS R23, [R7+UR10+0x2c] ;  /* 0x00002c0a07177984 */ /* 0x000ee20008000800 */
[----:B------:R-:W-:-:S03]  /*1670*/  LOP3.LUT R34, R18, 0xf0f0f0f, RZ, 0xc0, !PT ;  /* 0x0f0f0f0f12227812 */ /* 0x000fc600078ec0ff */
[----:B------:R-:W4:Y:S02]  /*1680*/  LDS R21, [R25+0x50] ;  /* 0x0000500019157984 */ /* 0x000f240000000800 */
[----:B------:R-:W-:Y:S02]  /*1690*/  IDP.4A.S8.S8 R34, R34, R22, R33 ;  /* 0x0000001622227226 */ /* 0x000fe40000000621 */
[----:B------:R-:W5:Y:S01]  /*16a0*/  LDS R22, [R7+UR10+0x10] ;  /* 0x0000100a07167984 */ /* 0x000f620008000800 */
[----:B------:R-:W-:-:S04]  /*16b0*/  SHF.R.U32.HI R18, RZ, 0x4, R18 ;  /* 0x00000004ff127819 */ /* 0x000fc80000011612 */
[----:B------:R-:W-:-:S05]  /*16c0*/  LOP3.LUT R18, R18, 0xf0f0f0f, RZ, 0xc0, !PT ;  /* 0x0f0f0f0f12127812 */ /* 0x000fca00078ec0ff */
[----:B0-----:R-:W-:Y:S01]  /*16d0*/  IDP.4A.S8.S8 R32, R18, R29, R32 ;  /* 0x0000001d12207226 */ /* 0x001fe20000000620 */
[----:B-1----:R-:W-:Y:S02]  /*16e0*/  SHF.R.U32.HI R29, RZ, 0x4, R30 ;  /* 0x00000004ff1d7819 */ /* 0x002fe4000001161e */
[----:B------:R-:W-:Y:S02]  /*16f0*/  LOP3.LUT R18, R30, 0xf0f0f0f, RZ, 0xc0, !PT ;  /* 0x0f0f0f0f1e127812 */ /* 0x000fe400078ec0ff */
[----:B------:R-:W0:Y:S01]  /*1700*/  LDS R30, [R7+UR10+0x30] ;  /* 0x0000300a071e7984 */ /* 0x000e220008000800 */
[----:B------:R-:W-:-:S03]  /*1710*/  LOP3.LUT R33, R29, 0xf0f0f0f, RZ, 0xc0, !PT ;  /* 0x0f0f0f0f1d217812 */ /* 0x000fc600078ec0ff */
[----:B------:R-:W1:Y:S01]  /*1720*/  LDS R29, [R25+0x54] ;  /* 0x00005400191d7984 */ /* 0x000e620000000800 */
[----:B--2---:R-:W-:-:S03]  /*1730*/  IDP.4A.S8.S8 R35, R18, R31, R34 ;  /* 0x0000001f12237226 */ /* 0x004fc60000000622 */
[----:B------:R-:W2:Y:S01]  /*1740*/  LDS R31, [R7+UR10+0x14] ;  /* 0x0000140a071f7984 */ /* 0x000ea20008000800 */
[----:B---3--:R-:W-:-:S03]  /*1750*/  IDP.4A.S8.S8 R33, R33, R23, R32 ;  /* 0x0000001721217226 */ /* 0x008fc60000000620 */
[----:B------:R-:W3:Y:S01]  /*1760*/  LDS R32, [R7+UR10+0x34] ;  /* 0x0000340a07207984 */ /* 0x000ee20008000800 */
[----:B----4-:R-:W-:-:S03]  /*1770*/  LOP3.LUT R34, R21, 0xf0f0f0f, RZ, 0xc0, !PT ;  /* 0x0f0f0f0f15227812 */ /* 0x010fc600078ec0ff */
[----:B------:R-:W4:Y:S02]  /*1780*/  LDS R23, [R25+0x58] ;  /* 0x0000580019177984 */ /* 0x000f240000000800 */
[----:B-----5:R-:W-:Y:S02]  /*1790*/  IDP.4A.S8.S8 R34, R34, R22, R35 ;  /* 0x0000001622227226 */ /* 0x020fe40000000623 */
[----:B------:R-:W5:Y:S01]  /*17a0*/  LDS R22, [R7+UR10+0x18] ;  /* 0x0000180a07167984 */ /* 0x000f620008000800 */
[----:B------:R-:W-:-:S03]  /*17b0*/  SHF.R.U32.HI R21, RZ, 0x4, R21 ;  /* 0x00000004ff157819 */ /* 0x000fc60000011615 */
[----:B------:R-:W5:Y:S01]  /*17c0*/  LDS R18, [R7+UR10+0x38] ;  /* 0x0000380a07127984 */ /* 0x000f620008000800 */
[----:B------:R-:W-:-:S05]  /*17d0*/  LOP3.LUT R21, R21, 0xf0f0f0f, RZ, 0xc0, !PT ;  /* 0x0f0f0f0f15157812 */ /* 0x000fca00078ec0ff */
[----:B0-----:R-:W-:Y:S02]  /*17e0*/  IDP.4A.S8.S8 R33, R21, R30, R33 ;  /* 0x0000001e15217226 */ /* 0x001fe40000000621 */
[----:B------:R-:W-:Y:S01]  /*17f0*/  LDS.U8 R30, [R15+0x5] ;  /* 0x000005000f1e7984 */ /* 0x000fe20000000000 */
[----:B-1----:R-:W-:Y:S02]  /*1800*/  LOP3.LUT R21, R29, 0xf0f0f0f, RZ, 0xc0, !PT ;  /* 0x0f0f0f0f1d157812 */ /* 0x002fe400078ec0ff */
[----:B------:R-:W-:-:S03]  /*1810*/  SHF.R.U32.HI R29, RZ, 0x4, R29 ;  /* 0x00000004ff1d7819 */ /* 0x000fc6000001161d */
[----:B--2---:R-:W-:Y:S01]  /*1820*/  IDP.4A.S8.S8 R31, R21, R31, R34 ;  /* 0x0000001f151f7226 */ /* 0x004fe20000000622 */
[----:B------:R-:W-:Y:S01]  /*1830*/  LOP3.LUT R29, R29, 0xf0f0f0f, RZ, 0xc0, !PT ;  /* 0x0f0f0f0f1d1d7812 */ /* 0x000fe200078ec0ff */
[----:B------:R-:W0:Y:S04]  /*1840*/  LDS R21, [R25+0x5c] ;  /* 0x00005c0019157984 */ /* 0x000e280000000800 */
[----:B---3--:R-:W-:Y:S02]  /*1850*/  IDP.4A.S8.S8 R33, R29, R32, R33 ;  /* 0x000000201d217226 */ /* 0x008fe40000000621 */
[----:B------:R-:W1:Y:S01]  /*1860*/  LDS R29, [R7+UR10+0x1c] ;  /* 0x00001c0a071d7984 */ /* 0x000e620008000800 */
[----:B----4-:R-:W-:Y:S02]  /*1870*/  LOP3.LUT R34, R23, 0xf0f0f0f, RZ, 0xc0, !PT ;  /* 0x0f0f0f0f17227812 */ /* 0x010fe400078ec0ff */
[----:B------:R-:W-:Y:S01]  /*1880*/  SHF.R.U32.HI R23, RZ, 0x4, R23 ;  /* 0x00000004ff177819 */ /* 0x000fe20000011617 */
[----:B------:R-:W2:Y:S02]  /*1890*/  LDS.U8 R32, [R15+0x4] ;  /* 0x000004000f207984 */ /* 0x000ea40000000000 */
[----:B-----5:R-:W-:Y:S01]  /*18a0*/  IDP.4A.S8.S8 R34, R34, R22, R31 ;  /* 0x0000001622227226 */ /* 0x020fe2000000061f */
[----:B------:R-:W-:Y:S01]  /*18b0*/  LOP3.LUT R23, R23, 0xf0f0f0f, RZ, 0xc0, !PT ;  /* 0x0f0f0f0f17177812 */ /* 0x000fe200078ec0ff */
[----:B------:R-:W3:Y:S04]  /*18c0*/  LDS R31, [R7+UR10+0x3c] ;  /* 0x00003c0a071f7984 */ /* 0x000ee80008000800 */
[----:B------:R-:W-:Y:S01]  /*18d0*/  IDP.4A.S8.S8 R18, R23, R18, R33 ;  /* 0x0000001217127226 */ /* 0x000fe20000000621 */
[----:B------:R-:W-:Y:S04]  /*18e0*/  LDS R22, [R24+0x4] ;  /* 0x0000040018167984 */ /* 0x000fe80000000800 */
[----:B------:R-:W4:Y:S01]  /*18f0*/  LDS R23, [R24] ;  /* 0x0000000018177984 */ /* 0x000f220000000800 */
[----:B0-----:R-:W-:-:S02]  /*1900*/  LOP3.LUT R33, R21, 0xf0f0f0f, RZ, 0xc0, !PT ;  /* 0x0f0f0f0f15217812 */ /* 0x001fc400078ec0ff */
[----:B------:R-:W-:-:S03]  /*1910*/  SHF.R.U32.HI R21, RZ, 0x4, R21 ;  /* 0x00000004ff157819 */ /* 0x000fc60000011615 */
[----:B-1----:R-:W-:Y:S02]  /*1920*/  IDP.4A.S8.S8 R33, R33, R29, R34 ;  /* 0x0000001d21217226 */ /* 0x002fe40000000622 */
[----:B------:R-:W0:Y:S01]  /*1930*/  LDS.U8 R29, [R15+0xc] ;  /* 0x00000c000f1d7984 */ /* 0x000e220000000000 */
[----:B------:R-:W-:Y:S01]  /*1940*/  LOP3.LUT R21, R21, 0xf0f0f0f, RZ, 0xc0, !PT ;  /* 0x0f0f0f0f15157812 */ /* 0x000fe200078ec0ff */
[----:B--2---:R-:W-:Y:S02]  /*1950*/  IMAD R33, R33, R32, RZ ;  /* 0x0000002021217224 */ /* 0x004fe400078e02ff */
[----:B------:R-:W1:Y:S02]  /*1960*/  LDS.U8 R32, [R15+0xd] ;  /* 0x00000d000f207984 */ /* 0x000e640000000000 */
[----:B---3--:R-:W-:Y:S01]  /*1970*/  IDP.4A.S8.S8 R21, R21, R31, R18 ;  /* 0x0000001f15157226 */ /* 0x008fe20000000612 */
[----:B------:R-:W-:Y:S01]  /*1980*/  I2FP.F32.S32 R33, R33 ;  /* 0x0000002100217245 */ /* 0x000fe20000201400 */
[----:B------:R-:W-:Y:S02]  /*1990*/  LDS R34, [R7+UR10+0x44] ;  /* 0x0000440a07227984 */ /* 0x000fe40008000800 */
[----:B------:R-:W-:-:S02]  /*19a0*/  IMAD R30, R21, R30, RZ ;  /* 0x0000001e151e7224 */ /* 0x000fc400078e02ff */
[----:B----4-:R-:W-:-:S03]  /*19b0*/  HADD2.F32 R18, -RZ, R23.H0_H0 ;  /* 0x20000017ff127230 */ /* 0x010fc60000004100 */
[----:B------:R-:W-:Y:S01]  /*19c0*/  I2FP.F32.S32 R31, R30 ;  /* 0x0000001e001f7245 */ /* 0x000fe20000201400 */
[----:B------:R-:W-:Y:S01]  /*19d0*/  HADD2.F32 R21, -RZ, R22.H0_H0 ;  /* 0x20000016ff157230 */ /* 0x000fe20000004100 */
[----:B------:R-:W2:Y:S01]  /*19e0*/  LDS R30, [R25+0x60] ;  /* 0x00006000191e7984 */ /* 0x000ea20000000800 */
[----:B------:R-:W-:-:S03]  /*19f0*/  FFMA.FTZ R18, R18, R33, RZ ;  /* 0x0000002112127223 */ /* 0x000fc600000100ff */
[----:B------:R-:W3:Y:S01]  /*1a00*/  LDS R33, [R7+UR10+0x40] ;  /* 0x0000400a07217984 */ /* 0x000ee20008000800 */
[----:B------:R-:W-:-:S03]  /*1a10*/  FFMA.FTZ R21, R21, R31, R18 ;  /* 0x0000001f15157223 */ /* 0x000fc60000010012 */
[----:B------:R-:W4:Y:S01]  /*1a20*/  LDS R31, [R25+0x64] ;  /* 0x00006400191f7984 */ /* 0x000f220000000800 */
[----:B------:R-:W-:-:S03]  /*1a30*/  HADD2.F32 R18, -RZ, R23.H1_H1 ;  /* 0x30000017ff127230 */ /* 0x000fc60000004100 */
[----:B------:R-:W5:Y:S01]  /*1a40*/  LDS R23, [R7+UR10+0x60] ;  /* 0x0000600a07177984 */ /* 0x000f620008000800 */
[----:B0-----:R-:W-:-:S05]  /*1a50*/  I2FP.F32.U32 R29, R29 ;  /* 0x0000001d001d7245 */ /* 0x001fca0000201000 */
[----:B------:R-:W-:Y:S01]  /*1a60*/  FFMA.FTZ R18, R18, R29, RZ ;  /* 0x0000001d12127223 */ /* 0x000fe200000100ff */
[----:B------:R-:W-:Y:S01]  /*1a70*/  HADD2.F32 R29, -RZ, R22.H1_H1 ;  /* 0x30000016ff1d7230 */ /* 0x000fe20000004100 */
[----:B-1----:R-:W-:-:S05]  /*1a80*/  I2FP.F32.U32 R22, R32 ;  /* 0x0000002000167245 */ /* 0x002fca0000201000 */
[----:B------:R-:W-:Y:S02]  /*1a90*/  FFMA.FTZ R22, R29, R22, R18 ;  /* 0x000000161d167223 */ /* 0x000fe40000010012 */
[----:B------:R-:W0:Y:S01]  /*1aa0*/  LDS R29, [R7+UR10+0x64] ;  /* 0x0000640a071d7984 */ /* 0x000e220008000800 */
[----:B--2---:R-:W-:-:S05]  /*1ab0*/  LOP3.LUT R18, R30, 0xf0f0f0f, RZ, 0xc0, !PT ;  /* 0x0f0f0f0f1e127812 */ /* 0x004fca00078ec0ff */
[----:B---3--:R-:W-:Y:S01]  /*1ac0*/  IDP.4A.S8.S8 R33, R18, R33, RZ ;  /* 0x0000002112217226 */ /* 0x008fe200000006ff */
[----:B----4-:R-:W-:Y:S02]  /*1ad0*/  LOP3.LUT R18, R31, 0xf0f0f0f, RZ, 0xc0, !PT ;  /* 0x0f0f0f0f1f127812 */ /* 0x010fe400078ec0ff */
[----:B------:R-:W-:-:S03]  /*1ae0*/  SHF.R.U32.HI R30, RZ, 0x4, R30 ;  /* 0x00000004ff1e7819 */ /* 0x000fc6000001161e */
[----:B------:R-:W-:Y:S02]  /*1af0*/  IDP.4A.S8.S8 R34, R18, R34, R33 ;  /* 0x0000002212227226 */ /* 0x000fe40000000621 */
[----:B------:R-:W1:Y:S01]  /*1b00*/  LDS R18, [R25+0x68] ;  /* 0x0000680019127984 */ /* 0x000e620000000800 */
[----:B------:R-:W-:-:S03]  /*1b10*/  LOP3.LUT R30, R30, 0xf0f0f0f, RZ, 0xc0, !PT ;  /* 0x0f0f0f0f1e1e7812 */ /* 0x000fc600078ec0ff */
[----:B------:R-:W2:Y:S02]  /*1b20*/  LDS R33, [R7+UR10+0x48] ;  /* 0x0000480a07217984 */ /* 0x000ea40008000800 */
[----:B-----5:R-:W-:Y:S02]  /*1b30*/  IDP.4A.S8.S8 R32, R30, R23, RZ ;  /* 0x000000171e207226 */ /* 0x020fe400000006ff */
[----:B------:R-:W3:Y:S01]  /*1b40*/  LDS R30, [R7+UR10+0x68] ;  /* 0x0000680a071e7984 */ /* 0x000ee20008000800 */
[----:B------:R-:W-:-:S03]  /*1b50*/  SHF.R.U32.HI R31, RZ, 0x4, R31 ;  /* 0x00000004ff1f7819 */ /* 0x000fc6000001161f */
[----:B------:R-:W4:Y:S01]  /*1b60*/  LDS R23, [R25+0x6c] ;  /* 0x00006c0019177984 */ /* 0x000f220000000800 */
[----:B------:R-:W-:-:S05]  /*1b70*/  LOP3.LUT R31, R31, 0xf0f0f0f, RZ, 0xc0, !PT ;  /* 0x0f0f0f0f1f1f7812 */ /* 0x000fca00078ec0ff */
[----:B0-----:R-:W-:Y:S02]  /*1b80*/  IDP.4A.S8.S8 R35, R31, R29, R32 ;  /* 0x0000001d1f237226 */ /* 0x001fe40000000620 */
[----:B------:R-:W0:Y:S01]  /*1b90*/  LDS R29, [R7+UR10+0x4c] ;  /* 0x00004c0a071d7984 */ /* 0x000e220008000800 */
[----:B-1----:R-:W-:Y:S02]  /*1ba0*/  LOP3.LUT R31, R18, 0xf0f0f0f, RZ, 0xc0, !PT ;  /* 0x0f0f0f0f121f7812 */ /* 0x002fe400078ec0ff */
[----:B------:R-:W-:-:S03]  /*1bb0*/  SHF.R.U32.HI R18, RZ, 0x4, R18 ;  /* 0x00000004ff127819 */ /* 0x000fc60000011612 */
[----:B--2---:R-:W-:Y:S01]  /*1bc0*/  IDP.4A.S8.S8 R34, R31, R33, R34 ;  /* 0x000000211f227226 */ /* 0x004fe20000000622 */
[----:B------:R-:W-:Y:S01]  /*1bd0*/  LOP3.LUT R18, R18, 0xf0f0f0f, RZ, 0xc0, !PT ;  /* 0x0f0f0f0f12127812 */ /* 0x000fe200078ec0ff */
[----:B------:R-:W1:Y:S04]  /*1be0*/  LDS R31, [R7+UR10+0x6c] ;  /* 0x00006c0a071f7984 */ /* 0x000e680008000800 */
[----:B---3--:R-:W-:Y:S02]  /*1bf0*/  IDP.4A.S8.S8 R32, R18, R30, R35 ;  /* 0x0000001e12207226 */ /* 0x008fe40000000623 */
[----:B------:R-:W2:Y:S01]  /*1c00*/  LDS R18, [R25+0x70] ;  /* 0x0000700019127984 */ /* 0x000ea20000000800 */
[----:B----4-:R-:W-:-:S03]  /*1c10*/  LOP3.LUT R33, R23, 0xf0f0f0f, RZ, 0xc0, !PT ;  /* 0x0f0f0f0f17217812 */ /* 0x010fc600078ec0ff */
[----:B------:R-:W3:Y:S02]  /*1c20*/  LDS R30, [R7+UR10+0x50] ;  /* 0x0000500a071e7984 */ /* 0x000ee40008000800 */
[----:B0-----:R-:W-:Y:S02]  /*1c30*/  IDP.4A.S8.S8 R33, R33, R29, R34 ;  /* 0x0000001d21217226 */ /* 0x001fe40000000622 */
[----:B------:R-:W0:Y:S01]  /*1c40*/  LDS R29, [R7+UR10+0x70] ;  /* 0x0000700a071d7984 */ /* 0x000e220008000800 */
[----:B------:R-:W-:-:S04]  /*1c50*/  SHF.R.U32.HI R23, RZ, 0x4, R23 ;  /* 0x00000004ff177819 */ /* 0x000fc80000011617 */
[----:B------:R-:W-:-:S05]  /*1c60*/  LOP3.LUT R23, R23, 0xf0f0f0f, RZ, 0xc0, !PT ;  /* 0x0f0f0f0f17177812 */ /* 0x000fca00078ec0ff */
[----:B-1----:R-:W-:Y:S02]  /*1c70*/  IDP.4A.S8.S8 R34, R23, R31, R32 ;  /* 0x0000001f17227226 */ /* 0x002fe40000000620 */
[----:B------:R-:W1:Y:S01]  /*1c80*/  LDS R23, [R25+0x74] ;  /* 0x0000740019177984 */ /* 0x000e620000000800 */
[----:B--2---:R-:W-:-:S03]  /*1c90*/  LOP3.LUT R32, R18, 0xf0f0f0f, RZ, 0xc0, !PT ;  /* 0x0f0f0f0f12207812 */ /* 0x004fc600078ec0ff */
[----:B------:R-:W2:Y:S01]  /*1ca0*/  LDS R31, [R7+UR10+0x54] ;  /* 0x0000540a071f7984 */ /* 0x000ea20008000800 */
[----:B------:R-:W-:Y:S01]  /*1cb0*/  SHF.R.U32.HI R18, RZ, 0x4, R18 ;  /* 0x00000004ff127819 */ /* 0x000fe20000011612 */
[----:B---3--:R-:W-:-:S03]  /*1cc0*/  IDP.4A.S8.S8 R30, R32, R30, R33 ;  /* 0x0000001e201e7226 */ /* 0x008fc60000000621 */
[----:B------:R-:W-:Y:S01]  /*1cd0*/  LOP3.LUT R18, R18, 0xf0f0f0f, RZ, 0xc0, !PT ;  /* 0x0f0f0f0f12127812 */ /* 0x000fe200078ec0ff */
[----:B------:R-:W3:Y:S04]  /*1ce0*/  LDS R32, [R7+UR10+0x74] ;  /* 0x0000740a07207984 */ /* 0x000ee80008000800 */
[----:B0-----:R-:W-:Y:S02]  /*1cf0*/  IDP.4A.S8.S8 R35, R18, R29, R34 ;  /* 0x0000001d12237226 */ /* 0x001fe40000000622 */
[----:B------:R-:W0:Y:S04]  /*1d00*/  LDS R18, [R25+0x78] ;  /* 0x0000780019127984 */ /* 0x000e280000000800 */
[----:B------:R-:W4:Y:S01]  /*1d10*/  LDS R29, [R7+UR10+0x58] ;  /* 0x0000580a071d7984 */ /* 0x000f220008000800 */
[----:B-1----:R-:W-:-:S02]  /*1d20*/  LOP3.LUT R33, R23, 0xf0f0f0f, RZ, 0xc0, !PT ;  /* 0x0f0f0f0f17217812 */ /* 0x002fc400078ec0ff */
[----:B------:R-:W-:-:S04]  /*1d30*/  SHF.R.U32.HI R23, RZ, 0x4, R23 ;  /* 0x00000004ff177819 */ /* 0x000fc80000011617 */
[----:B------:R-:W-:Y:S01]  /*1d40*/  LOP3.LUT R23, R23, 0xf0f0f0f, RZ, 0xc0, !PT ;  /* 0x0f0f0f0f17177812 */ /* 0x000fe200078ec0ff */
[----:B--2---:R-:W-:Y:S02]  /*1d50*/  IDP.4A.S8.S8 R30, R33, R31, R30 ;  /* 0x0000001f211e7226 */ /* 0x004fe4000000061e */
[----:B------:R-:W-:Y:S02]  /*1d60*/  LDS R31, [R25+0x7c] ;  /* 0x00007c00191f7984 */ /* 0x000fe40000000800 */
[----:B---3--:R-:W-:Y:S02]  /*1d70*/  IDP.4A.S8.S8 R33, R23, R32, R35 ;  /* 0x0000002017217226 */ /* 0x008fe40000000623 */
[----:B------:R-:W1:Y:S04]  /*1d80*/  LDS R32, [R7+UR10+0x78] ;  /* 0x0000780a07207984 */ /* 0x000e680008000800 */
[----:B------:R-:W2:Y:S01]  /*1d90*/  LDS R23, [R7+UR10+0x5c] ;  /* 0x00005c0a07177984 */ /* 0x000ea20008000800 */
[----:B0-----:R-:W-:-:S03]  /*1da0*/  LOP3.LUT R34, R18, 0xf0f0f0f, RZ, 0xc0, !PT ;  /* 0x0f0f0f0f12227812 */ /* 0x001fc600078ec0ff */
[----:B------:R-:W-:Y:S02]  /*1db0*/  LDS.U8 R35, [R15+0x7] ;  /* 0x000007000f237984 */ /* 0x000fe40000000000 */
[----:B----4-:R-:W-:Y:S02]  /*1dc0*/  IDP.4A.S8.S8 R34, R34, R29, R30 ;  /* 0x0000001d22227226 */ /* 0x010fe4000000061e */
[----:B------:R-:W0:Y:S01]  /*1dd0*/  LDS R30, [R7+UR10+0x7c] ;  /* 0x00007c0a071e7984 */ /* 0x000e220008000800 */
[----:B------:R-:W-:-:S03]  /*1de0*/  SHF.R.U32.HI R18, RZ, 0x4, R18 ;  /* 0x00000004ff127819 */ /* 0x000fc60000011612 */
[----:B------:R-:W-:Y:S01]  /*1df0*/  LDS R29, [R24+0xc] ;  /* 0x00000c00181d7984 */ /* 0x000fe20000000800 */
[----:B------:R-:W-:-:S05]  /*1e00*/  LOP3.LUT R18, R18, 0xf0f0f0f, RZ, 0xc0, !PT ;  /* 0x0f0f0f0f12127812 */ /* 0x000fca00078ec0ff */
[----:B-1----:R-:W-:Y:S01]  /*1e10*/  IDP.4A.S8.S8 R33, R18, R32, R33 ;  /* 0x0000002012217226 */ /* 0x002fe20000000621 */
[----:B------:R-:W-:Y:S01]  /*1e20*/  LOP3.LUT R32, R31, 0xf0f0f0f, RZ, 0xc0, !PT ;  /* 0x0f0f0f0f1f207812 */ /* 0x000fe200078ec0ff */
[----:B------:R-:W-:Y:S01]  /*1e30*/  LDS.U8 R18, [R15+0xe] ;  /* 0x00000e000f127984 */ /* 0x000fe20000000000 */
[----:B------:R-:W-:-:S03]  /*1e40*/  SHF.R.U32.HI R31, RZ, 0x4, R31 ;  /* 0x00000004ff1f7819 */ /* 0x000fc6000001161f */
[----:B--2---:R-:W-:Y:S01]  /*1e50*/  IDP.4A.S8.S8 R32, R32, R23, R34 ;  /* 0x0000001720207226 */ /* 0x004fe20000000622 */
[----:B------:R-:W-:Y:S01]  /*1e60*/  LOP3.LUT R23, R31, 0xf0f0f0f, RZ, 0xc0, !PT ;  /* 0x0f0f0f0f1f177812 */ /* 0x000fe200078ec0ff */
[----:B------:R-:W-:Y:S04]  /*1e70*/  LDS.U8 R34, [R15+0xf] ;  /* 0x00000f000f227984 */ /* 0x000fe80000000000 */
[----:B0-----:R-:W-:Y:S01]  /*1e80*/  IDP.4A.S8.S8 R30, R23, R30, R33 ;  /* 0x0000001e171e7226 */ /* 0x001fe20000000621 */
[----:B------:R-:W-:Y:S04]  /*1e90*/  LDS R31, [R24+0x8] ;  /* 0x00000800181f7984 */ /* 0x000fe80000000800 */
[----:B------:R-:W0:Y:S01]  /*1ea0*/  LDS.U8 R33, [R15+0x6] ;  /* 0x000006000f217984 */ /* 0x000e220000000000 */
[----:B------:R-:W-:Y:S01]  /*1eb0*/  IADD3 R8, PT, PT, R8, 0x1, RZ ;  /* 0x0000000108087810 */ /* 0x000fe20007ffe0ff */
[----:B0-----:R-:W-:-:S02]  /*1ec0*/  IMAD R33, R32, R33, RZ ;  /* 0x0000002120217224 */ /* 0x001fc400078e02ff */
[----:B------:R-:W0:Y:S01]  /*1ed0*/  LDS R32, [R14] ;  /* 0x000000000e207984 */ /* 0x000e220000000800 */
[----:B------:R-:W-:Y:S01]  /*1ee0*/  I2FP.F32.U32 R23, R18 ;  /* 0x0000001200177245 */ /* 0x000fe20000201000 */
[----:B------:R-:W-:Y:S01]  /*1ef0*/  HADD2.F32 R18, -RZ, R31.H1_H1 ;  /* 0x3000001fff127230 */ /* 0x000fe20000004100 */
[----:B------:R-:W-:-:S04]  /*1f00*/  I2FP.F32.U32 R34, R34 ;  /* 0x0000002200227245 */ /* 0x000fc80000201000 */
[----:B------:R-:W-:Y:S01]  /*1f10*/  FFMA.FTZ R23, R18, R23, RZ ;  /* 0x0000001712177223 */ /* 0x000fe200000100ff */
[----:B------:R-:W-:Y:S01]  /*1f20*/  HADD2.F32 R18, -RZ, R29.H1_H1 ;  /* 0x3000001dff127230 */ /* 0x000fe20000004100 */
[----:B------:R-:W-:-:S04]  /*1f30*/  I2FP.F32.S32 R33, R33 ;  /* 0x0000002100217245 */ /* 0x000fc80000201400 */
[----:B------:R-:W-:Y:S01]  /*1f40*/  FFMA.FTZ R23, R18, R34, R23 ;  /* 0x0000002212177223 */ /* 0x000fe20000010017 */
[----:B------:R-:W-:Y:S02]  /*1f50*/  HADD2.F32 R18, -RZ, R31.H0_H0 ;  /* 0x2000001fff127230 */ /* 0x000fe40000004100 */
[----:B------:R-:W-:-:S03]  /*1f60*/  IMAD R30, R30, R35, RZ ;  /* 0x000000231e1e7224 */ /* 0x000fc600078e02ff */
[----:B------:R-:W-:Y:S01]  /*1f70*/  FFMA.FTZ R33, R18, R33, RZ ;  /* 0x0000002112217223 */ /* 0x000fe200000100ff */
[----:B------:R-:W-:Y:S01]  /*1f80*/  BAR.SYNC.DEFER_BLOCKING 0x0 ;  /* 0x0000000000007b1d */ /* 0x000fe20000010000 */
[----:B------:R-:W-:Y:S01]  /*1f90*/  ISETP.NE.AND P0, PT, R8, R6, PT ;  /* 0x000000060800720c */ /* 0x000fe20003f05270 */
[----:B------:R-:W-:Y:S01]  /*1fa0*/  FADD.FTZ R19, R19, R28 ;  /* 0x0000001c13137221 */ /* 0x000fe20000010000 */
[----:B------:R-:W-:Y:S01]  /*1fb0*/  HADD2.F32 R28, -RZ, R29.H0_H0 ;  /* 0x2000001dff1c7230 */ /* 0x000fe20000004100 */
[----:B------:R-:W-:Y:S02]  /*1fc0*/  I2FP.F32.S32 R30, R30 ;  /* 0x0000001e001e7245 */ /* 0x000fe40000201400 */
[----:B------:R-:W-:-:S03]  /*1fd0*/  FADD.FTZ R19, R19, R20 ;  /* 0x0000001413137221 */ /* 0x000fc60000010000 */
[----:B------:R-:W-:Y:S01]  /*1fe0*/  FFMA.FTZ R33, R28, R30, R33 ;  /* 0x0000001e1c217223 */ /* 0x000fe20000010021 */
[--C-:B0-----:R-:W-:Y:S02]  /*1ff0*/  HADD2.F32 R18, -RZ, R32.reuse.H1_H1 ;  /* 0x30000020ff127230 */ /* 0x101fe40000004100 */
[----:B------:R-:W-:-:S03]  /*2000*/  HADD2.F32 R32, -RZ, R32.H0_H0 ;  /* 0x20000020ff207230 */ /* 0x000fc60000004100 */
[----:B------:R-:W-:Y:S01]  /*2010*/  FMUL.FTZ R22, R22, R18 ;  /* 0x0000001216167220 */ /* 0x000fe20000410000 */
[----:B------:R-:W-:-:S03]  /*2020*/  FMUL.FTZ R23, R18, R23 ;  /* 0x0000001712177220 */ /* 0x000fc60000410000 */
[----:B------:R-:W-:Y:S01]  /*2030*/  FFMA.FTZ R22, R21, R32, -R22 ;  /* 0x0000002015167223 */ /* 0x000fe20000010816 */
[----:B------:R-:W-:-:S03]  /*2040*/  FFMA.FTZ R28, R32, R33, -R23 ;  /* 0x00000021201c7223 */ /* 0x000fc60000010817 */
[----:B------:R-:W-:-:S04]  /*2050*/  FADD.FTZ R19, R19, R22 ;  /* 0x0000001613137221 */ /* 0x000fc80000010000 */
[----:B------:R-:W-:Y:S01]  /*2060*/  FADD.FTZ R28, R19, R28 ;  /* 0x0000001c131c7221 */ /* 0x000fe20000010000 */
[----:B------:R-:W-:Y:S06]  /*2070*/  @P0 BRA `(.L_x_568) ;  /* 0xffffffe400040947 */ /* 0x000fec000383ffff */
.L_x_567:
[----:B------:R-:W0:Y:S01]  /*2080*/  S2R R3, SR_TID.Y ;  /* 0x0000000000037919 */ /* 0x000e220000002200 */
[----:B------:R-:W1:Y:S01]  /*2090*/  LDCU UR5, c[0x0][0x3a0] ;  /* 0x00007400ff0577ac */ /* 0x000e620008000800 */
[----:B0-----:R-:W-:-:S05]  /*20a0*/  IMAD R5, R0, 0x4, R3 ;  /* 0x0000000400057824 */ /* 0x001fca00078e0203 */
[----:B-1----:R-:W-:-:S13]  /*20b0*/  ISETP.GE.U32.AND P0, PT, R5, UR5, PT ;  /* 0x0000000505007c0c */ /* 0x002fda000bf06070 */
        /* <DEDUP_REMOVED lines=12> */
.L_x_569:
        /* <DEDUP_REMOVED lines=16> */
.L_x_1258:


//--------------------- .text._Z12mul_mat_q3_KIN3c108BFloat16ELb1EEvPKvS3_PT_iiiii --------------------------
	.section	.text._Z12mul_mat_q3_KIN3c108BFloat16ELb1EEvPKvS3_PT_iiiii,"ax",@progbits
	.align	128
.text._Z12mul_mat_q3_KIN3c108BFloat16ELb1EEvPKvS3_PT_iiiii:
        .type           _Z12mul_mat_q3_KIN3c108BFloat16ELb1EEvPKvS3_PT_iiiii,@function
        .size           _Z12mul_mat_q3_KIN3c108BFloat16ELb1EEvPKvS3_PT_iiiii,(.L_x_1259 - _Z12mul_mat_q3_KIN3c108BFloat16ELb1EEvPKvS3_PT_iiiii)
        .other          _Z12mul_mat_q3_KIN3c108BFloat16ELb1EEvPKvS3_PT_iiiii,@"STO_CUDA_ENTRY STV_DEFAULT"
_Z12mul_mat_q3_KIN3c108BFloat16ELb1EEvPKvS3_PT_iiiii:
        /* <DEDUP_REMOVED lines=16> */
[----:B------:R-:W5:Y:S01]  /*0100*/  LDCU UR8, c[0x0][0x39c] ;  /* 0x00007380ff0877ac */ /* 0x000f620008000800 */
[----:B------:R-:W5:Y:S01]  /*0110*/  LDCU.64 UR18, c[0x0][0x388] ;  /* 0x00007100ff1277ac */ /* 0x000f620008000a00 */
[----:B------:R-:W-:-:S03]  /*0120*/  USHF.R.S32.HI UR7, URZ, 0x8, UR4 ;  /* 0x00000008ff077899 */ /* 0x000fc60008011404 */
[----:B------:R-:W-:Y:S02]  /*0130*/  UMOV UR4, 0x400 ;  /* 0x0000040000047882 */ /* 0x000fe40000000000 */
[----:B------:R-:W-:Y:S02]  /*0140*/  UIADD3 UR12, UPT, UPT, UR4, 0x1188, URZ ;  /* 0x00001188040c7890 */ /* 0x000fe4000fffe0ff */
[----:B-1----:R-:W-:Y:S02]  /*0150*/  USHF.R.S32.HI UR5, URZ, 0x1f, UR11 ;  /* 0x0000001fff057899 */ /* 0x002fe4000801140b */
[----:B------:R-:W-:Y:S02]  /*0160*/  UIADD3 UR9, UPT, UPT, UR10, -0x1, URZ ;  /* 0xffffffff0a097890 */ /* 0x000fe4000fffe0ff */
[----:B------:R-:W-:Y:S02]  /*0170*/  ULEA.HI UR5, UR5, UR11, URZ, 0x5 ;  /* 0x0000000b05057291 */ /* 0x000fe4000f8f28ff */
[----:B---3--:R-:W-:-:S02]  /*0180*/  ULEA UR17, UR16, UR4, 0x18 ;  /* 0x0000000410117291 */ /* 0x008fc4000f8ec0ff */
[----:B------:R-:W-:Y:S02]  /*0190*/  USHF.R.S32.HI UR5, URZ, 0x5, UR5 ;  /* 0x00000005ff057899 */ /* 0x000fe40008011405 */
[----:B------:R-:W-:Y:S01]  /*01a0*/  UIADD3 UR10, UPT, UPT, UR4, 0x1de8, URZ ;  /* 0x00001de8040a7890 */ /* 0x000fe2000fffe0ff */
[--C-:B0-----:R-:W-:Y:S01]  /*01b0*/  SHF.R.U32.HI R10, RZ, 0x2, R11.reuse ;  /* 0x00000002ff0a7819 */ /* 0x101fe2000001160b */
[C---:B------:R-:W-:Y:S01]  /*01c0*/  IMAD.SHL.U32 R44, R11.reuse, 0x4, RZ ;  /* 0x000000040b2c7824 */ /* 0x040fe200078e00ff */
[C---:B------:R-:W-:Y:S01]  /*01d0*/  LOP3.LUT R45, R11.reuse, 0x3, RZ, 0xc0, !PT ;  /* 0x000000030b2d7812 */ /* 0x040fe200078ec0ff */
[----:B------:R-:W-:Y:S01]  /*01e0*/  UIADD3 UR13, UPT, UPT, UR4, 0x19c8, URZ ;  /* 0x000019c8040d7890 */ /* 0x000fe2000fffe0ff */
[----:B------:R-:W-:Y:S01]  /*01f0*/  LOP3.LUT R0, R10, 0x3, RZ, 0xc0, !PT ;  /* 0x000000030a007812 */ /* 0x000fe200078ec0ff */
[C---:B------:R-:W-:Y:S01]  /*0200*/  IMAD R43, R11.reuse, 0x8, R10 ;  /* 0x000000080b2b7824 */ /* 0x040fe200078e020a */
[--C-:B------:R-:W-:Y:S01]  /*0210*/  SHF.R.U32.HI R17, RZ, 0x4, R11.reuse ;  /* 0x00000004ff117819 */ /* 0x100fe2000001160b */
[----:B------:R-:W-:Y:S01]  /*0220*/  ULEA UR12, UR16, UR12, 0x18 ;  /* 0x0000000c100c7291 */ /* 0x000fe2000f8ec0ff */
[----:B------:R-:W-:Y:S01]  /*0230*/  LOP3.LUT R32, R11, 0xf, RZ, 0xc0, !PT ;  /* 0x0000000f0b207812 */ /* 0x000fe200078ec0ff */
[----:B--2---:R-:W-:Y:S01]  /*0240*/  IMAD R0, R9, 0x4, R0 ;  /* 0x0000000409007824 */ /* 0x004fe200078e0200 */
[----:B------:R-:W-:Y:S01]  /*0250*/  SHF.R.U32.HI R42, RZ, 0x1, R11 ;  /* 0x00000001ff2a7819 */ /* 0x000fe2000001160b */
[----:B----4-:R-:W-:Y:S01]  /*0260*/  IMAD R5, R47, 0x2, R17 ;  /* 0x000000022f057824 */ /* 0x010fe200078e0211 */
[C---:B------:R-:W-:Y:S01]  /*0270*/  LOP3.LUT R4, R11.reuse, 0x7, RZ, 0xc0, !PT ;  /* 0x000000070b047812 */ /* 0x040fe200078ec0ff */
[----:B------:R-:W-:Y:S01]  /*0280*/  ULEA UR10, UR16, UR10, 0x18 ;  /* 0x0000000a100a7291 */ /* 0x000fe2000f8ec0ff */
[----:B------:R-:W-:Y:S01]  /*0290*/  VIMNMX R2, PT, PT, R0, UR9, PT ;  /* 0x0000000900027c48 */ /* 0x000fe2000bfe0100 */
[----:B------:R-:W-:Y:S01]  /*02a0*/  ULEA UR13, UR16, UR13, 0x18 ;  /* 0x0000000d100d7291 */ /* 0x000fe2000f8ec0ff */
[----:B------:R-:W-:Y:S01]  /*02b0*/  LOP3.LUT R0, RZ, UR6, RZ, 0x33, !PT ;  /* 0x00000006ff007c12 */ /* 0x000fe2000f8e33ff */
[----:B------:R-:W-:Y:S01]  /*02c0*/  UIADD3 UR11, UPT, UPT, UR4, 0x1fe8, URZ ;  /* 0x00001fe8040b7890 */ /* 0x000fe2000fffe0ff */
[----:B------:R-:W-:Y:S01]  /*02d0*/  LOP3.LUT R35, R11, 0x1, RZ, 0xc0, !PT ;  /* 0x000000010b237812 */ /* 0x000fe200078ec0ff */
[----:B------:R-:W-:Y:S01]  /*02e0*/  IMAD R45, R2, UR5, R45 ;  /* 0x00000005022d7c24 */ /* 0x000fe2000f8e022d */
[----:B------:R-:W-:Y:S01]  /*02f0*/  SHF.R.U32.HI R2, RZ, 0x3, R11 ;  /* 0x00000003ff027819 */ /* 0x000fe2000001160b */
[----:B-----5:R-:W-:Y:S01]  /*0300*/  VIADD R0, R0, UR8 ;  /* 0x0000000800007c36 */ /* 0x020fe20008000000 */
[----:B------:R-:W-:Y:S01]  /*0310*/  LOP3.LUT R52, R44, 0x1c, RZ, 0xc0, !PT ;  /* 0x0000001c2c347812 */ /* 0x000fe200078ec0ff */
[----:B------:R-:W-:Y:S01]  /*0320*/  UIADD3 UR8, UPT, UPT, UR4, 0x1080, URZ ;  /* 0x0000108004087890 */ /* 0x000fe2000fffe0ff */
[----:B------:R-:W-:Y:S01]  /*0330*/  LOP3.LUT R28, R10, 0x1, RZ, 0xc0, !PT ;  /* 0x000000010a1c7812 */ /* 0x000fe200078ec0ff */
[----:B------:R-:W-:Y:S01]  /*0340*/  IMAD R3, R47, 0x4, R2 ;  /* 0x000000042f037824 */ /* 0x000fe200078e0202 */
[----:B------:R-:W-:Y:S01]  /*0350*/  VIADDMNMX R7, R5, 0x8, R0, PT ;  /* 0x0000000805077846 */ /* 0x000fe20003800100 */
[--C-:B------:R-:W-:Y:S01]  /*0360*/  IMAD R2, R47, 0x10, R42.reuse ;  /* 0x000000102f027824 */ /* 0x100fe200078e022a */
[C---:B------:R-:W-:Y:S01]  /*0370*/  VIMNMX R8, PT, PT, R0.reuse, R5, PT ;  /* 0x0000000500087248 */ /* 0x040fe20003fe0100 */
[----:B------:R-:W-:Y:S01]  /*0380*/  IMAD R42, R11, 0x10, R42 ;  /* 0x000000100b2a7824 */ /* 0x000fe200078e022a */
[----:B------:R-:W-:Y:S01]  /*0390*/  LEA.HI R13, R7, R7, RZ, 0x1 ;  /* 0x00000007070d7211 */ /* 0x000fe200078f08ff */
[----:B------:R-:W-:Y:S01]  /*03a0*/  IMAD R10, R11, 0x2, R17 ;  /* 0x000000020b0a7824 */ /* 0x000fe200078e0211 */
[----:B------:R-:W-:Y:S01]  /*03b0*/  VIADDMNMX R12, R3, 0x10, R0, PT ;  /* 0x00000010030c7846 */ /* 0x000fe20003800100 */
[----:B------:R-:W-:Y:S01]  /*03c0*/  ULEA UR4, UR16, UR8, 0x18 ;  /* 0x0000000810047291 */ /* 0x000fe2000f8ec0ff */
[----:B------:R-:W-:Y:S01]  /*03d0*/  LEA.HI R30, R13, R32, RZ, 0x1f ;  /* 0x000000200d1e7211 */ /* 0x000fe200078ff8ff */
[----:B------:R-:W-:Y:S01]  /*03e0*/  ULEA UR8, UR16, UR11, 0x18 ;  /* 0x0000000b10087291 */ /* 0x000fe2000f8ec0ff */
[----:B------:R-:W-:Y:S01]  /*03f0*/  VIMNMX R13, PT, PT, R0, R3, PT ;  /* 0x00000003000d7248 */ /* 0x000fe20003fe0100 */
[----:B------:R-:W-:Y:S01]  /*0400*/  IMAD R41, R12, UR7, RZ ;  /* 0x000000070c297c24 */ /* 0x000fe2000f8e02ff */
[----:B------:R-:W-:-:S02]  /*0410*/  SHF.R.S32.HI R3, RZ, 0x1f, R12 ;  /* 0x0000001fff037819 */ /* 0x000fc4000001140c */
[--C-:B------:R-:W-:Y:S01]  /*0420*/  VIADDMNMX R6, R5, 0x10, R0.reuse, PT ;  /* 0x0000001005067846 */ /* 0x100fe20003800100 */
[----:B------:R-:W-:Y:S01]  /*0430*/  IMAD R37, R13, UR7, RZ ;  /* 0x000000070d257c24 */ /* 0x000fe2000f8e02ff */
[----:B------:R-:W-:Y:S02]  /*0440*/  LEA.HI R19, R3, R12, RZ, 0x2 ;  /* 0x0000000c03137211 */ /* 0x000fe400078f10ff */
[----:B------:R-:W-:Y:S02]  /*0450*/  LOP3.LUT R3, R2, 0x1f, RZ, 0xc0, !PT ;  /* 0x0000001f02037812 */ /* 0x000fe400078ec0ff */
[----:B------:R-:W-:Y:S02]  /*0460*/  VIADDMNMX R5, R5, 0x18, R0, PT ;  /* 0x0000001805057846 */ /* 0x000fe40003800100 */
[----:B------:R-:W-:Y:S02]  /*0470*/  VIMNMX R50, PT, PT, R0, R3, PT ;  /* 0x0000000300327248 */ /* 0x000fe40003fe0100 */
[----:B------:R-:W-:-:S02]  /*0480*/  LEA.HI R29, R8, R8, RZ, 0x1 ;  /* 0x00000008081d7211 */ /* 0x000fc400078f08ff */
[----:B------:R-:W-:Y:S02]  /*0490*/  LEA.HI R31, R6, R6, RZ, 0x1 ;  /* 0x00000006061f7211 */ /* 0x000fe400078f08ff */
[----:B------:R-:W-:Y:S02]  /*04a0*/  LEA.HI R15, R5, R5, RZ, 0x1 ;  /* 0x00000005050f7211 */ /* 0x000fe400078f08ff */
[----:B------:R-:W-:Y:S02]  /*04b0*/  SHF.R.S32.HI R14, RZ, 0x1f, R13 ;  /* 0x0000001fff0e7819 */ /* 0x000fe4000001140d */
[----:B------:R-:W-:Y:S02]  /*04c0*/  SHF.R.S32.HI R3, RZ, 0x1f, R50 ;  /* 0x0000001fff037819 */ /* 0x000fe40000011432 */
[-C--:B------:R-:W-:Y:S02]  /*04d0*/  LEA.HI R29, R29, R32.reuse, RZ, 0x1f ;  /* 0x000000201d1d7211 */ /* 0x080fe400078ff8ff */
[----:B------:R-:W-:-:S02]  /*04e0*/  LEA.HI R31, R31, R32, RZ, 0x1f ;  /* 0x000000201f1f7211 */ /* 0x000fc400078ff8ff */
[----:B------:R-:W-:Y:S01]  /*04f0*/  LEA.HI R32, R15, R32, RZ, 0x1f ;  /* 0x000000200f207211 */ /* 0x000fe200078ff8ff */
[----:B------:R-:W-:Y:S01]  /*0500*/  IMAD R33, R8, 0x10, R29 ;  /* 0x0000001008217824 */ /* 0x000fe200078e021d */
[----:B------:R-:W-:Y:S01]  /*0510*/  LEA.HI R15, R14, R13, RZ, 0x2 ;  /* 0x0000000d0e0f7211 */ /* 0x000fe200078f10ff */
[----:B------:R-:W-:Y:S01]  /*0520*/  IMAD R14, R9, 0x4, R47 ;  /* 0x00000004090e7824 */ /* 0x000fe200078e022f */
[----:B------:R-:W-:Y:S02]  /*0530*/  LEA.HI R2, R3, R50, RZ, 0x4 ;  /* 0x0000003203027211 */ /* 0x000fe400078f20ff */
[----:B------:R-:W-:Y:S02]  /*0540*/  VIMNMX R16, PT, PT, R0, R47, PT ;  /* 0x0000002f00107248 */ /* 0x000fe40003fe0100 */
[-C--:B------:R-:W-:Y:S02]  /*0550*/  LEA.HI R38, R15, R4.reuse, RZ, 0x1e ;  /* 0x000000040f267211 */ /* 0x080fe400078ff0ff */
[--C-:B------:R-:W-:Y:S01]  /*0560*/  VIADDMNMX R20, R47, 0x8, R0.reuse, PT ;  /* 0x000000082f147846 */ /* 0x100fe20003800100 */
[C---:B------:R-:W-:Y:S01]  /*0570*/  IMAD R24, R16.reuse, UR7, RZ ;  /* 0x0000000710187c24 */ /* 0x040fe2000f8e02ff */
[----:B------:R-:W-:Y:S01]  /*0580*/  LEA.HI R15, R19, R4, RZ, 0x1e ;  /* 0x00000004130f7211 */ /* 0x000fe200078ff0ff */
[--C-:B------:R-:W-:Y:S01]  /*0590*/  IMAD R16, R16, 0x21, R11.reuse ;  /* 0x0000002110107824 */ /* 0x100fe200078e020b */
[----:B------:R-:W-:Y:S01]  /*05a0*/  LEA.HI.SX32 R35, R2, R35, 0x1c ;  /* 0x0000002302237211 */ /* 0x000fe200078fe2ff */
[C---:B------:R-:W-:Y:S01]  /*05b0*/  IMAD R34, R20.reuse, UR7, RZ ;  /* 0x0000000714227c24 */ /* 0x040fe2000f8e02ff */
[C-C-:B------:R-:W-:Y:S01]  /*05c0*/  VIADDMNMX R18, R47.reuse, 0x4, R0.reuse, PT ;  /* 0x000000042f127846 */ /* 0x140fe20003800100 */
[--C-:B------:R-:W-:Y:S01]  /*05d0*/  IMAD R20, R20, 0x21, R11.reuse ;  /* 0x0000002114147824 */ /* 0x100fe200078e020b */
[----:B------:R-:W-:Y:S01]  /*05e0*/  VIADDMNMX R22, R47, 0xc, R0, PT ;  /* 0x0000000c2f167846 */ /* 0x000fe20003800100 */
[----:B------:R-:W-:Y:S01]  /*05f0*/  IMAD R39, R13, 0x8, R38 ;  /* 0x000000080d277824 */ /* 0x000fe200078e0226 */
[C-C-:B------:R-:W-:Y:S01]  /*0600*/  VIADDMNMX R4, R47.reuse, 0x10, R0.reuse, PT ;  /* 0x000000102f047846 */ /* 0x140fe20003800100 */
[----:B------:R-:W-:Y:S01]  /*0610*/  IMAD R26, R18, UR7, RZ ;  /* 0x00000007121a7c24 */ /* 0x000fe2000f8e02ff */
[C-C-:B------:R-:W-:Y:S01]  /*0620*/  VIADDMNMX R3, R47.reuse, 0x14, R0.reuse, PT ;  /* 0x000000142f037846 */ /* 0x140fe20003800100 */
[----:B------:R-:W-:Y:S01]  /*0630*/  IMAD R36, R22, UR7, RZ ;  /* 0x0000000716247c24 */ /* 0x000fe2000f8e02ff */
[C-C-:B------:R-:W-:Y:S01]  /*0640*/  VIADDMNMX R2, R47.reuse, 0x18, R0.reuse, PT ;  /* 0x000000182f027846 */ /* 0x140fe20003800100 */
[--C-:B------:R-:W-:Y:S01]  /*0650*/  IMAD R18, R18, 0x21, R11.reuse ;  /* 0x0000002112127824 */ /* 0x100fe200078e020b */
[C---:B------:R-:W-:Y:S01]  /*0660*/  VIADDMNMX R0, R47.reuse, 0x1c, R0, PT ;  /* 0x0000001c2f007846 */ /* 0x040fe20003800100 */
[----:B------:R-:W-:Y:S01]  /*0670*/  IMAD.SHL.U32 R47, R47, 0x20, RZ ;  /* 0x000000202f2f7824 */ /* 0x000fe200078e00ff */
[----:B------:R-:W-:Y:S01]  /*0680*/  IADD3 R52, P0, PT, R52, UR18, RZ ;  /* 0x0000001234347c10 */ /* 0x000fe2000ff1e0ff */
[--C-:B------:R-:W-:Y:S01]  /*0690*/  IMAD R21, R3, 0x21, R11.reuse ;  /* 0x0000002103157824 */ /* 0x100fe200078e020b */
[----:B------:R-:W-:Y:S01]  /*06a0*/  VIMNMX.U32 R14, PT, PT, R14, UR9, PT ;  /* 0x000000090e0e7c48 */ /* 0x000fe2000bfe0000 */
[--C-:B------:R-:W-:Y:S01]  /*06b0*/  IMAD R23, R2, 0x21, R11.reuse ;  /* 0x0000002102177824 */ /* 0x100fe200078e020b */
[--C-:B------:R-:W-:Y:S01]  /*06c0*/  LOP3.LUT R46, R47, 0x1f, R11.reuse, 0xf8, !PT ;  /* 0x0000001f2f2e7812 */ /* 0x100fe200078ef80b */
[----:B------:R-:W-:Y:S01]  /*06d0*/  IMAD.X R53, RZ, RZ, UR19, P0 ;  /* 0x00000013ff357e24 */ /* 0x000fe200080e06ff */
[----:B------:R-:W-:Y:S01]  /*06e0*/  LEA R13, R20, UR17, 0x2 ;  /* 0x00000011140d7c11 */ /* 0x000fe2000f8e10ff */
[--C-:B------:R-:W-:Y:S01]  /*06f0*/  IMAD R22, R22, 0x21, R11.reuse ;  /* 0x0000002116167824 */ /* 0x100fe200078e020b */
[----:B------:R-:W-:Y:S01]  /*0700*/  LEA R20, R21, UR17, 0x2 ;  /* 0x0000001115147c11 */ /* 0x000fe2000f8e10ff */
[--C-:B------:R-:W-:Y:S01]  /*0710*/  IMAD R19, R4, 0x21, R11.reuse ;  /* 0x0000002104137824 */ /* 0x100fe200078e020b */
[----:B------:R-:W-:Y:S01]  /*0720*/  LEA R21, R23, UR17, 0x2 ;  /* 0x0000001117157c11 */ /* 0x000fe2000f8e10ff */
[----:B------:R-:W-:Y:S01]  /*0730*/  IMAD R25, R0, 0x21, R11 ;  /* 0x0000002100197824 */ /* 0x000fe200078e020b */
[----:B------:R-:W-:Y:S01]  /*0740*/  LEA R11, R16, UR17, 0x2 ;  /* 0x00000011100b7c11 */ /* 0x000fe2000f8e10ff */
[----:B------:R-:W-:Y:S01]  /*0750*/  IMAD R48, R14, UR5, RZ ;  /* 0x000000050e307c24 */ /* 0x000fe2000f8e02ff */
[C---:B------:R-:W-:Y:S01]  /*0760*/  IADD3 R14, P0, PT, R17.reuse, R24, RZ ;  /* 0x00000018110e7210 */ /* 0x040fe20007f1e0ff */
[----:B------:R-:W-:Y:S01]  /*0770*/  IMAD R40, R12, 0x8, R15 ;  /* 0x000000080c287824 */ /* 0x000fe200078e020f */
[----:B------:R-:W-:Y:S01]  /*0780*/  IADD3 R15, P1, PT, R17, R26, RZ ;  /* 0x0000001a110f7210 */ /* 0x000fe20007f3e0ff */
[----:B------:R-:W-:Y:S01]  /*0790*/  IMAD R38, R5, 0x10, R32 ;  /* 0x0000001005267824 */ /* 0x000fe200078e0220 */
[C---:B------:R-:W-:Y:S01]  /*07a0*/  IADD3 R16, P2, PT, R17.reuse, R34, RZ ;  /* 0x0000002211107210 */ /* 0x040fe20007f5e0ff */
[----:B------:R-:W-:Y:S01]  /*07b0*/  IMAD R35, R50, 0x2, R35 ;  /* 0x0000000232237824 */ /* 0x000fe200078e0223 */
[----:B------:R-:W-:-:S02]  /*07c0*/  IADD3 R17, P3, PT, R17, R36, RZ ;  /* 0x0000002411117210 */ /* 0x000fc40007f7e0ff */
[----:B------:R-:W-:Y:S02]  /*07d0*/  LEA R12, R18, UR17, 0x2 ;  /* 0x00000011120c7c11 */ /* 0x000fe4000f8e10ff */
[----:B------:R-:W-:Y:S02]  /*07e0*/  LEA R18, R22, UR17, 0x2 ;  /* 0x0000001116127c11 */ /* 0x000fe4000f8e10ff */
[----:B------:R-:W-:Y:S02]  /*07f0*/  LEA.HI.X.SX32 R23, R24, RZ, 0x1, P0 ;  /* 0x000000ff18177211 */ /* 0x000fe400000f0eff */
[----:B------:R-:W-:Y:S02]  /*0800*/  LEA R22, R25, UR17, 0x2 ;  /* 0x0000001119167c11 */ /* 0x000fe4000f8e10ff */
[----:B------:R-:W-:Y:S02]  /*0810*/  LEA.HI.X.SX32 R24, R26, RZ, 0x1, P1 ;  /* 0x000000ff1a187211 */ /* 0x000fe400008f0eff */
[----:B------:R-:W-:Y:S01]  /*0820*/  LEA.HI.X.SX32 R25, R34, RZ, 0x1, P2 ;  /* 0x000000ff22197211 */ /* 0x000fe200010f0eff */
[----:B------:R-:W-:Y:S01]  /*0830*/  IMAD R34, R7, 0x10, R30 ;  /* 0x0000001007227824 */ /* 0x000fe200078e021e */
[----:B------:R-:W-:Y:S01]  /*0840*/  LEA.HI.X.SX32 R26, R36, RZ, 0x1, P3 ;  /* 0x000000ff241a7211 */ /* 0x000fe200018f0eff */
[----:B------:R-:W-:Y:S01]  /*0850*/  IMAD R36, R6, 0x10, R31 ;  /* 0x0000001006247824 */ /* 0x000fe200078e021f */
[----:B------:R-:W-:-:S02]  /*0860*/  IADD3 R27, P0, PT, R28, R37, RZ ;  /* 0x000000251c1b7210 */ /* 0x000fc40007f1e0ff */
[----:B------:R-:W-:Y:S02]  /*0870*/  IADD3 R28, P1, PT, R28, R41, RZ ;  /* 0x000000291c1c7210 */ /* 0x000fe40007f3e0ff */
[----:B------:R-:W-:Y:S02]  /*0880*/  LEA R31, R33, UR12, 0x2 ;  /* 0x0000000c211f7c11 */ /* 0x000fe4000f8e10ff */
[----:B------:R-:W-:Y:S02]  /*0890*/  LOP3.LUT R44, R44, 0x3c, RZ, 0xc0, !PT ;  /* 0x0000003c2c2c7812 */ /* 0x000fe400078ec0ff */
[----:B------:R-:W-:Y:S02]  /*08a0*/  LEA R46, R46, UR10, 0x2 ;  /* 0x0000000a2e2e7c11 */ /* 0x000fe4000f8e10ff */
[----:B------:R-:W-:Y:S02]  /*08b0*/  LEA R19, R19, UR17, 0x2 ;  /* 0x0000001113137c11 */ /* 0x000fe4000f8e10ff */
[----:B------:R-:W-:-:S02]  /*08c0*/  LEA.HI.X.SX32 R29, R37, RZ, 0x1, P0 ;  /* 0x000000ff251d7211 */ /* 0x000fc400000f0eff */
[----:B------:R-:W-:Y:S02]  /*08d0*/  LEA.HI.X.SX32 R30, R41, RZ, 0x1, P1 ;  /* 0x000000ff291e7211 */ /* 0x000fe400008f0eff */
[----:B------:R-:W-:Y:S02]  /*08e0*/  LEA R32, R34, UR12, 0x2 ;  /* 0x0000000c22207c11 */ /* 0x000fe4000f8e10ff */
[----:B------:R-:W-:Y:S02]  /*08f0*/  LEA R33, R36, UR12, 0x2 ;  /* 0x0000000c24217c11 */ /* 0x000fe4000f8e10ff */
[----:B------:R-:W-:Y:S02]  /*0900*/  LEA R38, R38, UR12, 0x2 ;  /* 0x0000000c26267c11 */ /* 0x000fe4000f8e10ff */
[----:B------:R-:W-:Y:S02]  /*0910*/  LEA R39, R39, UR13, 0x2 ;  /* 0x0000000d27277c11 */ /* 0x000fe4000f8e10ff */
[----:B------:R-:W-:-:S02]  /*0920*/  LEA R40, R40, UR13, 0x2 ;  /* 0x0000000d28287c11 */ /* 0x000fc4000f8e10ff */
[----:B------:R-:W-:Y:S01]  /*0930*/  LEA R49, R35, UR4, 0x2 ;  /* 0x0000000423317c11 */ /* 0x000fe2000f8e10ff */
[----:B------:R-:W-:-:S06]  /*0940*/  UMOV UR4, URZ ;  /* 0x000000ff00047c82 */ /* 0x000fcc0008000000 */
.L_x_576:
[----:B0-----:R-:W0:Y:S01]  /*0950*/  S2R R41, SR_TID.X ;  /* 0x0000000000297919 */ /* 0x001e220000002100 */
[----:B------:R-:W1:Y:S01]  /*0960*/  LDCU.64 UR10, c[0x0][0x380] ;  /* 0x00007000ff0a77ac */ /* 0x000e620008000a00 */
[----:B------:R-:W-:Y:S01]  /*0970*/  IMAD R37, R23, 0x6e, RZ ;  /* 0x0000006e17257824 */ /* 0x000fe200078e02ff */
[----:B------:R-:W-:-:S04]  /*0980*/  UIMAD UR5, UR7, UR6, URZ ;  /* 0x00000006070572a4 */ /* 0x000fc8000f8e02ff */
[----:B------:R-:W-:-:S04]  /*0990*/  UIADD3 UR9, UP0, UPT, UR5, UR4, URZ ;  /* 0x0000000405097290 */ /* 0x000fc8000ff1e0ff */
[----:B------:R-:W-:-:S04]  /*09a0*/  ULEA.HI.X.SX32 UR5, UR5, URZ, 0x1, UP0 ;  /* 0x000000ff05057291 */ /* 0x000fc800080f0eff */
[----:B------:R-:W-:Y:S02]  /*09b0*/  UIMAD UR5, UR5, 0x6e, URZ ;  /* 0x0000006e050578a4 */ /* 0x000fe4000f8e02ff */
[----:B-1----:R-:W-:-:S04]  /*09c0*/  UIMAD.WIDE.U32 UR10, UR9, 0x6e, UR10 ;  /* 0x0000006e090a78a5 */ /* 0x002fc8000f8e000a */
[----:B------:R-:W-:Y:S01]  /*09d0*/  UIADD3 UR5, UPT, UPT, UR11, UR5, URZ ;  /* 0x000000050b057290 */ /* 0x000fe2000fffe0ff */
[----:B0-----:R-:W-:-:S05]  /*09e0*/  IMAD.SHL.U32 R65, R41, 0x4, RZ ;  /* 0x0000000429417824 */ /* 0x001fca00078e00ff */
[----:B------:R-:W-:-:S04]  /*09f0*/  LOP3.LUT R66, R65, 0x3c, RZ, 0xc0, !PT ;  /* 0x0000003c41427812 */ /* 0x000fc800078ec0ff */
[----:B------:R-:W-:Y:S01]  /*0a00*/  IADD3 R66, P0, PT, R66, UR10, RZ ;  /* 0x0000000a42427c10 */ /* 0x000fe2000ff1e0ff */
[----:B------:R-:W-:-:S04]  /*0a10*/  IMAD R55, R24, 0x6e, RZ ;  /* 0x0000006e18377824 */ /* 0x000fc800078e02ff */
[----:B------:R-:W-:Y:S02]  /*0a20*/  IMAD.X R67, RZ, RZ, UR5, P0 ;  /* 0x00000005ff437e24 */ /* 0x000fe400080e06ff */
[----:B------:R-:W-:-:S04]  /*0a30*/  IMAD.WIDE.U32 R34, R14, 0x6e, R66 ;  /* 0x0000006e0e227825 */ /* 0x000fc800078e0042 */
[----:B------:R-:W-:-:S04]  /*0a40*/  IMAD.WIDE.U32 R56, R15, 0x6e, R66 ;  /* 0x0000006e0f387825 */ /* 0x000fc800078e0042 */
[----:B------:R-:W-:Y:S02]  /*0a50*/  IMAD.IADD R35, R35, 0x1, R37 ;  /* 0x0000000123237824 */ /* 0x000fe400078e0225 */
[----:B------:R-:W-:-:S03]  /*0a60*/  IMAD.IADD R57, R57, 0x1, R55 ;  /* 0x0000000139397824 */ /* 0x000fc600078e0237 */
[----:B------:R-:W2:Y:S04]  /*0a70*/  LDG.E.U16.CONSTANT R58, desc[UR14][R34.64+0x20] ;  /* 0x0000200e223a7981 */ /* 0x000ea8000c1e9500 */
[----:B------:R0:W2:Y:S04]  /*0a80*/  LDG.E.U16.CONSTANT R37, desc[UR14][R34.64+0x22] ;  /* 0x0000220e22257981 */ /* 0x0000a8000c1e9500 */
[----:B------:R-:W3:Y:S04]  /*0a90*/  LDG.E.U16.CONSTANT R59, desc[UR14][R56.64+0x20] ;  /* 0x0000200e383b7981 */ /* 0x000ee8000c1e9500 */
[----:B------:R-:W3:Y:S01]  /*0aa0*/  LDG.E.U16.CONSTANT R36, desc[UR14][R56.64+0x22] ;  /* 0x0000220e38247981 */ /* 0x000ee2000c1e9500 */
[----:B------:R-:W-:-:S02]  /*0ab0*/  IMAD R61, R25, 0x6e, RZ ;  /* 0x0000006e193d7824 */ /* 0x000fc400078e02ff */
[----:B------:R-:W-:-:S04]  /*0ac0*/  IMAD.WIDE.U32 R54, R16, 0x6e, R66 ;  /* 0x0000006e10367825 */ /* 0x000fc800078e0042 */
[----:B------:R-:W-:-:S05]  /*0ad0*/  IMAD.IADD R55, R55, 0x1, R61 ;  /* 0x0000000137377824 */ /* 0x000fca00078e023d */
[----:B------:R-:W4:Y:S04]  /*0ae0*/  LDG.E.U16.CONSTANT R60, desc[UR14][R54.64+0x20] ;  /* 0x0000200e363c7981 */ /* 0x000f28000c1e9500 */
[----:B------:R1:W4:Y:S01]  /*0af0*/  LDG.E.U16.CONSTANT R35, desc[UR14][R54.64+0x22] ;  /* 0x0000220e36237981 */ /* 0x000322000c1e9500 */
[----:B------:R-:W-:Y:S02]  /*0b00*/  IMAD R61, R26, 0x6e, RZ ;  /* 0x0000006e1a3d7824 */ /* 0x000fe400078e02ff */
[----:B------:R-:W-:-:S04]  /*0b10*/  IMAD.WIDE.U32 R68, R17, 0x6e, R66 ;  /* 0x0000006e11447825 */ /* 0x000fc800078e0042 */
[----:B------:R-:W-:-:S05]  /*0b20*/  IMAD.IADD R69, R69, 0x1, R61 ;  /* 0x0000000145457824 */ /* 0x000fca00078e023d */
[----:B------:R-:W5:Y:S04]  /*0b30*/  LDG.E.U16.CONSTANT R57, desc[UR14][R68.64+0x20] ;  /* 0x0000200e44397981 */ /* 0x000f68000c1e9500 */
[----:B------:R1:W5:Y:S01]  /*0b40*/  LDG.E.U16.CONSTANT R56, desc[UR14][R68.64+0x22] ;  /* 0x0000220e44387981 */ /* 0x000362000c1e9500 */
[----:B0-----:R-:W-:Y:S01]  /*0b50*/  IMAD R34, R4, UR7, RZ ;  /* 0x0000000704227c24 */ /* 0x001fe2000f8e02ff */
[----:B------:R-:W-:-:S04]  /*0b60*/  SHF.R.U32.HI R61, RZ, 0x4, R41 ;  /* 0x00000004ff3d7819 */ /* 0x000fc80000011629 */
[----:B------:R-:W-:-:S04]  /*0b70*/  IADD3 R63, P0, PT, R61, R34, RZ ;  /* 0x000000223d3f7210 */ /* 0x000fc80007f1e0ff */
[----:B------:R-:W-:Y:S01]  /*0b80*/  LEA.HI.X.SX32 R34, R34, RZ, 0x1, P0 ;  /* 0x000000ff22227211 */ /* 0x000fe200000f0eff */
[----:B------:R-:W-:Y:S02]  /*0b90*/  IMAD R64, R0, UR7, RZ ;  /* 0x0000000700407c24 */ /* 0x000fe4000f8e02ff */
[----:B------:R-:W-:-:S04]  /*0ba0*/  IMAD.WIDE.U32 R62, R63, 0x6e, R66 ;  /* 0x0000006e3f3e7825 */ /* 0x000fc800078e0042 */
[----:B-1----:R-:W-:Y:S02]  /*0bb0*/  IMAD R55, R34, 0x6e, RZ ;  /* 0x0000006e22377824 */ /* 0x002fe400078e02ff */
[----:B------:R-:W-:Y:S02]  /*0bc0*/  IMAD R34, R3, UR7, RZ ;  /* 0x0000000703227c24 */ /* 0x000fe4000f8e02ff */
[----:B------:R-:W-:-:S03]  /*0bd0*/  IMAD.IADD R63, R63, 0x1, R55 ;  /* 0x000000013f3f7824 */ /* 0x000fc600078e0237 */
[----:B------:R-:W-:Y:S02]  /*0be0*/  IADD3 R69, P0, PT, R61, R34, RZ ;  /* 0x000000223d457210 */ /* 0x000fe40007f1e0ff */
[----:B------:R-:W5:Y:S02]  /*0bf0*/  LDG.E.U16.CONSTANT R55, desc[UR14][R62.64+0x20] ;  /* 0x0000200e3e377981 */ /* 0x000f64000c1e9500 */
[----:B------:R-:W-:Y:S01]  /*0c00*/  LEA.HI.X.SX32 R34, R34, RZ, 0x1, P0 ;  /* 0x000000ff22227211 */ /* 0x000fe200000f0eff */
[----:B------:R-:W-:Y:S01]  /*0c10*/  IMAD.WIDE.U32 R68, R69, 0x6e, R66 ;  /* 0x0000006e45447825 */ /* 0x000fe200078e0042 */
[----:B------:R-:W5:Y:S03]  /*0c20*/  LDG.E.U16.CONSTANT R54, desc[UR14][R62.64+0x22] ;  /* 0x0000220e3e367981 */ /* 0x000f66000c1e9500 */
[----:B--2---:R-:W-:Y:S02]  /*0c30*/  IMAD R58, R37, 0x10000, R58 ;  /* 0x00010000253a7824 */ /* 0x004fe400078e023a */
[----:B------:R-:W-:-:S04]  /*0c40*/  IMAD R37, R34, 0x6e, RZ ;  /* 0x0000006e22257824 */ /* 0x000fc800078e02ff */
[----:B------:R-:W-:Y:S02]  /*0c50*/  IMAD.IADD R69, R69, 0x1, R37 ;  /* 0x0000000145457824 */ /* 0x000fe400078e0225 */
[----:B---3--:R-:W-:Y:S02]  /*0c60*/  IMAD R59, R36, 0x10000, R59 ;  /* 0x00010000243b7824 */ /* 0x008fe400078e023b */
[----:B------:R-:W-:Y:S01]  /*0c70*/  IMAD R36, R2, UR7, RZ ;  /* 0x0000000702247c24 */ /* 0x000fe2000f8e02ff */
[----:B------:R-:W2:Y:S04]  /*0c80*/  LDG.E.U16.CONSTANT R34, desc[UR14][R68.64+0x20] ;  /* 0x0000200e44227981 */ /* 0x000ea8000c1e9500 */
[----:B------:R-:W-:Y:S01]  /*0c90*/  IADD3 R37, P0, PT, R61, R36, RZ ;  /* 0x000000243d257210 */ /* 0x000fe20007f1e0ff */
[----:B------:R0:W2:Y:S03]  /*0ca0*/  LDG.E.U16.CONSTANT R63, desc[UR14][R68.64+0x22] ;  /* 0x0000220e443f7981 */ /* 0x0000a6000c1e9500 */
[----:B------:R-:W-:-:S02]  /*0cb0*/  LEA.HI.X.SX32 R36, R36, RZ, 0x1, P0 ;  /* 0x000000ff24247211 */ /* 0x000fc400000f0eff */
[----:B------:R-:W-:Y:S01]  /*0cc0*/  IADD3 R61, P0, PT, R61, R64, RZ ;  /* 0x000000403d3d7210 */ /* 0x000fe20007f1e0ff */
[----:B----4-:R-:W-:Y:S02]  /*0cd0*/  IMAD R60, R35, 0x10000, R60 ;  /* 0x00010000233c7824 */ /* 0x010fe400078e023c */
[----:B------:R-:W-:Y:S02]  /*0ce0*/  IMAD R35, R36, 0x6e, RZ ;  /* 0x0000006e24237824 */ /* 0x000fe400078e02ff */
[----:B------:R-:W-:-:S04]  /*0cf0*/  IMAD.WIDE.U32 R36, R37, 0x6e, R66 ;  /* 0x0000006e25247825 */ /* 0x000fc800078e0042 */
[----:B------:R-:W-:Y:S02]  /*0d00*/  IMAD.WIDE.U32 R66, R61, 0x6e, R66 ;  /* 0x0000006e3d427825 */ /* 0x000fe400078e0042 */
[----:B------:R-:W1:Y:S01]  /*0d10*/  S2R R61, SR_TID.X ;  /* 0x00000000003d7919 */ /* 0x000e620000002100 */
[----:B------:R-:W-:Y:S01]  /*0d20*/  LEA.HI.X.SX32 R64, R64, RZ, 0x1, P0 ;  /* 0x000000ff40407211 */ /* 0x000fe200000f0eff */
[----:B------:R-:W-:-:S04]  /*0d30*/  IMAD.IADD R37, R37, 0x1, R35 ;  /* 0x0000000125257824 */ /* 0x000fc800078e0223 */
[----:B0-----:R-:W-:Y:S01]  /*0d40*/  IMAD R69, R64, 0x6e, RZ ;  /* 0x0000006e40457824 */ /* 0x001fe200078e02ff */
[----:B------:R-:W3:Y:S04]  /*0d50*/  LDG.E.U16.CONSTANT R62, desc[UR14][R36.64+0x20] ;  /* 0x0000200e243e7981 */ /* 0x000ee8000c1e9500 */
[----:B------:R1:W3:Y:S01]  /*0d60*/  LDG.E.U16.CONSTANT R35, desc[UR14][R36.64+0x22] ;  /* 0x0000220e24237981 */ /* 0x0002e2000c1e9500 */
[----:B------:R-:W-:Y:S02]  /*0d70*/  IMAD.IADD R67, R67, 0x1, R69 ;  /* 0x0000000143437824 */ /* 0x000fe400078e0245 */
[----:B-----5:R-:W-:Y:S01]  /*0d80*/  IMAD R69, R56, 0x10000, R57 ;  /* 0x0001000038457824 */ /* 0x020fe200078e0239 */
[----:B------:R-:W-:Y:S01]  /*0d90*/  STS [R11], R58 ;  /* 0x0000003a0b007388 */ /* 0x000fe20000000800 */
[----:B------:R-:W-:-:S03]  /*0da0*/  IMAD R64, R8, UR7, RZ ;  /* 0x0000000708407c24 */ /* 0x000fc6000f8e02ff */
[----:B------:R-:W-:Y:S04]  /*0db0*/  STS [R12], R59 ;  /* 0x0000003b0c007388 */ /* 0x000fe80000000800 */
[----:B------:R-:W-:Y:S04]  /*0dc0*/  STS [R13], R60 ;  /* 0x0000003c0d007388 */ /* 0x000fe80000000800 */
[----:B------:R0:W-:Y:S01]  /*0dd0*/  STS [R18], R69 ;  /* 0x0000004512007388 */ /* 0x0001e20000000800 */
[----:B-1----:R-:W-:Y:S01]  /*0de0*/  IMAD.SHL.U32 R36, R61, 0x4, RZ ;  /* 0x000000043d247824 */ /* 0x002fe200078e00ff */
[----:B------:R-:W-:-:S04]  /*0df0*/  SHF.R.U32.HI R56, RZ, 0x3, R61 ;  /* 0x00000003ff387819 */ /* 0x000fc8000001163d */
[----:B------:R-:W-:Y:S02]  /*0e00*/  LOP3.LUT R36, R36, 0x1c, RZ, 0xc0, !PT ;  /* 0x0000001c24247812 */ /* 0x000fe400078ec0ff */
[----:B------:R-:W-:Y:S02]  /*0e10*/  LOP3.LUT R57, R56, 0x1, RZ, 0xc0, !PT ;  /* 0x0000000138397812 */ /* 0x000fe400078ec0ff */
[----:B------:R-:W-:Y:S02]  /*0e20*/  IADD3 R36, P0, PT, R36, UR10, RZ ;  /* 0x0000000a24247c10 */ /* 0x000fe4000ff1e0ff */
[----:B------:R-:W-:-:S03]  /*0e30*/  IADD3 R61, P1, PT, R64, R57, RZ ;  /* 0x00000039403d7210 */ /* 0x000fc60007f3e0ff */
[----:B------:R-:W-:Y:S01]  /*0e40*/  IMAD.X R37, RZ, RZ, UR5, P0 ;  /* 0x00000005ff257e24 */ /* 0x000fe200080e06ff */
[----:B------:R-:W-:Y:S01]  /*0e50*/  LEA.HI.X.SX32 R64, R64, RZ, 0x1, P1 ;  /* 0x000000ff40407211 */ /* 0x000fe200008f0eff */
[----:B0-----:R-:W-:-:S04]  /*0e60*/  IMAD.WIDE.U32 R68, R61, 0x6e, R36 ;  /* 0x0000006e3d447825 */ /* 0x001fc800078e0024 */
[----:B------:R-:W-:-:S04]  /*0e70*/  IMAD R59, R64, 0x6e, RZ ;  /* 0x0000006e403b7824 */ /* 0x000fc800078e02ff */
[----:B------:R-:W-:-:S05]  /*0e80*/  IMAD.IADD R69, R69, 0x1, R59 ;  /* 0x0000000145457824 */ /* 0x000fca00078e023b */
[----:B------:R-:W4:Y:S04]  /*0e90*/  LDG.E.U16.CONSTANT R60, desc[UR14][R68.64] ;  /* 0x0000000e443c7981 */ /* 0x000f28000c1e9500 */
[----:B------:R-:W4:Y:S01]  /*0ea0*/  LDG.E.U16.CONSTANT R61, desc[UR14][R68.64+0x2] ;  /* 0x0000020e443d7981 */ /* 0x000f22000c1e9500 */
[----:B------:R-:W-:Y:S02]  /*0eb0*/  IMAD R64, R54, 0x10000, R55 ;  /* 0x0001000036407824 */ /* 0x000fe400078e0237 */
[----:B------:R-:W-:-:S03]  /*0ec0*/  IMAD R54, R7, UR7, RZ ;  /* 0x0000000707367c24 */ /* 0x000fc6000f8e02ff */
[----:B------:R0:W-:Y:S02]  /*0ed0*/  STS [R19], R64 ;  /* 0x0000004013007388 */ /* 0x0001e40000000800 */
[----:B------:R-:W-:-:S04]  /*0ee0*/  IADD3 R59, P0, PT, R57, R54, RZ ;  /* 0x00000036393b7210 */ /* 0x000fc80007f1e0ff */
[----:B------:R-:W-:Y:S01]  /*0ef0*/  LEA.HI.X.SX32 R54, R54, RZ, 0x1, P0 ;  /* 0x000000ff36367211 */ /* 0x000fe200000f0eff */
[----:B------:R-:W-:-:S04]  /*0f00*/  IMAD.WIDE.U32 R58, R59, 0x6e, R36 ;  /* 0x0000006e3b3a7825 */ /* 0x000fc800078e0024 */
[----:B------:R-:W-:-:S04]  /*0f10*/  IMAD R55, R54, 0x6e, RZ ;  /* 0x0000006e36377824 */ /* 0x000fc800078e02ff */
[----:B------:R-:W-:-:S05]  /*0f20*/  IMAD.IADD R59, R59, 0x1, R55 ;  /* 0x000000013b3b7824 */ /* 0x000fca00078e0237 */
[----:B------:R-:W5:Y:S04]  /*0f30*/  LDG.E.U16.CONSTANT R55, desc[UR14][R58.64] ;  /* 0x0000000e3a377981 */ /* 0x000f68000c1e9500 */
[----:B------:R1:W5:Y:S02]  /*0f40*/  LDG.E.U16.CONSTANT R54, desc[UR14][R58.64+0x2] ;  /* 0x0000020e3a367981 */ /* 0x000364000c1e9500 */
[----:B-1----:R-:W-:Y:S02]  /*0f50*/  IMAD.U32 R58, RZ, RZ, UR10 ;  /* 0x0000000aff3a7e24 */ /* 0x002fe4000f8e00ff */
[----:B--2---:R-:W-:Y:S02]  /*0f60*/  IMAD R63, R63, 0x10000, R34 ;  /* 0x000100003f3f7824 */ /* 0x004fe400078e0222 */
[----:B------:R-:W-:-:S05]  /*0f70*/  IMAD R34, R6, UR7, RZ ;  /* 0x0000000706227c24 */ /* 0x000fca000f8e02ff */
[----:B------:R-:W-:-:S04]  /*0f80*/  IADD3 R69, P0, PT, R57, R34, RZ ;  /* 0x0000002239457210 */ /* 0x000fc80007f1e0ff */
[----:B------:R-:W-:-:S05]  /*0f90*/  LEA.HI.X.SX32 R34, R34, RZ, 0x1, P0 ;  /* 0x000000ff22227211 */ /* 0x000fca00000f0eff */
[----:B0-----:R-:W-:Y:S02]  /*0fa0*/  IMAD R64, R34, 0x6e, RZ ;  /* 0x0000006e22407824 */ /* 0x001fe400078e02ff */
[----:B---3--:R-:W-:Y:S02]  /*0fb0*/  IMAD R62, R35, 0x10000, R62 ;  /* 0x00010000233e7824 */ /* 0x008fe400078e023e */
[----:B------:R-:W-:-:S04]  /*0fc0*/  IMAD.WIDE.U32 R34, R69, 0x6e, R36 ;  /* 0x0000006e45227825 */ /* 0x000fc800078e0024 */
[----:B------:R-:W-:Y:S02]  /*0fd0*/  IMAD.IADD R35, R35, 0x1, R64 ;  /* 0x0000000123237824 */ /* 0x000fe400078e0240 */
[----:B------:R-:W-:-:S05]  /*0fe0*/  IMAD R64, R5, UR7, RZ ;  /* 0x0000000705407c24 */ /* 0x000fca000f8e02ff */
[----:B------:R-:W-:Y:S01]  /*0ff0*/  IADD3 R69, P0, PT, R57, R64, RZ ;  /* 0x0000004039457210 */ /* 0x000fe20007f1e0ff */
[----:B------:R0:W-:Y:S03]  /*1000*/  STS [R20], R63 ;  /* 0x0000003f14007388 */ /* 0x0001e60000000800 */
[----:B------:R-:W-:Y:S01]  /*1010*/  LEA.HI.X.SX32 R64, R64, RZ, 0x1, P0 ;  /* 0x000000ff40407211 */ /* 0x000fe200000f0eff */
[----:B------:R-:W-:Y:S01]  /*1020*/  IMAD.WIDE.U32 R68, R69, 0x6e, R36 ;  /* 0x0000006e45447825 */ /* 0x000fe200078e0024 */
[----:B------:R-:W2:Y:S03]  /*1030*/  LDG.E.U16.CONSTANT R57, desc[UR14][R34.64] ;  /* 0x0000000e22397981 */ /* 0x000ea6000c1e9500 */
[----:B------:R-:W-:Y:S02]  /*1040*/  IMAD R37, R64, 0x6e, RZ ;  /* 0x0000006e40257824 */ /* 0x000fe400078e02ff */
[----:B------:R-:W-:Y:S01]  /*1050*/  IMAD R36, R50, UR7, RZ ;  /* 0x0000000732247c24 */ /* 0x000fe2000f8e02ff */
[----:B------:R1:W2:Y:S01]  /*1060*/  LDG.E.U16.CONSTANT R64, desc[UR14][R34.64+0x2] ;  /* 0x0000020e22407981 */ /* 0x0002a2000c1e9500 */
[----:B------:R-:W-:Y:S01]  /*1070*/  IMAD.IADD R69, R69, 0x1, R37 ;  /* 0x0000000145457824 */ /* 0x000fe200078e0225 */
[----:B------:R-:W-:-:S04]  /*1080*/  LOP3.LUT R37, R41, 0x1, RZ, 0xc0, !PT ;  /* 0x0000000129257812 */ /* 0x000fc800078ec0ff */
[----:B0-----:R-:W-:Y:S01]  /*1090*/  IADD3 R63, P0, PT, R37, R36, RZ ;  /* 0x00000024253f7210 */ /* 0x001fe20007f1e0ff */
[----:B------:R-:W-:Y:S01]  /*10a0*/  IMAD.U32 R37, RZ, RZ, UR5 ;  /* 0x00000005ff257e24 */ /* 0x000fe2000f8e00ff */
[----:B------:R0:W-:Y:S01]  /*10b0*/  STS [R21], R62 ;  /* 0x0000003e15007388 */ /* 0x0001e20000000800 */
[----:B----4-:R-:W-:Y:S01]  /*10c0*/  IMAD R60, R61, 0x10000, R60 ;  /* 0x000100003d3c7824 */ /* 0x010fe200078e023c */
[----:B------:R-:W-:Y:S01]  /*10d0*/  LEA.HI.X.SX32 R61, R36, RZ, 0x1, P0 ;  /* 0x000000ff243d7211 */ /* 0x000fe200000f0eff */
[----:B------:R-:W-:Y:S01]  /*10e0*/  IMAD.MOV.U32 R36, RZ, RZ, R58 ;  /* 0x000000ffff247224 */ /* 0x000fe200078e003a */
[----:B------:R-:W-:Y:S01]  /*10f0*/  LOP3.LUT R65, R65, 0x4, RZ, 0xc0, !PT ;  /* 0x0000000441417812 */ /* 0x000fe200078ec0ff */
[----:B------:R-:W-:Y:S01]  /*1100*/  IMAD.U32 R59, RZ, RZ, UR11 ;  /* 0x0000000bff3b7e24 */ /* 0x000fe2000f8e00ff */
[----:B------:R-:W3:Y:S01]  /*1110*/  LDG.E.U16.CONSTANT R58, desc[UR14][R68.64+0x2] ;  /* 0x0000020e443a7981 */ /* 0x000ee2000c1e9500 */
[----:B-1----:R-:W-:-:S04]  /*1120*/  IMAD.WIDE.U32 R34, R63, 0x6e, R36 ;  /* 0x0000006e3f227825 */ /* 0x002fc800078e0024 */
[----:B------:R-:W-:Y:S02]  /*1130*/  IMAD R61, R61, 0x6e, RZ ;  /* 0x0000006e3d3d7824 */ /* 0x000fe400078e02ff */
[----:B0-----:R-:W-:Y:S02]  /*1140*/  IMAD.MOV.U32 R62, RZ, RZ, R34 ;  /* 0x000000ffff3e7224 */ /* 0x001fe400078e0022 */
[----:B------:R-:W-:Y:S01]  /*1150*/  IMAD.IADD R63, R35, 0x1, R61 ;  /* 0x00000001233f7824 */ /* 0x000fe200078e023d */
[----:B------:R-:W4:Y:S04]  /*1160*/  LDG.E.U16.CONSTANT R34, desc[UR14][R66.64+0x20] ;  /* 0x0000200e42227981 */ /* 0x000f28000c1e9500 */
[----:B------:R-:W4:Y:S04]  /*1170*/  LDG.E.U16.CONSTANT R35, desc[UR14][R66.64+0x22] ;  /* 0x0000220e42237981 */ /* 0x000f28000c1e9500 */
[----:B------:R4:W3:Y:S04]  /*1180*/  LDG.E.U16.CONSTANT R62, desc[UR14][R62.64+0x6c] ;  /* 0x00006c0e3e3e7981 */ /* 0x0008e8000c1e9500 */
[----:B------:R0:W3:Y:S01]  /*1190*/  LDG.E.U16.CONSTANT R61, desc[UR14][R68.64] ;  /* 0x0000000e443d7981 */ /* 0x0000e2000c1e9500 */
[----:B-----5:R-:W-:-:S02]  /*11a0*/  IMAD R55, R54, 0x10000, R55 ;  /* 0x0001000036377824 */ /* 0x020fc400078e0237 */
[----:B--2---:R-:W-:Y:S02]  /*11b0*/  IMAD R54, R64, 0x10000, R57 ;  /* 0x0001000040367824 */ /* 0x004fe400078e0239 */
[----:B------:R-:W-:Y:S02]  /*11c0*/  IMAD R57, R29, 0x6e, RZ ;  /* 0x0000006e1d397824 */ /* 0x000fe400078e02ff */
[----:B----4-:R-:W-:Y:S02]  /*11d0*/  IMAD R63, R35, 0x10000, R34 ;  /* 0x00010000233f7824 */ /* 0x010fe400078e0222 */
[----:B------:R-:W-:-:S04]  /*11e0*/  IMAD.WIDE.U32 R34, R27, 0x6e, R36 ;  /* 0x0000006e1b227825 */ /* 0x000fc800078e0024 */
[----:B------:R-:W-:Y:S01]  /*11f0*/  IMAD.IADD R35, R35, 0x1, R57 ;  /* 0x0000000123237824 */ /* 0x000fe200078e0239 */
[----:B------:R-:W-:-:S04]  /*1200*/  IADD3 R66, P0, PT, R65, R34, RZ ;  /* 0x0000002241427210 */ /* 0x000fc80007f1e0ff */
[----:B------:R-:W2:Y:S01]  /*1210*/  LDG.E.U16.CONSTANT R57, desc[UR14][R34.64+0x68] ;  /* 0x0000680e22397981 */ /* 0x000ea2000c1e9500 */
[----:B------:R-:W-:-:S05]  /*1220*/  IMAD.X R67, RZ, RZ, R35, P0 ;  /* 0x000000ffff437224 */ /* 0x000fca00000e0623 */
[----:B------:R-:W4:Y:S04]  /*1230*/  LDG.E.U16.CONSTANT R59, desc[UR14][R66.64+0x60] ;  /* 0x0000600e423b7981 */ /* 0x000f28000c1e9500 */
[----:B------:R-:W4:Y:S04]  /*1240*/  LDG.E.U16.CONSTANT R64, desc[UR14][R66.64+0x62] ;  /* 0x0000620e42407981 */ /* 0x000f28000c1e9500 */
[----:B------:R1:W2:Y:S01]  /*1250*/  LDG.E.U16.CONSTANT R66, desc[UR14][R34.64+0x6a] ;  /* 0x00006a0e22427981 */ /* 0x0002a2000c1e9500 */
[----:B------:R-:W-:-:S04]  /*1260*/  IMAD.WIDE.U32 R36, R28, 0x6e, R36 ;  /* 0x0000006e1c247825 */ /* 0x000fc800078e0024 */
[----:B0-----:R-:W-:-:S04]  /*1270*/  IMAD R69, R30, 0x6e, RZ ;  /* 0x0000006e1e457824 */ /* 0x001fc800078e02ff */
[----:B------:R-:W-:Y:S01]  /*1280*/  IMAD.IADD R37, R37, 0x1, R69 ;  /* 0x0000000125257824 */ /* 0x000fe200078e0245 */
[----:B------:R-:W-:-:S04]  /*1290*/  IADD3 R68, P0, PT, R65, R36, RZ ;  /* 0x0000002441447210 */ /* 0x000fc80007f1e0ff */
[----:B------:R-:W5:Y:S01]  /*12a0*/  LDG.E.U16.CONSTANT R65, desc[UR14][R36.64+0x68] ;  /* 0x0000680e24417981 */ /* 0x000f62000c1e9500 */
[----:B------:R-:W-:-:S03]  /*12b0*/  IMAD.X R69, RZ, RZ, R37, P0 ;  /* 0x000000ffff457224 */ /* 0x000fc600000e0625 */
[----:B------:R-:W5:Y:S04]  /*12c0*/  LDG.E.U16.CONSTANT R36, desc[UR14][R36.64+0x6a] ;  /* 0x00006a0e24247981 */ /* 0x000f68000c1e9500 */
[----:B------:R-:W3:Y:S01]  /*12d0*/  LDG.E.U16.CONSTANT R37, desc[UR14][R68.64+0x60] ;  /* 0x0000600e44257981 */ /* 0x000ee2000c1e9500 */
[----:B----4-:R-:W-:Y:S02]  /*12e0*/  IMAD R59, R64, 0x10000, R59 ;  /* 0x00010000403b7824 */ /* 0x010fe400078e023b */
[----:B------:R-:W-:-:S05]  /*12f0*/  IMAD.SHL.U32 R64, R41, 0x2, RZ ;  /* 0x0000000229407824 */ /* 0x000fca00078e00ff */
[----:B-1----:R-:W-:Y:S01]  /*1300*/  LOP3.LUT R34, R64, 0x6, RZ, 0xc0, !PT ;  /* 0x0000000640227812 */ /* 0x002fe200078ec0ff */
[----:B--2---:R-:W-:-:S05]  /*1310*/  IMAD R57, R66, 0x10000, R57 ;  /* 0x0001000042397824 */ /* 0x004fca00078e0239 */
[----:B------:R-:W-:Y:S02]  /*1320*/  SHF.R.S32.HI R57, RZ, R34, R57 ;  /* 0x00000022ff397219 */ /* 0x000fe40000011439 */
[----:B------:R-:W-:-:S03]  /*1330*/  LOP3.LUT R64, R64, 0x4, RZ, 0xc0, !PT ;  /* 0x0000000440407812 */ /* 0x000fc600078ec0ff */
[----:B------:R-:W-:Y:S01]  /*1340*/  IMAD.SHL.U32 R57, R57, 0x10, RZ ;  /* 0x0000001039397824 */ /* 0x000fe200078e00ff */
[----:B------:R-:W-:-:S04]  /*1350*/  SHF.R.S32.HI R35, RZ, R64, R59 ;  /* 0x00000040ff237219 */ /* 0x000fc8000001143b */
[----:B------:R-:W-:-:S04]  /*1360*/  LOP3.LUT R66, R57, 0x30303030, RZ, 0xc0, !PT ;  /* 0x3030303039427812 */ /* 0x000fc800078ec0ff */
[----:B------:R-:W-:Y:S02]  /*1370*/  LOP3.LUT R35, R66, 0xf0f0f0f, R35, 0xf8, !PT ;  /* 0x0f0f0f0f42237812 */ /* 0x000fe400078ef823 */
[----:B------:R-:W2:Y:S01]  /*1380*/  LDG.E.U16.CONSTANT R66, desc[UR14][R68.64+0x62] ;  /* 0x0000620e44427981 */ /* 0x000ea2000c1e9500 */
[----:B-----5:R-:W-:-:S05]  /*1390*/  IMAD R65, R36, 0x10000, R65 ;  /* 0x0001000024417824 */ /* 0x020fca00078e0241 */
[----:B------:R-:W-:-:S05]  /*13a0*/  SHF.R.S32.HI R65, RZ, R34, R65 ;  /* 0x00000022ff417219 */ /* 0x000fca0000011441 */
[----:B------:R-:W-:-:S05]  /*13b0*/  IMAD.SHL.U32 R65, R65, 0x10, RZ ;  /* 0x0000001041417824 */ /* 0x000fca00078e00ff */
[----:B------:R-:W-:Y:S01]  /*13c0*/  LOP3.LUT R34, R65, 0x30303030, RZ, 0xc0, !PT ;  /* 0x3030303041227812 */ /* 0x000fe200078ec0ff */
[----:B---3--:R-:W-:Y:S01]  /*13d0*/  IMAD R58, R58, 0x10000, R61 ;  /* 0x000100003a3a7824 */ /* 0x008fe200078e023d */
[----:B------:R-:W-:Y:S01]  /*13e0*/  LOP3.LUT R60, RZ, R60, RZ, 0x33, !PT ;  /* 0x0000003cff3c7212 */ /* 0x000fe200078e33ff */
[----:B------:R-:W-:Y:S01]  /*13f0*/  HADD2.F32 R62, -RZ, R62.H0_H0 ;  /* 0x2000003eff3e7230 */ /* 0x000fe20000004100 */
[----:B------:R-:W-:Y:S01]  /*1400*/  LOP3.LUT R55, RZ, R55, RZ, 0x33, !PT ;  /* 0x00000037ff377212 */ /* 0x000fe200078e33ff */
[----:B------:R0:W-:Y:S01]  /*1410*/  STS [R22], R63 ;  /* 0x0000003f16007388 */ /* 0x0001e20000000800 */
[----:B------:R-:W-:-:S03]  /*1420*/  LOP3.LUT R54, RZ, R54, RZ, 0x33, !PT ;  /* 0x00000036ff367212 */ /* 0x000fc600078e33ff */
[----:B------:R0:W-:Y:S04]  /*1430*/  STS [R49], R62 ;  /* 0x0000003e31007388 */ /* 0x0001e80000000800 */
[----:B------:R0:W-:Y:S04]  /*1440*/  STS [R31], R60 ;  /* 0x0000003c1f007388 */ /* 0x0001e80000000800 */
[----:B------:R0:W-:Y:S04]  /*1450*/  STS [R32], R55 ;  /* 0x0000003720007388 */ /* 0x0001e80000000800 */
[----:B------:R0:W-:Y:S01]  /*1460*/  STS [R33], R54 ;  /* 0x0000003621007388 */ /* 0x0001e20000000800 */
[----:B------:R-:W-:Y:S01]  /*1470*/  UISETP.GE.AND UP0, UPT, UR4, UR7, UPT ;  /* 0x000000070400728c */ /* 0x000fe2000bf06270 */
[----:B--2---:R-:W-:-:S05]  /*1480*/  IMAD R37, R66, 0x10000, R37 ;  /* 0x0001000042257824 */ /* 0x004fca00078e0225 */
[----:B------:R-:W-:-:S04]  /*1490*/  SHF.R.S32.HI R37, RZ, R64, R37 ;  /* 0x00000040ff257219 */ /* 0x000fc80000011425 */
[----:B------:R-:W-:Y:S01]  /*14a0*/  LOP3.LUT R57, R34, 0xf0f0f0f, R37, 0xf8, !PT ;  /* 0x0f0f0f0f22397812 */ /* 0x000fe200078ef825 */
[----:B------:R-:W-:-:S04]  /*14b0*/  VIADD R34, R35, 0x60606060 ;  /* 0x6060606023227836 */ /* 0x000fc80000000000 */
[----:B------:R-:W-:Y:S01]  /*14c0*/  VIADD R64, R57, 0x60606060 ;  /* 0x6060606039407836 */ /* 0x000fe20000000000 */
[----:B------:R-:W-:-:S04]  /*14d0*/  LOP3.LUT R36, R35, 0x20202020, R34, 0x18, !PT ;  /* 0x2020202023247812 */ /* 0x000fc800078e1822 */
[----:B------:R-:W-:Y:S02]  /*14e0*/  LOP3.LUT R59, R57, 0x20202020, R64, 0x18, !PT ;  /* 0x20202020393b7812 */ /* 0x000fe400078e1840 */
[----:B------:R-:W-:Y:S02]  /*14f0*/  PRMT R37, R36, 0xba98, RZ ;  /* 0x0000ba9824257816 */ /* 0x000fe400000000ff */
[----:B------:R-:W-:Y:S02]  /*1500*/  PRMT R36, R35, 0xba98, RZ ;  /* 0x0000ba9823247816 */ /* 0x000fe400000000ff */
[----:B------:R-:W-:Y:S02]  /*1510*/  PRMT R59, R59, 0xba98, RZ ;  /* 0x0000ba983b3b7816 */ /* 0x000fe400000000ff */
[----:B------:R-:W-:Y:S02]  /*1520*/  PRMT R66, R57, 0xba98, RZ ;  /* 0x0000ba9839427816 */ /* 0x000fe400000000ff */
[----:B------:R-:W-:-:S02]  /*1530*/  LOP3.LUT R34, R37, 0x80808080, R34, 0x6, !PT ;  /* 0x8080808025227812 */ /* 0x000fc400078e0622 */
[----:B------:R-:W-:Y:S02]  /*1540*/  LOP3.LUT R37, R37, 0x7f7f7f7f, R36, 0x60, !PT ;  /* 0x7f7f7f7f25257812 */ /* 0x000fe400078e6024 */
[C---:B------:R-:W-:Y:S02]  /*1550*/  LOP3.LUT R64, R59.reuse, 0x80808080, R64, 0x6, !PT ;  /* 0x808080803b407812 */ /* 0x040fe400078e0640 */
[----:B------:R-:W-:Y:S02]  /*1560*/  LOP3.LUT R59, R59, 0x7f7f7f7f, R66, 0x60, !PT ;  /* 0x7f7f7f7f3b3b7812 */ /* 0x000fe400078e6042 */
[----:B------:R-:W-:Y:S02]  /*1570*/  LOP3.LUT R35, RZ, R58, RZ, 0x33, !PT ;  /* 0x0000003aff237212 */ /* 0x000fe400078e33ff */
[----:B------:R-:W-:Y:S02]  /*1580*/  LOP3.LUT R34, R34, R37, RZ, 0xfc, !PT ;  /* 0x0000002522227212 */ /* 0x000fe400078efcff */
[----:B------:R-:W-:Y:S01]  /*1590*/  LOP3.LUT R59, R64, R59, RZ, 0xfc, !PT ;  /* 0x0000003b403b7212 */ /* 0x000fe200078efcff */
[----:B------:R0:W-:Y:S04]  /*15a0*/  STS [R38], R35 ;  /* 0x0000002326007388 */ /* 0x0001e80000000800 */
[----:B------:R0:W-:Y:S04]  /*15b0*/  STS [R39], R34 ;  /* 0x0000002227007388 */ /* 0x0001e80000000800 */
[----:B------:R0:W-:Y:S01]  /*15c0*/  STS [R40], R59 ;  /* 0x0000003b28007388 */ /* 0x0001e20000000800 */
[----:B------:R-:W-:Y:S05]  /*15d0*/  BRA.U UP0, `(.L_x_571) ;  /* 0x0000002d006c7547 */ /* 0x000fea000b800000 */
[----:B0-----:R-:W0:Y:S01]  /*15e0*/  LDC.64 R54, c[0x0][0x388] ;  /* 0x0000e200ff367b82 */ /* 0x001e220000000a00 */
[----:B------:R-:W-:Y:S02]  /*15f0*/  IMAD.U32 R37, RZ, RZ, UR4 ;  /* 0x00000004ff257e24 */ /* 0x000fe4000f8e00ff */
[----:B------:R-:W-:Y:S02]  /*1600*/  IMAD.U32 R34, RZ, RZ, UR4 ;  /* 0x00000004ff227e24 */ /* 0x000fe4000f8e00ff */
[----:B------:R-:W-:Y:S02]  /*1610*/  IMAD R37, R37, 0x8, R48 ;  /* 0x0000000825257824 */ /* 0x000fe400078e0230 */
[----:B------:R-:W-:Y:S02]  /*1620*/  IMAD R35, R34, 0x8, R45 ;  /* 0x0000000822237824 */ /* 0x000fe400078e022d */
[----:B------:R-:W-:-:S04]  /*1630*/  IMAD.IADD R37, R56, 0x1, R37 ;  /* 0x0000000138257824 */ /* 0x000fc800078e0225 */
[----:B------:R-:W-:-:S06]  /*1640*/  IMAD.WIDE R36, R37, 0x24, R52 ;  /* 0x0000002425247825 */ /* 0x000fcc00078e0234 */
[----:B------:R-:W2:Y:S01]  /*1650*/  LDG.E.CONSTANT R37, desc[UR14][R36.64+0x4] ;  /* 0x0000040e24257981 */ /* 0x000ea2000c1e9900 */
[----:B0-----:R-:W-:-:S06]  /*1660*/  IMAD.WIDE.U32 R34, R35, 0x24, R54 ;  /* 0x0000002423227825 */ /* 0x001fcc00078e0036 */
[----:B------:R-:W3:Y:S01]  /*1670*/  LDG.E.U16.CONSTANT R34, desc[UR14][R34.64] ;  /* 0x0000000e22227981 */ /* 0x000ee2000c1e9500 */
[----:B------:R-:W0:Y:S01]  /*1680*/  S2UR UR10, SR_CgaCtaId ;  /* 0x00000000000a79c3 */ /* 0x000e220000008800 */
[----:B------:R-:W-:Y:S02]  /*1690*/  UMOV UR5, 0x400 ;  /* 0x0000040000057882 */ /* 0x000fe40000000000 */
[----:B------:R-:W-:Y:S02]  /*16a0*/  UIADD3 UR9, UPT, UPT, UR5, 0x19c8, URZ ;  /* 0x000019c805097890 */ /* 0x000fe4000fffe0ff */
[----:B------:R-:W-:Y:S02]  /*16b0*/  UIADD3 UR12, UPT, UPT, UR5, 0x1188, URZ ;  /* 0x00001188050c7890 */ /* 0x000fe4000fffe0ff */
[----:B------:R-:W-:Y:S02]  /*16c0*/  UIADD3 UR13, UPT, UPT, UR5, 0x1080, URZ ;  /* 0x00001080050d7890 */ /* 0x000fe4000fffe0ff */
[----:B------:R-:W-:-:S02]  /*16d0*/  UIADD3 UR16, UPT, UPT, UR5, 0x1fe8, URZ ;  /* 0x00001fe805107890 */ /* 0x000fc4000fffe0ff */
[----:B0-----:R-:W-:Y:S02]  /*16e0*/  ULEA UR22, UR10, UR5, 0x18 ;  /* 0x000000050a167291 */ /* 0x001fe4000f8ec0ff */
[----:B------:R-:W-:Y:S02]  /*16f0*/  UIADD3 UR5, UPT, UPT, UR5, 0x1de8, URZ ;  /* 0x00001de805057890 */ /* 0x000fe4000fffe0ff */
[----:B------:R-:W-:Y:S02]  /*1700*/  ULEA UR11, UR10, UR9, 0x18 ;  /* 0x000000090a0b7291 */ /* 0x000fe4000f8ec0ff */
[----:B------:R-:W-:Y:S02]  /*1710*/  ULEA UR12, UR10, UR12, 0x18 ;  /* 0x0000000c0a0c7291 */ /* 0x000fe4000f8ec0ff */
[----:B------:R-:W-:Y:S02]  /*1720*/  ULEA UR13, UR10, UR13, 0x18 ;  /* 0x0000000d0a0d7291 */ /* 0x000fe4000f8ec0ff */
[----:B------:R-:W-:-:S02]  /*1730*/  ULEA UR16, UR10, UR16, 0x18 ;  /* 0x000000100a107291 */ /* 0x000fc4000f8ec0ff */
[----:B------:R-:W-:-:S03]  /*1740*/  ULEA UR10, UR10, UR5, 0x18 ;  /* 0x000000050a0a7291 */ /* 0x000fc6000f8ec0ff */
[----:B------:R-:W-:Y:S01]  /*1750*/  UMOV UR5, URZ ;  /* 0x000000ff00057c82 */ /* 0x000fe20008000000 */
[----:B--2---:R0:W-:Y:S01]  /*1760*/  STS [R46], R37 ;  /* 0x000000252e007388 */ /* 0x0041e20000000800 */
[----:B---3--:R-:W-:-:S05]  /*1770*/  HADD2.F32 R57, -RZ, R34.H0_H0 ;  /* 0x20000022ff397230 */ /* 0x008fca0000004100 */
[----:B------:R0:W-:Y:S01]  /*1780*/  STS [R44+UR8], R57 ;  /* 0x000000392c007988 */ /* 0x0001e20008000808 */
[----:B------:R-:W-:Y:S06]  /*1790*/  BAR.SYNC.DEFER_BLOCKING 0x0 ;  /* 0x0000000000007b1d */ /* 0x000fec0000010000 */
.L_x_572:
[----:B------:R-:W-:Y:S01]  /*17a0*/  USHF.R.U32.HI UR17, URZ, 0x4, UR5 ;  /* 0x00000004ff117899 */ /* 0x000fe20008011605 */
[----:B------:R-:W-:Y:S01]  /*17b0*/  IMAD.MOV.U32 R34, RZ, RZ, 0x21 ;  /* 0x00000021ff227424 */ /* 0x000fe200078e00ff */
[----:B------:R-:W-:Y:S02]  /*17c0*/  ULOP3.LUT UR9, UR5, 0x3ffffff0, URZ, 0xc0, !UPT ;  /* 0x3ffffff005097892 */ /* 0x000fe4000f8ec0ff */
[----:B------:R-:W-:Y:S02]  /*17d0*/  ULOP3.LUT UR18, UR5, 0x8, URZ, 0xc0, !UPT ;  /* 0x0000000805127892 */ /* 0x000fe4000f8ec0ff */
[----:B------:R-:W-:Y:S01]  /*17e0*/  IMAD.U32 R59, RZ, RZ, UR17 ;  /* 0x00000011ff3b7e24 */ /* 0x000fe2000f8e00ff */
[----:B------:R-:W-:Y:S01]  /*17f0*/  ULOP3.LUT UR19, UR5, 0x6, URZ, 0xc0, !UPT ;  /* 0x0000000605137892 */ /* 0x000fe2000f8ec0ff */
[----:B------:R-:W-:Y:S01]  /*1800*/  IMAD R34, R41, R34, UR9 ;  /* 0x0000000929227e24 */ /* 0x000fe2000f8e0222 */
[----:B------:R-:W-:Y:S01]  /*1810*/  USHF.L.U32 UR9, UR5, 0x2, URZ ;  /* 0x0000000205097899 */ /* 0x000fe200080006ff */
[----:B------:R-:W-:Y:S01]  /*1820*/  IMAD R59, R59, 0x8, R42 ;  /* 0x000000083b3b7824 */ /* 0x000fe200078e022a */
[----:B------:R-:W-:Y:S01]  /*1830*/  UISETP.GE.U32.AND UP0, UPT, UR5, 0x6, UPT ;  /* 0x000000060500788c */ /* 0x000fe2000bf06070 */
[----:B------:R-:W-:Y:S01]  /*1840*/  VIADD R34, R34, UR18 ;  /* 0x0000001222227c36 */ /* 0x000fe20008000000 */
[----:B------:R-:W-:-:S02]  /*1850*/  ULOP3.LUT UR18, UR5, 0xe, URZ, 0xc0, !UPT ;  /* 0x0000000e05127892 */ /* 0x000fc4000f8ec0ff */
[----:B------:R-:W-:Y:S01]  /*1860*/  LEA R59, R59, UR12, 0x2 ;  /* 0x0000000c3b3b7c11 */ /* 0x000fe2000f8e10ff */
[----:B------:R-:W-:Y:S01]  /*1870*/  ULOP3.LUT UR21, UR9, 0x18, URZ, 0xc0, !UPT ;  /* 0x0000001809157892 */ /* 0x000fe2000f8ec0ff */
[----:B------:R-:W-:Y:S01]  /*1880*/  LEA R58, R34, UR22, 0x2 ;  /* 0x00000016223a7c11 */ /* 0x000fe2000f8e10ff */
[----:B------:R-:W-:Y:S02]  /*1890*/  USHF.R.U32.HI UR20, URZ, 0x1, UR18 ;  /* 0x00000001ff147899 */ /* 0x000fe40008011612 */
[----:B------:R-:W1:Y:S01]  /*18a0*/  LDS R35, [R59] ;  /* 0x000000003b237984 */ /* 0x000e620000000800 */
[----:B------:R-:W-:Y:S01]  /*18b0*/  ULOP3.LUT UR9, UR9, 0x38, URZ, 0xc0, !UPT ;  /* 0x0000003809097892 */ /* 0x000fe2000f8ec0ff */
[----:B0-----:R-:W-:Y:S02]  /*18c0*/  VIADD R57, R47, UR21 ;  /* 0x000000152f397c36 */ /* 0x001fe40008000000 */
[----:B------:R-:W0:Y:S03]  /*18d0*/  LDS R34, [R58] ;  /* 0x000000003a227984 */ /* 0x000e260000000800 */
[----:B------:R-:W-:Y:S01]  /*18e0*/  LEA R56, R57, UR10, 0x2 ;  /* 0x0000000a39387c11 */ /* 0x000fe2000f8e10ff */
[----:B------:R-:W2:Y:S04]  /*18f0*/  LDS R37, [R59+0x4] ;  /* 0x000004003b257984 */ /* 0x000ea80000000800 */
[----:B------:R-:W3:Y:S01]  /*1900*/  LDS R36, [R58+0x4] ;  /* 0x000004003a247984 */ /* 0x000ee20000000800 */
[----:B-1----:R-:W-:Y:S01]  /*1910*/  SHF.R.S32.HI R35, RZ, UR20, R35 ;  /* 0x00000014ff237c19 */ /* 0x002fe20008011423 */
[----:B------:R-:W-:-:S02]  /*1920*/  USHF.R.U32.HI UR20, URZ, 0x3, UR9 ;  /* 0x00000003ff147899 */ /* 0x000fc40008011609 */
[----:B------:R-:W-:Y:S01]  /*1930*/  UIMAD UR9, UR5, -0x3, UR9 ;  /* 0xfffffffd050978a4 */ /* 0x000fe2000f8e0209 */
[----:B0-----:R-:W-:Y:S01]  /*1940*/  SHF.R.S32.HI R34, RZ, UR19, R34 ;  /* 0x00000013ff227c19 */ /* 0x001fe20008011422 */
[----:B------:R-:W-:Y:S02]  /*1950*/  IMAD.SHL.U32 R35, R35, 0x4, RZ ;  /* 0x0000000423237824 */ /* 0x000fe400078e00ff */
[----:B------:R-:W-:Y:S01]  /*1960*/  UIADD3 UR9, UPT, UPT, UR9, 0x2, URZ ;  /* 0x0000000209097890 */ /* 0x000fe2000fffe0ff */
[----:B------:R-:W-:Y:S02]  /*1970*/  LOP3.LUT R60, R34, 0x3030303, RZ, 0xc0, !PT ;  /* 0x03030303223c7812 */ /* 0x000fe400078ec0ff */
[----:B------:R-:W-:Y:S02]  /*1980*/  LOP3.LUT R35, R35, 0x4040404, RZ, 0xc0, !PT ;  /* 0x0404040423237812 */ /* 0x000fe400078ec0ff */
[C---:B------:R-:W-:Y:S02]  /*1990*/  PRMT R63, R60.reuse, 0xba98, RZ ;  /* 0x0000ba983c3f7816 */ /* 0x040fe400000000ff */
[----:B------:R-:W-:Y:S01]  /*19a0*/  IADD3 R61, PT, PT, R60, -0x7f7f7f80, -R35 ;  /* 0x808080803c3d7810 */ /* 0x000fe20007ffe823 */
[----:B------:R-:W-:-:S03]  /*19b0*/  UMOV UR5, UR9 ;  /* 0x0000000900057c82 */ /* 0x000fc60008000000 */
[----:B------:R-:W-:Y:S02]  /*19c0*/  LOP3.LUT R62, R35, R60, R61, 0x64, !PT ;  /* 0x0000003c233e7212 */ /* 0x000fe400078e643d */
[----:B------:R-:W0:Y:S02]  /*19d0*/  LDS.64 R34, [R56] ;  /* 0x0000000038227984 */ /* 0x000e240000000a00 */
[----:B------:R-:W-:-:S04]  /*19e0*/  PRMT R62, R62, 0xba98, RZ ;  /* 0x0000ba983e3e7816 */ /* 0x000fc800000000ff */
[C---:B------:R-:W-:Y:S02]  /*19f0*/  LOP3.LUT R60, R62.reuse, 0x80808080, R61, 0x6, !PT ;  /* 0x808080803e3c7812 */ /* 0x040fe400078e063d */
[----:B------:R-:W-:Y:S02]  /*1a00*/  LOP3.LUT R61, R62, 0x7f7f7f7f, R63, 0x60, !PT ;  /* 0x7f7f7f7f3e3d7812 */ /* 0x000fe400078e603f */
[----:B--2---:R-:W-:Y:S02]  /*1a10*/  SHF.R.S32.HI R62, RZ, UR20, R37 ;  /* 0x00000014ff3e7c19 */ /* 0x004fe40008011425 */
[----:B---3--:R-:W-:Y:S02]  /*1a20*/  SHF.R.S32.HI R37, RZ, UR19, R36 ;  /* 0x00000013ff257c19 */ /* 0x008fe40008011424 */
[----:B------:R-:W1:Y:S01]  /*1a30*/  LDS R36, [R59+0x8] ;  /* 0x000008003b247984 */ /* 0x000e620000000800 */
[----:B------:R-:W-:Y:S01]  /*1a40*/  IMAD.SHL.U32 R63, R62, 0x4, RZ ;  /* 0x000000043e3f7824 */ /* 0x000fe200078e00ff */
[----:B------:R-:W-:-:S02]  /*1a50*/  LOP3.LUT R62, R37, 0x3030303, RZ, 0xc0, !PT ;  /* 0x03030303253e7812 */ /* 0x000fc400078ec0ff */
[----:B------:R-:W2:Y:S01]  /*1a60*/  LDS R37, [R58+0x8] ;  /* 0x000008003a257984 */ /* 0x000ea20000000800 */
[----:B------:R-:W-:Y:S02]  /*1a70*/  LOP3.LUT R61, R60, R61, RZ, 0xfc, !PT ;  /* 0x0000003d3c3d7212 */ /* 0x000fe400078efcff */
[----:B------:R-:W-:Y:S01]  /*1a80*/  LOP3.LUT R63, R63, 0x4040404, RZ, 0xc0, !PT ;  /* 0x040404043f3f7812 */ /* 0x000fe200078ec0ff */
[----:B------:R-:W-:Y:S03]  /*1a90*/  LDS R60, [R58+0x10] ;  /* 0x000010003a3c7984 */ /* 0x000fe60000000800 */
[----:B------:R-:W-:-:S04]  /*1aa0*/  IADD3 R64, PT, PT, R62, -0x7f7f7f80, -R63 ;  /* 0x808080803e407810 */ /* 0x000fc80007ffe83f */
[----:B------:R-:W-:Y:S02]  /*1ab0*/  LOP3.LUT R63, R63, R62, R64, 0x64, !PT ;  /* 0x0000003e3f3f7212 */ /* 0x000fe400078e6440 */
[----:B------:R-:W-:Y:S02]  /*1ac0*/  PRMT R62, R62, 0xba98, RZ ;  /* 0x0000ba983e3e7816 */ /* 0x000fe400000000ff */
[----:B------:R-:W-:-:S04]  /*1ad0*/  PRMT R63, R63, 0xba98, RZ ;  /* 0x0000ba983f3f7816 */ /* 0x000fc800000000ff */
[C---:B------:R-:W-:Y:S02]  /*1ae0*/  LOP3.LUT R64, R63.reuse, 0x80808080, R64, 0x6, !PT ;  /* 0x808080803f407812 */ /* 0x040fe400078e0640 */
[----:B------:R-:W-:Y:S01]  /*1af0*/  LOP3.LUT R63, R63, 0x7f7f7f7f, R62, 0x60, !PT ;  /* 0x7f7f7f7f3f3f7812 */ /* 0x000fe200078e603e */
[----:B0-----:R-:W-:Y:S02]  /*1b00*/  IDP.4A.S8.S8 R61, R61, R34, RZ ;  /* 0x000000223d3d7226 */ /* 0x001fe400000006ff */
[----:B------:R-:W0:Y:S01]  /*1b10*/  LDS R34, [R59+0x10] ;  /* 0x000010003b227984 */ /* 0x000e220000000800 */
[----:B------:R-:W-:-:S05]  /*1b20*/  LOP3.LUT R64, R64, R63, RZ, 0xfc, !PT ;  /* 0x0000003f40407212 */ /* 0x000fca00078efcff */
[----:B------:R-:W-:Y:S02]  /*1b30*/  IDP.4A.S8.S8 R61, R64, R35, R61 ;  /* 0x00000023403d7226 */ /* 0x000fe4000000063d */
[----:B------:R-:W3:Y:S01]  /*1b40*/  LDS R35, [R59+0x14] ;  /* 0x000014003b237984 */ /* 0x000ee20000000800 */
[----:B-1----:R-:W-:-:S03]  /*1b50*/  SHF.R.S32.HI R62, RZ, UR20, R36 ;  /* 0x00000014ff3e7c19 */ /* 0x002fc60008011424 */
[----:B------:R-:W1:Y:S01]  /*1b60*/  LDS R36, [R58+0x14] ;  /* 0x000014003a247984 */ /* 0x000e620000000800 */
[----:B--2---:R-:W-:Y:S01]  /*1b70*/  SHF.R.S32.HI R37, RZ, UR19, R37 ;  /* 0x00000013ff257c19 */ /* 0x004fe20008011425 */
[----:B------:R-:W-:-:S03]  /*1b80*/  IMAD.SHL.U32 R62, R62, 0x4, RZ ;  /* 0x000000043e3e7824 */ /* 0x000fc600078e00ff */
        /* <DEDUP_REMOVED lines=8> */
[----:B0-----:R-:W-:Y:S02]  /*1c10*/  SHF.R.S32.HI R37, RZ, UR20, R34 ;  /* 0x00000014ff257c19 */ /* 0x001fe40008011422 */
[----:B------:R-:W-:-:S03]  /*1c20*/  SHF.R.S32.HI R34, RZ, UR19, R60 ;  /* 0x00000013ff227c19 */ /* 0x000fc6000801143c */
[----:B------:R-:W-:Y:S01]  /*1c30*/  IMAD.SHL.U32 R37, R37, 0x4, RZ ;  /* 0x0000000425257824 */ /* 0x000fe200078e00ff */
[----:B------:R-:W-:Y:S02]  /*1c40*/  LOP3.LUT R34, R34, 0x3030303, RZ, 0xc0, !PT ;  /* 0x0303030322227812 */ /* 0x000fe400078ec0ff */
[----:B---3--:R-:W-:Y:S02]  /*1c50*/  SHF.R.S32.HI R64, RZ, UR20, R35 ;  /* 0x00000014ff407c19 */ /* 0x008fe40008011423 */
[----:B------:R-:W-:Y:S02]  /*1c60*/  LOP3.LUT R37, R37, 0x4040404, RZ, 0xc0, !PT ;  /* 0x0404040425257812 */ /* 0x000fe400078ec0ff */
[----:B-1----:R-:W-:Y:S01]  /*1c70*/  SHF.R.S32.HI R60, RZ, UR19, R36 ;  /* 0x00000013ff3c7c19 */ /* 0x002fe20008011424 */
[----:B------:R-:W-:Y:S01]  /*1c80*/  IMAD.SHL.U32 R66, R64, 0x4, RZ ;  /* 0x0000000440427824 */ /* 0x000fe200078e00ff */
[C---:B------:R-:W-:Y:S02]  /*1c90*/  IADD3 R35, PT, PT, R34.reuse, -0x7f7f7f80, -R37 ;  /* 0x8080808022237810 */ /* 0x040fe40007ffe825 */
[----:B------:R-:W-:-:S02]  /*1ca0*/  PRMT R65, R34, 0xba98, RZ ;  /* 0x0000ba9822417816 */ /* 0x000fc400000000ff */
[--C-:B------:R-:W-:Y:S02]  /*1cb0*/  LOP3.LUT R64, R37, R34, R35.reuse, 0x64, !PT ;  /* 0x0000002225407212 */ /* 0x100fe400078e6423 */
[----:B------:R-:W0:Y:S01]  /*1cc0*/  LDS.64 R36, [R56+0x10] ;  /* 0x0000100038247984 */ /* 0x000e220000000a00 */
[----:B------:R-:W-:Y:S02]  /*1cd0*/  LOP3.LUT R60, R60, 0x3030303, RZ, 0xc0, !PT ;  /* 0x030303033c3c7812 */ /* 0x000fe400078ec0ff */
[----:B------:R-:W-:Y:S02]  /*1ce0*/  PRMT R64, R64, 0xba98, RZ ;  /* 0x0000ba9840407816 */ /* 0x000fe400000000ff */
[----:B------:R-:W-:Y:S02]  /*1cf0*/  LOP3.LUT R67, R66, 0x4040404, RZ, 0xc0, !PT ;  /* 0x0404040442437812 */ /* 0x000fe400078ec0ff */
[C---:B------:R-:W-:Y:S01]  /*1d00*/  LOP3.LUT R35, R64.reuse, 0x80808080, R35, 0x6, !PT ;  /* 0x8080808040237812 */ /* 0x040fe200078e0623 */
[----:B------:R-:W1:Y:S01]  /*1d10*/  LDS R66, [R59+0xc] ;  /* 0x00000c003b427984 */ /* 0x000e620000000800 */
[----:B------:R-:W-:-:S02]  /*1d20*/  LOP3.LUT R34, R64, 0x7f7f7f7f, R65, 0x60, !PT ;  /* 0x7f7f7f7f40227812 */ /* 0x000fc400078e6041 */
[C---:B------:R-:W-:Y:S01]  /*1d30*/  IADD3 R64, PT, PT, R60.reuse, -0x7f7f7f80, -R67 ;  /* 0x808080803c407810 */ /* 0x040fe20007ffe843 */
[----:B------:R-:W-:Y:S03]  /*1d40*/  LDS R65, [R58+0xc] ;  /* 0x00000c003a417984 */ /* 0x000fe60000000800 */
[----:B------:R-:W-:Y:S02]  /*1d50*/  LOP3.LUT R67, R67, R60, R64, 0x64, !PT ;  /* 0x0000003c43437212 */ /* 0x000fe400078e6440 */
[----:B------:R-:W-:Y:S02]  /*1d60*/  PRMT R60, R60, 0xba98, RZ ;  /* 0x0000ba983c3c7816 */ /* 0x000fe400000000ff */
[----:B------:R-:W-:-:S04]  /*1d70*/  PRMT R67, R67, 0xba98, RZ ;  /* 0x0000ba9843437816 */ /* 0x000fc800000000ff */
[C---:B------:R-:W-:Y:S02]  /*1d80*/  LOP3.LUT R64, R67.reuse, 0x80808080, R64, 0x6, !PT ;  /* 0x8080808043407812 */ /* 0x040fe400078e0640 */
[----:B------:R-:W-:Y:S02]  /*1d90*/  LOP3.LUT R67, R67, 0x7f7f7f7f, R60, 0x60, !PT ;  /* 0x7f7f7f7f43437812 */ /* 0x000fe400078e603c */
[----:B------:R-:W-:Y:S02]  /*1da0*/  LOP3.LUT R60, R62, R63, RZ, 0xfc, !PT ;  /* 0x0000003f3e3c7212 */ /* 0x000fe400078efcff */
[----:B------:R-:W-:Y:S01]  /*1db0*/  LOP3.LUT R63, R35, R34, RZ, 0xfc, !PT ;  /* 0x00000022233f7212 */ /* 0x000fe200078efcff */
[----:B------:R-:W2:Y:S01]  /*1dc0*/  LDS R62, [R58+0x18] ;  /* 0x000018003a3e7984 */ /* 0x000ea20000000800 */
[----:B------:R-:W-:-:S03]  /*1dd0*/  LOP3.LUT R64, R64, R67, RZ, 0xfc, !PT ;  /* 0x0000004340407212 */ /* 0x000fc600078efcff */
[----:B------:R-:W3:Y:S01]  /*1de0*/  LDS.64 R34, [R56+0x8] ;  /* 0x0000080038227984 */ /* 0x000ee20000000a00 */
[----:B0-----:R-:W-:-:S03]  /*1df0*/  IDP.4A.S8.S8 R63, R63, R36, RZ ;  /* 0x000000243f3f7226 */ /* 0x001fc600000006ff */
[----:B------:R-:W-:Y:S01]  /*1e00*/  LDS R36, [R59+0x1c] ;  /* 0x00001c003b247984 */ /* 0x000fe20000000800 */
[----:B------:R-:W-:-:S03]  /*1e10*/  IDP.4A.S8.S8 R63, R64, R37, R63 ;  /* 0x00000025403f7226 */ /* 0x000fc6000000063f */
[----:B------:R-:W0:Y:S01]  /*1e20*/  LDS R64, [R59+0x18] ;  /* 0x000018003b407984 */ /* 0x000e220000000800 */
[----:B-1----:R-:W-:-:S03]  /*1e30*/  SHF.R.S32.HI R66, RZ, UR20, R66 ;  /* 0x00000014ff427c19 */ /* 0x002fc60008011442 */
[----:B------:R1:W4:Y:S02]  /*1e40*/  LDS R37, [R58+0x1c] ;  /* 0x00001c003a257984 */ /* 0x0003240000000800 */
[----:B------:R-:W-:-:S05]  /*1e50*/  IMAD.SHL.U32 R66, R66, 0x4, RZ ;  /* 0x0000000442427824 */ /* 0x000fca00078e00ff */
[----:B------:R-:W-:Y:S02]  /*1e60*/  LOP3.LUT R66, R66, 0x4040404, RZ, 0xc0, !PT ;  /* 0x0404040442427812 */ /* 0x000fe400078ec0ff */
[----:B--2---:R-:W-:Y:S01]  /*1e70*/  SHF.R.S32.HI R62, RZ, UR19, R62 ;  /* 0x00000013ff3e7c19 */ /* 0x004fe2000801143e */
[----:B---3--:R-:W-:Y:S01]  /*1e80*/  IDP.4A.S8.S8 R34, R60, R34, R61 ;  /* 0x000000223c227226 */ /* 0x008fe2000000063d */
[----:B------:R-:W-:Y:S02]  /*1e90*/  SHF.R.S32.HI R61, RZ, UR19, R65 ;  /* 0x00000013ff3d7c19 */ /* 0x000fe40008011441 */
[----:B------:R-:W-:Y:S02]  /*1ea0*/  LOP3.LUT R62, R62, 0x3030303, RZ, 0xc0, !PT ;  /* 0x030303033e3e7812 */ /* 0x000fe400078ec0ff */
[----:B------:R-:W-:-:S04]  /*1eb0*/  LOP3.LUT R61, R61, 0x3030303, RZ, 0xc0, !PT ;  /* 0x030303033d3d7812 */ /* 0x000fc800078ec0ff */
[C---:B------:R-:W-:Y:S02]  /*1ec0*/  IADD3 R60, PT, PT, R61.reuse, -0x7f7f7f80, -R66 ;  /* 0x808080803d3c7810 */ /* 0x040fe40007ffe842 */
[----:B-1----:R-:W-:Y:S02]  /*1ed0*/  PRMT R58, R61, 0xba98, RZ ;  /* 0x0000ba983d3a7816 */ /* 0x002fe400000000ff */
[----:B------:R-:W-:Y:S02]  /*1ee0*/  LOP3.LUT R66, R66, R61, R60, 0x64, !PT ;  /* 0x0000003d42427212 */ /* 0x000fe400078e643c */
[----:B0-----:R-:W-:Y:S02]  /*1ef0*/  SHF.R.S32.HI R64, RZ, UR20, R64 ;  /* 0x00000014ff407c19 */ /* 0x001fe40008011440 */
[----:B------:R-:W-:Y:S02]  /*1f00*/  PRMT R65, R66, 0xba98, RZ ;  /* 0x0000ba9842417816 */ /* 0x000fe400000000ff */
[----:B------:R-:W-:Y:S01]  /*1f10*/  LOP3.LUT R66, R57, 0xffff, RZ, 0xc0, !PT ;  /* 0x0000ffff39427812 */ /* 0x000fe200078ec0ff */
[----:B------:R-:W-:Y:S01]  /*1f20*/  IMAD.SHL.U32 R64, R64, 0x4, RZ ;  /* 0x0000000440407824 */ /* 0x000fe200078e00ff */
[----:B------:R-:W-:-:S02]  /*1f30*/  LOP3.LUT R59, R65, 0x80808080, R60, 0x6, !PT ;  /* 0x80808080413b7812 */ /* 0x000fc400078e063c */
[----:B------:R-:W-:Y:S02]  /*1f40*/  SHF.R.S32.HI R60, RZ, UR20, R36 ;  /* 0x00000014ff3c7c19 */ /* 0x000fe40008011424 */
[----:B------:R-:W-:Y:S02]  /*1f50*/  LOP3.LUT R67, R64, 0x4040404, RZ, 0xc0, !PT ;  /* 0x0404040440437812 */ /* 0x000fe400078ec0ff */
[----:B----4-:R-:W-:Y:S01]  /*1f60*/  SHF.R.S32.HI R36, RZ, UR19, R37 ;  /* 0x00000013ff247c19 */ /* 0x010fe20008011425 */
[----:B------:R-:W-:Y:S01]  /*1f70*/  IMAD.SHL.U32 R64, R60, 0x4, RZ ;  /* 0x000000043c407824 */ /* 0x000fe200078e00ff */
[----:B------:R-:W-:Y:S02]  /*1f80*/  IADD3 R61, PT, PT, R62, -0x7f7f7f80, -R67 ;  /* 0x808080803e3d7810 */ /* 0x000fe40007ffe843 */
[----:B------:R-:W-:Y:S02]  /*1f90*/  LOP3.LUT R58, R65, 0x7f7f7f7f, R58, 0x60, !PT ;  /* 0x7f7f7f7f413a7812 */ /* 0x000fe400078e603a */
[----:B------:R-:W-:-:S02]  /*1fa0*/  LOP3.LUT R36, R36, 0x3030303, RZ, 0xc0, !PT ;  /* 0x0303030324247812 */ /* 0x000fc400078ec0ff */
[----:B------:R-:W-:Y:S01]  /*1fb0*/  LOP3.LUT R65, R64, 0x4040404, RZ, 0xc0, !PT ;  /* 0x0404040440417812 */ /* 0x000fe200078ec0ff */
[----:B------:R-:W-:Y:S01]  /*1fc0*/  IMAD.U32 R64, RZ, RZ, UR17 ;  /* 0x00000011ff407e24 */ /* 0x000fe2000f8e00ff */
[----:B------:R-:W-:Y:S02]  /*1fd0*/  LOP3.LUT R67, R67, R62, R61, 0x64, !PT ;  /* 0x0000003e43437212 */ /* 0x000fe400078e643d */
[----:B------:R-:W-:Y:S01]  /*1fe0*/  PRMT R37, R62, 0xba98, RZ ;  /* 0x0000ba983e257816 */ /* 0x000fe200000000ff */
[----:B------:R-:W-:Y:S01]  /*1ff0*/  IMAD R64, R64, 0x4, R43 ;  /* 0x0000000440407824 */ /* 0x000fe200078e022b */
[----:B------:R-:W-:Y:S02]  /*2000*/  IADD3 R62, PT, PT, R36, -0x7f7f7f80, -R65 ;  /* 0x80808080243e7810 */ /* 0x000fe40007ffe841 */
[----:B------:R-:W-:Y:S02]  /*2010*/  PRMT R60, R67, 0xba98, RZ ;  /* 0x0000ba98433c7816 */ /* 0x000fe400000000ff */
[----:B------:R-:W-:-:S02]  /*2020*/  LOP3.LUT R65, R65, R36, R62, 0x64, !PT ;  /* 0x0000002441417212 */ /* 0x000fc400078e643e */
[C---:B------:R-:W-:Y:S02]  /*2030*/  LOP3.LUT R61, R60.reuse, 0x80808080, R61, 0x6, !PT ;  /* 0x808080803c3d7812 */ /* 0x040fe400078e063d */
[----:B------:R-:W-:Y:S02]  /*2040*/  LOP3.LUT R60, R60, 0x7f7f7f7f, R37, 0x60, !PT ;  /* 0x7f7f7f7f3c3c7812 */ /* 0x000fe400078e6025 */
[----:B------:R-:W-:Y:S02]  /*2050*/  PRMT R36, R36, 0xba98, RZ ;  /* 0x0000ba9824247816 */ /* 0x000fe400000000ff */
[----:B------:R-:W-:Y:S02]  /*2060*/  PRMT R65, R65, 0xba98, RZ ;  /* 0x0000ba9841417816 */ /* 0x000fe400000000ff */
[----:B------:R-:W-:Y:S02]  /*2070*/  LOP3.LUT R60, R61, R60, RZ, 0xfc, !PT ;  /* 0x0000003c3d3c7212 */ /* 0x000fe400078efcff */
[----:B------:R-:W-:-:S02]  /*2080*/  LOP3.LUT R61, R65, 0x7f7f7f7f, R36, 0x60, !PT ;  /* 0x7f7f7f7f413d7812 */ /* 0x000fc400078e6024 */
[----:B------:R-:W-:Y:S01]  /*2090*/  LEA R67, R64, UR11, 0x2 ;  /* 0x0000000b40437c11 */ /* 0x000fe2000f8e10ff */
[----:B------:R-:W0:Y:S01]  /*20a0*/  LDS.64 R36, [R56+0x18] ;  /* 0x0000180038247984 */ /* 0x000e220000000a00 */
[----:B------:R-:W-:Y:S01]  /*20b0*/  VIADD R64, R10, UR17 ;  /* 0x000000110a407c36 */ /* 0x000fe20008000000 */
[----:B------:R-:W-:Y:S02]  /*20c0*/  SHF.R.U32.HI R66, RZ, 0x1, R66 ;  /* 0x00000001ff427819 */ /* 0x000fe40000011642 */
[----:B------:R-:W1:Y:S01]  /*20d0*/  LDS.S8 R57, [R67+UR18] ;  /* 0x0000001243397984 */ /* 0x000e620008000200 */
[----:B------:R-:W-:Y:S02]  /*20e0*/  LOP3.LUT R62, R65, 0x80808080, R62, 0x6, !PT ;  /* 0x80808080413e7812 */ /* 0x000fe400078e063e */
[----:B------:R-:W-:Y:S02]  /*20f0*/  LEA R65, R64, UR13, 0x2 ;  /* 0x0000000d40417c11 */ /* 0x000fe4000f8e10ff */
[----:B------:R-:W-:Y:S01]  /*2100*/  LOP3.LUT R66, R66, 0xffff, RZ, 0xc0, !PT ;  /* 0x0000ffff42427812 */ /* 0x000fe200078ec0ff */
[----:B------:R-:W2:Y:S01]  /*2110*/  LDS.S8 R64, [R67+UR18+0x1] ;  /* 0x0000011243407984 */ /* 0x000ea20008000200 */
[----:B------:R-:W-:-:S02]  /*2120*/  LOP3.LUT R58, R59, R58, RZ, 0xfc, !PT ;  /* 0x0000003a3b3a7212 */ /* 0x000fc400078efcff */
[----:B------:R-:W-:Y:S01]  /*2130*/  LOP3.LUT R62, R62, R61, RZ, 0xfc, !PT ;  /* 0x0000003d3e3e7212 */ /* 0x000fe200078efcff */
[----:B------:R-:W-:Y:S02]  /*2140*/  LDS R65, [R65] ;  /* 0x0000000041417984 */ /* 0x000fe40000000800 */
[----:B------:R-:W-:Y:S02]  /*2150*/  IDP.4A.S8.S8 R34, R58, R35, R34 ;  /* 0x000000233a227226 */ /* 0x000fe40000000622 */
        /* <DEDUP_REMOVED lines=9> */
[----:B------:R-:W-:Y:S01]  /*21f0*/  IMAD.U32 R34, RZ, RZ, UR4 ;  /* 0x00000004ff227e24 */ /* 0x000fe2000f8e00ff */
[----:B------:R-:W-:Y:S01]  /*2200*/  BAR.SYNC.DEFER_BLOCKING 0x0 ;  /* 0x0000000000007b1d */ /* 0x000fe20000010000 */
[----:B------:R-:W-:Y:S02]  /*2210*/  IMAD.U32 R37, RZ, RZ, UR4 ;  /* 0x00000004ff257e24 */ /* 0x000fe4000f8e00ff */
[----:B------:R-:W-:Y:S02]  /*2220*/  IMAD R35, R34, 0x8, R45 ;  /* 0x0000000822237824 */ /* 0x000fe400078e022d */
[----:B------:R-:W-:Y:S02]  /*2230*/  VIADD R34, R41, 0x20 ;  /* 0x0000002029227836 */ /* 0x000fe40000000000 */
[----:B------:R-:W-:Y:S02]  /*2240*/  IMAD R37, R37, 0x8, R48 ;  /* 0x0000000825257824 */ /* 0x000fe400078e0230 */
[----:B------:R-:W-:-:S03]  /*2250*/  VIADD R35, R35, 0x4 ;  /* 0x0000000423237836 */ /* 0x000fc60000000000 */
[----:B------:R-:W-:Y:S01]  /*2260*/  LEA.HI R37, R34, R37, RZ, 0x1d ;  /* 0x0000002522257211 */ /* 0x000fe200078fe8ff */
[----:B------:R-:W-:-:S04]  /*2270*/  IMAD.WIDE.U32 R34, R35, 0x24, R54 ;  /* 0x0000002423227825 */ /* 0x000fc800078e0036 */
[----:B------:R-:W-:Y:S02]  /*2280*/  IMAD.WIDE R36, R37, 0x24, R52 ;  /* 0x0000002425247825 */ /* 0x000fe400078e0234 */
[----:B------:R-:W2:Y:S04]  /*2290*/  LDG.E.U16.CONSTANT R34, desc[UR14][R34.64] ;  /* 0x0000000e22227981 */ /* 0x000ea8000c1e9500 */
[----:B------:R-:W3:Y:S01]  /*22a0*/  LDG.E.CONSTANT R37, desc[UR14][R36.64+0x4] ;  /* 0x0000040e24257981 */ /* 0x000ee2000c1e9900 */
[----:B------:R-:W-:Y:S01]  /*22b0*/  UMOV UR5, 0x8 ;  /* 0x0000000800057882 */ /* 0x000fe20000000000 */
[----:B--2---:R-:W-:Y:S02]  /*22c0*/  HADD2.F32 R57, -RZ, R34.H0_H0 ;  /* 0x20000022ff397230 */ /* 0x004fe40000004100 */
[----:B---3--:R0:W-:Y:S04]  /*22d0*/  STS [R46], R37 ;  /* 0x000000252e007388 */ /* 0x0081e80000000800 */
[----:B------:R0:W-:Y:S01]  /*22e0*/  STS [R44+UR8], R57 ;  /* 0x000000392c007988 */ /* 0x0001e20008000808 */
[----:B------:R-:W-:Y:S06]  /*22f0*/  BAR.SYNC.DEFER_BLOCKING 0x0 ;  /* 0x0000000000007b1d */ /* 0x000fec0000010000 */
.L_x_573:
        /* <DEDUP_REMOVED lines=166> */
[----:B------:R-:W-:-:S04]  /*2d60*/  UIADD3 UR5, UPT, UPT, UR7, -0x1, URZ ;  /* 0xffffffff07057890 */ /* 0x000fc8000fffe0ff */
[----:B------:R-:W-:-:S09]  /*2d70*/  UISETP.GE.AND UP0, UPT, UR4, UR5, UPT ;  /* 0x000000050400728c */ /* 0x000fd2000bf06270 */
[----:B------:R-:W-:Y:S05]  /*2d80*/  BRA.U UP0, `(.L_x_571) ;  /* 0x0000001500807547 */ /* 0x000fea000b800000 */
[----:B------:R-:W-:Y:S02]  /*2d90*/  IMAD.U32 R34, RZ, RZ, UR4 ;  /* 0x00000004ff227e24 */ /* 0x000fe4000f8e00ff */
        /* <DEDUP_REMOVED lines=15> */
.L_x_574:
        /* <DEDUP_REMOVED lines=15> */
[----:B------:R-:W1:Y:S01]  /*2f80*/  LDS R36, [R60] ;  /* 0x000000003c247984 */ /* 0x000e620000000800 */
[----:B------:R-:W-:Y:S01]  /*2f90*/  UIADD3 UR9, UPT, UPT, UR9, 0x2, URZ ;  /* 0x0000000209097890 */ /* 0x000fe2000fffe0ff */
[----:B0-----:R-:W-:-:S02]  /*2fa0*/  VIADD R59, R47, UR5 ;  /* 0x000000052f3b7c36 */ /* 0x001fc40008000000 */
[----:B------:R-:W0:Y:S01]  /*2fb0*/  LDS R35, [R58] ;  /* 0x000000003a237984 */ /* 0x000e220000000800 */
[----:B------:R-:W-:Y:S02]  /*2fc0*/  UISETP.GE.U32.AND UP0, UPT, UR9, 0x18, UPT ;  /* 0x000000180900788c */ /* 0x000fe4000bf06070 */
[C---:B------:R-:W-:Y:S01]  /*2fd0*/  LEA R61, R59.reuse, UR10, 0x2 ;  /* 0x0000000a3b3d7c11 */ /* 0x040fe2000f8e10ff */
[----:B------:R-:W2:Y:S01]  /*2fe0*/  LDS R34, [R60+0x4] ;  /* 0x000004003c227984 */ /* 0x000ea20000000800 */
[----:B------:R-:W-:-:S03]  /*2ff0*/  LOP3.LUT R59, R59, 0xffff, RZ, 0xc0, !PT ;  /* 0x0000ffff3b3b7812 */ /* 0x000fc600078ec0ff */
[----:B------:R-:W-:Y:S01]  /*3000*/  LDS R62, [R58+0x8] ;  /* 0x000008003a3e7984 */ /* 0x000fe20000000800 */
[----:B-1----:R-:W-:-:S03]  /*3010*/  SHF.R.S32.HI R37, RZ, UR20, R36 ;  /* 0x00000014ff257c19 */ /* 0x002fc60008011424 */
[----:B------:R-:W1:Y:S01]  /*3020*/  LDS R36, [R58+0x4] ;  /* 0x000004003a247984 */ /* 0x000e620000000800 */
[----:B0-----:R-:W-:Y:S01]  /*3030*/  SHF.R.S32.HI R35, RZ, UR19, R35 ;  /* 0x00000013ff237c19 */ /* 0x001fe20008011423 */
[----:B------:R-:W-:-:S03]  /*3040*/  IMAD.SHL.U32 R37, R37, 0x4, RZ ;  /* 0x0000000425257824 */ /* 0x000fc600078e00ff */
[----:B------:R-:W-:Y:S02]  /*3050*/  LOP3.LUT R35, R35, 0x3030303, RZ, 0xc0, !PT ;  /* 0x0303030323237812 */ /* 0x000fe400078ec0ff */
[----:B------:R-:W-:Y:S02]  /*3060*/  LOP3.LUT R64, R37, 0x4040404, RZ, 0xc0, !PT ;  /* 0x0404040425407812 */ /* 0x000fe400078ec0ff */
[----:B------:R-:W0:Y:S01]  /*3070*/  LDS R37, [R60+0x8] ;  /* 0x000008003c257984 */ /* 0x000e220000000800 */
[----:B--2---:R-:W-:Y:S02]  /*3080*/  SHF.R.S32.HI R65, RZ, UR20, R34 ;  /* 0x00000014ff417c19 */ /* 0x004fe40008011422 */
[----:B------:R-:W-:-:S03]  /*3090*/  IADD3 R63, PT, PT, R35, -0x7f7f7f80, -R64 ;  /* 0x80808080233f7810 */ /* 0x000fc60007ffe840 */
[----:B------:R-:W-:Y:S01]  /*30a0*/  IMAD.SHL.U32 R65, R65, 0x4, RZ ;  /* 0x0000000441417824 */ /* 0x000fe200078e00ff */
[--C-:B------:R-:W-:Y:S02]  /*30b0*/  LOP3.LUT R64, R64, R35, R63.reuse, 0x64, !PT ;  /* 0x0000002340407212 */ /* 0x100fe400078e643f */
[----:B------:R-:W-:Y:S02]  /*30c0*/  PRMT R35, R35, 0xba98, RZ ;  /* 0x0000ba9823237816 */ /* 0x000fe400000000ff */
[----:B------:R-:W-:Y:S02]  /*30d0*/  PRMT R64, R64, 0xba98, RZ ;  /* 0x0000ba9840407816 */ /* 0x000fe400000000ff */
[----:B------:R-:W-:Y:S02]  /*30e0*/  LOP3.LUT R67, R65, 0x4040404, RZ, 0xc0, !PT ;  /* 0x0404040441437812 */ /* 0x000fe400078ec0ff */
[C---:B------:R-:W-:Y:S02]  /*30f0*/  LOP3.LUT R63, R64.reuse, 0x80808080, R63, 0x6, !PT ;  /* 0x80808080403f7812 */ /* 0x040fe400078e063f */
[----:B------:R-:W-:-:S02]  /*3100*/  LOP3.LUT R64, R64, 0x7f7f7f7f, R35, 0x60, !PT ;  /* 0x7f7f7f7f40407812 */ /* 0x000fc400078e6023 */
[----:B------:R-:W2:Y:S02]  /*3110*/  LDS.64 R34, [R61] ;  /* 0x000000003d227984 */ /* 0x000ea40000000a00 */
[----:B------:R-:W-:Y:S02]  /*3120*/  LOP3.LUT R63, R63, R64, RZ, 0xfc, !PT ;  /* 0x000000403f3f7212 */ /* 0x000fe400078efcff */
[----:B-1----:R-:W-:-:S04]  /*3130*/  SHF.R.S32.HI R36, RZ, UR19, R36 ;  /* 0x00000013ff247c19 */ /* 0x002fc80008011424 */
[----:B------:R-:W-:-:S04]  /*3140*/  LOP3.LUT R36, R36, 0x3030303, RZ, 0xc0, !PT ;  /* 0x0303030324247812 */ /* 0x000fc800078ec0ff */
[----:B------:R-:W-:Y:S02]  /*3150*/  IADD3 R65, PT, PT, R36, -0x7f7f7f80, -R67 ;  /* 0x8080808024417810 */ /* 0x000fe40007ffe843 */
[----:B0-----:R-:W-:Y:S02]  /*3160*/  SHF.R.S32.HI R64, RZ, UR20, R37 ;  /* 0x00000014ff407c19 */ /* 0x001fe40008011425 */
[----:B------:R-:W-:Y:S02]  /*3170*/  SHF.R.S32.HI R37, RZ, UR19, R62 ;  /* 0x00000013ff257c19 */ /* 0x000fe4000801143e */
[----:B------:R-:W-:Y:S01]  /*3180*/  LOP3.LUT R67, R67, R36, R65, 0x64, !PT ;  /* 0x0000002443437212 */ /* 0x000fe200078e6441 */
[----:B------:R-:W-:Y:S01]  /*3190*/  IMAD.SHL.U32 R64, R64, 0x4, RZ ;  /* 0x0000000440407824 */ /* 0x000fe200078e00ff */
[----:B------:R-:W-:Y:S02]  /*31a0*/  LOP3.LUT R37, R37, 0x3030303, RZ, 0xc0, !PT ;  /* 0x0303030325257812 */ /* 0x000fe400078ec0ff */
[----:B------:R-:W-:-:S02]  /*31b0*/  PRMT R62, R67, 0xba98, RZ ;  /* 0x0000ba98433e7816 */ /* 0x000fc400000000ff */
[----:B------:R-:W-:Y:S02]  /*31c0*/  LOP3.LUT R64, R64, 0x4040404, RZ, 0xc0, !PT ;  /* 0x0404040440407812 */ /* 0x000fe400078ec0ff */
[----:B------:R-:W-:Y:S02]  /*31d0*/  PRMT R67, R36, 0xba98, RZ ;  /* 0x0000ba9824437816 */ /* 0x000fe400000000ff */
[----:B------:R-:W-:Y:S02]  /*31e0*/  IADD3 R36, PT, PT, R37, -0x7f7f7f80, -R64 ;  /* 0x8080808025247810 */ /* 0x000fe40007ffe840 */
[C---:B------:R-:W-:Y:S02]  /*31f0*/  LOP3.LUT R65, R62.reuse, 0x80808080, R65, 0x6, !PT ;  /* 0x808080803e417812 */ /* 0x040fe400078e0641 */
[----:B------:R-:W-:Y:S01]  /*3200*/  LOP3.LUT R62, R62, 0x7f7f7f7f, R67, 0x60, !PT ;  /* 0x7f7f7f7f3e3e7812 */ /* 0x000fe200078e6043 */
[----:B--2---:R-:W-:Y:S01]  /*3210*/  IDP.4A.S8.S8 R34, R63, R34, RZ ;  /* 0x000000223f227226 */ /* 0x004fe200000006ff */
[----:B------:R-:W-:Y:S01]  /*3220*/  LOP3.LUT R64, R64, R37, R36, 0x64, !PT ;  /* 0x0000002540407212 */ /* 0x000fe200078e6424 */
[----:B------:R-:W0:Y:S01]  /*3230*/  LDS R63, [R58+0x10] ;  /* 0x000010003a3f7984 */ /* 0x000e220000000800 */
[----:B------:R-:W-:-:S02]  /*3240*/  LOP3.LUT R62, R65, R62, RZ, 0xfc, !PT ;  /* 0x0000003e413e7212 */ /* 0x000fc400078efcff */
[----:B------:R-:W-:Y:S02]  /*3250*/  PRMT R65, R64, 0xba98, RZ ;  /* 0x0000ba9840417816 */ /* 0x000fe400000000ff */
[----:B------:R-:W-:Y:S02]  /*3260*/  PRMT R64, R37, 0xba98, RZ ;  /* 0x0000ba9825407816 */ /* 0x000fe400000000ff */
[C---:B------:R-:W-:Y:S01]  /*3270*/  LOP3.LUT R36, R65.reuse, 0x80808080, R36, 0x6, !PT ;  /* 0x8080808041247812 */ /* 0x040fe200078e0624 */
[----:B------:R-:W1:Y:S01]  /*3280*/  LDS R37, [R58+0xc] ;  /* 0x00000c003a257984 */ /* 0x000e620000000800 */
[----:B------:R-:W-:Y:S01]  /*3290*/  LOP3.LUT R65, R65, 0x7f7f7f7f, R64, 0x60, !PT ;  /* 0x7f7f7f7f41417812 */ /* 0x000fe200078e6040 */
[----:B------:R-:W-:Y:S02]  /*32a0*/  IDP.4A.S8.S8 R64, R62, R35, R34 ;  /* 0x000000233e407226 */ /* 0x000fe40000000622 */
[----:B------:R-:W2:Y:S01]  /*32b0*/  LDS R62, [R60+0xc] ;  /* 0x00000c003c3e7984 */ /* 0x000ea20000000800 */
[----:B------:R-:W-:-:S03]  /*32c0*/  LOP3.LUT R65, R36, R65, RZ, 0xfc, !PT ;  /* 0x0000004124417212 */ /* 0x000fc600078efcff */
[----:B------:R-:W3:Y:S04]  /*32d0*/  LDS.64 R34, [R61+0x8] ;  /* 0x000008003d227984 */ /* 0x000ee80000000a00 */
[----:B------:R-:W4:Y:S01]  /*32e0*/  LDS R36, [R60+0x10] ;  /* 0x000010003c247984 */ /* 0x000f220000000800 */
[----:B0-----:R-:W-:Y:S02]  /*32f0*/  SHF.R.S32.HI R63, RZ, UR19, R63 ;  /* 0x00000013ff3f7c19 */ /* 0x001fe4000801143f */
[----:B-1----:R-:W-:Y:S02]  /*3300*/  SHF.R.S32.HI R37, RZ, UR19, R37 ;  /* 0x00000013ff257c19 */ /* 0x002fe40008011425 */
[----:B--2---:R-:W-:Y:S01]  /*3310*/  SHF.R.S32.HI R62, RZ, UR20, R62 ;  /* 0x00000014ff3e7c19 */ /* 0x004fe2000801143e */
[----:B---3--:R-:W-:-:S04]  /*3320*/  IDP.4A.S8.S8 R34, R65, R34, R64 ;  /* 0x0000002241227226 */ /* 0x008fc80000000640 */
[----:B------:R-:W-:Y:S01]  /*3330*/  IMAD.SHL.U32 R62, R62, 0x4, RZ ;  /* 0x000000043e3e7824 */ /* 0x000fe200078e00ff */
[----:B----4-:R-:W-:Y:S02]  /*3340*/  SHF.R.S32.HI R64, RZ, UR20, R36 ;  /* 0x00000014ff407c19 */ /* 0x010fe40008011424 */
[----:B------:R-:W-:Y:S02]  /*3350*/  LOP3.LUT R36, R37, 0x3030303, RZ, 0xc0, !PT ;  /* 0x0303030325247812 */ /* 0x000fe400078ec0ff */
[----:B------:R-:W-:Y:S01]  /*3360*/  LOP3.LUT R65, R62, 0x4040404, RZ, 0xc0, !PT ;  /* 0x040404043e417812 */ /* 0x000fe200078ec0ff */
[----:B------:R-:W-:Y:S01]  /*3370*/  IMAD.SHL.U32 R64, R64, 0x4, RZ ;  /* 0x0000000440407824 */ /* 0x000fe200078e00ff */
[----:B------:R-:W-:Y:S02]  /*3380*/  LOP3.LUT R37, R63, 0x3030303, RZ, 0xc0, !PT ;  /* 0x030303033f257812 */ /* 0x000fe400078ec0ff */
[----:B------:R-:W-:Y:S02]  /*3390*/  IADD3 R63, PT, PT, R36, -0x7f7f7f80, -R65 ;  /* 0x80808080243f7810 */ /* 0x000fe40007ffe841 */
[----:B------:R-:W-:-:S02]  /*33a0*/  LOP3.LUT R66, R64, 0x4040404, RZ, 0xc0, !PT ;  /* 0x0404040440427812 */ /* 0x000fc400078ec0ff */
[--C-:B------:R-:W-:Y:S02]  /*33b0*/  LOP3.LUT R65, R65, R36, R63.reuse, 0x64, !PT ;  /* 0x0000002441417212 */ /* 0x100fe400078e643f */
[----:B------:R-:W-:Y:S02]  /*33c0*/  IADD3 R64, PT, PT, R37, -0x7f7f7f80, -R66 ;  /* 0x8080808025407810 */ /* 0x000fe40007ffe842 */
[----:B------:R-:W-:Y:S02]  /*33d0*/  PRMT R62, R65, 0xba98, RZ ;  /* 0x0000ba98413e7816 */ /* 0x000fe400000000ff */
        /* <DEDUP_REMOVED lines=9> */
[----:B------:R-:W-:-:S03]  /*3470*/  LOP3.LUT R62, R63, R62, RZ, 0xfc, !PT ;  /* 0x0000003e3f3e7212 */ /* 0x000fc600078efcff */
[----:B------:R-:W1:Y:S02]  /*3480*/  LDS R36, [R58+0x14] ;  /* 0x000014003a247984 */ /* 0x000e640000000800 */
[----:B------:R-:W-:Y:S01]  /*3490*/  IDP.4A.S8.S8 R34, R62, R35, R34 ;  /* 0x000000233e227226 */ /* 0x000fe20000000622 */
[----:B0-----:R-:W-:Y:S02]  /*34a0*/  SHF.R.S32.HI R65, RZ, UR20, R65 ;  /* 0x00000014ff417c19 */ /* 0x001fe40008011441 */
[----:B-1----:R-:W-:-:S03]  /*34b0*/  SHF.R.S32.HI R36, RZ, UR19, R36 ;  /* 0x00000013ff247c19 */ /* 0x002fc60008011424 */
[----:B------:R-:W-:Y:S01]  /*34c0*/  IMAD.SHL.U32 R65, R65, 0x4, RZ ;  /* 0x0000000441417824 */ /* 0x000fe200078e00ff */
[----:B------:R-:W-:-:S04]  /*34d0*/  LOP3.LUT R36, R36, 0x3030303, RZ, 0xc0, !PT ;  /* 0x0303030324247812 */ /* 0x000fc800078ec0ff */
[----:B------:R-:W-:Y:S02]  /*34e0*/  LOP3.LUT R67, R65, 0x4040404, RZ, 0xc0, !PT ;  /* 0x0404040441437812 */ /* 0x000fe400078ec0ff */
[----:B------:R-:W-:Y:S02]  /*34f0*/  LOP3.LUT R65, R64, R37, RZ, 0xfc, !PT ;  /* 0x0000002540417212 */ /* 0x000fe400078efcff */
        /* <DEDUP_REMOVED lines=8> */
[----:B0-----:R-:W-:Y:S02]  /*3580*/  IDP.4A.S8.S8 R65, R65, R36, RZ ;  /* 0x0000002441417226 */ /* 0x001fe400000006ff */
[----:B------:R-:W0:Y:S02]  /*3590*/  LDS R36, [R58+0x18] ;  /* 0x000018003a247984 */ /* 0x000e240000000800 */
[----:B------:R-:W-:Y:S02]  /*35a0*/  IDP.4A.S8.S8 R65, R64, R37, R65 ;  /* 0x0000002540417226 */ /* 0x000fe40000000641 */
[----:B------:R-:W1:Y:S04]  /*35b0*/  LDS R37, [R60+0x18] ;  /* 0x000018003c257984 */ /* 0x000e680000000800 */
[----:B------:R-:W-:Y:S04]  /*35c0*/  LDS R60, [R60+0x1c] ;  /* 0x00001c003c3c7984 */ /* 0x000fe80000000800 */
[----:B------:R-:W-:Y:S01]  /*35d0*/  LDS R58, [R58+0x1c] ;  /* 0x00001c003a3a7984 */ /* 0x000fe20000000800 */
[----:B0-----:R-:W-:-:S02]  /*35e0*/  SHF.R.S32.HI R36, RZ, UR19, R36 ;  /* 0x00000013ff247c19 */ /* 0x001fc40008011424 */
[----:B-1----:R-:W-:Y:S02]  /*35f0*/  SHF.R.S32.HI R37, RZ, UR20, R37 ;  /* 0x00000014ff257c19 */ /* 0x002fe40008011425 */
[----:B------:R-:W-:-:S03]  /*3600*/  LOP3.LUT R36, R36, 0x3030303, RZ, 0xc0, !PT ;  /* 0x0303030324247812 */ /* 0x000fc600078ec0ff */
[----:B------:R-:W-:-:S05]  /*3610*/  IMAD.SHL.U32 R37, R37, 0x4, RZ ;  /* 0x0000000425257824 */ /* 0x000fca00078e00ff */
        /* <DEDUP_REMOVED lines=10> */
[----:B------:R-:W-:Y:S01]  /*36c0*/  SHF.R.S32.HI R65, RZ, UR20, R60 ;  /* 0x00000014ff417c19 */ /* 0x000fe2000801143c */
[----:B------:R-:W-:Y:S01]  /*36d0*/  IMAD.U32 R60, RZ, RZ, UR17 ;  /* 0x00000011ff3c7e24 */ /* 0x000fe2000f8e00ff */
[----:B------:R-:W-:-:S03]  /*36e0*/  SHF.R.S32.HI R64, RZ, UR19, R58 ;  /* 0x00000013ff407c19 */ /* 0x000fc6000801143a */
[----:B------:R-:W-:Y:S01]  /*36f0*/  IMAD.SHL.U32 R66, R65, 0x4, RZ ;  /* 0x0000000441427824 */ /* 0x000fe200078e00ff */
[----:B------:R-:W-:Y:S01]  /*3700*/  LOP3.LUT R65, R64, 0x3030303, RZ, 0xc0, !PT ;  /* 0x0303030340417812 */ /* 0x000fe200078ec0ff */
[----:B------:R-:W-:-:S03]  /*3710*/  IMAD R58, R60, 0x4, R43 ;  /* 0x000000043c3a7824 */ /* 0x000fc600078e022b */
[----:B------:R-:W-:Y:S02]  /*3720*/  LOP3.LUT R66, R66, 0x4040404, RZ, 0xc0, !PT ;  /* 0x0404040442427812 */ /* 0x000fe400078ec0ff */
[C---:B------:R-:W-:Y:S02]  /*3730*/  PRMT R60, R65.reuse, 0xba98, RZ ;  /* 0x0000ba98413c7816 */ /* 0x040fe400000000ff */
[----:B------:R-:W-:-:S04]  /*3740*/  IADD3 R64, PT, PT, R65, -0x7f7f7f80, -R66 ;  /* 0x8080808041407810 */ /* 0x000fc80007ffe842 */
[--C-:B------:R-:W-:Y:S02]  /*3750*/  LOP3.LUT R66, R66, R65, R64.reuse, 0x64, !PT ;  /* 0x0000004142427212 */ /* 0x100fe400078e6440 */
[----:B------:R-:W-:Y:S02]  /*3760*/  SHF.R.U32.HI R65, RZ, 0x1, R59 ;  /* 0x00000001ff417819 */ /* 0x000fe4000001163b */
[----:B------:R-:W-:Y:S02]  /*3770*/  PRMT R61, R66, 0xba98, RZ ;  /* 0x0000ba98423d7816 */ /* 0x000fe400000000ff */
[----:B------:R-:W-:Y:S02]  /*3780*/  LEA R66, R58, UR11, 0x2 ;  /* 0x0000000b3a427c11 */ /* 0x000fe4000f8e10ff */
[C---:B------:R-:W-:Y:S01]  /*3790*/  LOP3.LUT R58, R61.reuse, 0x80808080, R64, 0x6, !PT ;  /* 0x808080803d3a7812 */ /* 0x040fe200078e0640 */
[----:B------:R-:W-:Y:S01]  /*37a0*/  VIADD R64, R10, UR17 ;  /* 0x000000110a407c36 */ /* 0x000fe20008000000 */
[----:B------:R-:W-:Y:S01]  /*37b0*/  LOP3.LUT R61, R61, 0x7f7f7f7f, R60, 0x60, !PT ;  /* 0x7f7f7f7f3d3d7812 */ /* 0x000fe200078e603c */
[----:B------:R-:W0:Y:S01]  /*37c0*/  LDS.S8 R59, [R66+UR18] ;  /* 0x00000012423b7984 */ /* 0x000e220008000200 */
[----:B------:R-:W-:-:S02]  /*37d0*/  LOP3.LUT R65, R65, 0xffff, RZ, 0xc0, !PT ;  /* 0x0000ffff41417812 */ /* 0x000fc400078ec0ff */
[----:B------:R-:W-:Y:S01]  /*37e0*/  LEA R64, R64, UR13, 0x2 ;  /* 0x0000000d40407c11 */ /* 0x000fe2000f8e10ff */
[----:B------:R-:W1:Y:S01]  /*37f0*/  LDS.S8 R60, [R66+UR18+0x1] ;  /* 0x00000112423c7984 */ /* 0x000e620008000200 */
[----:B------:R-:W-:-:S03]  /*3800*/  LOP3.LUT R58, R58, R61, RZ, 0xfc, !PT ;  /* 0x0000003d3a3a7212 */ /* 0x000fc600078efcff */
[----:B------:R-:W-:Y:S02]  /*3810*/  LDS R65, [R65+UR16] ;  /* 0x0000001041417984 */ /* 0x000fe40008000800 */
[----:B------:R-:W-:Y:S02]  /*3820*/  IDP.4A.S8.S8 R36, R58, R37, R36 ;  /* 0x000000253a247226 */ /* 0x000fe40000000624 */
[----:B------:R-:W2:Y:S01]  /*3830*/  LDS R64, [R64] ;  /* 0x0000000040407984 */ /* 0x000ea20000000800 */
[----:B0-----:R-:W-:-:S04]  /*3840*/  IMAD R59, R34, R59, RZ ;  /* 0x0000003b223b7224 */ /* 0x001fc800078e02ff */
[----:B-1----:R-:W-:-:S05]  /*3850*/  IMAD R36, R36, R60, R59 ;  /* 0x0000003c24247224 */ /* 0x002fca00078e023b */
[----:B------:R-:W-:Y:S01]  /*3860*/  I2FP.F32.S32 R36, R36 ;  /* 0x0000002400247245 */ /* 0x000fe20000201400 */
[----:B--2---:R-:W-:-:S04]  /*3870*/  FMUL.FTZ R64, R64, R65 ;  /* 0x0000004140407220 */ /* 0x004fc80000410000 */
[----:B------:R-:W-:Y:S01]  /*3880*/  FFMA.FTZ R51, R64, R36, R51 ;  /* 0x0000002440337223 */ /* 0x000fe20000010033 */
[----:B------:R-:W-:Y:S06]  /*3890*/  BRA.U !UP0, `(.L_x_574) ;  /* 0xfffffff5087c7547 */ /* 0x000fec000b83ffff */
[----:B------:R-:W-:Y:S01]  /*38a0*/  VIADD R35, R41, 0x60 ;  /* 0x0000006029237836 */ /* 0x000fe20000000000 */
[----:B------:R-:W-:Y:S01]  /*38b0*/  BAR.SYNC.DEFER_BLOCKING 0x0 ;  /* 0x0000000000007b1d */ /* 0x000fe20000010000 */
        /* <DEDUP_REMOVED lines=11> */
.L_x_575:
[----:B------:R-:W-:Y:S01]  /*3970*/  USHF.R.U32.HI UR17, URZ, 0x4, UR9 ;  /* 0x00000004ff117899 */ /* 0x000fe20008011609 */
[----:B------:R-:W-:Y:S01]  /*3980*/  IMAD.MOV.U32 R34, RZ, RZ, 0x21 ;  /* 0x00000021ff227424 */ /* 0x000fe200078e00ff */
        /* <DEDUP_REMOVED lines=12> */
[----:B------:R-:W1:Y:S01]  /*3a50*/  LDS R60, [R57+0x4] ;  /* 0x00000400393c7984 */ /* 0x000e620000000800 */
[----:B------:R-:W-:Y:S02]  /*3a60*/  USHF.R.U32.HI UR19, URZ, 0x1, UR18 ;  /* 0x00000001ff137899 */ /* 0x000fe40008011612 */
[----:B------:R-:W-:Y:S01]  /*3a70*/  ULOP3.LUT UR5, UR9, 0x6, URZ, 0xc0, !UPT ;  /* 0x0000000609057892 */ /* 0x000fe2000f8ec0ff */
[----:B0-----:R-:W0:Y:S01]  /*3a80*/  LDS R35, [R57] ;  /* 0x0000000039237984 */ /* 0x001e220000000800 */
[----:B------:R-:W-:Y:S01]  /*3a90*/  LEA R55, R54, UR10, 0x2 ;  /* 0x0000000a36377c11 */ /* 0x000fe2000f8e10ff */
[----:B------:R-:W-:-:S02]  /*3aa0*/  UIADD3 UR9, UPT, UPT, UR9, 0x2, URZ ;  /* 0x0000000209097890 */ /* 0x000fc4000fffe0ff */
[----:B------:R-:W2:Y:S02]  /*3ab0*/  LDS R34, [R56] ;  /* 0x0000000038227984 */ /* 0x000ea40000000800 */
[----:B------:R-:W-:Y:S02]  /*3ac0*/  UISETP.GE.U32.AND UP0, UPT, UR9, 0x20, UPT ;  /* 0x000000200900788c */ /* 0x000fe4000bf06070 */
[----:B------:R-:W3:Y:S04]  /*3ad0*/  LDS R59, [R56+0x4] ;  /* 0x00000400383b7984 */ /* 0x000ee80000000800 */
[----:B------:R-:W4:Y:S04]  /*3ae0*/  LDS R37, [R57+0x10] ;  /* 0x0000100039257984 */ /* 0x000f280000000800 */
[----:B------:R-:W5:Y:S01]  /*3af0*/  LDS R36, [R56+0x10] ;  /* 0x0000100038247984 */ /* 0x000f620000000800 */
[----:B-1----:R-:W-:-:S02]  /*3b00*/  SHF.R.S32.HI R60, RZ, UR19, R60 ;  /* 0x00000013ff3c7c19 */ /* 0x002fc4000801143c */
[----:B0-----:R-:W-:-:S03]  /*3b10*/  SHF.R.S32.HI R58, RZ, UR19, R35 ;  /* 0x00000013ff3a7c19 */ /* 0x001fc60008011423 */
[----:B------:R-:W-:Y:S02]  /*3b20*/  IMAD.SHL.U32 R63, R60, 0x4, RZ ;  /* 0x000000043c3f7824 */ /* 0x000fe400078e00ff */
[----:B------:R-:W-:Y:S01]  /*3b30*/  LDS R60, [R57+0x14] ;  /* 0x00001400393c7984 */ /* 0x000fe20000000800 */
[----:B--2---:R-:W-:Y:S01]  /*3b40*/  SHF.R.S32.HI R61, RZ, UR5, R34 ;  /* 0x00000005ff3d7c19 */ /* 0x004fe20008011422 */
[----:B------:R-:W-:Y:S01]  /*3b50*/  IMAD.SHL.U32 R58, R58, 0x4, RZ ;  /* 0x000000043a3a7824 */ /* 0x000fe200078e00ff */
[----:B------:R-:W-:Y:S01]  /*3b60*/  LOP3.LUT R68, R63, 0x4040404, RZ, 0xc0, !PT ;  /* 0x040404043f447812 */ /* 0x000fe200078ec0ff */
[----:B------:R-:W0:Y:S01]  /*3b70*/  LDS.64 R34, [R55] ;  /* 0x0000000037227984 */ /* 0x000e220000000a00 */
[----:B------:R-:W-:Y:S02]  /*3b80*/  LOP3.LUT R61, R61, 0x3030303, RZ, 0xc0, !PT ;  /* 0x030303033d3d7812 */ /* 0x000fe400078ec0ff */
[----:B------:R-:W-:Y:S02]  /*3b90*/  LOP3.LUT R62, R58, 0x4040404, RZ, 0xc0, !PT ;  /* 0x040404043a3e7812 */ /* 0x000fe400078ec0ff */
[----:B------:R-:W1:Y:S01]  /*3ba0*/  LDS R58, [R56+0x14] ;  /* 0x00001400383a7984 */ /* 0x000e620000000800 */
[----:B---3--:R-:W-:-:S02]  /*3bb0*/  SHF.R.S32.HI R59, RZ, UR5, R59 ;  /* 0x00000005ff3b7c19 */ /* 0x008fc4000801143b */
[----:B------:R-:W-:Y:S02]  /*3bc0*/  IADD3 R64, PT, PT, R61, -0x7f7f7f80, -R62 ;  /* 0x808080803d407810 */ /* 0x000fe40007ffe83e */
[----:B------:R-:W-:Y:S02]  /*3bd0*/  LOP3.LUT R59, R59, 0x3030303, RZ, 0xc0, !PT ;  /* 0x030303033b3b7812 */ /* 0x000fe400078ec0ff */
[----:B------:R-:W-:Y:S02]  /*3be0*/  LOP3.LUT R63, R62, R61, R64, 0x64, !PT ;  /* 0x0000003d3e3f7212 */ /* 0x000fe400078e6440 */
[----:B------:R-:W-:Y:S02]  /*3bf0*/  IADD3 R62, PT, PT, R59, -0x7f7f7f80, -R68 ;  /* 0x808080803b3e7810 */ /* 0x000fe40007ffe844 */
[----:B------:R-:W-:Y:S02]  /*3c00*/  PRMT R63, R63, 0xba98, RZ ;  /* 0x0000ba983f3f7816 */ /* 0x000fe400000000ff */
[----:B------:R-:W-:-:S02]  /*3c10*/  PRMT R66, R61, 0xba98, RZ ;  /* 0x0000ba983d427816 */ /* 0x000fc400000000ff */
[----:B------:R-:W-:Y:S02]  /*3c20*/  LOP3.LUT R68, R68, R59, R62, 0x64, !PT ;  /* 0x0000003b44447212 */ /* 0x000fe400078e643e */
[C---:B------:R-:W-:Y:S02]  /*3c30*/  LOP3.LUT R64, R63.reuse, 0x80808080, R64, 0x6, !PT ;  /* 0x808080803f407812 */ /* 0x040fe400078e0640 */
[----:B------:R-:W-:Y:S02]  /*3c40*/  LOP3.LUT R63, R63, 0x7f7f7f7f, R66, 0x60, !PT ;  /* 0x7f7f7f7f3f3f7812 */ /* 0x000fe400078e6042 */
[----:B------:R-:W-:Y:S02]  /*3c50*/  PRMT R61, R68, 0xba98, RZ ;  /* 0x0000ba98443d7816 */ /* 0x000fe400000000ff */
[----:B------:R-:W-:Y:S02]  /*3c60*/  PRMT R66, R59, 0xba98, RZ ;  /* 0x0000ba983b427816 */ /* 0x000fe400000000ff */
[----:B----4-:R-:W-:-:S02]  /*3c70*/  SHF.R.S32.HI R37, RZ, UR19, R37 ;  /* 0x00000013ff257c19 */ /* 0x010fc40008011425 */
[C---:B------:R-:W-:Y:S02]  /*3c80*/  LOP3.LUT R62, R61.reuse, 0x80808080, R62, 0x6, !PT ;  /* 0x808080803d3e7812 */ /* 0x040fe400078e063e */
[----:B------:R-:W-:Y:S01]  /*3c90*/  LOP3.LUT R61, R61, 0x7f7f7f7f, R66, 0x60, !PT ;  /* 0x7f7f7f7f3d3d7812 */ /* 0x000fe200078e6042 */
[----:B------:R-:W-:Y:S01]  /*3ca0*/  IMAD.SHL.U32 R37, R37, 0x4, RZ ;  /* 0x0000000425257824 */ /* 0x000fe200078e00ff */
[----:B------:R-:W-:Y:S02]  /*3cb0*/  LOP3.LUT R63, R64, R63, RZ, 0xfc, !PT ;  /* 0x0000003f403f7212 */ /* 0x000fe400078efcff */
[----:B-----5:R-:W-:Y:S02]  /*3cc0*/  SHF.R.S32.HI R36, RZ, UR5, R36 ;  /* 0x00000005ff247c19 */ /* 0x020fe40008011424 */
[----:B------:R-:W-:Y:S01]  /*3cd0*/  LOP3.LUT R62, R62, R61, RZ, 0xfc, !PT ;  /* 0x0000003d3e3e7212 */ /* 0x000fe200078efcff */
[----:B0-----:R-:W-:Y:S01]  /*3ce0*/  IDP.4A.S8.S8 R59, R63, R34, RZ ;  /* 0x000000223f3b7226 */ /* 0x001fe200000006ff */
[----:B------:R-:W0:Y:S01]  /*3cf0*/  LDS R61, [R57+0x8] ;  /* 0x00000800393d7984 */ /* 0x000e220000000800 */
[----:B------:R-:W-:-:S02]  /*3d00*/  LOP3.LUT R34, R36, 0x3030303, RZ, 0xc0, !PT ;  /* 0x0303030324227812 */ /* 0x000fc400078ec0ff */
[----:B------:R-:W-:Y:S01]  /*3d10*/  LOP3.LUT R37, R37, 0x4040404, RZ, 0xc0, !PT ;  /* 0x0404040425257812 */ /* 0x000fe200078ec0ff */
[----:B------:R-:W-:Y:S01]  /*3d20*/  IDP.4A.S8.S8 R59, R62, R35, R59 ;  /* 0x000000233e3b7226 */ /* 0x000fe2000000063b */
[----:B------:R-:W-:Y:S01]  /*3d30*/  SHF.R.S32.HI R60, RZ, UR19, R60 ;  /* 0x00000013ff3c7c19 */ /* 0x000fe2000801143c */
[----:B------:R-:W2:Y:S01]  /*3d40*/  LDS R62, [R56+0x8] ;  /* 0x00000800383e7984 */ /* 0x000ea20000000800 */
[----:B------:R-:W-:Y:S02]  /*3d50*/  IADD3 R36, PT, PT, R34, -0x7f7f7f80, -R37 ;  /* 0x8080808022247810 */ /* 0x000fe40007ffe825 */
[----:B-1----:R-:W-:Y:S01]  /*3d60*/  SHF.R.S32.HI R35, RZ, UR5, R58 ;  /* 0x00000005ff237c19 */ /* 0x002fe2000801143a */
[----:B------:R-:W-:Y:S01]  /*3d70*/  IMAD.SHL.U32 R60, R60, 0x4, RZ ;  /* 0x000000043c3c7824 */ /* 0x000fe200078e00ff */
[----:B------:R-:W-:Y:S01]  /*3d80*/  LOP3.LUT R37, R37, R34, R36, 0x64, !PT ;  /* 0x0000002225257212 */ /* 0x000fe200078e6424 */
[----:B------:R-:W1:Y:S01]  /*3d90*/  LDS R58, [R56+0xc] ;  /* 0x00000c00383a7984 */ /* 0x000e620000000800 */
[----:B------:R-:W-:-:S02]  /*3da0*/  LOP3.LUT R35, R35, 0x3030303, RZ, 0xc0, !PT ;  /* 0x0303030323237812 */ /* 0x000fc400078ec0ff */
[----:B------:R-:W-:Y:S02]  /*3db0*/  PRMT R37, R37, 0xba98, RZ ;  /* 0x0000ba9825257816 */ /* 0x000fe400000000ff */
[----:B------:R-:W-:Y:S02]  /*3dc0*/  PRMT R34, R34, 0xba98, RZ ;  /* 0x0000ba9822227816 */ /* 0x000fe400000000ff */
[----:B------:R-:W-:Y:S02]  /*3dd0*/  LOP3.LUT R60, R60, 0x4040404, RZ, 0xc0, !PT ;  /* 0x040404043c3c7812 */ /* 0x000fe400078ec0ff */
[C---:B------:R-:W-:Y:S02]  /*3de0*/  LOP3.LUT R63, R37.reuse, 0x80808080, R36, 0x6, !PT ;  /* 0x80808080253f7812 */ /* 0x040fe400078e0624 */
[----:B------:R-:W-:Y:S02]  /*3df0*/  LOP3.LUT R34, R37, 0x7f7f7f7f, R34, 0x60, !PT ;  /* 0x7f7f7f7f25227812 */ /* 0x000fe400078e6022 */
[----:B------:R-:W-:Y:S01]  /*3e00*/  IADD3 R64, PT, PT, R35, -0x7f7f7f80, -R60 ;  /* 0x8080808023407810 */ /* 0x000fe20007ffe83c */
[----:B------:R-:W3:Y:S01]  /*3e10*/  LDS.64 R36, [R55+0x10] ;  /* 0x0000100037247984 */ /* 0x000ee20000000a00 */
[----:B------:R-:W-:-:S02]  /*3e20*/  LOP3.LUT R63, R63, R34, RZ, 0xfc, !PT ;  /* 0x000000223f3f7212 */ /* 0x000fc400078efcff */
[--C-:B------:R-:W-:Y:S02]  /*3e30*/  LOP3.LUT R60, R60, R35, R64.reuse, 0x64, !PT ;  /* 0x000000233c3c7212 */ /* 0x100fe400078e6440 */
[----:B------:R-:W-:Y:S02]  /*3e40*/  PRMT R34, R35, 0xba98, RZ ;  /* 0x0000ba9823227816 */ /* 0x000fe400000000ff */
[----:B------:R-:W-:Y:S02]  /*3e50*/  PRMT R65, R60, 0xba98, RZ ;  /* 0x0000ba983c417816 */ /* 0x000fe400000000ff */
[----:B------:R-:W4:Y:S02]  /*3e60*/  LDS R60, [R57+0xc] ;  /* 0x00000c00393c7984 */ /* 0x000f240000000800 */
[C---:B------:R-:W-:Y:S02]  /*3e70*/  LOP3.LUT R64, R65.reuse, 0x80808080, R64, 0x6, !PT ;  /* 0x8080808041407812 */ /* 0x040fe400078e0640 */
[----:B------:R-:W-:-:S02]  /*3e80*/  LOP3.LUT R65, R65, 0x7f7f7f7f, R34, 0x60, !PT ;  /* 0x7f7f7f7f41417812 */ /* 0x000fc400078e6022 */
[----:B------:R-:W5:Y:S01]  /*3e90*/  LDS.64 R34, [R55+0x8] ;  /* 0x0000080037227984 */ /* 0x000f620000000a00 */
[----:B0-----:R-:W-:Y:S02]  /*3ea0*/  SHF.R.S32.HI R66, RZ, UR19, R61 ;  /* 0x00000013ff427c19 */ /* 0x001fe4000801143d */
[----:B------:R-:W-:Y:S02]  /*3eb0*/  LOP3.LUT R64, R64, R65, RZ, 0xfc, !PT ;  /* 0x0000004140407212 */ /* 0x000fe400078efcff */
[----:B--2---:R-:W-:Y:S01]  /*3ec0*/  SHF.R.S32.HI R61, RZ, UR5, R62 ;  /* 0x00000005ff3d7c19 */ /* 0x004fe2000801143e */
[----:B------:R-:W-:-:S03]  /*3ed0*/  IMAD.SHL.U32 R66, R66, 0x4, RZ ;  /* 0x0000000442427824 */ /* 0x000fc600078e00ff */
[----:B------:R-:W-:Y:S02]  /*3ee0*/  LOP3.LUT R61, R61, 0x3030303, RZ, 0xc0, !PT ;  /* 0x030303033d3d7812 */ /* 0x000fe400078ec0ff */
[----:B------:R-:W-:Y:S02]  /*3ef0*/  LOP3.LUT R66, R66, 0x4040404, RZ, 0xc0, !PT ;  /* 0x0404040442427812 */ /* 0x000fe400078ec0ff */
[----:B-1----:R-:W-:Y:S02]  /*3f00*/  SHF.R.S32.HI R58, RZ, UR5, R58 ;  /* 0x00000005ff3a7c19 */ /* 0x002fe4000801143a */
[----:B------:R-:W-:Y:S02]  /*3f10*/  IADD3 R62, PT, PT, R61, -0x7f7f7f80, -R66 ;  /* 0x808080803d3e7810 */ /* 0x000fe40007ffe842 */
[----:B------:R-:W-:Y:S02]  /*3f20*/  LOP3.LUT R58, R58, 0x3030303, RZ, 0xc0, !PT ;  /* 0x030303033a3a7812 */ /* 0x000fe400078ec0ff */
[----:B------:R-:W-:-:S04]  /*3f30*/  LOP3.LUT R66, R66, R61, R62, 0x64, !PT ;  /* 0x0000003d42427212 */ /* 0x000fc800078e643e */
[----:B------:R-:W-:Y:S01]  /*3f40*/  PRMT R65, R66, 0xba98, RZ ;  /* 0x0000ba9842417816 */ /* 0x000fe200000000ff */
[----:B---3--:R-:W-:Y:S01]  /*3f50*/  IDP.4A.S8.S8 R36, R63, R36, RZ ;  /* 0x000000243f247226 */ /* 0x008fe200000006ff */
[----:B------:R-:W-:Y:S02]  /*3f60*/  PRMT R66, R61, 0xba98, RZ ;  /* 0x0000ba983d427816 */ /* 0x000fe400000000ff */
[C---:B------:R-:W-:Y:S01]  /*3f70*/  LOP3.LUT R62, R65.reuse, 0x80808080, R62, 0x6, !PT ;  /* 0x80808080413e7812 */ /* 0x040fe200078e063e */
[----:B------:R-:W-:Y:S01]  /*3f80*/  IDP.4A.S8.S8 R61, R64, R37, R36 ;  /* 0x00000025403d7226 */ /* 0x000fe20000000624 */
[----:B------:R-:W-:Y:S01]  /*3f90*/  LOP3.LUT R65, R65, 0x7f7f7f7f, R66, 0x60, !PT ;  /* 0x7f7f7f7f41417812 */ /* 0x000fe200078e6042 */
[----:B------:R-:W0:Y:S01]  /*3fa0*/  LDS R37, [R57+0x18] ;  /* 0x0000180039257984 */ /* 0x000e220000000800 */
[----:B----4-:R-:W-:-:S03]  /*3fb0*/  SHF.R.S32.HI R60, RZ, UR19, R60 ;  /* 0x00000013ff3c7c19 */ /* 0x010fc6000801143c */
[----:B------:R-:W1:Y:S01]  /*3fc0*/  LDS R36, [R56+0x18] ;  /* 0x0000180038247984 */ /* 0x000e620000000800 */
[----:B------:R-:W-:Y:S02]  /*3fd0*/  LOP3.LUT R62, R62, R65, RZ, 0xfc, !PT ;  /* 0x000000413e3e7212 */ /* 0x000fe400078efcff */
[----:B------:R-:W-:Y:S01]  /*3fe0*/  PRMT R65, R58, 0xba98, RZ ;  /* 0x0000ba983a417816 */ /* 0x000fe200000000ff */
[----:B------:R-:W-:Y:S02]  /*3ff0*/  IMAD.SHL.U32 R60, R60, 0x4, RZ ;  /* 0x000000043c3c7824 */ /* 0x000fe400078e00ff */
[----:B-----5:R-:W-:Y:S02]  /*4000*/  IDP.4A.S8.S8 R34, R62, R34, R59 ;  /* 0x000000223e227226 */ /* 0x020fe4000000063b */
[----:B------:R-:W-:Y:S01]  /*4010*/  LDS R62, [R56+0x1c] ;  /* 0x00001c00383e7984 */ /* 0x000fe20000000800 */
[----:B------:R-:W-:-:S03]  /*4020*/  LOP3.LUT R59, R60, 0x4040404, RZ, 0xc0, !PT ;  /* 0x040404043c3b7812 */ /* 0x000fc600078ec0ff */
[----:B------:R1:W2:Y:S01]  /*4030*/  LDS R60, [R57+0x1c] ;  /* 0x00001c00393c7984 */ /* 0x0002a20000000800 */
[----:B------:R-:W-:-:S04]  /*4040*/  IADD3 R63, PT, PT, R58, -0x7f7f7f80, -R59 ;  /* 0x808080803a3f7810 */ /* 0x000fc80007ffe83b */
[----:B------:R-:W-:-:S04]  /*4050*/  LOP3.LUT R59, R59, R58, R63, 0x64, !PT ;  /* 0x0000003a3b3b7212 */ /* 0x000fc800078e643f */
[----:B------:R-:W-:-:S04]  /*4060*/  PRMT R64, R59, 0xba98, RZ ;  /* 0x0000ba983b407816 */ /* 0x000fc800000000ff */
[----:B------:R-:W-:Y:S01]  /*4070*/  LOP3.LUT R59, R64, 0x80808080, R63, 0x6, !PT ;  /* 0x80808080403b7812 */ /* 0x000fe200078e063f */
[----:B------:R-:W-:Y:S01]  /*4080*/  VIADD R63, R10, UR17 ;  /* 0x000000110a3f7c36 */ /* 0x000fe20008000000 */
[----:B------:R-:W-:Y:S01]  /*4090*/  LOP3.LUT R58, R64, 0x7f7f7f7f, R65, 0x60, !PT ;  /* 0x7f7f7f7f403a7812 */ /* 0x000fe200078e6041 */
[----:B------:R-:W-:-:S03]  /*40a0*/  IMAD.U32 R64, RZ, RZ, UR17 ;  /* 0x00000011ff407e24 */ /* 0x000fc6000f8e00ff */
[----:B------:R-:W-:Y:S01]  /*40b0*/  LEA R68, R63, UR13, 0x2 ;  /* 0x0000000d3f447c11 */ /* 0x000fe2000f8e10ff */
[----:B------:R-:W-:Y:S01]  /*40c0*/  IMAD R65, R64, 0x4, R43 ;  /* 0x0000000440417824 */ /* 0x000fe200078e022b */
[----:B------:R-:W-:Y:S02]  /*40d0*/  LOP3.LUT R64, R54, 0xffff, RZ, 0xc0, !PT ;  /* 0x0000ffff36407812 */ /* 0x000fe400078ec0ff */
[----:B------:R-:W-:Y:S02]  /*40e0*/  LOP3.LUT R58, R59, R58, RZ, 0xfc, !PT ;  /* 0x0000003a3b3a7212 */ /* 0x000fe400078efcff */
[----:B0-----:R-:W-:Y:S02]  /*40f0*/  SHF.R.S32.HI R54, RZ, UR19, R37 ;  /* 0x00000013ff367c19 */ /* 0x001fe40008011425 */
[----:B------:R-:W-:Y:S01]  /*4100*/  LEA R65, R65, UR11, 0x2 ;  /* 0x0000000b41417c11 */ /* 0x000fe2000f8e10ff */
[----:B------:R-:W-:Y:S01]  /*4110*/  IDP.4A.S8.S8 R35, R58, R35, R34 ;  /* 0x000000233a237226 */ /* 0x000fe20000000622 */
[----:B-1----:R-:W-:Y:S01]  /*4120*/  SHF.R.S32.HI R57, RZ, UR5, R36 ;  /* 0x00000005ff397c19 */ /* 0x002fe20008011424 */
[----:B------:R-:W-:Y:S01]  /*4130*/  IMAD.SHL.U32 R56, R54, 0x4, RZ ;  /* 0x0000000436387824 */ /* 0x000fe200078e00ff */
[----:B------:R-:W0:Y:S01]  /*4140*/  LDS.64 R36, [R55+0x18] ;  /* 0x0000180037247984 */ /* 0x000e220000000a00 */
[----:B------:R-:W-:-:S02]  /*4150*/  SHF.R.U32.HI R64, RZ, 0x1, R64 ;  /* 0x00000001ff407819 */ /* 0x000fc40000011640 */
[----:B------:R-:W-:Y:S01]  /*4160*/  LOP3.LUT R57, R57, 0x3030303, RZ, 0xc0, !PT ;  /* 0x0303030339397812 */ /* 0x000fe200078ec0ff */
[----:B------:R-:W-:Y:S01]  /*4170*/  LDS.S8 R63, [R65+UR18+0x1] ;  /* 0x00000112413f7984 */ /* 0x000fe20008000200 */
[----:B------:R-:W-:Y:S02]  /*4180*/  LOP3.LUT R66, R56, 0x4040404, RZ, 0xc0, !PT ;  /* 0x0404040438427812 */ /* 0x000fe400078ec0ff */
[----:B------:R-:W-:Y:S01]  /*4190*/  LOP3.LUT R69, R64, 0xffff, RZ, 0xc0, !PT ;  /* 0x0000ffff40457812 */ /* 0x000fe200078ec0ff */
[----:B------:R-:W1:Y:S01]  /*41a0*/  LDS.S8 R56, [R65+UR18] ;  /* 0x0000001241387984 */ /* 0x000e620008000200 */
[----:B------:R-:W-:Y:S02]  /*41b0*/  IADD3 R64, PT, PT, R57, -0x7f7f7f80, -R66 ;  /* 0x8080808039407810 */ /* 0x000fe40007ffe842 */
[----:B--2---:R-:W-:Y:S01]  /*41c0*/  SHF.R.S32.HI R67, RZ, UR19, R60 ;  /* 0x00000013ff437c19 */ /* 0x004fe2000801143c */
[----:B------:R2:W-:Y:S01]  /*41d0*/  LDS R54, [R68] ;  /* 0x0000000044367984 */ /* 0x0005e20000000800 */
[----:B------:R-:W-:-:S02]  /*41e0*/  LOP3.LUT R66, R66, R57, R64, 0x64, !PT ;  /* 0x0000003942427212 */ /* 0x000fc400078e6440 */
[----:B------:R-:W-:Y:S01]  /*41f0*/  SHF.R.S32.HI R60, RZ, UR5, R62 ;  /* 0x00000005ff3c7c19 */ /* 0x000fe2000801143e */
[----:B------:R-:W3:Y:S01]  /*4200*/  LDS R55, [R69+UR16] ;  /* 0x0000001045377984 */ /* 0x000ee20008000800 */
[----:B------:R-:W-:Y:S02]  /*4210*/  PRMT R62, R57, 0xba98, RZ ;  /* 0x0000ba98393e7816 */ /* 0x000fe400000000ff */
[----:B------:R-:W-:Y:S01]  /*4220*/  LOP3.LUT R60, R60, 0x3030303, RZ, 0xc0, !PT ;  /* 0x030303033c3c7812 */ /* 0x000fe200078ec0ff */
[----:B--2---:R-:W-:Y:S01]  /*4230*/  IMAD.SHL.U32 R68, R67, 0x4, RZ ;  /* 0x0000000443447824 */ /* 0x004fe200078e00ff */
[----:B------:R-:W-:-:S04]  /*4240*/  PRMT R67, R66, 0xba98, RZ ;  /* 0x0000ba9842437816 */ /* 0x000fc800000000ff */
[----:B------:R-:W-:Y:S02]  /*4250*/  LOP3.LUT R57, R68, 0x4040404, RZ, 0xc0, !PT ;  /* 0x0404040444397812 */ /* 0x000fe400078ec0ff */
[C---:B------:R-:W-:Y:S02]  /*4260*/  LOP3.LUT R64, R67.reuse, 0x80808080, R64, 0x6, !PT ;  /* 0x8080808043407812 */ /* 0x040fe400078e0640 */
[----:B------:R-:W-:Y:S02]  /*4270*/  LOP3.LUT R67, R67, 0x7f7f7f7f, R62, 0x60, !PT ;  /* 0x7f7f7f7f43437812 */ /* 0x000fe400078e603e */
[----:B------:R-:W-:Y:S02]  /*4280*/  IADD3 R62, PT, PT, R60, -0x7f7f7f80, -R57 ;  /* 0x808080803c3e7810 */ /* 0x000fe40007ffe839 */
[----:B------:R-:W-:Y:S02]  /*4290*/  LOP3.LUT R64, R64, R67, RZ, 0xfc, !PT ;  /* 0x0000004340407212 */ /* 0x000fe400078efcff */
[----:B------:R-:W-:-:S02]  /*42a0*/  LOP3.LUT R57, R57, R60, R62, 0x64, !PT ;  /* 0x0000003c39397212 */ /* 0x000fc400078e643e */
[----:B------:R-:W-:Y:S02]  /*42b0*/  PRMT R60, R60, 0xba98, RZ ;  /* 0x0000ba983c3c7816 */ /* 0x000fe400000000ff */
[----:B------:R-:W-:Y:S01]  /*42c0*/  PRMT R57, R57, 0xba98, RZ ;  /* 0x0000ba9839397816 */ /* 0x000fe200000000ff */
[----:B0-----:R-:W-:-:S03]  /*42d0*/  IDP.4A.S8.S8 R36, R64, R36, R61 ;  /* 0x0000002440247226 */ /* 0x001fc6000000063d */
[C---:B------:R-:W-:Y:S02]  /*42e0*/  LOP3.LUT R62, R57.reuse, 0x80808080, R62, 0x6, !PT ;  /* 0x80808080393e7812 */ /* 0x040fe400078e063e */
[----:B------:R-:W-:Y:S01]  /*42f0*/  LOP3.LUT R57, R57, 0x7f7f7f7f, R60, 0x60, !PT ;  /* 0x7f7f7f7f39397812 */ /* 0x000fe200078e603c */
[----:B-1----:R-:W-:-:S03]  /*4300*/  IMAD R56, R35, R56, RZ ;  /* 0x0000003823387224 */ /* 0x002fc600078e02ff */
[----:B------:R-:W-:-:S05]  /*4310*/  LOP3.LUT R62, R62, R57, RZ, 0xfc, !PT ;  /* 0x000000393e3e7212 */ /* 0x000fca00078efcff */
[----:B------:R-:W-:Y:S02]  /*4320*/  IDP.4A.S8.S8 R36, R62, R37, R36 ;  /* 0x000000253e247226 */ /* 0x000fe40000000624 */
[----:B---3--:R-:W-:Y:S02]  /*4330*/  FMUL.FTZ R54, R54, R55 ;  /* 0x0000003736367220 */ /* 0x008fe40000410000 */
[----:B------:R-:W-:-:S05]  /*4340*/  IMAD R36, R36, R63, R56 ;  /* 0x0000003f24247224 */ /* 0x000fca00078e0238 */
[----:B------:R-:W-:-:S05]  /*4350*/  I2FP.F32.S32 R36, R36 ;  /* 0x0000002400247245 */ /* 0x000fca0000201400 */
[----:B------:R-:W-:Y:S01]  /*4360*/  FFMA.FTZ R51, R54, R36, R51 ;  /* 0x0000002436337223 */ /* 0x000fe20000010033 */
[----:B------:R-:W-:Y:S06]  /*4370*/  BRA.U !UP0, `(.L_x_575) ;  /* 0xfffffff5087c7547 */ /* 0x000fec000b83ffff */
[----:B------:R-:W-:Y:S06]  /*4380*/  BAR.SYNC.DEFER_BLOCKING 0x0 ;  /* 0x0000000000007b1d */ /* 0x000fec0000010000 */
.L_x_571:
[----:B------:R-:W-:-:S04]  /*4390*/  UIADD3 UR4, UPT, UPT, UR4, 0x2, URZ ;  /* 0x0000000204047890 */ /* 0x000fc8000fffe0ff */
[----:B------:R-:W-:-:S09]  /*43a0*/  UISETP.GE.AND UP0, UPT, UR4, UR7, UPT ;  /* 0x000000070400728c */ /* 0x000fd2000bf06270 */
[----:B------:R-:W-:Y:S05]  /*43b0*/  BRA.U !UP0, `(.L_x_576) ;  /* 0xffffffc508647547 */ /* 0x000fea000b83ffff */
.L_x_570:
[----:B------:R-:W2:Y:S01]  /*43c0*/  S2R R0, SR_TID.Y ;  /* 0x0000000000007919 */ /* 0x000ea20000002200 */
[----:B------:R-:W1:Y:S01]  /*43d0*/  LDCU UR4, c[0x0][0x3a0] ;  /* 0x00007400ff0477ac */ /* 0x000e620008000800 */
[----:B--2---:R-:W-:-:S05]  /*43e0*/  IMAD R5, R9, 0x4, R0 ;  /* 0x0000000409057824 */ /* 0x004fca00078e0200 */
[----:B-1----:R-:W-:-:S13]  /*43f0*/  ISETP.GE.U32.AND P0, PT, R5, UR4, PT ;  /* 0x0000000405007c0c */ /* 0x002fda000bf06070 */
        /* <DEDUP_REMOVED lines=12> */
.L_x_577:
        /* <DEDUP_REMOVED lines=12> */
.L_x_1259:


//--------------------- .text._Z12mul_mat_q3_KIN3c108BFloat16ELb0EEvPKvS3_PT_iiiii --------------------------
	.section	.text._Z12mul_mat_q3_KIN3c108BFloat16ELb0EEvPKvS3_PT_iiiii,"ax",@progbits
	.align	128
.text._Z12mul_mat_q3_KIN3c108BFloat16ELb0EEvPKvS3_PT_iiiii:
        .type           _Z12mul_mat_q3_KIN3c108BFloat16ELb0EEvPKvS3_PT_iiiii,@function
        .size           _Z12mul_mat_q3_KIN3c108BFloat16ELb0EEvPKvS3_PT_iiiii,(.L_x_1260 - _Z12mul_mat_q3_KIN3c108BFloat16ELb0EEvPKvS3_PT_iiiii)
        .other          _Z12mul_mat_q3_KIN3c108BFloat16ELb0EEvPKvS3_PT_iiiii,@"STO_CUDA_ENTRY STV_DEFAULT"
_Z12mul_mat_q3_KIN3c108BFloat16ELb0EEvPKvS3_PT_iiiii:
        /* <DEDUP_REMOVED lines=16> */
[----:B------:R-:W-:Y:S01]  /*0100*/  USHF.R.S32.HI UR7, URZ, 0x8, UR4 ;  /* 0x00000008ff077899 */ /* 0x000fe20008011404 */
[----:B------:R-:W5:Y:S01]  /*0110*/  LDCU.64 UR12, c[0x0][0x388] ;  /* 0x00007100ff0c77ac */ /* 0x000f620008000a00 */
[----:B------:R-:W-:Y:S02]  /*0120*/  UMOV UR5, 0x400 ;  /* 0x0000040000057882 */ /* 0x000fe40000000000 */
[----:B------:R-:W-:Y:S02]  /*0130*/  UIADD3 UR8, UPT, UPT, UR5, 0x1080, URZ ;  /* 0x0000108005087890 */ /* 0x000fe4000fffe0ff */
[----:B-1----:R-:W-:-:S02]  /*0140*/  USHF.R.S32.HI UR4, URZ, 0x1f, UR11 ;  /* 0x0000001fff047899 */ /* 0x002fc4000801140b */
[----:B------:R-:W-:Y:S02]  /*0150*/  UIADD3 UR9, UPT, UPT, UR10, -0x1, URZ ;  /* 0xffffffff0a097890 */ /* 0x000fe4000fffe0ff */
[----:B------:R-:W-:Y:S02]  /*0160*/  ULEA.HI UR4, UR4, UR11, URZ, 0x5 ;  /* 0x0000000b04047291 */ /* 0x000fe4000f8f28ff */
[----:B------:R-:W-:Y:S02]  /*0170*/  UIADD3 UR10, UPT, UPT, UR5, 0x1de8, URZ ;  /* 0x00001de8050a7890 */ /* 0x000fe4000fffe0ff */
[----:B------:R-:W-:Y:S02]  /*0180*/  USHF.R.S32.HI UR4, URZ, 0x5, UR4 ;  /* 0x00000005ff047899 */ /* 0x000fe40008011404 */
[----:B---3--:R-:W-:Y:S02]  /*0190*/  ULEA UR17, UR16, UR5, 0x18 ;  /* 0x0000000510117291 */ /* 0x008fe4000f8ec0ff */
[----:B------:R-:W-:Y:S01]  /*01a0*/  ULEA UR10, UR16, UR10, 0x18 ;  /* 0x0000000a100a7291 */ /* 0x000fe2000f8ec0ff */
[----:B0-----:R-:W-:Y:S01]  /*01b0*/  SHF.R.U32.HI R9, RZ, 0x1, R10 ;  /* 0x00000001ff097819 */ /* 0x001fe2000001160a */
[----:B------:R-:W-:Y:S01]  /*01c0*/  UIADD3 UR11, UPT, UPT, UR5, 0x1fe8, URZ ;  /* 0x00001fe8050b7890 */ /* 0x000fe2000fffe0ff */
[----:B------:R-:W-:-:S02]  /*01d0*/  LOP3.LUT R26, R10, 0x1, RZ, 0xc0, !PT ;  /* 0x000000010a1a7812 */ /* 0x000fc400078ec0ff */
[--C-:B------:R-:W-:Y:S01]  /*01e0*/  SHF.R.U32.HI R13, RZ, 0x2, R10.reuse ;  /* 0x00000002ff0d7819 */ /* 0x100fe2000001160a */
[C---:B----4-:R-:W-:Y:S01]  /*01f0*/  IMAD R2, R11.reuse, 0x10, R9 ;  /* 0x000000100b027824 */ /* 0x050fe200078e0209 */
[----:B------:R-:W-:Y:S02]  /*0200*/  SHF.R.U32.HI R8, RZ, 0x4, R10 ;  /* 0x00000004ff087819 */ /* 0x000fe4000001160a */
[----:B------:R-:W-:Y:S01]  /*0210*/  LOP3.LUT R6, R10, 0xf, RZ, 0xc0, !PT ;  /* 0x0000000f0a067812 */ /* 0x000fe200078ec0ff */
[C---:B------:R-:W-:Y:S01]  /*0220*/  IMAD.SHL.U32 R4, R2.reuse, 0x2, RZ ;  /* 0x0000000202047824 */ /* 0x040fe200078e00ff */
[----:B------:R-:W-:Y:S01]  /*0230*/  LOP3.LUT R3, R2, 0x1f, RZ, 0xc0, !PT ;  /* 0x0000001f02037812 */ /* 0x000fe200078ec0ff */
[----:B------:R-:W-:Y:S01]  /*0240*/  IMAD R5, R11, 0x2, R8 ;  /* 0x000000020b057824 */ /* 0x000fe200078e0208 */
[----:B------:R-:W-:Y:S02]  /*0250*/  LOP3.LUT R18, R10, 0x7, RZ, 0xc0, !PT ;  /* 0x000000070a127812 */ /* 0x000fe400078ec0ff */
[----:B------:R-:W-:Y:S01]  /*0260*/  LOP3.LUT R4, R4, 0x3e, RZ, 0xc0, !PT ;  /* 0x0000003e04047812 */ /* 0x000fe200078ec0ff */
[----:B------:R-:W-:Y:S01]  /*0270*/  VIADD R17, R5, 0x8 ;  /* 0x0000000805117836 */ /* 0x000fe20000000000 */
[C---:B------:R-:W-:Y:S01]  /*0280*/  LEA.HI R15, R3.reuse, R26, RZ, 0x1c ;  /* 0x0000001a030f7211 */ /* 0x040fe200078fe0ff */
[----:B------:R-:W-:Y:S01]  /*0290*/  IMAD R26, R3, UR7, R26 ;  /* 0x00000007031a7c24 */ /* 0x000fe2000f8e021a */
[----:B------:R-:W-:Y:S01]  /*02a0*/  LOP3.LUT R3, R13, 0x3, RZ, 0xc0, !PT ;  /* 0x000000030d037812 */ /* 0x000fe200078ec0ff */
[----:B------:R-:W-:Y:S01]  /*02b0*/  VIADD R19, R5, 0x18 ;  /* 0x0000001805137836 */ /* 0x000fe20000000000 */
[----:B------:R-:W-:Y:S01]  /*02c0*/  LOP3.LUT R2, R10, 0x3, RZ, 0xc0, !PT ;  /* 0x000000030a027812 */ /* 0x000fe200078ec0ff */
[----:B------:R-:W-:Y:S01]  /*02d0*/  IMAD.IADD R15, R4, 0x1, R15 ;  /* 0x00000001040f7824 */ /* 0x000fe200078e020f */
[----:B------:R-:W-:Y:S01]  /*02e0*/  SHF.R.U32.HI R4, RZ, 0x3, R10 ;  /* 0x00000003ff047819 */ /* 0x000fe2000001160a */
[----:B--2---:R-:W-:Y:S01]  /*02f0*/  IMAD R3, R0, 0x4, R3 ;  /* 0x0000000400037824 */ /* 0x004fe200078e0203 */
[----:B------:R-:W-:-:S02]  /*0300*/  LEA.HI R16, R17, R6, RZ, 0x1f ;  /* 0x0000000611107211 */ /* 0x000fc400078ff8ff */
[----:B------:R-:W-:Y:S01]  /*0310*/  LOP3.LUT R12, R13, 0x1, RZ, 0xc0, !PT ;  /* 0x000000010d0c7812 */ /* 0x000fe200078ec0ff */
[----:B------:R-:W-:Y:S01]  /*0320*/  IMAD R7, R11, 0x4, R4 ;  /* 0x000000040b077824 */ /* 0x000fe200078e0204 */
[----:B------:R-:W-:Y:S01]  /*0330*/  VIMNMX R3, PT, PT, R3, UR9, PT ;  /* 0x0000000903037c48 */ /* 0x000fe2000bfe0100 */
[----:B------:R-:W-:Y:S01]  /*0340*/  IMAD R16, R17, 0x10, R16 ;  /* 0x0000001011107824 */ /* 0x000fe200078e0210 */
[----:B------:R-:W-:Y:S01]  /*0350*/  LEA.HI R20, R19, R6, RZ, 0x1f ;  /* 0x0000000613147211 */ /* 0x000fe200078ff8ff */
[----:B------:R-:W-:Y:S01]  /*0360*/  VIADD R17, R5, 0x10 ;  /* 0x0000001005117836 */ /* 0x000fe20000000000 */
[----:B------:R-:W-:Y:S01]  /*0370*/  LEA.HI R14, R7, R18, RZ, 0x1e ;  /* 0x00000012070e7211 */ /* 0x000fe200078ff0ff */
[----:B------:R-:W-:Y:S01]  /*0380*/  IMAD R2, R3, UR4, R2 ;  /* 0x0000000403027c24 */ /* 0x000fe2000f8e0202 */
[----:B------:R-:W-:Y:S01]  /*0390*/  LOP3.LUT R21, R5, 0xffff, RZ, 0xc0, !PT ;  /* 0x0000ffff05157812 */ /* 0x000fe200078ec0ff */
[----:B------:R-:W-:Y:S01]  /*03a0*/  IMAD R3, R7, UR7, R12 ;  /* 0x0000000707037c24 */ /* 0x000fe2000f8e020c */
[----:B------:R-:W-:Y:S01]  /*03b0*/  LEA.HI R12, R17, R6, RZ, 0x1f ;  /* 0x00000006110c7211 */ /* 0x000fe200078ff8ff */
[C---:B------:R-:W-:Y:S01]  /*03c0*/  IMAD R14, R7.reuse, 0x8, R14 ;  /* 0x00000008070e7824 */ /* 0x040fe200078e020e */
[----:B------:R-:W-:Y:S01]  /*03d0*/  LOP3.LUT R4, R4, 0x1, RZ, 0xc0, !PT ;  /* 0x0000000104047812 */ /* 0x000fe200078ec0ff */
[----:B------:R-:W-:-:S02]  /*03e0*/  VIADD R7, R7, 0x10 ;  /* 0x0000001007077836 */ /* 0x000fc40000000000 */
[----:B------:R-:W-:Y:S02]  /*03f0*/  IMAD R17, R17, 0x10, R12 ;  /* 0x0000001011117824 */ /* 0x000fe400078e020c */
[----:B------:R-:W-:Y:S01]  /*0400*/  IMAD.SHL.U32 R12, R10, 0x4, RZ ;  /* 0x000000040a0c7824 */ /* 0x000fe200078e00ff */
[----:B------:R-:W-:Y:S01]  /*0410*/  LEA.HI R22, R7, R18, RZ, 0x1e ;  /* 0x0000001207167211 */ /* 0x000fe200078ff0ff */
[----:B------:R-:W-:Y:S02]  /*0420*/  IMAD R18, R19, 0x10, R20 ;  /* 0x0000001013127824 */ /* 0x000fe400078e0214 */
[----:B------:R-:W-:Y:S01]  /*0430*/  IMAD R4, R5, UR7, R4 ;  /* 0x0000000705047c24 */ /* 0x000fe2000f8e0204 */
[----:B------:R-:W-:Y:S01]  /*0440*/  LOP3.LUT R28, R12, 0x1c, RZ, 0xc0, !PT ;  /* 0x0000001c0c1c7812 */ /* 0x000fe200078ec0ff */
[----:B------:R-:W-:Y:S01]  /*0450*/  IMAD R19, R7, 0x8, R22 ;  /* 0x0000000807137824 */ /* 0x000fe200078e0216 */
[----:B------:R-:W-:Y:S01]  /*0460*/  SHF.R.U32.HI R7, RZ, 0x1, R21 ;  /* 0x00000001ff077819 */ /* 0x000fe20000011615 */
[----:B------:R-:W-:Y:S01]  /*0470*/  IMAD R20, R0, 0x4, R11 ;  /* 0x0000000400147824 */ /* 0x000fe200078e020b */
[----:B-----5:R-:W-:Y:S01]  /*0480*/  IADD3 R28, P0, PT, R28, UR12, RZ ;  /* 0x0000000c1c1c7c10 */ /* 0x020fe2000ff1e0ff */
[----:B------:R-:W-:Y:S01]  /*0490*/  UIADD3 UR12, UPT, UPT, UR5, 0x1188, URZ ;  /* 0x00001188050c7890 */ /* 0x000fe2000fffe0ff */
[----:B------:R-:W-:-:S02]  /*04a0*/  LOP3.LUT R7, R7, 0xffff, RZ, 0xc0, !PT ;  /* 0x0000ffff07077812 */ /* 0x000fc400078ec0ff */
[----:B------:R-:W-:Y:S01]  /*04b0*/  VIMNMX.U32 R20, PT, PT, R20, UR9, PT ;  /* 0x0000000914147c48 */ /* 0x000fe2000bfe0000 */
[----:B------:R-:W-:Y:S01]  /*04c0*/  IMAD.X R29, RZ, RZ, UR13, P0 ;  /* 0x0000000dff1d7e24 */ /* 0x000fe200080e06ff */
[----:B------:R-:W-:Y:S01]  /*04d0*/  UIADD3 UR13, UPT, UPT, UR5, 0x19c8, URZ ;  /* 0x000019c8050d7890 */ /* 0x000fe2000fffe0ff */
[----:B------:R-:W-:Y:S01]  /*04e0*/  IMAD.IADD R6, R6, 0x1, R7 ;  /* 0x0000000106067824 */ /* 0x000fe200078e0207 */
[----:B------:R-:W-:Y:S01]  /*04f0*/  ULEA UR5, UR16, UR8, 0x18 ;  /* 0x0000000810057291 */ /* 0x000fe2000f8ec0ff */
[----:B------:R-:W-:Y:S01]  /*0500*/  IMAD.SHL.U32 R7, R10, 0x2, RZ ;  /* 0x000000020a077824 */ /* 0x000fe200078e00ff */
[----:B------:R-:W-:Y:S01]  /*0510*/  ULEA UR13, UR16, UR13, 0x18 ;  /* 0x0000000d100d7291 */ /* 0x000fe2000f8ec0ff */
[----:B------:R-:W-:Y:S01]  /*0520*/  IMAD R21, R5, 0x10, R6 ;  /* 0x0000001005157824 */ /* 0x000fe200078e0206 */
[----:B------:R-:W-:Y:S01]  /*0530*/  ULEA UR12, UR16, UR12, 0x18 ;  /* 0x0000000c100c7291 */ /* 0x000fe2000f8ec0ff */
[----:B------:R-:W-:Y:S01]  /*0540*/  IMAD.SHL.U32 R5, R11, 0x20, RZ ;  /* 0x000000200b057824 */ /* 0x000fe200078e00ff */
[----:B------:R-:W-:Y:S01]  /*0550*/  LEA R15, R15, UR5, 0x2 ;  /* 0x000000050f0f7c11 */ /* 0x000fe2000f8e10ff */
[----:B------:R-:W-:Y:S01]  /*0560*/  IMAD.IADD R6, R8, 0x1, R7 ;  /* 0x0000000108067824 */ /* 0x000fe200078e0207 */
[----:B------:R-:W-:Y:S01]  /*0570*/  LEA R14, R14, UR13, 0x2 ;  /* 0x0000000d0e0e7c11 */ /* 0x000fe2000f8e10ff */
[C---:B------:R-:W-:Y:S01]  /*0580*/  IMAD R7, R11.reuse, UR7, R8 ;  /* 0x000000070b077c24 */ /* 0x040fe2000f8e0208 */
[----:B------:R-:W-:Y:S01]  /*0590*/  LEA R16, R16, UR12, 0x2 ;  /* 0x0000000c10107c11 */ /* 0x000fe2000f8e10ff */
[--C-:B------:R-:W-:Y:S01]  /*05a0*/  IMAD R11, R11, 0x21, R10.reuse ;  /* 0x000000210b0b7824 */ /* 0x100fe200078e020a */
[----:B------:R-:W-:Y:S01]  /*05b0*/  LEA R17, R17, UR12, 0x2 ;  /* 0x0000000c11117c11 */ /* 0x000fe2000f8e10ff */
[----:B------:R-:W-:Y:S01]  /*05c0*/  IMAD R8, R10, 0x10, R9 ;  /* 0x000000100a087824 */ /* 0x000fe200078e0209 */
[----:B------:R-:W-:Y:S01]  /*05d0*/  LEA R18, R18, UR12, 0x2 ;  /* 0x0000000c12127c11 */ /* 0x000fe2000f8e10ff */
[----:B------:R-:W-:Y:S01]  /*05e0*/  IMAD R9, R10, 0x8, R13 ;  /* 0x000000080a097824 */ /* 0x000fe200078e020d */
[----:B------:R-:W-:Y:S01]  /*05f0*/  LOP3.LUT R13, R5, 0x1f, R10, 0xf8, !PT ;  /* 0x0000001f050d7812 */ /* 0x000fe200078ef80a */
[----:B------:R-:W-:Y:S01]  /*0600*/  ULEA UR8, UR16, UR11, 0x18 ;  /* 0x0000000b10087291 */ /* 0x000fe2000f8ec0ff */
[----:B------:R-:W-:-:S02]  /*0610*/  LEA R10, R11, UR17, 0x2 ;  /* 0x000000110b0a7c11 */ /* 0x000fc4000f8e10ff */
[----:B------:R-:W-:Y:S02]  /*0620*/  LOP3.LUT R11, R12, 0x3c, RZ, 0xc0, !PT ;  /* 0x0000003c0c0b7812 */ /* 0x000fe400078ec0ff */
[----:B------:R-:W-:Y:S01]  /*0630*/  LEA R12, R13, UR10, 0x2 ;  /* 0x0000000a0d0c7c11 */ /* 0x000fe2000f8e10ff */
[----:B------:R-:W-:Y:S01]  /*0640*/  IMAD R13, R20, UR4, RZ ;  /* 0x00000004140d7c24 */ /* 0x000fe2000f8e02ff */
[----:B------:R-:W-:Y:S01]  /*0650*/  LEA R19, R19, UR13, 0x2 ;  /* 0x0000000d13137c11 */ /* 0x000fe2000f8e10ff */
[----:B------:R-:W-:Y:S01]  /*0660*/  UMOV UR4, URZ ;  /* 0x000000ff00047c82 */ /* 0x000fe20008000000 */
[----:B------:R-:W-:-:S07]  /*0670*/  LEA R20, R21, UR12, 0x2 ;  /* 0x0000000c15147c11 */ /* 0x000fce000f8e10ff */
.L_x_584:
[----:B------:R-:W0:Y:S01]  /*0680*/  S2R R21, SR_TID.X ;  /* 0x0000000000157919 */ /* 0x000e220000002100 */
[----:B-1----:R-:W1:Y:S01]  /*0690*/  LDCU.64 UR10, c[0x0][0x380] ;  /* 0x00007000ff0a77ac */ /* 0x002e620008000a00 */
[----:B------:R-:W-:Y:S01]  /*06a0*/  IMAD.U32 R22, RZ, RZ, UR7 ;  /* 0x00000007ff167e24 */ /* 0x000fe2000f8e00ff */
[----:B------:R-:W-:-:S03]  /*06b0*/  UIMAD UR5, UR7, UR6, URZ ;  /* 0x00000006070572a4 */ /* 0x000fc6000f8e02ff */
[----:B------:R-:W-:Y:S01]  /*06c0*/  IMAD R45, R22, 0x8, R7 ;  /* 0x00000008162d7824 */ /* 0x000fe200078e0207 */
[----:B------:R-:W-:-:S04]  /*06d0*/  UIADD3 UR9, UP0, UPT, UR5, UR4, URZ ;  /* 0x0000000405097290 */ /* 0x000fc8000ff1e0ff */
[----:B------:R-:W-:-:S04]  /*06e0*/  ULEA.HI.X.SX32 UR5, UR5, URZ, 0x1, UP0 ;  /* 0x000000ff05057291 */ /* 0x000fc800080f0eff */
[----:B------:R-:W-:Y:S02]  /*06f0*/  UIMAD UR5, UR5, 0x6e, URZ ;  /* 0x0000006e050578a4 */ /* 0x000fe4000f8e02ff */
[----:B-1----:R-:W-:-:S04]  /*0700*/  UIMAD.WIDE.U32 UR10, UR9, 0x6e, UR10 ;  /* 0x0000006e090a78a5 */ /* 0x002fc8000f8e000a */
[----:B------:R-:W-:Y:S01]  /*0710*/  UIADD3 UR5, UPT, UPT, UR11, UR5, URZ ;  /* 0x000000050b057290 */ /* 0x000fe2000fffe0ff */
[----:B0-----:R-:W-:-:S05]  /*0720*/  IMAD.SHL.U32 R33, R21, 0x4, RZ ;  /* 0x0000000415217824 */ /* 0x001fca00078e00ff */
[----:B------:R-:W-:-:S04]  /*0730*/  LOP3.LUT R24, R33, 0x3c, RZ, 0xc0, !PT ;  /* 0x0000003c21187812 */ /* 0x000fc800078ec0ff */
[----:B------:R-:W-:-:S05]  /*0740*/  IADD3 R24, P0, PT, R24, UR10, RZ ;  /* 0x0000000a18187c10 */ /* 0x000fca000ff1e0ff */
[----:B------:R-:W-:Y:S02]  /*0750*/  IMAD.X R25, RZ, RZ, UR5, P0 ;  /* 0x00000005ff197e24 */ /* 0x000fe400080e06ff */
[----:B------:R-:W-:-:S04]  /*0760*/  IMAD.WIDE.U32 R34, R45, 0x6e, R24 ;  /* 0x0000006e2d227825 */ /* 0x000fc800078e0018 */
[----:B------:R-:W-:Y:S01]  /*0770*/  IMAD R45, R22, 0x4, R45 ;  /* 0x00000004162d7824 */ /* 0x000fe200078e022d */
[----:B------:R-:W2:Y:S04]  /*0780*/  LDG.E.U16.CONSTANT R41, desc[UR14][R34.64+0x20] ;  /* 0x0000200e22297981 */ /* 0x000ea8000c1e9500 */
[----:B------:R-:W2:Y:S01]  /*0790*/  LDG.E.U16.CONSTANT R42, desc[UR14][R34.64+0x22] ;  /* 0x0000220e222a7981 */ /* 0x000ea2000c1e9500 */
[----:B------:R-:W-:-:S04]  /*07a0*/  IMAD.WIDE.U32 R44, R45, 0x6e, R24 ;  /* 0x0000006e2d2c7825 */ /* 0x000fc800078e0018 */
[----:B------:R-:W-:Y:S01]  /*07b0*/  IMAD.U32 R32, RZ, RZ, UR7 ;  /* 0x00000007ff207e24 */ /* 0x000fe2000f8e00ff */
[----:B------:R-:W3:Y:S01]  /*07c0*/  LDG.E.U16.CONSTANT R30, desc[UR14][R44.64+0x20] ;  /* 0x0000200e2c1e7981 */ /* 0x000ee2000c1e9500 */
[----:B------:R-:W-:-:S03]  /*07d0*/  IMAD R37, R22, 0x10, R7 ;  /* 0x0000001016257824 */ /* 0x000fc600078e0207 */
[----:B------:R0:W3:Y:S01]  /*07e0*/  LDG.E.U16.CONSTANT R43, desc[UR14][R44.64+0x22] ;  /* 0x0000220e2c2b7981 */ /* 0x0000e2000c1e9500 */
[C-C-:B------:R-:W-:Y:S02]  /*07f0*/  IMAD R39, R32.reuse, 0x4, R37.reuse ;  /* 0x0000000420277824 */ /* 0x140fe400078e0225 */
[----:B------:R-:W-:Y:S02]  /*0800*/  IMAD R32, R32, 0x8, R37 ;  /* 0x0000000820207824 */ /* 0x000fe400078e0225 */
[----:B------:R-:W-:-:S05]  /*0810*/  IMAD.WIDE.U32 R38, R39, 0x6e, R24 ;  /* 0x0000006e27267825 */ /* 0x000fca00078e0018 */
[----:B------:R-:W4:Y:S01]  /*0820*/  LDG.E.U16.CONSTANT R31, desc[UR14][R38.64+0x20] ;  /* 0x0000200e261f7981 */ /* 0x000f22000c1e9500 */
[----:B0-----:R-:W-:-:S03]  /*0830*/  IMAD.WIDE.U32 R44, R32, 0x6e, R24 ;  /* 0x0000006e202c7825 */ /* 0x001fc600078e0018 */
[----:B------:R0:W4:Y:S01]  /*0840*/  LDG.E.U16.CONSTANT R34, desc[UR14][R38.64+0x22] ;  /* 0x0000220e26227981 */ /* 0x000122000c1e9500 */
[----:B------:R-:W-:-:S03]  /*0850*/  IMAD.WIDE.U32 R22, R37, 0x6e, R24 ;  /* 0x0000006e25167825 */ /* 0x000fc600078e0018 */
[----:B------:R-:W5:Y:S01]  /*0860*/  LDG.E.U16.CONSTANT R37, desc[UR14][R44.64+0x20] ;  /* 0x0000200e2c257981 */ /* 0x000f62000c1e9500 */
[----:B------:R-:W-:-:S03]  /*0870*/  IMAD.U32 R40, RZ, RZ, UR7 ;  /* 0x00000007ff287e24 */ /* 0x000fc6000f8e00ff */
[----:B------:R-:W5:Y:S04]  /*0880*/  LDG.E.U16.CONSTANT R35, desc[UR14][R22.64+0x20] ;  /* 0x0000200e16237981 */ /* 0x000f68000c1e9500 */
[----:B------:R1:W5:Y:S01]  /*0890*/  LDG.E.U16.CONSTANT R38, desc[UR14][R44.64+0x22] ;  /* 0x0000220e2c267981 */ /* 0x000362000c1e9500 */
[----:B------:R-:W-:-:S03]  /*08a0*/  IMAD R40, R40, 0x4, R7 ;  /* 0x0000000428287824 */ /* 0x000fc600078e0207 */
[----:B------:R1:W5:Y:S01]  /*08b0*/  LDG.E.U16.CONSTANT R36, desc[UR14][R22.64+0x22] ;  /* 0x0000220e16247981 */ /* 0x000362000c1e9500 */
[----:B0-----:R-:W-:-:S04]  /*08c0*/  IMAD.U32 R39, RZ, RZ, UR7 ;  /* 0x00000007ff277e24 */ /* 0x001fc8000f8e00ff */
[----:B-1----:R-:W-:Y:S02]  /*08d0*/  IMAD R45, R39, 0x4, R32 ;  /* 0x00000004272d7824 */ /* 0x002fe400078e0220 */
[----:B------:R-:W-:-:S05]  /*08e0*/  IMAD.WIDE.U32 R22, R40, 0x6e, R24 ;  /* 0x0000006e28167825 */ /* 0x000fca00078e0018 */
[----:B------:R-:W5:Y:S04]  /*08f0*/  LDG.E.U16.CONSTANT R39, desc[UR14][R22.64+0x20] ;  /* 0x0000200e16277981 */ /* 0x000f68000c1e9500 */
[----:B------:R0:W5:Y:S02]  /*0900*/  LDG.E.U16.CONSTANT R40, desc[UR14][R22.64+0x22] ;  /* 0x0000220e16287981 */ /* 0x000164000c1e9500 */
[----:B0-----:R-:W-:-:S04]  /*0910*/  IMAD.WIDE.U32 R22, R45, 0x6e, R24 ;  /* 0x0000006e2d167825 */ /* 0x001fc800078e0018 */
[----:B------:R-:W-:Y:S01]  /*0920*/  IMAD.WIDE.U32 R24, R7, 0x6e, R24 ;  /* 0x0000006e07187825 */ /* 0x000fe200078e0018 */
[----:B------:R-:W5:Y:S04]  /*0930*/  LDG.E.U16.CONSTANT R44, desc[UR14][R22.64+0x20] ;  /* 0x0000200e162c7981 */ /* 0x000f68000c1e9500 */
[----:B------:R0:W5:Y:S01]  /*0940*/  LDG.E.U16.CONSTANT R45, desc[UR14][R22.64+0x22] ;  /* 0x0000220e162d7981 */ /* 0x000162000c1e9500 */
[----:B--2---:R-:W-:-:S03]  /*0950*/  IMAD R41, R42, 0x10000, R41 ;  /* 0x000100002a297824 */ /* 0x004fc600078e0229 */
[----:B------:R-:W2:Y:S04]  /*0960*/  LDG.E.U16.CONSTANT R42, desc[UR14][R24.64+0x22] ;  /* 0x0000220e182a7981 */ /* 0x000ea8000c1e9500 */
[----:B------:R1:W-:Y:S04]  /*0970*/  STS [R10+0x420], R41 ;  /* 0x000420290a007388 */ /* 0x0003e80000000800 */
[----:B-1----:R1:W2:Y:S01]  /*0980*/  LDG.E.U16.CONSTANT R41, desc[UR14][R24.64+0x20] ;  /* 0x0000200e18297981 */ /* 0x0022a2000c1e9500 */
[----:B------:R-:W1:Y:S01]  /*0990*/  S2R R32, SR_TID.X ;  /* 0x0000000000207919 */ /* 0x000e620000002100 */
[----:B---3--:R-:W-:-:S05]  /*09a0*/  IMAD R43, R43, 0x10000, R30 ;  /* 0x000100002b2b7824 */ /* 0x008fca00078e021e */
[----:B------:R4:W-:Y:S01]  /*09b0*/  STS [R10+0x630], R43 ;  /* 0x0006302b0a007388 */ /* 0x0009e20000000800 */
[----:B0-----:R-:W-:Y:S02]  /*09c0*/  IMAD.U32 R23, RZ, RZ, UR7 ;  /* 0x00000007ff177e24 */ /* 0x001fe4000f8e00ff */
[----:B----4-:R-:W-:Y:S02]  /*09d0*/  IMAD R43, R34, 0x10000, R31 ;  /* 0x00010000222b7824 */ /* 0x010fe400078e021f */
[----:B-1----:R-:W-:-:S05]  /*09e0*/  IMAD.SHL.U32 R30, R32, 0x4, RZ ;  /* 0x00000004201e7824 */ /* 0x002fca00078e00ff */
[----:B------:R-:W-:-:S04]  /*09f0*/  LOP3.LUT R30, R30, 0x1c, RZ, 0xc0, !PT ;  /* 0x0000001c1e1e7812 */ /* 0x000fc800078ec0ff */
[----:B------:R-:W-:-:S05]  /*0a00*/  IADD3 R30, P0, PT, R30, UR10, RZ ;  /* 0x0000000a1e1e7c10 */ /* 0x000fca000ff1e0ff */
[----:B------:R-:W-:Y:S02]  /*0a10*/  IMAD.X R31, RZ, RZ, UR5, P0 ;  /* 0x00000005ff1f7e24 */ /* 0x000fe400080e06ff */
[----:B-----5:R-:W-:Y:S02]  /*0a20*/  IMAD R37, R38, 0x10000, R37 ;  /* 0x0001000026257824 */ /* 0x020fe400078e0225 */
[----:B------:R-:W-:-:S04]  /*0a30*/  IMAD.WIDE.U32 R24, R4, 0x6e, R30 ;  /* 0x0000006e04187825 */ /* 0x000fc800078e001e */
[----:B------:R-:W-:Y:S02]  /*0a40*/  IMAD.U32 R38, RZ, RZ, UR7 ;  /* 0x00000007ff267e24 */ /* 0x000fe4000f8e00ff */
[----:B------:R-:W-:Y:S02]  /*0a50*/  IMAD R34, R36, 0x10000, R35 ;  /* 0x0001000024227824 */ /* 0x000fe400078e0223 */
[----:B------:R-:W3:Y:S01]  /*0a60*/  LDG.E.U16.CONSTANT R35, desc[UR14][R24.64] ;  /* 0x0000000e18237981 */ /* 0x000ee2000c1e9500 */
[----:B------:R-:W-:-:S03]  /*0a70*/  IMAD R23, R23, 0x8, R4 ;  /* 0x0000000817177824 */ /* 0x000fc600078e0204 */
[----:B------:R0:W3:Y:S01]  /*0a80*/  LDG.E.U16.CONSTANT R36, desc[UR14][R24.64+0x2] ;  /* 0x0000020e18247981 */ /* 0x0000e2000c1e9500 */
[----:B------:R-:W-:-:S04]  /*0a90*/  IMAD.WIDE.U32 R22, R23, 0x6e, R30 ;  /* 0x0000006e17167825 */ /* 0x000fc800078e001e */
[----:B0-----:R-:W-:-:S04]  /*0aa0*/  IMAD R25, R38, 0x10, R4 ;  /* 0x0000001026197824 */ /* 0x001fc800078e0204 */
[----:B------:R-:W-:Y:S01]  /*0ab0*/  IMAD R38, R38, 0x8, R25 ;  /* 0x0000000826267824 */ /* 0x000fe200078e0219 */
[----:B------:R0:W-:Y:S01]  /*0ac0*/  STS [R10+0xa50], R43 ;  /* 0x000a502b0a007388 */ /* 0x0001e20000000800 */
[----:B------:R-:W-:-:S03]  /*0ad0*/  IMAD.WIDE.U32 R24, R25, 0x6e, R30 ;  /* 0x0000006e19187825 */ /* 0x000fc600078e001e */
[----:B------:R1:W-:Y:S01]  /*0ae0*/  STS [R10+0x840], R34 ;  /* 0x000840220a007388 */ /* 0x0003e20000000800 */
[----:B------:R-:W-:-:S03]  /*0af0*/  IMAD.WIDE.U32 R30, R38, 0x6e, R30 ;  /* 0x0000006e261e7825 */ /* 0x000fc600078e001e */
[----:B------:R-:W4:Y:S01]  /*0b00*/  LDG.E.U16.CONSTANT R38, desc[UR14][R24.64] ;  /* 0x0000000e18267981 */ /* 0x000f22000c1e9500 */
[----:B------:R-:W-:-:S03]  /*0b10*/  IMAD R39, R40, 0x10000, R39 ;  /* 0x0001000028277824 */ /* 0x000fc600078e0227 */
[----:B0-----:R-:W5:Y:S04]  /*0b20*/  LDG.E.U16.CONSTANT R43, desc[UR14][R22.64+0x2] ;  /* 0x0000020e162b7981 */ /* 0x001f68000c1e9500 */
[----:B-1----:R0:W5:Y:S04]  /*0b30*/  LDG.E.U16.CONSTANT R34, desc[UR14][R22.64] ;  /* 0x0000000e16227981 */ /* 0x002168000c1e9500 */
[----:B------:R-:W4:Y:S01]  /*0b40*/  LDG.E.U16.CONSTANT R40, desc[UR14][R24.64+0x2] ;  /* 0x0000020e18287981 */ /* 0x000f22000c1e9500 */
[----:B0-----:R-:W-:-:S03]  /*0b50*/  IMAD.U32 R22, RZ, RZ, UR10 ;  /* 0x0000000aff167e24 */ /* 0x001fc6000f8e00ff */
[----:B------:R-:W5:Y:S04]  /*0b60*/  LDG.E.U16.CONSTANT R24, desc[UR14][R30.64] ;  /* 0x0000000e1e187981 */ /* 0x000f68000c1e9500 */
[----:B------:R0:W5:Y:S01]  /*0b70*/  LDG.E.U16.CONSTANT R25, desc[UR14][R30.64+0x2] ;  /* 0x0000020e1e197981 */ /* 0x000162000c1e9500 */
[----:B------:R-:W-:Y:S01]  /*0b80*/  IMAD.U32 R23, RZ, RZ, UR11 ;  /* 0x0000000bff177e24 */ /* 0x000fe2000f8e00ff */
[----:B------:R-:W-:Y:S01]  /*0b90*/  LOP3.LUT R33, R33, 0x4, RZ, 0xc0, !PT ;  /* 0x0000000421217812 */ /* 0x000fe200078ec0ff */
[----:B0-----:R-:W-:Y:S02]  /*0ba0*/  IMAD.U32 R31, RZ, RZ, UR5 ;  /* 0x00000005ff1f7e24 */ /* 0x001fe4000f8e00ff */
[----:B------:R-:W-:-:S04]  /*0bb0*/  IMAD.MOV.U32 R30, RZ, RZ, R22 ;  /* 0x000000ffff1e7224 */ /* 0x000fc800078e0016 */
[----:B------:R-:W-:Y:S01]  /*0bc0*/  IMAD.WIDE.U32 R22, R3, 0x6e, R30 ;  /* 0x0000006e03167825 */ /* 0x000fe200078e001e */
[----:B------:R-:W-:Y:S03]  /*0bd0*/  STS [R10+0x210], R39 ;  /* 0x000210270a007388 */ /* 0x000fe60000000800 */
[----:B--2---:R-:W-:Y:S02]  /*0be0*/  IMAD R41, R42, 0x10000, R41 ;  /* 0x000100002a297824 */ /* 0x004fe400078e0229 */
[----:B------:R-:W-:Y:S01]  /*0bf0*/  IMAD R42, R45, 0x10000, R44 ;  /* 0x000100002d2a7824 */ /* 0x000fe200078e022c */
[----:B------:R-:W-:Y:S02]  /*0c00*/  IADD3 R44, P0, PT, R33, R22, RZ ;  /* 0x00000016212c7210 */ /* 0x000fe40007f1e0ff */
[----:B------:R0:W-:Y:S04]  /*0c10*/  STS [R10], R41 ;  /* 0x000000290a007388 */ /* 0x0001e80000000800 */
[----:B0-----:R-:W2:Y:S01]  /*0c20*/  LDG.E.U16.CONSTANT R41, desc[UR14][R22.64+0x68] ;  /* 0x0000680e16297981 */ /* 0x001ea2000c1e9500 */
[----:B------:R-:W-:-:S03]  /*0c30*/  IMAD.X R45, RZ, RZ, R23, P0 ;  /* 0x000000ffff2d7224 */ /* 0x000fc600000e0617 */
[----:B------:R0:W-:Y:S04]  /*0c40*/  STS [R10+0xe70], R42 ;  /* 0x000e702a0a007388 */ /* 0x0001e80000000800 */
[----:B------:R-:W4:Y:S04]  /*0c50*/  LDG.E.U16.CONSTANT R39, desc[UR14][R44.64+0x60] ;  /* 0x0000600e2c277981 */ /* 0x000f28000c1e9500 */
[----:B------:R-:W2:Y:S04]  /*0c60*/  LDG.E.U16.CONSTANT R22, desc[UR14][R22.64+0x6a] ;  /* 0x00006a0e16167981 */ /* 0x000ea8000c1e9500 */
[----:B0-----:R-:W4:Y:S04]  /*0c70*/  LDG.E.U16.CONSTANT R42, desc[UR14][R44.64+0x62] ;  /* 0x0000620e2c2a7981 */ /* 0x001f28000c1e9500 */
[----:B------:R0:W-:Y:S01]  /*0c80*/  STS [R10+0xc60], R37 ;  /* 0x000c60250a007388 */ /* 0x0001e20000000800 */
[----:B---3--:R-:W-:-:S02]  /*0c90*/  IMAD R35, R36, 0x10000, R35 ;  /* 0x0001000024237824 */ /* 0x008fc400078e0223 */
[----:B0-----:R-:W-:-:S06]  /*0ca0*/  IMAD.WIDE.U32 R36, R26, 0x6e, R30 ;  /* 0x0000006e1a247825 */ /* 0x001fcc00078e001e */
[----:B------:R0:W3:Y:S02]  /*0cb0*/  LDG.E.U16.CONSTANT R36, desc[UR14][R36.64+0x6c] ;  /* 0x00006c0e24247981 */ /* 0x0000e4000c1e9500 */
[----:B0-----:R-:W-:-:S04]  /*0cc0*/  IMAD.U32 R37, RZ, RZ, UR7 ;  /* 0x00000007ff257e24 */ /* 0x001fc8000f8e00ff */
[----:B------:R-:W-:-:S04]  /*0cd0*/  IMAD R37, R37, 0x10, R3 ;  /* 0x0000001025257824 */ /* 0x000fc800078e0203 */
[----:B------:R-:W-:-:S04]  /*0ce0*/  IMAD.WIDE.U32 R30, R37, 0x6e, R30 ;  /* 0x0000006e251e7825 */ /* 0x000fc800078e001e */
[----:B------:R-:W-:Y:S01]  /*0cf0*/  IMAD.SHL.U32 R44, R21, 0x2, RZ ;  /* 0x00000002152c7824 */ /* 0x000fe200078e00ff */
[----:B------:R-:W3:Y:S01]  /*0d00*/  LDG.E.U16.CONSTANT R45, desc[UR14][R30.64+0x6a] ;  /* 0x00006a0e1e2d7981 */ /* 0x000ee2000c1e9500 */
[----:B--2---:R-:W-:Y:S02]  /*0d10*/  IMAD R37, R22, 0x10000, R41 ;  /* 0x0001000016257824 */ /* 0x004fe400078e0229 */
[----:B------:R-:W-:-:S05]  /*0d20*/  IMAD.SHL.U32 R41, R32, 0x2, RZ ;  /* 0x0000000220297824 */ /* 0x000fca00078e00ff */
[----:B------:R-:W-:-:S04]  /*0d30*/  LOP3.LUT R41, R41, 0x6, RZ, 0xc0, !PT ;  /* 0x0000000629297812 */ /* 0x000fc800078ec0ff */
[----:B------:R-:W-:Y:S01]  /*0d40*/  SHF.R.S32.HI R37, RZ, R41, R37 ;  /* 0x00000029ff257219 */ /* 0x000fe20000011425 */
[----:B----4-:R-:W-:Y:S01]  /*0d50*/  IMAD R42, R42, 0x10000, R39 ;  /* 0x000100002a2a7824 */ /* 0x010fe200078e0227 */
[----:B------:R-:W-:-:S03]  /*0d60*/  IADD3 R22, P0, PT, R33, R30, RZ ;  /* 0x0000001e21167210 */ /* 0x000fc60007f1e0ff */
[----:B------:R-:W-:Y:S01]  /*0d70*/  IMAD.SHL.U32 R39, R37, 0x10, RZ ;  /* 0x0000001025277824 */ /* 0x000fe200078e00ff */
[----:B------:R-:W-:Y:S02]  /*0d80*/  LOP3.LUT R37, R44, 0x4, RZ, 0xc0, !PT ;  /* 0x000000042c257812 */ /* 0x000fe400078ec0ff */
[----:B------:R0:W2:Y:S01]  /*0d90*/  LDG.E.U16.CONSTANT R44, desc[UR14][R30.64+0x68] ;  /* 0x0000680e1e2c7981 */ /* 0x0000a2000c1e9500 */
[----:B------:R-:W-:Y:S01]  /*0da0*/  IMAD.X R23, RZ, RZ, R31, P0 ;  /* 0x000000ffff177224 */ /* 0x000fe200000e061f */
[----:B------:R-:W-:Y:S02]  /*0db0*/  LOP3.LUT R39, R39, 0x30303030, RZ, 0xc0, !PT ;  /* 0x3030303027277812 */ /* 0x000fe400078ec0ff */
[----:B------:R-:W-:-:S04]  /*0dc0*/  SHF.R.S32.HI R42, RZ, R37, R42 ;  /* 0x00000025ff2a7219 */ /* 0x000fc8000001142a */
[----:B------:R-:W-:Y:S02]  /*0dd0*/  LOP3.LUT R33, R39, 0xf0f0f0f, R42, 0xf8, !PT ;  /* 0x0f0f0f0f27217812 */ /* 0x000fe400078ef82a */
[----:B------:R-:W4:Y:S04]  /*0de0*/  LDG.E.U16.CONSTANT R39, desc[UR14][R22.64+0x60] ;  /* 0x0000600e16277981 */ /* 0x000f28000c1e9500 */
[----:B------:R-:W4:Y:S01]  /*0df0*/  LDG.E.U16.CONSTANT R42, desc[UR14][R22.64+0x62] ;  /* 0x0000620e162a7981 */ /* 0x000f22000c1e9500 */
[----:B0-----:R-:W-:-:S05]  /*0e00*/  VIADD R30, R33, 0x60606060 ;  /* 0x60606060211e7836 */ /* 0x001fca0000000000 */
[C---:B------:R-:W-:Y:S01]  /*0e10*/  LOP3.LUT R31, R33.reuse, 0x20202020, R30, 0x18, !PT ;  /* 0x20202020211f7812 */ /* 0x040fe200078e181e */
[----:B------:R-:W-:Y:S01]  /*0e20*/  IMAD R38, R40, 0x10000, R38 ;  /* 0x0001000028267824 */ /* 0x000fe200078e0226 */
[----:B------:R-:W-:Y:S01]  /*0e30*/  PRMT R40, R33, 0xba98, RZ ;  /* 0x0000ba9821287816 */ /* 0x000fe200000000ff */
[----:B-----5:R-:W-:Y:S01]  /*0e40*/  IMAD R34, R43, 0x10000, R34 ;  /* 0x000100002b227824 */ /* 0x020fe200078e0222 */
[----:B------:R-:W-:Y:S01]  /*0e50*/  PRMT R31, R31, 0xba98, RZ ;  /* 0x0000ba981f1f7816 */ /* 0x000fe200000000ff */
[----:B---3--:R-:W-:-:S03]  /*0e60*/  HADD2.F32 R36, -RZ, R36.H0_H0 ;  /* 0x20000024ff247230 */ /* 0x008fc60000004100 */
[----:B------:R-:W-:Y:S01]  /*0e70*/  LOP3.LUT R30, R31, 0x80808080, R30, 0x6, !PT ;  /* 0x808080801f1e7812 */ /* 0x000fe200078e061e */
[----:B------:R-:W-:Y:S01]  /*0e80*/  IMAD R24, R25, 0x10000, R24 ;  /* 0x0001000019187824 */ /* 0x000fe200078e0218 */
[----:B------:R0:W-:Y:S01]  /*0e90*/  STS [R15], R36 ;  /* 0x000000240f007388 */ /* 0x0001e20000000800 */
[----:B------:R-:W-:Y:S02]  /*0ea0*/  LOP3.LUT R35, RZ, R35, RZ, 0x33, !PT ;  /* 0x00000023ff237212 */ /* 0x000fe400078e33ff */
[----:B------:R-:W-:Y:S02]  /*0eb0*/  LOP3.LUT R31, R31, 0x7f7f7f7f, R40, 0x60, !PT ;  /* 0x7f7f7f7f1f1f7812 */ /* 0x000fe400078e6028 */
[----:B------:R-:W-:Y:S02]  /*0ec0*/  LOP3.LUT R38, RZ, R38, RZ, 0x33, !PT ;  /* 0x00000026ff267212 */ /* 0x000fe400078e33ff */
[----:B------:R-:W-:Y:S01]  /*0ed0*/  LOP3.LUT R25, RZ, R24, RZ, 0x33, !PT ;  /* 0x00000018ff197212 */ /* 0x000fe200078e33ff */
[----:B------:R1:W-:Y:S01]  /*0ee0*/  STS [R20], R35 ;  /* 0x0000002314007388 */ /* 0x0003e20000000800 */
[----:B------:R-:W-:Y:S01]  /*0ef0*/  LOP3.LUT R31, R30, R31, RZ, 0xfc, !PT ;  /* 0x0000001f1e1f7212 */ /* 0x000fe200078efcff */
[----:B------:R-:W-:Y:S01]  /*0f00*/  UISETP.GE.AND UP0, UPT, UR4, UR7, UPT ;  /* 0x000000070400728c */ /* 0x000fe2000bf06270 */
[----:B--2---:R-:W-:-:S05]  /*0f10*/  IMAD R44, R45, 0x10000, R44 ;  /* 0x000100002d2c7824 */ /* 0x004fca00078e022c */
[----:B------:R-:W-:-:S05]  /*0f20*/  SHF.R.S32.HI R44, RZ, R41, R44 ;  /* 0x00000029ff2c7219 */ /* 0x000fca000001142c */
[----:B------:R-:W-:Y:S02]  /*0f30*/  IMAD.SHL.U32 R44, R44, 0x10, RZ ;  /* 0x000000102c2c7824 */ /* 0x000fe400078e00ff */
[----:B----4-:R-:W-:-:S05]  /*0f40*/  IMAD R42, R42, 0x10000, R39 ;  /* 0x000100002a2a7824 */ /* 0x010fca00078e0227 */
[----:B------:R-:W-:Y:S02]  /*0f50*/  SHF.R.S32.HI R42, RZ, R37, R42 ;  /* 0x00000025ff2a7219 */ /* 0x000fe4000001142a */
[----:B------:R-:W-:-:S04]  /*0f60*/  LOP3.LUT R37, R44, 0x30303030, RZ, 0xc0, !PT ;  /* 0x303030302c257812 */ /* 0x000fc800078ec0ff */
[----:B------:R-:W-:-:S05]  /*0f70*/  LOP3.LUT R23, R37, 0xf0f0f0f, R42, 0xf8, !PT ;  /* 0x0f0f0f0f25177812 */ /* 0x000fca00078ef82a */
[----:B------:R-:W-:-:S05]  /*0f80*/  VIADD R22, R23, 0x60606060 ;  /* 0x6060606017167836 */ /* 0x000fca0000000000 */
[C-C-:B------:R-:W-:Y:S02]  /*0f90*/  LOP3.LUT R37, R23.reuse, 0x20202020, R22.reuse, 0x18, !PT ;  /* 0x2020202017257812 */ /* 0x140fe400078e1816 */
[----:B0-----:R-:W-:Y:S02]  /*0fa0*/  PRMT R36, R23, 0xba98, RZ ;  /* 0x0000ba9817247816 */ /* 0x001fe400000000ff */
[----:B------:R-:W-:Y:S02]  /*0fb0*/  PRMT R37, R37, 0xba98, RZ ;  /* 0x0000ba9825257816 */ /* 0x000fe400000000ff */
[----:B------:R-:W-:Y:S02]  /*0fc0*/  LOP3.LUT R23, RZ, R34, RZ, 0x33, !PT ;  /* 0x00000022ff177212 */ /* 0x000fe400078e33ff */
[C---:B------:R-:W-:Y:S02]  /*0fd0*/  LOP3.LUT R22, R37.reuse, 0x80808080, R22, 0x6, !PT ;  /* 0x8080808025167812 */ /* 0x040fe400078e0616 */
[----:B------:R-:W-:Y:S01]  /*0fe0*/  LOP3.LUT R37, R37, 0x7f7f7f7f, R36, 0x60, !PT ;  /* 0x7f7f7f7f25257812 */ /* 0x000fe200078e6024 */
[----:B------:R1:W-:Y:S03]  /*0ff0*/  STS [R16], R23 ;  /* 0x0000001710007388 */ /* 0x0003e60000000800 */
[----:B------:R-:W-:Y:S01]  /*1000*/  LOP3.LUT R22, R22, R37, RZ, 0xfc, !PT ;  /* 0x0000002516167212 */ /* 0x000fe200078efcff */
[----:B------:R1:W-:Y:S04]  /*1010*/  STS [R17], R38 ;  /* 0x0000002611007388 */ /* 0x0003e80000000800 */
[----:B------:R1:W-:Y:S04]  /*1020*/  STS [R18], R25 ;  /* 0x0000001912007388 */ /* 0x0003e80000000800 */
[----:B------:R1:W-:Y:S04]  /*1030*/  STS [R14], R31 ;  /* 0x0000001f0e007388 */ /* 0x0003e80000000800 */
[----:B------:R1:W-:Y:S01]  /*1040*/  STS [R19], R22 ;  /* 0x0000001613007388 */ /* 0x0003e20000000800 */
[----:B------:R-:W-:Y:S05]  /*1050*/  BRA.U UP0, `(.L_x_579) ;  /* 0x0000002d00707547 */ /* 0x000fea000b800000 */
[----:B-1----:R-:W0:Y:S01]  /*1060*/  LDC.64 R30, c[0x0][0x388] ;  /* 0x0000e200ff1e7b82 */ /* 0x002e220000000a00 */
[----:B------:R-:W-:Y:S01]  /*1070*/  IMAD.U32 R22, RZ, RZ, UR4 ;  /* 0x00000004ff167e24 */ /* 0x000fe2000f8e00ff */
[----:B------:R-:W-:Y:S01]  /*1080*/  SHF.R.U32.HI R32, RZ, 0x3, R32 ;  /* 0x00000003ff207819 */ /* 0x000fe20000011620 */
        /* <DEDUP_REMOVED lines=26> */
.L_x_580:
        /* <DEDUP_REMOVED lines=8> */
[----:B0-----:R-:W-:Y:S01]  /*12b0*/  IMAD R32, R23, 0x8, R8 ;  /* 0x0000000817207824 */ /* 0x001fe200078e0208 */
[----:B------:R-:W-:Y:S01]  /*12c0*/  UISETP.GE.U32.AND UP0, UPT, UR5, 0x6, UPT ;  /* 0x000000060500788c */ /* 0x000fe2000bf06070 */
[----:B------:R-:W-:Y:S01]  /*12d0*/  VIADD R22, R22, UR18 ;  /* 0x0000001216167c36 */ /* 0x000fe20008000000 */
[----:B------:R-:W-:-:S02]  /*12e0*/  ULOP3.LUT UR18, UR5, 0xe, URZ, 0xc0, !UPT ;  /* 0x0000000e05127892 */ /* 0x000fc4000f8ec0ff */
[----:B------:R-:W-:Y:S01]  /*12f0*/  LEA R32, R32, UR12, 0x2 ;  /* 0x0000000c20207c11 */ /* 0x000fe2000f8e10ff */
[----:B------:R-:W-:Y:S01]  /*1300*/  ULOP3.LUT UR21, UR9, 0x18, URZ, 0xc0, !UPT ;  /* 0x0000001809157892 */ /* 0x000fe2000f8ec0ff */
[----:B------:R-:W-:Y:S01]  /*1310*/  LEA R34, R22, UR22, 0x2 ;  /* 0x0000001616227c11 */ /* 0x000fe2000f8e10ff */
[----:B------:R-:W-:Y:S02]  /*1320*/  USHF.R.U32.HI UR20, URZ, 0x1, UR18 ;  /* 0x00000001ff147899 */ /* 0x000fe40008011612 */
[----:B------:R-:W0:Y:S01]  /*1330*/  LDS R23, [R32] ;  /* 0x0000000020177984 */ /* 0x000e220000000800 */
[----:B------:R-:W-:Y:S01]  /*1340*/  ULOP3.LUT UR9, UR9, 0x38, URZ, 0xc0, !UPT ;  /* 0x0000003809097892 */ /* 0x000fe2000f8ec0ff */
[----:B------:R-:W-:Y:S02]  /*1350*/  VIADD R24, R5, UR21 ;  /* 0x0000001505187c36 */ /* 0x000fe40008000000 */
[----:B------:R-:W1:Y:S01]  /*1360*/  LDS R22, [R34] ;  /* 0x0000000022167984 */ /* 0x000e620000000800 */
[----:B------:R-:W-:-:S02]  /*1370*/  USHF.R.U32.HI UR21, URZ, 0x3, UR9 ;  /* 0x00000003ff157899 */ /* 0x000fc40008011609 */
[----:B------:R-:W-:Y:S01]  /*1380*/  LEA R25, R24, UR10, 0x2 ;  /* 0x0000000a18197c11 */ /* 0x000fe2000f8e10ff */
[----:B------:R-:W2:Y:S01]  /*1390*/  LDS R40, [R32+0x4] ;  /* 0x0000040020287984 */ /* 0x000ea20000000800 */
[----:B------:R-:W-:-:S03]  /*13a0*/  UIMAD UR9, UR5, -0x3, UR9 ;  /* 0xfffffffd050978a4 */ /* 0x000fc6000f8e0209 */
[----:B------:R-:W3:Y:S01]  /*13b0*/  LDS R35, [R34+0x4] ;  /* 0x0000040022237984 */ /* 0x000ee20000000800 */
[----:B------:R-:W-:-:S03]  /*13c0*/  UIADD3 UR9, UPT, UPT, UR9, 0x2, URZ ;  /* 0x0000000209097890 */ /* 0x000fc6000fffe0ff */
[----:B------:R-:W4:Y:S04]  /*13d0*/  LDS R36, [R32+0x10] ;  /* 0x0000100020247984 */ /* 0x000f280000000800 */
[----:B------:R-:W-:Y:S01]  /*13e0*/  LDS R37, [R34+0x10] ;  /* 0x0000100022257984 */ /* 0x000fe20000000800 */
[----:B------:R-:W-:Y:S01]  /*13f0*/  UMOV UR5, UR9 ;  /* 0x0000000900057c82 */ /* 0x000fe20008000000 */
[----:B0-----:R-:W-:Y:S02]  /*1400*/  SHF.R.S32.HI R23, RZ, UR20, R23 ;  /* 0x00000014ff177c19 */ /* 0x001fe40008011417 */
[----:B-1----:R-:W-:-:S03]  /*1410*/  SHF.R.S32.HI R38, RZ, UR19, R22 ;  /* 0x00000013ff267c19 */ /* 0x002fc60008011416 */
[----:B------:R-:W-:Y:S02]  /*1420*/  IMAD.SHL.U32 R33, R23, 0x4, RZ ;  /* 0x0000000417217824 */ /* 0x000fe400078e00ff */
[----:B------:R-:W0:Y:S01]  /*1430*/  LDS.64 R22, [R25] ;  /* 0x0000000019167984 */ /* 0x000e220000000a00 */
[----:B------:R-:W-:Y:S02]  /*1440*/  LOP3.LUT R38, R38, 0x3030303, RZ, 0xc0, !PT ;  /* 0x0303030326267812 */ /* 0x000fe400078ec0ff */
[----:B------:R-:W-:Y:S02]  /*1450*/  LOP3.LUT R39, R33, 0x4040404, RZ, 0xc0, !PT ;  /* 0x0404040421277812 */ /* 0x000fe400078ec0ff */
        /* <DEDUP_REMOVED lines=8> */
[----:B------:R-:W-:Y:S01]  /*14e0*/  LDS R35, [R34+0x14] ;  /* 0x0000140022237984 */ /* 0x000fe20000000800 */
[----:B------:R-:W-:Y:S02]  /*14f0*/  LOP3.LUT R38, R40, 0x80808080, R33, 0x6, !PT ;  /* 0x8080808028267812 */ /* 0x000fe400078e0621 */
[----:B------:R-:W-:Y:S01]  /*1500*/  LOP3.LUT R42, R42, 0x4040404, RZ, 0xc0, !PT ;  /* 0x040404042a2a7812 */ /* 0x000fe200078ec0ff */
[----:B------:R-:W1:Y:S01]  /*1510*/  LDS R33, [R32+0x14] ;  /* 0x0000140020217984 */ /* 0x000e620000000800 */
[----:B------:R-:W-:-:S02]  /*1520*/  LOP3.LUT R41, R40, 0x7f7f7f7f, R41, 0x60, !PT ;  /* 0x7f7f7f7f28297812 */ /* 0x000fc400078e6029 */
[C---:B------:R-:W-:Y:S02]  /*1530*/  IADD3 R40, PT, PT, R39.reuse, -0x7f7f7f80, -R42 ;  /* 0x8080808027287810 */ /* 0x040fe40007ffe82a */
[----:B----4-:R-:W-:Y:S02]  /*1540*/  SHF.R.S32.HI R36, RZ, UR21, R36 ;  /* 0x00000015ff247c19 */ /* 0x010fe40008011424 */
[----:B------:R-:W-:Y:S02]  /*1550*/  LOP3.LUT R42, R42, R39, R40, 0x64, !PT ;  /* 0x000000272a2a7212 */ /* 0x000fe400078e6428 */
[----:B------:R-:W-:Y:S01]  /*1560*/  LOP3.LUT R41, R38, R41, RZ, 0xfc, !PT ;  /* 0x0000002926297212 */ /* 0x000fe200078efcff */
[----:B------:R-:W-:Y:S01]  /*1570*/  IMAD.SHL.U32 R38, R36, 0x4, RZ ;  /* 0x0000000424267824 */ /* 0x000fe200078e00ff */
[----:B------:R-:W-:Y:S01]  /*1580*/  PRMT R43, R42, 0xba98, RZ ;  /* 0x0000ba982a2b7816 */ /* 0x000fe200000000ff */
[----:B------:R-:W2:Y:S01]  /*1590*/  LDS R36, [R32+0x8] ;  /* 0x0000080020247984 */ /* 0x000ea20000000800 */
[----:B------:R-:W-:-:S02]  /*15a0*/  PRMT R42, R39, 0xba98, RZ ;  /* 0x0000ba98272a7816 */ /* 0x000fc400000000ff */
[C---:B------:R-:W-:Y:S02]  /*15b0*/  LOP3.LUT R40, R43.reuse, 0x80808080, R40, 0x6, !PT ;  /* 0x808080802b287812 */ /* 0x040fe400078e0628 */
[----:B------:R-:W-:Y:S01]  /*15c0*/  LOP3.LUT R43, R43, 0x7f7f7f7f, R42, 0x60, !PT ;  /* 0x7f7f7f7f2b2b7812 */ /* 0x000fe200078e602a */
[----:B0-----:R-:W-:Y:S01]  /*15d0*/  IDP.4A.S8.S8 R41, R41, R22, RZ ;  /* 0x0000001629297226 */ /* 0x001fe200000006ff */
[----:B------:R-:W-:Y:S02]  /*15e0*/  SHF.R.S32.HI R37, RZ, UR19, R37 ;  /* 0x00000013ff257c19 */ /* 0x000fe40008011425 */
[----:B------:R-:W-:Y:S02]  /*15f0*/  LOP3.LUT R40, R40, R43, RZ, 0xfc, !PT ;  /* 0x0000002b28287212 */ /* 0x000fe400078efcff */
[----:B------:R-:W-:Y:S02]  /*1600*/  LOP3.LUT R22, R37, 0x3030303, RZ, 0xc0, !PT ;  /* 0x0303030325167812 */ /* 0x000fe400078ec0ff */
[----:B------:R-:W-:Y:S01]  /*1610*/  LOP3.LUT R39, R38, 0x4040404, RZ, 0xc0, !PT ;  /* 0x0404040426277812 */ /* 0x000fe200078ec0ff */
[----:B------:R-:W-:Y:S01]  /*1620*/  IDP.4A.S8.S8 R37, R40, R23, R41 ;  /* 0x0000001728257226 */ /* 0x000fe20000000629 */
[----:B------:R-:W0:Y:S01]  /*1630*/  LDS R38, [R34+0x8] ;  /* 0x0000080022267984 */ /* 0x000e220000000800 */
[----:B------:R-:W-:-:S02]  /*1640*/  PRMT R42, R22, 0xba98, RZ ;  /* 0x0000ba98162a7816 */ /* 0x000fc400000000ff */
[----:B------:R-:W-:-:S04]  /*1650*/  IADD3 R40, PT, PT, R22, -0x7f7f7f80, -R39 ;  /* 0x8080808016287810 */ /* 0x000fc80007ffe827 */
[----:B------:R-:W-:Y:S02]  /*1660*/  LOP3.LUT R39, R39, R22, R40, 0x64, !PT ;  /* 0x0000001627277212 */ /* 0x000fe400078e6428 */
[----:B------:R-:W3:Y:S02]  /*1670*/  LDS.64 R22, [R25+0x10] ;  /* 0x0000100019167984 */ /* 0x000ee40000000a00 */
[----:B------:R-:W-:-:S04]  /*1680*/  PRMT R41, R39, 0xba98, RZ ;  /* 0x0000ba9827297816 */ /* 0x000fc800000000ff */
[C---:B------:R-:W-:Y:S02]  /*1690*/  LOP3.LUT R39, R41.reuse, 0x80808080, R40, 0x6, !PT ;  /* 0x8080808029277812 */ /* 0x040fe400078e0628 */
[----:B-1----:R-:W-:Y:S02]  /*16a0*/  SHF.R.S32.HI R40, RZ, UR21, R33 ;  /* 0x00000015ff287c19 */ /* 0x002fe40008011421 */
[----:B------:R-:W-:Y:S02]  /*16b0*/  SHF.R.S32.HI R33, RZ, UR19, R35 ;  /* 0x00000013ff217c19 */ /* 0x000fe40008011423 */
[----:B------:R-:W-:Y:S01]  /*16c0*/  LOP3.LUT R42, R41, 0x7f7f7f7f, R42, 0x60, !PT ;  /* 0x7f7f7f7f292a7812 */ /* 0x000fe200078e602a */
[----:B------:R-:W-:Y:S01]  /*16d0*/  IMAD.SHL.U32 R40, R40, 0x4, RZ ;  /* 0x0000000428287824 */ /* 0x000fe200078e00ff */
[----:B------:R-:W-:Y:S02]  /*16e0*/  LOP3.LUT R33, R33, 0x3030303, RZ, 0xc0, !PT ;  /* 0x0303030321217812 */ /* 0x000fe400078ec0ff */
[----:B--2---:R-:W-:-:S02]  /*16f0*/  SHF.R.S32.HI R36, RZ, UR21, R36 ;  /* 0x00000015ff247c19 */ /* 0x004fc40008011424 */
[----:B------:R-:W-:Y:S02]  /*1700*/  LOP3.LUT R44, R40, 0x4040404, RZ, 0xc0, !PT ;  /* 0x04040404282c7812 */ /* 0x000fe400078ec0ff */
[----:B------:R-:W-:Y:S01]  /*1710*/  LOP3.LUT R39, R39, R42, RZ, 0xfc, !PT ;  /* 0x0000002a27277212 */ /* 0x000fe200078efcff */
[----:B------:R-:W-:Y:S01]  /*1720*/  IMAD.SHL.U32 R36, R36, 0x4, RZ ;  /* 0x0000000424247824 */ /* 0x000fe200078e00ff */
[C---:B------:R-:W-:Y:S02]  /*1730*/  IADD3 R40, PT, PT, R33.reuse, -0x7f7f7f80, -R44 ;  /* 0x8080808021287810 */ /* 0x040fe40007ffe82c */
[----:B------:R-:W-:Y:S02]  /*1740*/  PRMT R42, R33, 0xba98, RZ ;  /* 0x0000ba98212a7816 */ /* 0x000fe400000000ff */
[----:B------:R-:W-:Y:S02]  /*1750*/  LOP3.LUT R44, R44, R33, R40, 0x64, !PT ;  /* 0x000000212c2c7212 */ /* 0x000fe400078e6428 */
[----:B------:R-:W-:-:S02]  /*1760*/  LOP3.LUT R33, R36, 0x4040404, RZ, 0xc0, !PT ;  /* 0x0404040424217812 */ /* 0x000fc400078ec0ff */
[----:B------:R-:W-:Y:S01]  /*1770*/  PRMT R35, R44, 0xba98, RZ ;  /* 0x0000ba982c237816 */ /* 0x000fe200000000ff */
[----:B------:R-:W1:Y:S01]  /*1780*/  LDS R36, [R34+0xc] ;  /* 0x00000c0022247984 */ /* 0x000e620000000800 */
[----:B0-----:R-:W-:Y:S02]  /*1790*/  SHF.R.S32.HI R38, RZ, UR19, R38 ;  /* 0x00000013ff267c19 */ /* 0x001fe40008011426 */
[C---:B------:R-:W-:Y:S02]  /*17a0*/  LOP3.LUT R40, R35.reuse, 0x80808080, R40, 0x6, !PT ;  /* 0x8080808023287812 */ /* 0x040fe400078e0628 */
[----:B------:R-:W-:Y:S02]  /*17b0*/  LOP3.LUT R35, R35, 0x7f7f7f7f, R42, 0x60, !PT ;  /* 0x7f7f7f7f23237812 */ /* 0x000fe400078e602a */
[----:B------:R-:W-:Y:S02]  /*17c0*/  LOP3.LUT R38, R38, 0x3030303, RZ, 0xc0, !PT ;  /* 0x0303030326267812 */ /* 0x000fe400078ec0ff */
[----:B------:R-:W-:Y:S01]  /*17d0*/  LOP3.LUT R40, R40, R35, RZ, 0xfc, !PT ;  /* 0x0000002328287212 */ /* 0x000fe200078efcff */
[----:B---3--:R-:W-:Y:S01]  /*17e0*/  IDP.4A.S8.S8 R39, R39, R22, RZ ;  /* 0x0000001627277226 */ /* 0x008fe200000006ff */
[----:B------:R-:W-:Y:S01]  /*17f0*/  IADD3 R41, PT, PT, R38, -0x7f7f7f80, -R33 ;  /* 0x8080808026297810 */ /* 0x000fe20007ffe821 */
[----:B------:R-:W0:Y:S03]  /*1800*/  LDS R35, [R32+0xc] ;  /* 0x00000c0020237984 */ /* 0x000e260000000800 */
[----:B------:R-:W-:Y:S01]  /*1810*/  LOP3.LUT R22, R33, R38, R41, 0x64, !PT ;  /* 0x0000002621167212 */ /* 0x000fe200078e6429 */
[----:B------:R-:W-:Y:S01]  /*1820*/  IDP.4A.S8.S8 R33, R40, R23, R39 ;  /* 0x0000001728217226 */ /* 0x000fe20000000627 */
[----:B------:R-:W-:Y:S01]  /*1830*/  PRMT R23, R38, 0xba98, RZ ;  /* 0x0000ba9826177816 */ /* 0x000fe200000000ff */
[----:B------:R-:W2:Y:S01]  /*1840*/  LDS R39, [R34+0x18] ;  /* 0x0000180022277984 */ /* 0x000ea20000000800 */
[----:B------:R-:W-:-:S03]  /*1850*/  PRMT R22, R22, 0xba98, RZ ;  /* 0x0000ba9816167816 */ /* 0x000fc600000000ff */
[----:B------:R-:W3:Y:S01]  /*1860*/  LDS R38, [R32+0x18] ;  /* 0x0000180020267984 */ /* 0x000ee20000000800 */
[C---:B------:R-:W-:Y:S02]  /*1870*/  LOP3.LUT R40, R22.reuse, 0x80808080, R41, 0x6, !PT ;  /* 0x8080808016287812 */ /* 0x040fe400078e0629 */
[----:B------:R-:W-:Y:S02]  /*1880*/  LOP3.LUT R41, R22, 0x7f7f7f7f, R23, 0x60, !PT ;  /* 0x7f7f7f7f16297812 */ /* 0x000fe400078e6017 */
[----:B------:R-:W4:Y:S02]  /*1890*/  LDS.64 R22, [R25+0x8] ;  /* 0x0000080019167984 */ /* 0x000f240000000a00 */
[----:B------:R-:W-:Y:S02]  /*18a0*/  LOP3.LUT R40, R40, R41, RZ, 0xfc, !PT ;  /* 0x0000002928287212 */ /* 0x000fe400078efcff */
[----:B-1----:R-:W-:Y:S02]  /*18b0*/  SHF.R.S32.HI R41, RZ, UR19, R36 ;  /* 0x00000013ff297c19 */ /* 0x002fe40008011424 */
[----:B------:R-:W1:Y:S01]  /*18c0*/  LDS R36, [R32+0x1c] ;  /* 0x00001c0020247984 */ /* 0x000e620000000800 */
[----:B0-----:R-:W-:-:S03]  /*18d0*/  SHF.R.S32.HI R42, RZ, UR21, R35 ;  /* 0x00000015ff2a7c19 */ /* 0x001fc60008011423 */
[----:B------:R0:W5:Y:S02]  /*18e0*/  LDS R35, [R34+0x1c] ;  /* 0x00001c0022237984 */ /* 0x0001640000000800 */
[----:B------:R-:W-:Y:S01]  /*18f0*/  IMAD.SHL.U32 R42, R42, 0x4, RZ ;  /* 0x000000042a2a7824 */ /* 0x000fe200078e00ff */
[----:B--2---:R-:W-:Y:S02]  /*1900*/  SHF.R.S32.HI R39, RZ, UR19, R39 ;  /* 0x00000013ff277c19 */ /* 0x004fe40008011427 */
[----:B---3--:R-:W-:Y:S02]  /*1910*/  SHF.R.S32.HI R43, RZ, UR21, R38 ;  /* 0x00000015ff2b7c19 */ /* 0x008fe40008011426 */
[----:B------:R-:W-:Y:S02]  /*1920*/  LOP3.LUT R38, R41, 0x3030303, RZ, 0xc0, !PT ;  /* 0x0303030329267812 */ /* 0x000fe400078ec0ff */
[----:B------:R-:W-:Y:S01]  /*1930*/  LOP3.LUT R41, R42, 0x4040404, RZ, 0xc0, !PT ;  /* 0x040404042a297812 */ /* 0x000fe200078ec0ff */
[----:B------:R-:W-:Y:S01]  /*1940*/  IMAD.SHL.U32 R43, R43, 0x4, RZ ;  /* 0x000000042b2b7824 */ /* 0x000fe200078e00ff */
[----:B0-----:R-:W-:Y:S01]  /*1950*/  LOP3.LUT R34, R39, 0x3030303, RZ, 0xc0, !PT ;  /* 0x0303030327227812 */ /* 0x001fe200078ec0ff */
[----:B----4-:R-:W-:Y:S01]  /*1960*/  IDP.4A.S8.S8 R22, R40, R22, R37 ;  /* 0x0000001628167226 */ /* 0x010fe20000000625 */
[----:B------:R-:W-:Y:S01]  /*1970*/  IADD3 R37, PT, PT, R38, -0x7f7f7f80, -R41 ;  /* 0x8080808026257810 */ /* 0x000fe20007ffe829 */
[----:B------:R-:W-:Y:S01]  /*1980*/  IMAD.U32 R42, RZ, RZ, UR17 ;  /* 0x00000011ff2a7e24 */ /* 0x000fe2000f8e00ff */
[----:B------:R-:W-:-:S02]  /*1990*/  LOP3.LUT R43, R43, 0x4040404, RZ, 0xc0, !PT ;  /* 0x040404042b2b7812 */ /* 0x000fc400078ec0ff */
[----:B------:R-:W-:Y:S01]  /*19a0*/  LOP3.LUT R41, R41, R38, R37, 0x64, !PT ;  /* 0x0000002629297212 */ /* 0x000fe200078e6425 */
[----:B------:R-:W-:Y:S01]  /*19b0*/  IMAD R42, R42, 0x4, R9 ;  /* 0x000000042a2a7824 */ /* 0x000fe200078e0209 */
[----:B------:R-:W-:Y:S02]  /*19c0*/  IADD3 R39, PT, PT, R34, -0x7f7f7f80, -R43 ;  /* 0x8080808022277810 */ /* 0x000fe40007ffe82b */
[----:B------:R-:W-:Y:S02]  /*19d0*/  PRMT R32, R41, 0xba98, RZ ;  /* 0x0000ba9829207816 */ /* 0x000fe400000000ff */
[----:B------:R-:W-:Y:S02]  /*19e0*/  PRMT R41, R38, 0xba98, RZ ;  /* 0x0000ba9826297816 */ /* 0x000fe400000000ff */
[----:B------:R-:W-:Y:S02]  /*19f0*/  LOP3.LUT R43, R43, R34, R39, 0x64, !PT ;  /* 0x000000222b2b7212 */ /* 0x000fe400078e6427 */
[----:B------:R-:W-:-:S02]  /*1a00*/  LOP3.LUT R37, R32, 0x80808080, R37, 0x6, !PT ;  /* 0x8080808020257812 */ /* 0x000fc400078e0625 */
[----:B------:R-:W-:Y:S02]  /*1a10*/  LOP3.LUT R32, R32, 0x7f7f7f7f, R41, 0x60, !PT ;  /* 0x7f7f7f7f20207812 */ /* 0x000fe400078e6029 */
[----:B------:R-:W-:Y:S01]  /*1a20*/  PRMT R38, R43, 0xba98, RZ ;  /* 0x0000ba982b267816 */ /* 0x000fe200000000ff */
[----:B------:R-:W-:Y:S01]  /*1a30*/  VIADD R43, R6, UR17 ;  /* 0x00000011062b7c36 */ /* 0x000fe20008000000 */
[----:B------:R-:W-:Y:S02]  /*1a40*/  PRMT R41, R34, 0xba98, RZ ;  /* 0x0000ba9822297816 */ /* 0x000fe400000000ff */
[----:B------:R-:W-:Y:S02]  /*1a50*/  LEA R42, R42, UR11, 0x2 ;  /* 0x0000000b2a2a7c11 */ /* 0x000fe4000f8e10ff */
[----:B------:R-:W-:Y:S02]  /*1a60*/  LOP3.LUT R34, R38, 0x7f7f7f7f, R41, 0x60, !PT ;  /* 0x7f7f7f7f26227812 */ /* 0x000fe400078e6029 */
[----:B------:R-:W-:Y:S01]  /*1a70*/  LOP3.LUT R41, R24, 0xffff, RZ, 0xc0, !PT ;  /* 0x0000ffff18297812 */ /* 0x000fe200078ec0ff */
[----:B------:R-:W-:Y:S01]  /*1a80*/  LDS.S8 R40, [R42+UR18+0x1] ;  /* 0x000001122a287984 */ /* 0x000fe20008000200 */
[----:B------:R-:W-:-:S02]  /*1a90*/  LOP3.LUT R39, R38, 0x80808080, R39, 0x6, !PT ;  /* 0x8080808026277812 */ /* 0x000fc400078e0627 */
[----:B------:R-:W-:Y:S01]  /*1aa0*/  SHF.R.U32.HI R41, RZ, 0x1, R41 ;  /* 0x00000001ff297819 */ /* 0x000fe20000011629 */
[----:B------:R-:W0:Y:S01]  /*1ab0*/  LDS.64 R24, [R25+0x18] ;  /* 0x0000180019187984 */ /* 0x000e220000000a00 */
[----:B-1----:R-:W-:Y:S02]  /*1ac0*/  SHF.R.S32.HI R44, RZ, UR21, R36 ;  /* 0x00000015ff2c7c19 */ /* 0x002fe40008011424 */
[----:B------:R-:W-:Y:S01]  /*1ad0*/  LOP3.LUT R41, R41, 0xffff, RZ, 0xc0, !PT ;  /* 0x0000ffff29297812 */ /* 0x000fe200078ec0ff */
[----:B------:R-:W1:Y:S01]  /*1ae0*/  LDS.S8 R38, [R42+UR18] ;  /* 0x000000122a267984 */ /* 0x000e620008000200 */
[----:B------:R-:W-:Y:S01]  /*1af0*/  LEA R43, R43, UR13, 0x2 ;  /* 0x0000000d2b2b7c11 */ /* 0x000fe2000f8e10ff */
[----:B------:R-:W-:Y:S01]  /*1b00*/  IMAD.SHL.U32 R44, R44, 0x4, RZ ;  /* 0x000000042c2c7824 */ /* 0x000fe200078e00ff */
[----:B-----5:R-:W-:Y:S02]  /*1b10*/  SHF.R.S32.HI R35, RZ, UR19, R35 ;  /* 0x00000013ff237c19 */ /* 0x020fe40008011423 */
[----:B------:R-:W-:Y:S01]  /*1b20*/  LDS R41, [R41+UR16] ;  /* 0x0000001029297984 */ /* 0x000fe20008000800 */
[----:B------:R-:W-:-:S02]  /*1b30*/  LOP3.LUT R34, R39, R34, RZ, 0xfc, !PT ;  /* 0x0000002227227212 */ /* 0x000fc400078efcff */
[----:B------:R-:W-:Y:S01]  /*1b40*/  LOP3.LUT R35, R35, 0x3030303, RZ, 0xc0, !PT ;  /* 0x0303030323237812 */ /* 0x000fe200078ec0ff */
[----:B------:R-:W2:Y:S01]  /*1b50*/  LDS R36, [R43] ;  /* 0x000000002b247984 */ /* 0x000ea20000000800 */
[----:B------:R-:W-:Y:S02]  /*1b60*/  LOP3.LUT R44, R44, 0x4040404, RZ, 0xc0, !PT ;  /* 0x040404042c2c7812 */ /* 0x000fe400078ec0ff */
[----:B------:R-:W-:Y:S02]  /*1b70*/  LOP3.LUT R32, R37, R32, RZ, 0xfc, !PT ;  /* 0x0000002025207212 */ /* 0x000fe400078efcff */
[----:B------:R-:W-:-:S03]  /*1b80*/  IADD3 R39, PT, PT, R35, -0x7f7f7f80, -R44 ;  /* 0x8080808023277810 */ /* 0x000fc60007ffe82c */
[----:B------:R-:W-:Y:S01]  /*1b90*/  IDP.4A.S8.S8 R23, R32, R23, R22 ;  /* 0x0000001720177226 */ /* 0x000fe20000000616 */
[----:B------:R-:W-:Y:S02]  /*1ba0*/  LOP3.LUT R44, R44, R35, R39, 0x64, !PT ;  /* 0x000000232c2c7212 */ /* 0x000fe400078e6427 */
[----:B------:R-:W-:Y:S02]  /*1bb0*/  PRMT R35, R35, 0xba98, RZ ;  /* 0x0000ba9823237816 */ /* 0x000fe400000000ff */
[----:B------:R-:W-:-:S04]  /*1bc0*/  PRMT R44, R44, 0xba98, RZ ;  /* 0x0000ba982c2c7816 */ /* 0x000fc800000000ff */
[C---:B------:R-:W-:Y:S02]  /*1bd0*/  LOP3.LUT R39, R44.reuse, 0x80808080, R39, 0x6, !PT ;  /* 0x808080802c277812 */ /* 0x040fe400078e0627 */
[----:B------:R-:W-:-:S04]  /*1be0*/  LOP3.LUT R44, R44, 0x7f7f7f7f, R35, 0x60, !PT ;  /* 0x7f7f7f7f2c2c7812 */ /* 0x000fc800078e6023 */
[----:B------:R-:W-:Y:S01]  /*1bf0*/  LOP3.LUT R44, R39, R44, RZ, 0xfc, !PT ;  /* 0x0000002c272c7212 */ /* 0x000fe200078efcff */
[----:B0-----:R-:W-:-:S04]  /*1c00*/  IDP.4A.S8.S8 R24, R34, R24, R33 ;  /* 0x0000001822187226 */ /* 0x001fc80000000621 */
[----:B------:R-:W-:Y:S02]  /*1c10*/  IDP.4A.S8.S8 R24, R44, R25, R24 ;  /* 0x000000192c187226 */ /* 0x000fe40000000618 */
[----:B-1----:R-:W-:-:S04]  /*1c20*/  IMAD R23, R23, R38, RZ ;  /* 0x0000002617177224 */ /* 0x002fc800078e02ff */
[----:B------:R-:W-:Y:S02]  /*1c30*/  IMAD R23, R24, R40, R23 ;  /* 0x0000002818177224 */ /* 0x000fe400078e0217 */
[----:B--2---:R-:W-:-:S03]  /*1c40*/  FMUL.FTZ R36, R36, R41 ;  /* 0x0000002924247220 */ /* 0x004fc60000410000 */
[----:B------:R-:W-:-:S05]  /*1c50*/  I2FP.F32.S32 R23, R23 ;  /* 0x0000001700177245 */ /* 0x000fca0000201400 */
        /* <DEDUP_REMOVED lines=19> */
.L_x_581:
        /* <DEDUP_REMOVED lines=185> */
.L_x_582:
        /* <DEDUP_REMOVED lines=23> */
[----:B------:R-:W3:Y:S01]  /*2a90*/  LDS R38, [R36+0x4] ;  /* 0x0000040024267984 */ /* 0x000ee20000000800 */
[----:B-1----:R-:W-:Y:S02]  /*2aa0*/  SHF.R.S32.HI R23, RZ, UR20, R23 ;  /* 0x00000014ff177c19 */ /* 0x002fe40008011417 */
[----:B0-----:R-:W-:-:S03]  /*2ab0*/  SHF.R.S32.HI R24, RZ, UR19, R22 ;  /* 0x00000013ff187c19 */ /* 0x001fc60008011416 */
[----:B------:R-:W-:Y:S02]  /*2ac0*/  IMAD.SHL.U32 R25, R23, 0x4, RZ ;  /* 0x0000000417197824 */ /* 0x000fe400078e00ff */
[----:B------:R-:W0:Y:S01]  /*2ad0*/  LDS.64 R22, [R35] ;  /* 0x0000000023167984 */ /* 0x000e220000000a00 */
[----:B------:R-:W-:Y:S02]  /*2ae0*/  LOP3.LUT R24, R24, 0x3030303, RZ, 0xc0, !PT ;  /* 0x0303030318187812 */ /* 0x000fe400078ec0ff */
[----:B------:R-:W-:Y:S02]  /*2af0*/  LOP3.LUT R25, R25, 0x4040404, RZ, 0xc0, !PT ;  /* 0x0404040419197812 */ /* 0x000fe400078ec0ff */
[----:B--2---:R-:W-:Y:S02]  /*2b00*/  SHF.R.S32.HI R40, RZ, UR20, R39 ;  /* 0x00000014ff287c19 */ /* 0x004fe40008011427 */
[C---:B------:R-:W-:Y:S02]  /*2b10*/  IADD3 R39, PT, PT, R24.reuse, -0x7f7f7f80, -R25 ;  /* 0x8080808018277810 */ /* 0x040fe40007ffe819 */
[----:B------:R-:W-:Y:S01]  /*2b20*/  PRMT R41, R24, 0xba98, RZ ;  /* 0x0000ba9818297816 */ /* 0x000fe200000000ff */
[----:B------:R-:W-:Y:S01]  /*2b30*/  IMAD.SHL.U32 R42, R40, 0x4, RZ ;  /* 0x00000004282a7824 */ /* 0x000fe200078e00ff */
[----:B------:R-:W-:-:S02]  /*2b40*/  LOP3.LUT R25, R25, R24, R39, 0x64, !PT ;  /* 0x0000001819197212 */ /* 0x000fc400078e6427 */
[----:B------:R-:W1:Y:S01]  /*2b50*/  LDS R24, [R37+0x8] ;  /* 0x0000080025187984 */ /* 0x000e620000000800 */
[----:B---3--:R-:W-:Y:S02]  /*2b60*/  SHF.R.S32.HI R38, RZ, UR19, R38 ;  /* 0x00000013ff267c19 */ /* 0x008fe40008011426 */
[----:B------:R-:W-:Y:S02]  /*2b70*/  PRMT R40, R25, 0xba98, RZ ;  /* 0x0000ba9819287816 */ /* 0x000fe400000000ff */
[----:B------:R-:W2:Y:S01]  /*2b80*/  LDS R25, [R36+0x8] ;  /* 0x0000080024197984 */ /* 0x000ea20000000800 */
[----:B------:R-:W-:Y:S02]  /*2b90*/  LOP3.LUT R38, R38, 0x3030303, RZ, 0xc0, !PT ;  /* 0x0303030326267812 */ /* 0x000fe400078ec0ff */
[----:B------:R-:W-:Y:S02]  /*2ba0*/  LOP3.LUT R43, R42, 0x4040404, RZ, 0xc0, !PT ;  /* 0x040404042a2b7812 */ /* 0x000fe400078ec0ff */
[----:B------:R-:W-:-:S02]  /*2bb0*/  LOP3.LUT R39, R40, 0x80808080, R39, 0x6, !PT ;  /* 0x8080808028277812 */ /* 0x000fc400078e0627 */
[----:B------:R-:W-:Y:S02]  /*2bc0*/  LOP3.LUT R40, R40, 0x7f7f7f7f, R41, 0x60, !PT ;  /* 0x7f7f7f7f28287812 */ /* 0x000fe400078e6029 */
[----:B------:R-:W-:Y:S02]  /*2bd0*/  IADD3 R41, PT, PT, R38, -0x7f7f7f80, -R43 ;  /* 0x8080808026297810 */ /* 0x000fe40007ffe82b */
[----:B------:R-:W-:Y:S02]  /*2be0*/  LOP3.LUT R39, R39, R40, RZ, 0xfc, !PT ;  /* 0x0000002827277212 */ /* 0x000fe400078efcff */
[----:B------:R-:W-:Y:S01]  /*2bf0*/  LOP3.LUT R43, R43, R38, R41, 0x64, !PT ;  /* 0x000000262b2b7212 */ /* 0x000fe200078e6429 */
[----:B------:R-:W3:Y:S03]  /*2c00*/  LDS R40, [R37+0x14] ;  /* 0x0000140025287984 */ /* 0x000ee60000000800 */
[----:B------:R-:W-:-:S02]  /*2c10*/  PRMT R42, R43, 0xba98, RZ ;  /* 0x0000ba982b2a7816 */ /* 0x000fc400000000ff */
[----:B------:R-:W-:Y:S02]  /*2c20*/  PRMT R43, R38, 0xba98, RZ ;  /* 0x0000ba98262b7816 */ /* 0x000fe400000000ff */
[----:B------:R-:W4:Y:S01]  /*2c30*/  LDS R38, [R37+0x10] ;  /* 0x0000100025267984 */ /* 0x000f220000000800 */
[C---:B------:R-:W-:Y:S01]  /*2c40*/  LOP3.LUT R41, R42.reuse, 0x80808080, R41, 0x6, !PT ;  /* 0x808080802a297812 */ /* 0x040fe200078e0629 */
[----:B0-----:R-:W-:Y:S01]  /*2c50*/  IDP.4A.S8.S8 R39, R39, R22, RZ ;  /* 0x0000001627277226 */ /* 0x001fe200000006ff */
[----:B------:R-:W-:Y:S01]  /*2c60*/  LOP3.LUT R42, R42, 0x7f7f7f7f, R43, 0x60, !PT ;  /* 0x7f7f7f7f2a2a7812 */ /* 0x000fe200078e602b */
[----:B------:R-:W0:Y:S03]  /*2c70*/  LDS R22, [R36+0x10] ;  /* 0x0000100024167984 */ /* 0x000e260000000800 */
[----:B------:R-:W-:-:S05]  /*2c80*/  LOP3.LUT R42, R41, R42, RZ, 0xfc, !PT ;  /* 0x0000002a292a7212 */ /* 0x000fca00078efcff */
[----:B------:R-:W-:Y:S02]  /*2c90*/  IDP.4A.S8.S8 R39, R42, R23, R39 ;  /* 0x000000172a277226 */ /* 0x000fe40000000627 */
[----:B------:R-:W5:Y:S01]  /*2ca0*/  LDS R23, [R36+0x14] ;  /* 0x0000140024177984 */ /* 0x000f620000000800 */
[----:B-1----:R-:W-:Y:S02]  /*2cb0*/  SHF.R.S32.HI R24, RZ, UR20, R24 ;  /* 0x00000014ff187c19 */ /* 0x002fe40008011418 */
[----:B--2---:R-:W-:-:S03]  /*2cc0*/  SHF.R.S32.HI R25, RZ, UR19, R25 ;  /* 0x00000013ff197c19 */ /* 0x004fc60008011419 */
[----:B------:R-:W-:Y:S01]  /*2cd0*/  IMAD.SHL.U32 R24, R24, 0x4, RZ ;  /* 0x0000000418187824 */ /* 0x000fe200078e00ff */
[----:B------:R-:W-:-:S04]  /*2ce0*/  LOP3.LUT R25, R25, 0x3030303, RZ, 0xc0, !PT ;  /* 0x0303030319197812 */ /* 0x000fc800078ec0ff */
[----:B------:R-:W-:-:S04]  /*2cf0*/  LOP3.LUT R24, R24, 0x4040404, RZ, 0xc0, !PT ;  /* 0x0404040418187812 */ /* 0x000fc800078ec0ff */
[----:B------:R-:W-:-:S04]  /*2d00*/  IADD3 R41, PT, PT, R25, -0x7f7f7f80, -R24 ;  /* 0x8080808019297810 */ /* 0x000fc80007ffe818 */
[--C-:B------:R-:W-:Y:S02]  /*2d10*/  LOP3.LUT R24, R24, R25, R41.reuse, 0x64, !PT ;  /* 0x0000001918187212 */ /* 0x100fe400078e6429 */
[----:B------:R-:W-:Y:S02]  /*2d20*/  PRMT R25, R25, 0xba98, RZ ;  /* 0x0000ba9819197816 */ /* 0x000fe400000000ff */
[----:B------:R-:W-:Y:S02]  /*2d30*/  PRMT R24, R24, 0xba98, RZ ;  /* 0x0000ba9818187816 */ /* 0x000fe400000000ff */
[----:B---3--:R-:W-:Y:S02]  /*2d40*/  SHF.R.S32.HI R40, RZ, UR20, R40 ;  /* 0x00000014ff287c19 */ /* 0x008fe40008011428 */
[C---:B------:R-:W-:Y:S02]  /*2d50*/  LOP3.LUT R41, R24.reuse, 0x80808080, R41, 0x6, !PT ;  /* 0x8080808018297812 */ /* 0x040fe400078e0629 */
[----:B------:R-:W-:Y:S01]  /*2d60*/  LOP3.LUT R24, R24, 0x7f7f7f7f, R25, 0x60, !PT ;  /* 0x7f7f7f7f18187812 */ /* 0x000fe200078e6019 */
[----:B------:R-:W-:Y:S01]  /*2d70*/  IMAD.SHL.U32 R40, R40, 0x4, RZ ;  /* 0x0000000428287824 */ /* 0x000fe200078e00ff */
[----:B----4-:R-:W-:-:S02]  /*2d80*/  SHF.R.S32.HI R25, RZ, UR20, R38 ;  /* 0x00000014ff197c19 */ /* 0x010fc40008011426 */
[----:B0-----:R-:W-:Y:S02]  /*2d90*/  SHF.R.S32.HI R22, RZ, UR19, R22 ;  /* 0x00000013ff167c19 */ /* 0x001fe40008011416 */
[----:B------:R-:W-:Y:S01]  /*2da0*/  LOP3.LUT R38, R41, R24, RZ, 0xfc, !PT ;  /* 0x0000001829267212 */ /* 0x000fe200078efcff */
[----:B------:R-:W-:Y:S01]  /*2db0*/  IMAD.SHL.U32 R25, R25, 0x4, RZ ;  /* 0x0000000419197824 */ /* 0x000fe200078e00ff */
[----:B------:R-:W-:Y:S02]  /*2dc0*/  LOP3.LUT R22, R22, 0x3030303, RZ, 0xc0, !PT ;  /* 0x0303030316167812 */ /* 0x000fe400078ec0ff */
[----:B------:R-:W-:Y:S02]  /*2dd0*/  LOP3.LUT R42, R40, 0x4040404, RZ, 0xc0, !PT ;  /* 0x04040404282a7812 */ /* 0x000fe400078ec0ff */
[----:B------:R-:W-:Y:S02]  /*2de0*/  LOP3.LUT R41, R25, 0x4040404, RZ, 0xc0, !PT ;  /* 0x0404040419297812 */ /* 0x000fe400078ec0ff */
[----:B-----5:R-:W-:-:S02]  /*2df0*/  SHF.R.S32.HI R23, RZ, UR19, R23 ;  /* 0x00000013ff177c19 */ /* 0x020fc40008011417 */
[C---:B------:R-:W-:Y:S02]  /*2e00*/  IADD3 R25, PT, PT, R22.reuse, -0x7f7f7f80, -R41 ;  /* 0x8080808016197810 */ /* 0x040fe40007ffe829 */
        /* <DEDUP_REMOVED lines=9> */
[----:B------:R-:W-:Y:S01]  /*2ea0*/  PRMT R22, R23, 0xba98, RZ ;  /* 0x0000ba9817167816 */ /* 0x000fe200000000ff */
[----:B------:R-:W0:Y:S01]  /*2eb0*/  LDS R42, [R37+0xc] ;  /* 0x00000c00252a7984 */ /* 0x000e220000000800 */
[----:B------:R-:W-:-:S02]  /*2ec0*/  LOP3.LUT R41, R25, R40, RZ, 0xfc, !PT ;  /* 0x0000002819297212 */ /* 0x000fc400078efcff */
[C---:B------:R-:W-:Y:S02]  /*2ed0*/  LOP3.LUT R40, R43.reuse, 0x80808080, R24, 0x6, !PT ;  /* 0x808080802b287812 */ /* 0x040fe400078e0618 */
[----:B------:R-:W-:Y:S01]  /*2ee0*/  LOP3.LUT R43, R43, 0x7f7f7f7f, R22, 0x60, !PT ;  /* 0x7f7f7f7f2b2b7812 */ /* 0x000fe200078e6016 */
[----:B------:R-:W1:Y:S03]  /*2ef0*/  LDS.64 R24, [R35+0x10] ;  /* 0x0000100023187984 */ /* 0x000e660000000a00 */
[----:B------:R-:W-:Y:S01]  /*2f00*/  LOP3.LUT R44, R40, R43, RZ, 0xfc, !PT ;  /* 0x0000002b282c7212 */ /* 0x000fe200078efcff */
[----:B------:R-:W2:Y:S04]  /*2f10*/  LDS.64 R22, [R35+0x8] ;  /* 0x0000080023167984 */ /* 0x000ea80000000a00 */
[----:B------:R-:W3:Y:S01]  /*2f20*/  LDS R40, [R36+0x18] ;  /* 0x0000180024287984 */ /* 0x000ee20000000800 */
[----:B0-----:R-:W-:-:S05]  /*2f30*/  SHF.R.S32.HI R42, RZ, UR20, R42 ;  /* 0x00000014ff2a7c19 */ /* 0x001fca000801142a */
[----:B------:R-:W-:Y:S02]  /*2f40*/  IMAD.SHL.U32 R42, R42, 0x4, RZ ;  /* 0x000000042a2a7824 */ /* 0x000fe400078e00ff */
[----:B-1----:R-:W-:Y:S02]  /*2f50*/  IDP.4A.S8.S8 R24, R41, R24, RZ ;  /* 0x0000001829187226 */ /* 0x002fe400000006ff */
[----:B------:R-:W0:Y:S01]  /*2f60*/  LDS R41, [R36+0xc] ;  /* 0x00000c0024297984 */ /* 0x000e220000000800 */
[----:B--2---:R-:W-:Y:S02]  /*2f70*/  IDP.4A.S8.S8 R22, R38, R22, R39 ;  /* 0x0000001626167226 */ /* 0x004fe40000000627 */
[----:B------:R-:W-:Y:S01]  /*2f80*/  IDP.4A.S8.S8 R39, R44, R25, R24 ;  /* 0x000000192c277226 */ /* 0x000fe20000000618 */
[----:B------:R-:W1:Y:S01]  /*2f90*/  LDS R38, [R37+0x18] ;  /* 0x0000180025267984 */ /* 0x000e620000000800 */
[----:B---3--:R-:W-:Y:S02]  /*2fa0*/  SHF.R.S32.HI R43, RZ, UR19, R40 ;  /* 0x00000013ff2b7c19 */ /* 0x008fe40008011428 */
[----:B------:R-:W-:Y:S01]  /*2fb0*/  SHF.R.U32.HI R44, RZ, 0x1, R34 ;  /* 0x00000001ff2c7819 */ /* 0x000fe20000011622 */
[----:B------:R2:W3:Y:S03]  /*2fc0*/  LDS R24, [R37+0x1c] ;  /* 0x00001c0025187984 */ /* 0x0004e60000000800 */
[----:B------:R-:W-:Y:S01]  /*2fd0*/  LOP3.LUT R44, R44, 0xffff, RZ, 0xc0, !PT ;  /* 0x0000ffff2c2c7812 */ /* 0x000fe200078ec0ff */
[----:B------:R4:W5:Y:S05]  /*2fe0*/  LDS R25, [R36+0x1c] ;  /* 0x00001c0024197984 */ /* 0x00096a0000000800 */
[----:B------:R-:W-:Y:S01]  /*2ff0*/  LDS R44, [R44+UR16] ;  /* 0x000000102c2c7984 */ /* 0x000fe20008000800 */
[----:B0-----:R-:W-:-:S02]  /*3000*/  SHF.R.S32.HI R41, RZ, UR19, R41 ;  /* 0x00000013ff297c19 */ /* 0x001fc40008011429 */
[----:B-1----:R-:W-:Y:S02]  /*3010*/  SHF.R.S32.HI R38, RZ, UR20, R38 ;  /* 0x00000014ff267c19 */ /* 0x002fe40008011426 */
[----:B------:R-:W-:Y:S02]  /*3020*/  LOP3.LUT R40, R41, 0x3030303, RZ, 0xc0, !PT ;  /* 0x0303030329287812 */ /* 0x000fe400078ec0ff */
[----:B------:R-:W-:Y:S01]  /*3030*/  LOP3.LUT R41, R42, 0x4040404, RZ, 0xc0, !PT ;  /* 0x040404042a297812 */ /* 0x000fe200078ec0ff */
[----:B------:R-:W-:Y:S01]  /*3040*/  IMAD.SHL.U32 R42, R38, 0x4, RZ ;  /* 0x00000004262a7824 */ /* 0x000fe200078e00ff */
[----:B------:R-:W-:Y:S02]  /*3050*/  LOP3.LUT R38, R43, 0x3030303, RZ, 0xc0, !PT ;  /* 0x030303032b267812 */ /* 0x000fe400078ec0ff */
[----:B--2---:R-:W-:Y:S02]  /*3060*/  IADD3 R37, PT, PT, R40, -0x7f7f7f80, -R41 ;  /* 0x8080808028257810 */ /* 0x004fe40007ffe829 */
[----:B------:R-:W-:-:S02]  /*3070*/  LOP3.LUT R45, R42, 0x4040404, RZ, 0xc0, !PT ;  /* 0x040404042a2d7812 */ /* 0x000fc400078ec0ff */
[----:B----4-:R-:W-:Y:S02]  /*3080*/  LOP3.LUT R36, R41, R40, R37, 0x64, !PT ;  /* 0x0000002829247212 */ /* 0x010fe400078e6425 */
        /* <DEDUP_REMOVED lines=10> */
[----:B---3--:R-:W-:-:S02]  /*3130*/  SHF.R.S32.HI R40, RZ, UR20, R24 ;  /* 0x00000014ff287c19 */ /* 0x008fc40008011418 */
[----:B-----5:R-:W-:Y:S02]  /*3140*/  SHF.R.S32.HI R24, RZ, UR19, R25 ;  /* 0x00000013ff187c19 */ /* 0x020fe40008011419 */
[----:B------:R-:W-:Y:S01]  /*3150*/  LOP3.LUT R36, R36, R37, RZ, 0xfc, !PT ;  /* 0x0000002524247212 */ /* 0x000fe200078efcff */
[----:B------:R-:W-:Y:S01]  /*3160*/  IMAD.SHL.U32 R40, R40, 0x4, RZ ;  /* 0x0000000428287824 */ /* 0x000fe200078e00ff */
[----:B------:R-:W-:Y:S02]  /*3170*/  LOP3.LUT R24, R24, 0x3030303, RZ, 0xc0, !PT ;  /* 0x0303030318187812 */ /* 0x000fe400078ec0ff */
[----:B------:R-:W-:Y:S01]  /*3180*/  LOP3.LUT R37, R41, R38, RZ, 0xfc, !PT ;  /* 0x0000002629257212 */ /* 0x000fe200078efcff */
[----:B------:R-:W-:Y:S01]  /*3190*/  IDP.4A.S8.S8 R23, R36, R23, R22 ;  /* 0x0000001724177226 */ /* 0x000fe20000000616 */
[----:B------:R-:W-:Y:S01]  /*31a0*/  LOP3.LUT R25, R40, 0x4040404, RZ, 0xc0, !PT ;  /* 0x0404040428197812 */ /* 0x000fe200078ec0ff */
[----:B------:R-:W-:Y:S01]  /*31b0*/  IMAD.U32 R40, RZ, RZ, UR17 ;  /* 0x00000011ff287e24 */ /* 0x000fe2000f8e00ff */
[----:B------:R-:W-:-:S02]  /*31c0*/  PRMT R43, R24, 0xba98, RZ ;  /* 0x0000ba98182b7816 */ /* 0x000fc400000000ff */
[----:B------:R-:W-:Y:S01]  /*31d0*/  IADD3 R41, PT, PT, R24, -0x7f7f7f80, -R25 ;  /* 0x8080808018297810 */ /* 0x000fe20007ffe819 */
[----:B------:R-:W-:-:S03]  /*31e0*/  IMAD R40, R40, 0x4, R9 ;  /* 0x0000000428287824 */ /* 0x000fc600078e0209 */
[--C-:B------:R-:W-:Y:S02]  /*31f0*/  LOP3.LUT R25, R25, R24, R41.reuse, 0x64, !PT ;  /* 0x0000001819197212 */ /* 0x100fe400078e6429 */
[----:B------:R-:W-:Y:S02]  /*3200*/  LEA R40, R40, UR11, 0x2 ;  /* 0x0000000b28287c11 */ /* 0x000fe4000f8e10ff */
[----:B------:R-:W-:Y:S02]  /*3210*/  PRMT R38, R25, 0xba98, RZ ;  /* 0x0000ba9819267816 */ /* 0x000fe400000000ff */
[----:B------:R-:W0:Y:S02]  /*3220*/  LDS.64 R24, [R35+0x18] ;  /* 0x0000180023187984 */ /* 0x000e240000000a00 */
[C---:B------:R-:W-:Y:S02]  /*3230*/  LOP3.LUT R41, R38.reuse, 0x80808080, R41, 0x6, !PT ;  /* 0x8080808026297812 */ /* 0x040fe400078e0629 */
[----:B------:R-:W-:Y:S01]  /*3240*/  LOP3.LUT R38, R38, 0x7f7f7f7f, R43, 0x60, !PT ;  /* 0x7f7f7f7f26267812 */ /* 0x000fe200078e602b */
[----:B------:R-:W-:Y:S01]  /*3250*/  VIADD R43, R6, UR17 ;  /* 0x00000011062b7c36 */ /* 0x000fe20008000000 */
[----:B------:R-:W1:Y:S02]  /*3260*/  LDS.S8 R34, [R40+UR18] ;  /* 0x0000001228227984 */ /* 0x000e640008000200 */
[----:B------:R-:W-:-:S02]  /*3270*/  LOP3.LUT R38, R41, R38, RZ, 0xfc, !PT ;  /* 0x0000002629267212 */ /* 0x000fc400078efcff */
[----:B------:R-:W2:Y:S01]  /*3280*/  LDS.S8 R42, [R40+UR18+0x1] ;  /* 0x00000112282a7984 */ /* 0x000ea20008000200 */
[----:B------:R-:W-:-:S06]  /*3290*/  LEA R43, R43, UR13, 0x2 ;  /* 0x0000000d2b2b7c11 */ /* 0x000fcc000f8e10ff */
[----:B------:R-:W3:Y:S01]  /*32a0*/  LDS R43, [R43] ;  /* 0x000000002b2b7984 */ /* 0x000ee20000000800 */
        /* <DEDUP_REMOVED lines=21> */
.L_x_583:
[----:B------:R-:W-:Y:S02]  /*3400*/  USHF.R.U32.HI UR17, URZ, 0x4, UR9 ;  /* 0x00000004ff117899 */ /* 0x000fe40008011609 */
[----:B------:R-:W-:Y:S02]  /*3410*/  ULOP3.LUT UR5, UR9, 0x3ffffff0, URZ, 0xc0, !UPT ;  /* 0x3ffffff009057892 */ /* 0x000fe4000f8ec0ff */
[----:B------:R-:W-:Y:S02]  /*3420*/  ULOP3.LUT UR18, UR9, 0xe, URZ, 0xc0, !UPT ;  /* 0x0000000e09127892 */ /* 0x000fe4000f8ec0ff */
[----:B------:R-:W-:Y:S01]  /*3430*/  IMAD.U32 R33, RZ, RZ, UR17 ;  /* 0x00000011ff217e24 */ /* 0x000fe2000f8e00ff */
[----:B------:R-:W-:Y:S01]  /*3440*/  ULOP3.LUT UR19, UR9, 0x6, URZ, 0xc0, !UPT ;  /* 0x0000000609137892 */ /* 0x000fe2000f8ec0ff */
[----:B------:R-:W-:Y:S01]  /*3450*/  IMAD.U32 R22, RZ, RZ, UR5 ;  /* 0x00000005ff167e24 */ /* 0x000fe2000f8e00ff */
        /* <DEDUP_REMOVED lines=8> */
[----:B0-----:R-:W0:Y:S01]  /*34e0*/  LDS R24, [R33] ;  /* 0x0000000021187984 */ /* 0x001e220000000800 */
        /* <DEDUP_REMOVED lines=8> */
[----:B------:R-:W4:Y:S04]  /*3570*/  LDS R23, [R33+0x8] ;  /* 0x0000080021177984 */ /* 0x000f280000000800 */
[----:B------:R-:W5:Y:S01]  /*3580*/  LDS R35, [R32+0x8] ;  /* 0x0000080020237984 */ /* 0x000f620000000800 */
[----:B0-----:R-:W-:Y:S02]  /*3590*/  SHF.R.S32.HI R24, RZ, UR20, R24 ;  /* 0x00000014ff187c19 */ /* 0x001fe40008011418 */
[----:B-1----:R-:W-:-:S03]  /*35a0*/  SHF.R.S32.HI R38, RZ, UR20, R36 ;  /* 0x00000014ff267c19 */ /* 0x002fc60008011424 */
[----:B------:R-:W-:Y:S01]  /*35b0*/  IMAD.SHL.U32 R24, R24, 0x4, RZ ;  /* 0x0000000418187824 */ /* 0x000fe200078e00ff */
[----:B--2---:R-:W-:Y:S01]  /*35c0*/  SHF.R.S32.HI R22, RZ, UR19, R22 ;  /* 0x00000013ff167c19 */ /* 0x004fe20008011416 */
[----:B------:R-:W-:-:S03]  /*35d0*/  IMAD.SHL.U32 R40, R38, 0x4, RZ ;  /* 0x0000000426287824 */ /* 0x000fc600078e00ff */
[----:B------:R-:W-:Y:S02]  /*35e0*/  LOP3.LUT R34, R24, 0x4040404, RZ, 0xc0, !PT ;  /* 0x0404040418227812 */ /* 0x000fe400078ec0ff */
[----:B------:R-:W-:Y:S02]  /*35f0*/  LOP3.LUT R25, R22, 0x3030303, RZ, 0xc0, !PT ;  /* 0x0303030316197812 */ /* 0x000fe400078ec0ff */
[----:B------:R-:W-:Y:S01]  /*3600*/  LDS R22, [R33+0x10] ;  /* 0x0000100021167984 */ /* 0x000fe20000000800 */
[----:B---3--:R-:W-:Y:S02]  /*3610*/  SHF.R.S32.HI R37, RZ, UR19, R37 ;  /* 0x00000013ff257c19 */ /* 0x008fe40008011425 */
[C---:B------:R-:W-:Y:S02]  /*3620*/  IADD3 R24, PT, PT, R25.reuse, -0x7f7f7f80, -R34 ;  /* 0x8080808019187810 */ /* 0x040fe40007ffe822 */
[----:B------:R-:W-:Y:S02]  /*3630*/  PRMT R38, R25, 0xba98, RZ ;  /* 0x0000ba9819267816 */ /* 0x000fe400000000ff */
[----:B------:R-:W-:-:S02]  /*3640*/  LOP3.LUT R36, R34, R25, R24, 0x64, !PT ;  /* 0x0000001922247212 */ /* 0x000fc400078e6418 */
[----:B------:R-:W-:Y:S01]  /*3650*/  LOP3.LUT R37, R37, 0x3030303, RZ, 0xc0, !PT ;  /* 0x0303030325257812 */ /* 0x000fe200078ec0ff */
[----:B------:R-:W0:Y:S01]  /*3660*/  LDS R34, [R32+0x10] ;  /* 0x0000100020227984 */ /* 0x000e220000000800 */
[----:B------:R-:W-:Y:S02]  /*3670*/  PRMT R39, R36, 0xba98, RZ ;  /* 0x0000ba9824277816 */ /* 0x000fe400000000ff */
[----:B------:R-:W-:Y:S02]  /*3680*/  LOP3.LUT R40, R40, 0x4040404, RZ, 0xc0, !PT ;  /* 0x0404040428287812 */ /* 0x000fe400078ec0ff */
[C---:B------:R-:W-:Y:S02]  /*3690*/  LOP3.LUT R36, R39.reuse, 0x80808080, R24, 0x6, !PT ;  /* 0x8080808027247812 */ /* 0x040fe400078e0618 */
[----:B------:R-:W-:Y:S01]  /*36a0*/  LOP3.LUT R39, R39, 0x7f7f7f7f, R38, 0x60, !PT ;  /* 0x7f7f7f7f27277812 */ /* 0x000fe200078e6026 */
[----:B------:R-:W1:Y:S01]  /*36b0*/  LDS.64 R24, [R30] ;  /* 0x000000001e187984 */ /* 0x000e620000000a00 */
[----:B------:R-:W-:-:S02]  /*36c0*/  IADD3 R38, PT, PT, R37, -0x7f7f7f80, -R40 ;  /* 0x8080808025267810 */ /* 0x000fc40007ffe828 */
[----:B----4-:R-:W-:Y:S02]  /*36d0*/  SHF.R.S32.HI R41, RZ, UR20, R23 ;  /* 0x00000014ff297c19 */ /* 0x010fe40008011417 */
[--C-:B------:R-:W-:Y:S02]  /*36e0*/  LOP3.LUT R40, R40, R37, R38.reuse, 0x64, !PT ;  /* 0x0000002528287212 */ /* 0x100fe400078e6426 */
[----:B-----5:R-:W-:Y:S01]  /*36f0*/  SHF.R.S32.HI R23, RZ, UR19, R35 ;  /* 0x00000013ff177c19 */ /* 0x020fe20008011423 */
[----:B------:R-:W-:Y:S01]  /*3700*/  IMAD.SHL.U32 R41, R41, 0x4, RZ ;  /* 0x0000000429297824 */ /* 0x000fe200078e00ff */
[----:B------:R-:W-:Y:S02]  /*3710*/  PRMT R35, R40, 0xba98, RZ ;  /* 0x0000ba9828237816 */ /* 0x000fe400000000ff */
[----:B------:R-:W-:Y:S02]  /*3720*/  PRMT R42, R37, 0xba98, RZ ;  /* 0x0000ba98252a7816 */ /* 0x000fe400000000ff */
[----:B------:R-:W-:Y:S01]  /*3730*/  LOP3.LUT R38, R35, 0x80808080, R38, 0x6, !PT ;  /* 0x8080808023267812 */ /* 0x000fe200078e0626 */
[----:B------:R-:W2:Y:S01]  /*3740*/  LDS R37, [R32+0x14] ;  /* 0x0000140020257984 */ /* 0x000ea20000000800 */
[----:B------:R-:W-:-:S02]  /*3750*/  LOP3.LUT R23, R23, 0x3030303, RZ, 0xc0, !PT ;  /* 0x0303030317177812 */ /* 0x000fc400078ec0ff */
[----:B------:R-:W-:Y:S02]  /*3760*/  LOP3.LUT R40, R41, 0x4040404, RZ, 0xc0, !PT ;  /* 0x0404040429287812 */ /* 0x000fe400078ec0ff */
[----:B------:R-:W-:Y:S02]  /*3770*/  LOP3.LUT R35, R35, 0x7f7f7f7f, R42, 0x60, !PT ;  /* 0x7f7f7f7f23237812 */ /* 0x000fe400078e602a */
[----:B------:R-:W-:Y:S02]  /*3780*/  LOP3.LUT R39, R36, R39, RZ, 0xfc, !PT ;  /* 0x0000002724277212 */ /* 0x000fe400078efcff */
[----:B------:R-:W-:Y:S02]  /*3790*/  IADD3 R41, PT, PT, R23, -0x7f7f7f80, -R40 ;  /* 0x8080808017297810 */ /* 0x000fe40007ffe828 */
[----:B------:R-:W-:Y:S02]  /*37a0*/  LOP3.LUT R36, R38, R35, RZ, 0xfc, !PT ;  /* 0x0000002326247212 */ /* 0x000fe400078efcff */
[----:B------:R-:W3:Y:S01]  /*37b0*/  LDS R35, [R33+0x14] ;  /* 0x0000140021237984 */ /* 0x000ee20000000800 */
[----:B------:R-:W-:-:S02]  /*37c0*/  LOP3.LUT R40, R40, R23, R41, 0x64, !PT ;  /* 0x0000001728287212 */ /* 0x000fc400078e6429 */
[----:B------:R-:W-:Y:S02]  /*37d0*/  PRMT R23, R23, 0xba98, RZ ;  /* 0x0000ba9817177816 */ /* 0x000fe400000000ff */
[----:B------:R-:W-:Y:S02]  /*37e0*/  PRMT R40, R40, 0xba98, RZ ;  /* 0x0000ba9828287816 */ /* 0x000fe400000000ff */
[----:B0-----:R-:W-:Y:S02]  /*37f0*/  SHF.R.S32.HI R34, RZ, UR19, R34 ;  /* 0x00000013ff227c19 */ /* 0x001fe40008011422 */
[C---:B------:R-:W-:Y:S02]  /*3800*/  LOP3.LUT R38, R40.reuse, 0x80808080, R41, 0x6, !PT ;  /* 0x8080808028267812 */ /* 0x040fe400078e0629 */
[----:B------:R-:W-:Y:S02]  /*3810*/  LOP3.LUT R41, R40, 0x7f7f7f7f, R23, 0x60, !PT ;  /* 0x7f7f7f7f28297812 */ /* 0x000fe400078e6017 */
[----:B------:R-:W-:Y:S01]  /*3820*/  SHF.R.S32.HI R40, RZ, UR20, R22 ;  /* 0x00000014ff287c19 */ /* 0x000fe20008011416 */
[----:B-1----:R-:W-:Y:S01]  /*3830*/  IDP.4A.S8.S8 R39, R39, R24, RZ ;  /* 0x0000001827277226 */ /* 0x002fe200000006ff */
[----:B------:R-:W0:Y:S01]  /*3840*/  LDS.64 R22, [R30+0x8] ;  /* 0x000008001e167984 */ /* 0x000e220000000a00 */
[----:B------:R-:W-:-:S02]  /*3850*/  LOP3.LUT R24, R34, 0x3030303, RZ, 0xc0, !PT ;  /* 0x0303030322187812 */ /* 0x000fc400078ec0ff */
[----:B------:R-:W-:Y:S01]  /*3860*/  IMAD.SHL.U32 R40, R40, 0x4, RZ ;  /* 0x0000000428287824 */ /* 0x000fe200078e00ff */
[----:B------:R-:W-:Y:S01]  /*3870*/  LOP3.LUT R41, R38, R41, RZ, 0xfc, !PT ;  /* 0x0000002926297212 */ /* 0x000fe200078efcff */
[----:B------:R-:W-:Y:S01]  /*3880*/  IDP.4A.S8.S8 R39, R36, R25, R39 ;  /* 0x0000001924277226 */ /* 0x000fe20000000627 */
[----:B------:R-:W-:Y:S02]  /*3890*/  LDS R38, [R33+0xc] ;  /* 0x00000c0021267984 */ /* 0x000fe40000000800 */
[----:B------:R-:W-:Y:S02]  /*38a0*/  LOP3.LUT R43, R40, 0x4040404, RZ, 0xc0, !PT ;  /* 0x04040404282b7812 */ /* 0x000fe400078ec0ff */
[----:B------:R-:W1:Y:S02]  /*38b0*/  LDS R36, [R32+0xc] ;  /* 0x00000c0020247984 */ /* 0x000e640000000800 */
[----:B------:R-:W-:Y:S02]  /*38c0*/  IADD3 R34, PT, PT, R24, -0x7f7f7f80, -R43 ;  /* 0x8080808018227810 */ /* 0x000fe40007ffe82b */
[----:B--2---:R-:W-:-:S02]  /*38d0*/  SHF.R.S32.HI R37, RZ, UR19, R37 ;  /* 0x00000013ff257c19 */ /* 0x004fc40008011425 */
[--C-:B------:R-:W-:Y:S02]  /*38e0*/  LOP3.LUT R43, R43, R24, R34.reuse, 0x64, !PT ;  /* 0x000000182b2b7212 */ /* 0x100fe400078e6422 */
[----:B------:R-:W-:Y:S02]  /*38f0*/  PRMT R24, R24, 0xba98, RZ ;  /* 0x0000ba9818187816 */ /* 0x000fe400000000ff */
[----:B------:R-:W-:Y:S02]  /*3900*/  PRMT R43, R43, 0xba98, RZ ;  /* 0x0000ba982b2b7816 */ /* 0x000fe400000000ff */
[----:B------:R-:W-:Y:S02]  /*3910*/  LOP3.LUT R37, R37, 0x3030303, RZ, 0xc0, !PT ;  /* 0x0303030325257812 */ /* 0x000fe400078ec0ff */
[----:B------:R-:W-:Y:S02]  /*3920*/  LOP3.LUT R34, R43, 0x80808080, R34, 0x6, !PT ;  /* 0x808080802b227812 */ /* 0x000fe400078e0622 */
[----:B---3--:R-:W-:-:S02]  /*3930*/  SHF.R.S32.HI R35, RZ, UR20, R35 ;  /* 0x00000014ff237c19 */ /* 0x008fc40008011423 */
[----:B------:R-:W-:Y:S02]  /*3940*/  LOP3.LUT R43, R43, 0x7f7f7f7f, R24, 0x60, !PT ;  /* 0x7f7f7f7f2b2b7812 */ /* 0x000fe400078e6018 */
[----:B------:R-:W2:Y:S01]  /*3950*/  LDS.64 R24, [R30+0x10] ;  /* 0x000010001e187984 */ /* 0x000ea20000000a00 */
[----:B------:R-:W-:-:S05]  /*3960*/  IMAD.SHL.U32 R35, R35, 0x4, RZ ;  /* 0x0000000423237824 */ /* 0x000fca00078e00ff */
[----:B------:R-:W-:Y:S02]  /*3970*/  LOP3.LUT R42, R35, 0x4040404, RZ, 0xc0, !PT ;  /* 0x04040404232a7812 */ /* 0x000fe400078ec0ff */
[----:B------:R-:W3:Y:S01]  /*3980*/  LDS R35, [R33+0x18] ;  /* 0x0000180021237984 */ /* 0x000ee20000000800 */
[----:B0-----:R-:W-:Y:S01]  /*3990*/  IDP.4A.S8.S8 R22, R41, R22, R39 ;  /* 0x0000001629167226 */ /* 0x001fe20000000627 */
[----:B------:R-:W-:Y:S02]  /*39a0*/  LOP3.LUT R39, R34, R43, RZ, 0xfc, !PT ;  /* 0x0000002b22277212 */ /* 0x000fe400078efcff */
[----:B------:R-:W-:Y:S01]  /*39b0*/  IADD3 R40, PT, PT, R37, -0x7f7f7f80, -R42 ;  /* 0x8080808025287810 */ /* 0x000fe20007ffe82a */
[----:B------:R-:W0:Y:S03]  /*39c0*/  LDS R34, [R32+0x18] ;  /* 0x0000180020227984 */ /* 0x000e260000000800 */
[----:B------:R-:W-:-:S02]  /*39d0*/  LOP3.LUT R42, R42, R37, R40, 0x64, !PT ;  /* 0x000000252a2a7212 */ /* 0x000fc400078e6428 */
[----:B-1----:R-:W-:Y:S02]  /*39e0*/  SHF.R.S32.HI R36, RZ, UR19, R36 ;  /* 0x00000013ff247c19 */ /* 0x002fe40008011424 */
[----:B------:R-:W-:Y:S02]  /*39f0*/  PRMT R43, R42, 0xba98, RZ ;  /* 0x0000ba982a2b7816 */ /* 0x000fe400000000ff */
[----:B------:R-:W-:Y:S02]  /*3a00*/  PRMT R42, R37, 0xba98, RZ ;  /* 0x0000ba98252a7816 */ /* 0x000fe400000000ff */
[----:B------:R1:W4:Y:S01]  /*3a10*/  LDS R37, [R33+0x1c] ;  /* 0x00001c0021257984 */ /* 0x0003220000000800 */
[C---:B------:R-:W-:Y:S02]  /*3a20*/  LOP3.LUT R41, R43.reuse, 0x80808080, R40, 0x6, !PT ;  /* 0x808080802b297812 */ /* 0x040fe400078e0628 */
[----:B------:R-:W-:Y:S02]  /*3a30*/  LOP3.LUT R40, R43, 0x7f7f7f7f, R42, 0x60, !PT ;  /* 0x7f7f7f7f2b287812 */ /* 0x000fe400078e602a */
[----:B------:R-:W-:-:S02]  /*3a40*/  SHF.R.S32.HI R42, RZ, UR20, R38 ;  /* 0x00000014ff2a7c19 */ /* 0x000fc40008011426 */
[----:B------:R5:W4:Y:S01]  /*3a50*/  LDS R38, [R32+0x1c] ;  /* 0x00001c0020267984 */ /* 0x000b220000000800 */
[----:B------:R-:W-:Y:S02]  /*3a60*/  LOP3.LUT R36, R36, 0x3030303, RZ, 0xc0, !PT ;  /* 0x0303030324247812 */ /* 0x000fe400078ec0ff */
[----:B------:R-:W-:Y:S01]  /*3a70*/  IMAD.SHL.U32 R42, R42, 0x4, RZ ;  /* 0x000000042a2a7824 */ /* 0x000fe200078e00ff */
[----:B------:R-:W-:Y:S01]  /*3a80*/  LOP3.LUT R40, R41, R40, RZ, 0xfc, !PT ;  /* 0x0000002829287212 */ /* 0x000fe200078efcff */
[----:B--2---:R-:W-:-:S03]  /*3a90*/  IDP.4A.S8.S8 R39, R39, R24, RZ ;  /* 0x0000001827277226 */ /* 0x004fc600000006ff */
[----:B------:R-:W-:Y:S01]  /*3aa0*/  LOP3.LUT R43, R42, 0x4040404, RZ, 0xc0, !PT ;  /* 0x040404042a2b7812 */ /* 0x000fe200078ec0ff */
[----:B------:R-:W-:-:S03]  /*3ab0*/  IDP.4A.S8.S8 R39, R40, R25, R39 ;  /* 0x0000001928277226 */ /* 0x000fc60000000627 */
[C---:B------:R-:W-:Y:S01]  /*3ac0*/  IADD3 R41, PT, PT, R36.reuse, -0x7f7f7f80, -R43 ;  /* 0x8080808024297810 */ /* 0x040fe20007ffe82b */
[----:B------:R-:W-:Y:S01]  /*3ad0*/  IMAD.U32 R40, RZ, RZ, UR17 ;  /* 0x00000011ff287e24 */ /* 0x000fe2000f8e00ff */
[----:B------:R-:W-:Y:S02]  /*3ae0*/  PRMT R25, R36, 0xba98, RZ ;  /* 0x0000ba9824197816 */ /* 0x000fe400000000ff */
[----:B------:R-:W-:Y:S01]  /*3af0*/  LOP3.LUT R43, R43, R36, R41, 0x64, !PT ;  /* 0x000000242b2b7212 */ /* 0x000fe200078e6429 */
[----:B------:R-:W-:Y:S01]  /*3b00*/  IMAD R40, R40, 0x4, R9 ;  /* 0x0000000428287824 */ /* 0x000fe200078e0209 */
[----:B---3--:R-:W-:Y:S01]  /*3b10*/  SHF.R.S32.HI R35, RZ, UR20, R35 ;  /* 0x00000014ff237c19 */ /* 0x008fe20008011423 */
[----:B------:R-:W-:Y:S01]  /*3b20*/  VIADD R36, R6, UR17 ;  /* 0x0000001106247c36 */ /* 0x000fe20008000000 */
[----:B------:R-:W-:Y:S02]  /*3b30*/  PRMT R24, R43, 0xba98, RZ ;  /* 0x0000ba982b187816 */ /* 0x000fe400000000ff */
[----:B0-----:R-:W-:Y:S01]  /*3b40*/  SHF.R.S32.HI R34, RZ, UR19, R34 ;  /* 0x00000013ff227c19 */ /* 0x001fe20008011422 */
[----:B------:R-:W-:Y:S01]  /*3b50*/  IMAD.SHL.U32 R35, R35, 0x4, RZ ;  /* 0x0000000423237824 */ /* 0x000fe200078e00ff */
[----:B-1----:R-:W-:-:S02]  /*3b60*/  LOP3.LUT R33, R24, 0x80808080, R41, 0x6, !PT ;  /* 0x8080808018217812 */ /* 0x002fc400078e0629 */
[----:B-----5:R-:W-:Y:S02]  /*3b70*/  LOP3.LUT R32, R24, 0x7f7f7f7f, R25, 0x60, !PT ;  /* 0x7f7f7f7f18207812 */ /* 0x020fe400078e6019 */
[----:B------:R-:W-:Y:S01]  /*3b80*/  LOP3.LUT R41, R31, 0xffff, RZ, 0xc0, !PT ;  /* 0x0000ffff1f297812 */ /* 0x000fe200078ec0ff */
[----:B------:R-:W0:Y:S01]  /*3b90*/  LDS.64 R24, [R30+0x18] ;  /* 0x000018001e187984 */ /* 0x000e220000000a00 */
[----:B------:R-:W-:Y:S02]  /*3ba0*/  LEA R40, R40, UR11, 0x2 ;  /* 0x0000000b28287c11 */ /* 0x000fe4000f8e10ff */
[----:B------:R-:W-:Y:S02]  /*3bb0*/  LEA R44, R36, UR13, 0x2 ;  /* 0x0000000d242c7c11 */ /* 0x000fe4000f8e10ff */
[----:B------:R-:W-:Y:S02]  /*3bc0*/  SHF.R.U32.HI R41, RZ, 0x1, R41 ;  /* 0x00000001ff297819 */ /* 0x000fe40000011629 */
[----:B------:R-:W-:Y:S01]  /*3bd0*/  LOP3.LUT R36, R34, 0x3030303, RZ, 0xc0, !PT ;  /* 0x0303030322247812 */ /* 0x000fe200078ec0ff */
[----:B------:R-:W-:Y:S01]  /*3be0*/  LDS R31, [R44] ;  /* 0x000000002c1f7984 */ /* 0x000fe20000000800 */
[----:B------:R-:W-:-:S02]  /*3bf0*/  LOP3.LUT R43, R35, 0x4040404, RZ, 0xc0, !PT ;  /* 0x04040404232b7812 */ /* 0x000fc400078ec0ff */
[----:B------:R-:W-:Y:S01]  /*3c00*/  LOP3.LUT R45, R41, 0xffff, RZ, 0xc0, !PT ;  /* 0x0000ffff292d7812 */ /* 0x000fe200078ec0ff */
[----:B------:R-:W1:Y:S01]  /*3c10*/  LDS.S8 R34, [R40+UR18] ;  /* 0x0000001228227984 */ /* 0x000e620008000200 */
[----:B------:R-:W-:Y:S02]  /*3c20*/  IADD3 R41, PT, PT, R36, -0x7f7f7f80, -R43 ;  /* 0x8080808024297810 */ /* 0x000fe40007ffe82b */
[----:B----4-:R-:W-:Y:S01]  /*3c30*/  SHF.R.S32.HI R42, RZ, UR20, R37 ;  /* 0x00000014ff2a7c19 */ /* 0x010fe20008011425 */
[----:B------:R2:W3:Y:S01]  /*3c40*/  LDS.S8 R35, [R40+UR18+0x1] ;  /* 0x0000011228237984 */ /* 0x0004e20008000200 */
[----:B------:R-:W-:Y:S02]  /*3c50*/  LOP3.LUT R43, R43, R36, R41, 0x64, !PT ;  /* 0x000000242b2b7212 */ /* 0x000fe400078e6429 */
[----:B------:R-:W-:Y:S01]  /*3c60*/  SHF.R.S32.HI R37, RZ, UR19, R38 ;  /* 0x00000013ff257c19 */ /* 0x000fe20008011426 */
[----:B------:R-:W-:Y:S01]  /*3c70*/  IMAD.SHL.U32 R42, R42, 0x4, RZ ;  /* 0x000000042a2a7824 */ /* 0x000fe200078e00ff */
[----:B------:R-:W4:Y:S01]  /*3c80*/  LDS R30, [R45+UR16] ;  /* 0x000000102d1e7984 */ /* 0x000f220008000800 */
[----:B------:R-:W-:-:S02]  /*3c90*/  PRMT R38, R43, 0xba98, RZ ;  /* 0x0000ba982b267816 */ /* 0x000fc400000000ff */
[----:B------:R-:W-:Y:S02]  /*3ca0*/  PRMT R43, R36, 0xba98, RZ ;  /* 0x0000ba98242b7816 */ /* 0x000fe400000000ff */
[----:B------:R-:W-:Y:S02]  /*3cb0*/  LOP3.LUT R37, R37, 0x3030303, RZ, 0xc0, !PT ;  /* 0x0303030325257812 */ /* 0x000fe400078ec0ff */
[----:B------:R-:W-:Y:S02]  /*3cc0*/  LOP3.LUT R42, R42, 0x4040404, RZ, 0xc0, !PT ;  /* 0x040404042a2a7812 */ /* 0x000fe400078ec0ff */
[C---:B------:R-:W-:Y:S02]  /*3cd0*/  LOP3.LUT R36, R38.reuse, 0x80808080, R41, 0x6, !PT ;  /* 0x8080808026247812 */ /* 0x040fe400078e0629 */
[----:B------:R-:W-:Y:S02]  /*3ce0*/  LOP3.LUT R43, R38, 0x7f7f7f7f, R43, 0x60, !PT ;  /* 0x7f7f7f7f262b7812 */ /* 0x000fe400078e602b */
[----:B------:R-:W-:-:S02]  /*3cf0*/  IADD3 R38, PT, PT, R37, -0x7f7f7f80, -R42 ;  /* 0x8080808025267810 */ /* 0x000fc40007ffe82a */
[----:B--2---:R-:W-:Y:S02]  /*3d00*/  PRMT R40, R37, 0xba98, RZ ;  /* 0x0000ba9825287816 */ /* 0x004fe400000000ff */
[--C-:B------:R-:W-:Y:S02]  /*3d10*/  LOP3.LUT R42, R42, R37, R38.reuse, 0x64, !PT ;  /* 0x000000252a2a7212 */ /* 0x100fe400078e6426 */
[----:B------:R-:W-:Y:S02]  /*3d20*/  LOP3.LUT R36, R36, R43, RZ, 0xfc, !PT ;  /* 0x0000002b24247212 */ /* 0x000fe400078efcff */
[----:B------:R-:W-:Y:S02]  /*3d30*/  PRMT R41, R42, 0xba98, RZ ;  /* 0x0000ba982a297816 */ /* 0x000fe400000000ff */
[----:B------:R-:W-:Y:S01]  /*3d40*/  LOP3.LUT R32, R33, R32, RZ, 0xfc, !PT ;  /* 0x0000002021207212 */ /* 0x000fe200078efcff */
[----:B0-----:R-:W-:Y:S01]  /*3d50*/  IDP.4A.S8.S8 R24, R36, R24, R39 ;  /* 0x0000001824187226 */ /* 0x001fe20000000627 */
[----:B------:R-:W-:-:S02]  /*3d60*/  LOP3.LUT R38, R41, 0x80808080, R38, 0x6, !PT ;  /* 0x8080808029267812 */ /* 0x000fc400078e0626 */
[----:B------:R-:W-:Y:S01]  /*3d70*/  LOP3.LUT R41, R41, 0x7f7f7f7f, R40, 0x60, !PT ;  /* 0x7f7f7f7f29297812 */ /* 0x000fe200078e6028 */
[----:B------:R-:W-:-:S03]  /*3d80*/  IDP.4A.S8.S8 R23, R32, R23, R22 ;  /* 0x0000001720177226 */ /* 0x000fc60000000616 */
[----:B------:R-:W-:Y:S01]  /*3d90*/  LOP3.LUT R38, R38, R41, RZ, 0xfc, !PT ;  /* 0x0000002926267212 */ /* 0x000fe200078efcff */
[----:B-1----:R-:W-:-:S04]  /*3da0*/  IMAD R34, R23, R34, RZ ;  /* 0x0000002217227224 */ /* 0x002fc800078e02ff */
[----:B------:R-:W-:-:S04]  /*3db0*/  IDP.4A.S8.S8 R24, R38, R25, R24 ;  /* 0x0000001926187226 */ /* 0x000fc80000000618 */
[----:B---3--:R-:W-:Y:S02]  /*3dc0*/  IMAD R24, R24, R35, R34 ;  /* 0x0000002318187224 */ /* 0x008fe400078e0222 */
[----:B----4-:R-:W-:-:S03]  /*3dd0*/  FMUL.FTZ R30, R31, R30 ;  /* 0x0000001e1f1e7220 */ /* 0x010fc60000410000 */
[----:B------:R-:W-:-:S05]  /*3de0*/  I2FP.F32.S32 R24, R24 ;  /* 0x0000001800187245 */ /* 0x000fca0000201400 */
[----:B------:R-:W-:Y:S01]  /*3df0*/  FFMA.FTZ R27, R30, R24, R27 ;  /* 0x000000181e1b7223 */ /* 0x000fe2000001001b */
[----:B------:R-:W-:Y:S06]  /*3e00*/  BRA.U !UP0, `(.L_x_583) ;  /* 0xfffffff5087c7547 */ /* 0x000fec000b83ffff */
[----:B------:R-:W-:Y:S06]  /*3e10*/  BAR.SYNC.DEFER_BLOCKING 0x0 ;  /* 0x0000000000007b1d */ /* 0x000fec0000010000 */
.L_x_579:
[----:B------:R-:W-:-:S04]  /*3e20*/  UIADD3 UR4, UPT, UPT, UR4, 0x2, URZ ;  /* 0x0000000204047890 */ /* 0x000fc8000fffe0ff */
[----:B------:R-:W-:-:S09]  /*3e30*/  UISETP.GE.AND UP0, UPT, UR4, UR7, UPT ;  /* 0x000000070400728c */ /* 0x000fd2000bf06270 */
[----:B------:R-:W-:Y:S05]  /*3e40*/  BRA.U !UP0, `(.L_x_584) ;  /* 0xffffffc9080c7547 */ /* 0x000fea000b83ffff */
.L_x_578:
[----:B------:R-:W2:Y:S01]  /*3e50*/  S2R R3, SR_TID.Y ;  /* 0x0000000000037919 */ /* 0x000ea20000002200 */
[----:B------:R-:W0:Y:S01]  /*3e60*/  LDCU UR4, c[0x0][0x3a0] ;  /* 0x00007400ff0477ac */ /* 0x000e220008000800 */
[----:B--2---:R-:W-:-:S05]  /*3e70*/  IMAD R5, R0, 0x4, R3 ;  /* 0x0000000400057824 */ /* 0x004fca00078e0203 */
[----:B0-----:R-:W-:-:S13]  /*3e80*/  ISETP.GE.U32.AND P0, PT, R5, UR4, PT ;  /* 0x0000000405007c0c */ /* 0x001fda000bf06070 */
[----:B------:R-:W-:Y:S05]  /*3e90*/  @P0 EXIT ;  /* 0x000000000000094d */ /* 0x000fea0003800000 */
[----:B------:R-:W0:Y:S01]  /*3ea0*/  S2R R0, SR_TID.X ;  /* 0x0000000000007919 */ /* 0x000e220000002100 */
[----:B------:R-:W2:Y:S01]  /*3eb0*/  LDCU UR4, c[0x0][0x3a8] ;  /* 0x00007500ff0477ac */ /* 0x000ea20008000800 */
[----:B0-----:R-:W-:-:S05]  /*3ec0*/  VIADD R0, R0, UR6 ;  /* 0x0000000600007c36 */ /* 0x001fca0008000000 */
[----:B--2---:R-:W-:-:S13]  /*3ed0*/  ISETP.GE.U32.AND P0, PT, R0, UR4, PT ;  /* 0x0000000400007c0c */ /* 0x004fda000bf06070 */
[----:B------:R-:W-:Y:S05]  /*3ee0*/  @P0 EXIT ;  /* 0x000000000000094d */ /* 0x000fea0003800000 */
[----:B------:R-:W0:Y:S01]  /*3ef0*/  LDC.64 R2, c[0x0][0x390] ;  /* 0x0000e400ff027b82 */ /* 0x000e220000000a00 */
[----:B------:R-:W-:Y:S01]  /*3f00*/  IMAD R5, R5, UR4, R0 ;  /* 0x0000000405057c24 */ /* 0x000fe2000f8e0200 */
[----:B------:R-:W-:-:S03]  /*3f10*/  F2FP.BF16.F32.PACK_AB R27, RZ, R27 ;  /* 0x0000001bff1b723e */ /* 0x000fc600000010ff */
[----:B0-----:R-:W-:-:S05]  /*3f20*/  IMAD.WIDE.U32 R2, R5, 0x2, R2 ;  /* 0x0000000205027825 */ /* 0x001fca00078e0002 */
[----:B------:R-:W-:Y:S01]  /*3f30*/  STG.E.U16 desc[UR14][R2.64], R27 ;  /* 0x0000001b02007986 */ /* 0x000fe2000c10150e */
[----:B------:R-:W-:Y:S05]  /*3f40*/  EXIT ;  /* 0x000000000000794d */ /* 0x000fea0003800000 */
.L_x_585:
        /* <DEDUP_REMOVED lines=11> */
.L_x_1260:


//--------------------- .text._Z12mul_mat_q2_KIN3c108BFloat16ELb1EEvPKvS3_PT_iiiii --------------------------
	.section	.text._Z12mul_mat_q2_KIN3c108BFloat16ELb1EEvPKvS3_PT_iiiii,"ax",@progbits
	.align	128
.text._Z12mul_mat_q2_KIN3c108BFloat16ELb1EEvPKvS3_PT_iiiii:
        .type           _Z12mul_mat_q2_KIN3c108BFloat16ELb1EEvPKvS3_PT_iiiii,@function
        .size           _Z12mul_mat_q2_KIN3c108BFloat16ELb1EEvPKvS3_PT_iiiii,(.L_x_1261 - _Z12mul_mat_q2_KIN3c108BFloat16ELb1EEvPKvS3_PT_iiiii)
        .other          _Z12mul_mat_q2_KIN3c108BFloat16ELb1EEvPKvS3_PT_iiiii,@"STO_CUDA_ENTRY STV_DEFAULT"
_Z12mul_mat_q2_KIN3c108BFloat16ELb1EEvPKvS3_PT_iiiii:
        /* <DEDUP_REMOVED lines=13> */
[----:B------:R-:W-:Y:S01]  /*00d0*/  LOP3.LUT R4, RZ, UR8, RZ, 0x33, !PT ;  /* 0x00000008ff047c12 */ /* 0x000fe2000f8e33ff */
[----:B------:R-:W3:Y:S01]  /*00e0*/  S2UR UR12, SR_CgaCtaId ;  /* 0x00000000000c79c3 */ /* 0x000ee20000008800 */
[----:B------:R-:W2:Y:S01]  /*00f0*/  S2R R3, SR_TID.Y ;  /* 0x0000000000037919 */ /* 0x000ea20000002200 */
[----:B------:R-:W4:Y:S01]  /*0100*/  LDCU UR10, c[0x0][0x39c] ;  /* 0x00007380ff0a77ac */ /* 0x000f220008000800 */
[----:B------:R-:W-:Y:S01]  /*0110*/  IMAD.MOV.U32 R69, RZ, RZ, RZ ;  /* 0x000000ffff457224 */ /* 0x000fe200078e00ff */
[----:B------:R-:W5:Y:S01]  /*0120*/  LDCU.64 UR18, c[0x0][0x388] ;  /* 0x00007100ff1277ac */ /* 0x000f620008000a00 */
[----:B------:R-:W0:Y:S01]  /*0130*/  LDCU.64 UR16, c[0x0][0x380] ;  /* 0x00007000ff1077ac */ /* 0x000e220008000a00 */
[----:B-1----:R-:W-:Y:S02]  /*0140*/  UIADD3 UR9, UPT, UPT, UR6, -0x1, URZ ;  /* 0xffffffff06097890 */ /* 0x002fe4000fffe0ff */
[----:B------:R-:W-:Y:S01]  /*0150*/  USHF.R.S32.HI UR5, URZ, 0x1f, UR7 ;  /* 0x0000001fff057899 */ /* 0x000fe20008011407 */
[----:B----4-:R-:W-:-:S03]  /*0160*/  IADD3 R10, PT, PT, R4, UR10, RZ ;  /* 0x0000000a040a7c10 */ /* 0x010fc6000fffe0ff */
[----:B------:R-:W-:Y:S02]  /*0170*/  ULEA.HI UR6, UR5, UR7, URZ, 0x5 ;  /* 0x0000000705067291 */ /* 0x000fe4000f8f28ff */
[----:B------:R-:W-:Y:S02]  /*0180*/  USHF.R.S32.HI UR5, URZ, 0x8, UR4 ;  /* 0x00000008ff057899 */ /* 0x000fe40008011404 */
[----:B------:R-:W-:Y:S01]  /*0190*/  USHF.R.S32.HI UR6, URZ, 0x5, UR6 ;  /* 0x00000005ff067899 */ /* 0x000fe20008011406 */
[----:B------:R-:W-:Y:S01]  /*01a0*/  UMOV UR4, 0x400 ;  /* 0x0000040000047882 */ /* 0x000fe20000000000 */
[--C-:B0-----:R-:W-:Y:S01]  /*01b0*/  SHF.R.U32.HI R11, RZ, 0x2, R2.reuse ;  /* 0x00000002ff0b7819 */ /* 0x101fe20000011602 */
[----:B------:R-:W-:Y:S01]  /*01c0*/  IMAD.SHL.U32 R56, R2, 0x4, RZ ;  /* 0x0000000402387824 */ /* 0x000fe200078e00ff */
[--C-:B------:R-:W-:Y:S01]  /*01d0*/  SHF.R.U32.HI R58, RZ, 0x3, R2.reuse ;  /* 0x00000003ff3a7819 */ /* 0x100fe20000011602 */
[----:B------:R-:W-:Y:S01]  /*01e0*/  UIADD3 UR7, UPT, UPT, UR4, 0x1080, URZ ;  /* 0x0000108004077890 */ /* 0x000fe2000fffe0ff */
[----:B------:R-:W-:Y:S01]  /*01f0*/  LOP3.LUT R5, R11, 0x3, RZ, 0xc0, !PT ;  /* 0x000000030b057812 */ /* 0x000fe200078ec0ff */
[----:B--2---:R-:W-:Y:S01]  /*0200*/  IMAD R9, R0, 0x4, R3 ;  /* 0x0000000400097824 */ /* 0x004fe200078e0203 */
[----:B------:R-:W-:Y:S01]  /*0210*/  SHF.R.U32.HI R12, RZ, 0x1, R2 ;  /* 0x00000001ff0c7819 */ /* 0x000fe20000011602 */
[----:B------:R-:W-:Y:S01]  /*0220*/  UIADD3 UR10, UPT, UPT, UR4, 0x15a8, URZ ;  /* 0x000015a8040a7890 */ /* 0x000fe2000fffe0ff */
[----:B------:R-:W-:Y:S01]  /*0230*/  LOP3.LUT R6, R2, 0x3, RZ, 0xc0, !PT ;  /* 0x0000000302067812 */ /* 0x000fe200078ec0ff */
[----:B------:R-:W-:Y:S01]  /*0240*/  IMAD R5, R0, 0x4, R5 ;  /* 0x0000000400057824 */ /* 0x000fe200078e0205 */
[----:B------:R-:W-:Y:S01]  /*0250*/  VIMNMX.U32 R54, PT, PT, R9, UR9, PT ;  /* 0x0000000909367c48 */ /* 0x000fe2000bfe0000 */
[C---:B------:R-:W-:Y:S01]  /*0260*/  IMAD R12, R3.reuse, 0x10, R12 ;  /* 0x00000010030c7824 */ /* 0x040fe200078e020c */
[----:B------:R-:W-:Y:S01]  /*0270*/  VIADDMNMX R27, R3, 0x1c, R10, PT ;  /* 0x0000001c031b7846 */ /* 0x000fe2000380010a */
[----:B------:R-:W-:Y:S01]  /*0280*/  UIADD3 UR11, UPT, UPT, UR4, 0x17a8, URZ ;  /* 0x000017a8040b7890 */ /* 0x000fe2000fffe0ff */
[----:B------:R-:W-:Y:S01]  /*0290*/  VIMNMX R7, PT, PT, R5, UR9, PT ;  /* 0x0000000905077c48 */ /* 0x000fe2000bfe0100 */
[----:B------:R-:W-:Y:S01]  /*02a0*/  IMAD R5, R3, 0x4, R58 ;  /* 0x0000000403057824 */ /* 0x000fe200078e023a */
[----:B------:R-:W-:Y:S01]  /*02b0*/  LOP3.LUT R9, R12, 0x1f, RZ, 0xc0, !PT ;  /* 0x0000001f0c097812 */ /* 0x000fe200078ec0ff */
[----:B------:R-:W-:Y:S01]  /*02c0*/  IMAD R44, R27, UR5, RZ ;  /* 0x000000051b2c7c24 */ /* 0x000fe2000f8e02ff */
[C---:B------:R-:W-:Y:S01]  /*02d0*/  VIMNMX R13, PT, PT, R10.reuse, R3, PT ;  /* 0x000000030a0d7248 */ /* 0x040fe20003fe0100 */
[----:B------:R-:W-:Y:S01]  /*02e0*/  IMAD R4, R7, UR6, R6 ;  /* 0x0000000607047c24 */ /* 0x000fe2000f8e0206 */
[C---:B------:R-:W-:Y:S01]  /*02f0*/  VIMNMX R33, PT, PT, R10.reuse, R5, PT ;  /* 0x000000050a217248 */ /* 0x040fe20003fe0100 */
[----:B------:R-:W-:Y:S01]  /*0300*/  IMAD R18, R27, 0x21, R2 ;  /* 0x000000211b127824 */ /* 0x000fe200078e0202 */
[--C-:B------:R-:W-:Y:S01]  /*0310*/  VIADDMNMX R37, R5, 0x10, R10.reuse, PT ;  /* 0x0000001005257846 */ /* 0x100fe2000380010a */
[----:B------:R-:W-:Y:S01]  /*0320*/  IMAD R26, R13, UR5, RZ ;  /* 0x000000050d1a7c24 */ /* 0x000fe2000f8e02ff */
[----:B------:R-:W-:Y:S01]  /*0330*/  SHF.R.S32.HI R6, RZ, 0x1f, R33 ;  /* 0x0000001fff067819 */ /* 0x000fe20000011421 */
[----:B---3--:R-:W-:Y:S01]  /*0340*/  ULEA UR13, UR12, UR4, 0x18 ;  /* 0x000000040c0d7291 */ /* 0x008fe2000f8ec0ff */
[----:B------:R-:W-:Y:S01]  /*0350*/  SHF.R.S32.HI R8, RZ, 0x1f, R37 ;  /* 0x0000001fff087819 */ /* 0x000fe20000011425 */
[----:B------:R-:W-:Y:S01]  /*0360*/  UIADD3 UR4, UPT, UPT, UR4, 0x1188, URZ ;  /* 0x0000118804047890 */ /* 0x000fe2000fffe0ff */
[----:B------:R-:W-:Y:S01]  /*0370*/  VIMNMX R30, PT, PT, R10, R9, PT ;  /* 0x000000090a1e7248 */ /* 0x000fe20003fe0100 */
[C---:B------:R-:W-:Y:S01]  /*0380*/  IMAD R9, R2.reuse, 0x8, R11 ;  /* 0x0000000802097824 */ /* 0x040fe200078e020b */
[----:B------:R-:W-:Y:S01]  /*0390*/  LOP3.LUT R5, R2, 0x7, RZ, 0xc0, !PT ;  /* 0x0000000702057812 */ /* 0x000fe200078ec0ff */
[----:B------:R-:W-:Y:S01]  /*03a0*/  ULEA UR7, UR12, UR7, 0x18 ;  /* 0x000000070c077291 */ /* 0x000fe2000f8ec0ff */
[----:B------:R-:W-:Y:S01]  /*03b0*/  LEA.HI R6, R6, R33, RZ, 0x2 ;  /* 0x0000002106067211 */ /* 0x000fe200078f10ff */
[----:B------:R-:W-:Y:S01]  /*03c0*/  IMAD R41, R30, UR5, RZ ;  /* 0x000000051e297c24 */ /* 0x000fe2000f8e02ff */
[C-C-:B------:R-:W-:Y:S01]  /*03d0*/  VIADDMNMX R15, R3.reuse, 0x4, R10.reuse, PT ;  /* 0x00000004030f7846 */ /* 0x140fe2000380010a */
[----:B------:R-:W-:Y:S01]  /*03e0*/  ULEA UR10, UR12, UR10, 0x18 ;  /* 0x0000000a0c0a7291 */ /* 0x000fe2000f8ec0ff */
[--C-:B------:R-:W-:Y:S01]  /*03f0*/  VIADDMNMX R19, R3, 0xc, R10.reuse, PT ;  /* 0x0000000c03137846 */ /* 0x100fe2000380010a */
[----:B------:R-:W-:Y:S01]  /*0400*/  ULEA UR4, UR12, UR4, 0x18 ;  /* 0x000000040c047291 */ /* 0x000fe2000f8ec0ff */
[----:B------:R-:W-:Y:S01]  /*0410*/  LEA.HI R8, R8, R37, RZ, 0x2 ;  /* 0x0000002508087211 */ /* 0x000fe200078f10ff */
[----:B------:R-:W-:Y:S01]  /*0420*/  IMAD R28, R15, UR5, RZ ;  /* 0x000000050f1c7c24 */ /* 0x000fe2000f8e02ff */
[----:B------:R-:W-:Y:S01]  /*0430*/  VIADDMNMX R21, R3, 0x10, R10, PT ;  /* 0x0000001003157846 */ /* 0x000fe2000380010a */
[C---:B------:R-:W-:Y:S01]  /*0440*/  IMAD R34, R19.reuse, UR5, RZ ;  /* 0x0000000513227c24 */ /* 0x040fe2000f8e02ff */
[----:B------:R-:W-:Y:S01]  /*0450*/  SHF.R.S32.HI R27, RZ, 0x1f, R30 ;  /* 0x0000001fff1b7819 */ /* 0x000fe2000001141e */
[----:B------:R-:W-:Y:S01]  /*0460*/  IMAD R14, R19, 0x21, R2 ;  /* 0x00000021130e7824 */ /* 0x000fe200078e0202 */
[----:B------:R-:W-:Y:S01]  /*0470*/  VIADDMNMX R17, R3, 0x8, R10, PT ;  /* 0x0000000803117846 */ /* 0x000fe2000380010a */
[----:B------:R-:W-:Y:S01]  /*0480*/  IMAD R38, R21, UR5, RZ ;  /* 0x0000000515267c24 */ /* 0x000fe2000f8e02ff */
[----:B------:R-:W-:Y:S01]  /*0490*/  LOP3.LUT R70, R56, 0x1c, RZ, 0xc0, !PT ;  /* 0x0000001c38467812 */ /* 0x000fe200078ec0ff */
[--C-:B------:R-:W-:Y:S01]  /*04a0*/  IMAD R12, R15, 0x21, R2.reuse ;  /* 0x000000210f0c7824 */ /* 0x100fe200078e0202 */
[-C--:B------:R-:W-:Y:S01]  /*04b0*/  LEA.HI R46, R6, R5.reuse, RZ, 0x1e ;  /* 0x00000005062e7211 */ /* 0x080fe200078ff0ff */
[----:B------:R-:W-:Y:S01]  /*04c0*/  IMAD R32, R17, UR5, RZ ;  /* 0x0000000511207c24 */ /* 0x000fe2000f8e02ff */
[----:B------:R-:W-:Y:S01]  /*04d0*/  LEA.HI R48, R8, R5, RZ, 0x1e ;  /* 0x0000000508307211 */ /* 0x000fe200078ff0ff */
[----:B------:R-:W-:Y:S01]  /*04e0*/  IMAD R15, R21, 0x21, R2 ;  /* 0x00000021150f7824 */ /* 0x000fe200078e0202 */
[----:B------:R-:W-:Y:S01]  /*04f0*/  LOP3.LUT R36, R2, 0x1, RZ, 0xc0, !PT ;  /* 0x0000000102247812 */ /* 0x000fe200078ec0ff */
[----:B------:R-:W-:Y:S01]  /*0500*/  IMAD R43, R33, 0x8, R46 ;  /* 0x00000008212b7824 */ /* 0x000fe200078e022e */
[--C-:B------:R-:W-:Y:S01]  /*0510*/  VIADDMNMX R23, R3, 0x14, R10.reuse, PT ;  /* 0x0000001403177846 */ /* 0x100fe2000380010a */
[----:B------:R-:W-:Y:S01]  /*0520*/  IMAD R46, R33, UR5, RZ ;  /* 0x00000005212e7c24 */ /* 0x000fe2000f8e02ff */
[----:B------:R-:W-:Y:S01]  /*0530*/  VIADDMNMX R25, R3, 0x18, R10, PT ;  /* 0x0000001803197846 */ /* 0x000fe2000380010a */
[----:B------:R-:W-:Y:S01]  /*0540*/  IMAD R52, R37, 0x8, R48 ;  /* 0x0000000825347824 */ /* 0x000fe200078e0230 */
[----:B------:R-:W-:Y:S01]  /*0550*/  LEA.HI R31, R27, R30, RZ, 0x4 ;  /* 0x0000001e1b1f7211 */ /* 0x000fe200078f20ff */
[C---:B------:R-:W-:Y:S01]  /*0560*/  IMAD R40, R23.reuse, UR5, RZ ;  /* 0x0000000517287c24 */ /* 0x040fe2000f8e02ff */
[--C-:B------:R-:W-:Y:S01]  /*0570*/  SHF.R.U32.HI R29, RZ, 0x4, R2.reuse ;  /* 0x00000004ff1d7819 */ /* 0x100fe20000011602 */
[--C-:B------:R-:W-:Y:S01]  /*0580*/  IMAD R16, R23, 0x21, R2.reuse ;  /* 0x0000002117107824 */ /* 0x100fe200078e0202 */
[----:B-----5:R-:W-:Y:S01]  /*0590*/  IADD3 R70, P0, PT, R70, UR18, RZ ;  /* 0x0000001246467c10 */ /* 0x020fe2000ff1e0ff */
[----:B------:R-:W-:Y:S01]  /*05a0*/  IMAD R42, R25, UR5, RZ ;  /* 0x00000005192a7c24 */ /* 0x000fe2000f8e02ff */
[----:B------:R-:W-:Y:S01]  /*05b0*/  LEA.HI.SX32 R31, R31, R36, 0x1c ;  /* 0x000000241f1f7211 */ /* 0x000fe200078fe2ff */
[----:B------:R-:W-:Y:S01]  /*05c0*/  IMAD R48, R37, UR5, RZ ;  /* 0x0000000525307c24 */ /* 0x000fe2000f8e02ff */
[----:B------:R-:W-:Y:S01]  /*05d0*/  LOP3.LUT R35, R11, 0x1, RZ, 0xc0, !PT ;  /* 0x000000010b237812 */ /* 0x000fe200078ec0ff */
[--C-:B------:R-:W-:Y:S01]  /*05e0*/  IMAD R11, R13, 0x21, R2.reuse ;  /* 0x000000210d0b7824 */ /* 0x100fe200078e0202 */
[----:B------:R-:W-:Y:S01]  /*05f0*/  IADD3 R19, P4, PT, R29, R26, RZ ;  /* 0x0000001a1d137210 */ /* 0x000fe20007f9e0ff */
[--C-:B------:R-:W-:Y:S01]  /*0600*/  IMAD R13, R17, 0x21, R2.reuse ;  /* 0x00000021110d7824 */ /* 0x100fe200078e0202 */
[----:B------:R-:W-:Y:S01]  /*0610*/  IADD3 R20, P5, PT, R29, R28, RZ ;  /* 0x0000001c1d147210 */ /* 0x000fe20007fbe0ff */
[----:B------:R-:W-:Y:S01]  /*0620*/  IMAD R17, R25, 0x21, R2 ;  /* 0x0000002119117824 */ /* 0x000fe200078e0202 */
[C---:B------:R-:W-:Y:S01]  /*0630*/  IADD3 R22, P1, PT, R29.reuse, R34, RZ ;  /* 0x000000221d167210 */ /* 0x040fe20007f3e0ff */
[C---:B------:R-:W-:Y:S01]  /*0640*/  IMAD R5, R2.reuse, 0x21, RZ ;  /* 0x0000002102057824 */ /* 0x040fe200078e02ff */
[----:B------:R-:W-:Y:S01]  /*0650*/  IADD3.X R71, PT, PT, RZ, UR19, RZ, P0, !PT ;  /* 0x00000013ff477c10 */ /* 0x000fe200087fe4ff */
[C---:B------:R-:W-:Y:S01]  /*0660*/  VIADD R6, R2.reuse, 0x20 ;  /* 0x0000002002067836 */ /* 0x040fe20000000000 */
[----:B------:R-:W-:Y:S01]  /*0670*/  IADD3 R23, P2, PT, R29, R38, RZ ;  /* 0x000000261d177210 */ /* 0x000fe20007f5e0ff */
[----:B------:R-:W-:Y:S01]  /*0680*/  VIADD R7, R2, 0x40 ;  /* 0x0000004002077836 */ /* 0x000fe20000000000 */
[----:B------:R-:W-:Y:S01]  /*0690*/  SHF.L.U32 R55, R3, 0x5, RZ ;  /* 0x0000000503377819 */ /* 0x000fe200000006ff */
[----:B------:R-:W-:Y:S01]  /*06a0*/  IMAD R54, R54, UR6, RZ ;  /* 0x0000000636367c24 */ /* 0x000fe2000f8e02ff */
[----:B------:R-:W-:Y:S01]  /*06b0*/  IADD3 R21, P0, PT, R29, R32, RZ ;  /* 0x000000201d157210 */ /* 0x000fe20007f1e0ff */
[----:B------:R-:W-:Y:S01]  /*06c0*/  UIMAD UR18, UR5, UR8, URZ ;  /* 0x00000008051272a4 */ /* 0x000fe2000f8e02ff */
[----:B------:R-:W-:Y:S01]  /*06d0*/  LEA R57, R30, R31, 0x1 ;  /* 0x0000001f1e397211 */ /* 0x000fe200078e08ff */
[----:B------:R-:W-:Y:S01]  /*06e0*/  ULEA UR11, UR12, UR11, 0x18 ;  /* 0x0000000b0c0b7291 */ /* 0x000fe2000f8ec0ff */
[----:B------:R-:W-:-:S02]  /*06f0*/  LEA.HI.X.SX32 R25, R26, RZ, 0x1, P4 ;  /* 0x000000ff1a197211 */ /* 0x000fc400020f0eff */
[----:B------:R-:W-:Y:S02]  /*0700*/  LEA.HI.X.SX32 R27, R28, RZ, 0x1, P5 ;  /* 0x000000ff1c1b7211 */ /* 0x000fe400028f0eff */
[----:B------:R-:W-:Y:S02]  /*0710*/  LEA.HI.X.SX32 R30, R34, RZ, 0x1, P1 ;  /* 0x000000ff221e7211 */ /* 0x000fe400008f0eff */
[----:B------:R-:W-:Y:S02]  /*0720*/  LEA R10, R2, R29, 0x1 ;  /* 0x0000001d020a7211 */ /* 0x000fe400078e08ff */
[C---:B------:R-:W-:Y:S02]  /*0730*/  IADD3 R24, P3, PT, R29.reuse, R40, RZ ;  /* 0x000000281d187210 */ /* 0x040fe40007f7e0ff */
[C---:B------:R-:W-:Y:S02]  /*0740*/  IADD3 R26, P4, PT, R29.reuse, R42, RZ ;  /* 0x0000002a1d1a7210 */ /* 0x040fe40007f9e0ff */
[----:B------:R-:W-:-:S02]  /*0750*/  IADD3 R28, P5, PT, R29, R44, RZ ;  /* 0x0000002c1d1c7210 */ /* 0x000fc40007fbe0ff */
[----:B------:R-:W-:Y:S02]  /*0760*/  LEA.HI.X.SX32 R31, R38, RZ, 0x1, P2 ;  /* 0x000000ff261f7211 */ /* 0x000fe400010f0eff */
[----:B------:R-:W-:Y:S02]  /*0770*/  IADD3 R34, P1, PT, R35, R46, RZ ;  /* 0x0000002e23227210 */ /* 0x000fe40007f3e0ff */
[----:B------:R-:W-:Y:S02]  /*0780*/  LOP3.LUT R53, R55, 0x1f, R2, 0xf8, !PT ;  /* 0x0000001f37357812 */ /* 0x000fe400078ef802 */
[----:B------:R-:W-:Y:S02]  /*0790*/  LEA.HI.X.SX32 R29, R32, RZ, 0x1, P0 ;  /* 0x000000ff201d7211 */ /* 0x000fe400000f0eff */
[----:B------:R-:W-:Y:S02]  /*07a0*/  IADD3 R35, P2, PT, R35, R48, RZ ;  /* 0x0000003023237210 */ /* 0x000fe40007f5e0ff */
[----:B------:R-:W-:-:S02]  /*07b0*/  IADD3 R36, P0, PT, R36, R41, RZ ;  /* 0x0000002924247210 */ /* 0x000fc40007f1e0ff */
[----:B------:R-:W-:Y:S02]  /*07c0*/  LOP3.LUT R59, R56, 0x3c, RZ, 0xc0, !PT ;  /* 0x0000003c383b7812 */ /* 0x000fe400078ec0ff */
[----:B------:R-:W-:Y:S02]  /*07d0*/  IADD3 R8, PT, PT, R2, 0x60, RZ ;  /* 0x0000006002087810 */ /* 0x000fe40007ffe0ff */
[----:B------:R-:W-:Y:S02]  /*07e0*/  LOP3.LUT R56, R56, 0xc, RZ, 0xc0, !PT ;  /* 0x0000000c38387812 */ /* 0x000fe400078ec0ff */
        /* <DEDUP_REMOVED lines=9> */
[----:B------:R-:W-:Y:S02]  /*0880*/  LEA.HI.X.SX32 R32, R40, RZ, 0x1, P3 ;  /* 0x000000ff28207211 */ /* 0x000fe400018f0eff */
[----:B------:R-:W-:Y:S02]  /*0890*/  LEA.HI.X.SX32 R33, R42, RZ, 0x1, P4 ;  /* 0x000000ff2a217211 */ /* 0x000fe400020f0eff */
[----:B------:R-:W-:Y:S02]  /*08a0*/  LEA.HI.X.SX32 R37, R44, RZ, 0x1, P5 ;  /* 0x000000ff2c257211 */ /* 0x000fe400028f0eff */
[----:B------:R-:W-:Y:S02]  /*08b0*/  LEA.HI.X.SX32 R38, R46, RZ, 0x1, P1 ;  /* 0x000000ff2e267211 */ /* 0x000fe400008f0eff */
[----:B------:R-:W-:Y:S02]  /*08c0*/  LEA.HI.X.SX32 R39, R48, RZ, 0x1, P2 ;  /* 0x000000ff30277211 */ /* 0x000fe400010f0eff */
[----:B------:R-:W-:-:S02]  /*08d0*/  LEA R57, R57, UR7, 0x2 ;  /* 0x0000000739397c11 */ /* 0x000fc4000f8e10ff */
[----:B------:R-:W-:Y:S02]  /*08e0*/  LEA.HI.X.SX32 R40, R41, RZ, 0x1, P0 ;  /* 0x000000ff29287211 */ /* 0x000fe400000f0eff */
[----:B------:R-:W-:Y:S02]  /*08f0*/  LEA R41, R43, UR4, 0x2 ;  /* 0x000000042b297c11 */ /* 0x000fe4000f8e10ff */
[----:B------:R-:W-:Y:S01]  /*0900*/  LEA R52, R52, UR4, 0x2 ;  /* 0x0000000434347c11 */ /* 0x000fe2000f8e10ff */
[----:B------:R-:W-:-:S06]  /*0910*/  UMOV UR4, URZ ;  /* 0x000000ff00047c82 */ /* 0x000fcc0008000000 */
.L_x_588:
[----:B------:R-:W-:Y:S01]  /*0920*/  UIADD3 UR6, UP0, UPT, UR18, UR4, URZ ;  /* 0x0000000412067290 */ /* 0x000fe2000ff1e0ff */
[----:B0-----:R-:W-:Y:S02]  /*0930*/  IMAD R45, R27, 0x54, RZ ;  /* 0x000000541b2d7824 */ /* 0x001fe400078e02ff */
[----:B------:R-:W-:Y:S01]  /*0940*/  IMAD R77, R31, 0x54, RZ ;  /* 0x000000541f4d7824 */ /* 0x000fe200078e02ff */
        /* <DEDUP_REMOVED lines=9> */
[----:B------:R-:W-:-:S02]  /*09e0*/  IMAD.U32 R47, RZ, RZ, UR7 ;  /* 0x00000007ff2f7e24 */ /* 0x000fc4000f8e00ff */
[----:B------:R-:W-:Y:S02]  /*09f0*/  IMAD.U32 R46, RZ, RZ, UR6 ;  /* 0x00000006ff2e7e24 */ /* 0x000fe4000f8e00ff */
[----:B------:R-:W-:Y:S01]  /*0a00*/  IMAD.X R49, RZ, RZ, UR9, P0 ;  /* 0x00000009ff317e24 */ /* 0x000fe200080e06ff */
[----:B------:R-:W-:Y:S01]  /*0a10*/  IADD3 R44, P0, PT, R56, UR6, RZ ;  /* 0x00000006382c7c10 */ /* 0x000fe2000ff1e0ff */
[----:B------:R-:W-:Y:S01]  /*0a20*/  IMAD R81, R37, 0x54, RZ ;  /* 0x0000005425517824 */ /* 0x000fe200078e02ff */
[----:B------:R-:W-:Y:S01]  /*0a30*/  MOV R47, UR9 ;  /* 0x00000009002f7c02 */ /* 0x000fe20008000f00 */
[----:B------:R-:W-:-:S04]  /*0a40*/  IMAD.WIDE.U32 R72, R20, 0x54, R48 ;  /* 0x0000005414487825 */ /* 0x000fc800078e0030 */
[----:B------:R-:W-:Y:S01]  /*0a50*/  IMAD.WIDE.U32 R62, R23, 0x54, R48 ;  /* 0x00000054173e7825 */ /* 0x000fe200078e0030 */
[----:B------:R-:W-:-:S03]  /*0a60*/  IADD3 R73, PT, PT, R73, R45, RZ ;  /* 0x0000002d49497210 */ /* 0x000fc60007ffe0ff */
[--C-:B------:R-:W-:Y:S01]  /*0a70*/  IMAD.WIDE.U32 R66, R21, 0x54, R48.reuse ;  /* 0x0000005415427825 */ /* 0x100fe200078e0030 */
[----:B------:R-:W-:Y:S02]  /*0a80*/  IADD3 R63, PT, PT, R63, R77, RZ ;  /* 0x0000004d3f3f7210 */ /* 0x000fe40007ffe0ff */
[----:B------:R-:W2:Y:S01]  /*0a90*/  LDG.E.CONSTANT R73, desc[UR14][R72.64+0x10] ;  /* 0x0000100e48497981 */ /* 0x000ea2000c1e9900 */
[----:B------:R-:W-:-:S03]  /*0aa0*/  IMAD.WIDE.U32 R64, R22, 0x54, R48 ;  /* 0x0000005416407825 */ /* 0x000fc600078e0030 */
[----:B------:R-:W3:Y:S01]  /*0ab0*/  LDG.E.CONSTANT R62, desc[UR14][R62.64+0x10] ;  /* 0x0000100e3e3e7981 */ /* 0x000ee2000c1e9900 */
[----:B------:R-:W-:-:S04]  /*0ac0*/  IMAD.WIDE.U32 R74, R19, 0x54, R48 ;  /* 0x00000054134a7825 */ /* 0x000fc800078e0030 */
[----:B------:R-:W-:Y:S02]  /*0ad0*/  IMAD.IADD R67, R67, 0x1, R51 ;  /* 0x0000000143437824 */ /* 0x000fe400078e0233 */
[----:B------:R-:W-:Y:S02]  /*0ae0*/  IMAD.IADD R65, R65, 0x1, R61 ;  /* 0x0000000141417824 */ /* 0x000fe400078e023d */
[----:B------:R-:W-:Y:S01]  /*0af0*/  IMAD.IADD R75, R75, 0x1, R43 ;  /* 0x000000014b4b7824 */ /* 0x000fe200078e022b */
[----:B------:R-:W4:Y:S01]  /*0b00*/  LDG.E.CONSTANT R66, desc[UR14][R66.64+0x10] ;  /* 0x0000100e42427981 */ /* 0x000f22000c1e9900 */
[----:B------:R-:W-:Y:S02]  /*0b10*/  IMAD R77, R32, 0x54, RZ ;  /* 0x00000054204d7824 */ /* 0x000fe400078e02ff */
[----:B------:R-:W-:Y:S01]  /*0b20*/  IMAD.X R45, RZ, RZ, UR9, P0 ;  /* 0x00000009ff2d7e24 */ /* 0x000fe200080e06ff */
[----:B------:R-:W5:Y:S01]  /*0b30*/  LDG.E.CONSTANT R74, desc[UR14][R74.64+0x10] ;  /* 0x0000100e4a4a7981 */ /* 0x000f62000c1e9900 */
[----:B------:R-:W-:-:S03]  /*0b40*/  IMAD.WIDE.U32 R60, R24, 0x54, R48 ;  /* 0x00000054183c7825 */ /* 0x000fc600078e0030 */
[----:B------:R-:W3:Y:S01]  /*0b50*/  LDG.E.CONSTANT R65, desc[UR14][R64.64+0x10] ;  /* 0x0000100e40417981 */ /* 0x000ee2000c1e9900 */
[----:B------:R-:W-:-:S04]  /*0b60*/  IMAD.WIDE.U32 R50, R26, 0x54, R48 ;  /* 0x000000541a327825 */ /* 0x000fc800078e0030 */
[----:B------:R-:W-:Y:S01]  /*0b70*/  IMAD.WIDE.U32 R48, R28, 0x54, R48 ;  /* 0x000000541c307825 */ /* 0x000fe200078e0030 */
[----:B------:R-:W-:-:S03]  /*0b80*/  IADD3 R51, PT, PT, R51, R79, RZ ;  /* 0x0000004f33337210 */ /* 0x000fc60007ffe0ff */
[----:B------:R-:W-:Y:S01]  /*0b90*/  IMAD R83, R40, 0x54, RZ ;  /* 0x0000005428537824 */ /* 0x000fe200078e02ff */
[----:B------:R-:W-:Y:S01]  /*0ba0*/  IADD3 R49, PT, PT, R49, R81, RZ ;  /* 0x0000005131317210 */ /* 0x000fe20007ffe0ff */
[----:B------:R-:W-:Y:S01]  /*0bb0*/  IMAD.WIDE.U32 R46, R36, 0x54, R46 ;  /* 0x00000054242e7825 */ /* 0x000fe200078e002e */
[----:B------:R-:W3:Y:S03]  /*0bc0*/  LDG.E.CONSTANT R50, desc[UR14][R50.64+0x10] ;  /* 0x0000100e32327981 */ /* 0x000ee6000c1e9900 */
[----:B------:R-:W-:Y:S01]  /*0bd0*/  IMAD.WIDE.U32 R42, R34, 0x54, R44 ;  /* 0x00000054222a7825 */ /* 0x000fe200078e002c */
[----:B------:R-:W3:Y:S03]  /*0be0*/  LDG.E.CONSTANT R49, desc[UR14][R48.64+0x10] ;  /* 0x0000100e30317981 */ /* 0x000ee6000c1e9900 */
[----:B------:R-:W-:-:S02]  /*0bf0*/  IMAD.IADD R61, R61, 0x1, R77 ;  /* 0x000000013d3d7824 */ /* 0x000fc400078e024d */
[----:B------:R-:W-:Y:S02]  /*0c00*/  IMAD R85, R38, 0x54, RZ ;  /* 0x0000005426557824 */ /* 0x000fe400078e02ff */
[----:B------:R-:W-:Y:S02]  /*0c10*/  IMAD R77, R39, 0x54, RZ ;  /* 0x00000054274d7824 */ /* 0x000fe400078e02ff */
[----:B------:R-:W-:Y:S01]  /*0c20*/  IMAD.WIDE.U32 R44, R35, 0x54, R44 ;  /* 0x00000054232c7825 */ /* 0x000fe200078e002c */
[----:B------:R-:W3:Y:S03]  /*0c30*/  LDG.E.CONSTANT R61, desc[UR14][R60.64+0x10] ;  /* 0x0000100e3c3d7981 */ /* 0x000ee6000c1e9900 */
[----:B------:R-:W-:Y:S02]  /*0c40*/  IMAD.IADD R47, R47, 0x1, R83 ;  /* 0x000000012f2f7824 */ /* 0x000fe400078e0253 */
[----:B------:R-:W-:-:S02]  /*0c50*/  IMAD.IADD R43, R43, 0x1, R85 ;  /* 0x000000012b2b7824 */ /* 0x000fc400078e0255 */
[----:B------:R-:W-:Y:S01]  /*0c60*/  IMAD.IADD R45, R45, 0x1, R77 ;  /* 0x000000012d2d7824 */ /* 0x000fe200078e024d */
[----:B------:R-:W3:Y:S04]  /*0c70*/  LDG.E.CONSTANT R46, desc[UR14][R46.64+0x50] ;  /* 0x0000500e2e2e7981 */ /* 0x000ee8000c1e9900 */
[----:B------:R-:W3:Y:S04]  /*0c80*/  LDG.E.CONSTANT R42, desc[UR14][R42.64] ;  /* 0x0000000e2a2a7981 */ /* 0x000ee8000c1e9900 */
[----:B------:R-:W3:Y:S01]  /*0c90*/  LDG.E.CONSTANT R45, desc[UR14][R44.64] ;  /* 0x0000000e2c2d7981 */ /* 0x000ee2000c1e9900 */
[----:B------:R-:W-:-:S03]  /*0ca0*/  UISETP.GE.AND UP0, UPT, UR4, UR5, UPT ;  /* 0x000000050400728c */ /* 0x000fc6000bf06270 */
[----:B-----5:R0:W-:Y:S04]  /*0cb0*/  STS [R11], R74 ;  /* 0x0000004a0b007388 */ /* 0x0201e80000000800 */
        /* <DEDUP_REMOVED lines=11> */
[----:B0-----:R-:W0:Y:S01]  /*0d70*/  LDC.64 R72, c[0x0][0x388] ;  /* 0x0000e200ff487b82 */ /* 0x001e220000000a00 */
[----:B------:R-:W-:Y:S01]  /*0d80*/  MOV R43, UR4 ;  /* 0x00000004002b7c02 */ /* 0x000fe20008000f00 */
[----:B------:R-:W-:-:S03]  /*0d90*/  IMAD.U32 R51, RZ, RZ, UR4 ;  /* 0x00000004ff337e24 */ /* 0x000fc6000f8e00ff */
[----:B------:R-:W-:Y:S01]  /*0da0*/  LEA R68, R43, R4, 0x3 ;  /* 0x000000042b447211 */ /* 0x000fe200078e18ff */
[----:B------:R-:W-:-:S04]  /*0db0*/  IMAD R51, R51, 0x8, R54 ;  /* 0x0000000833337824 */ /* 0x000fc800078e0236 */
        /* <DEDUP_REMOVED lines=15> */
[----:B------:R-:W-:Y:S01]  /*0eb0*/  LEA R50, R3, UR10, 0x7 ;  /* 0x0000000a03327c11 */ /* 0x000fe2000f8e38ff */
[----:B------:R-:W-:Y:S01]  /*0ec0*/  VIADD R81, R68, 0x4 ;  /* 0x0000000444517836 */ /* 0x000fe20000000000 */
[----:B------:R-:W-:-:S03]  /*0ed0*/  LEA.HI R75, R6, R51, RZ, 0x1d ;  /* 0x00000033064b7211 */ /* 0x000fc600078fe8ff */
[----:B------:R-:W-:-:S04]  /*0ee0*/  IMAD.WIDE.U32 R80, R81, 0x24, R72 ;  /* 0x0000002451507825 */ /* 0x000fc800078e0048 */
[----:B------:R-:W-:Y:S01]  /*0ef0*/  IMAD.WIDE R74, R75, 0x24, R70 ;  /* 0x000000244b4a7825 */ /* 0x000fe200078e0246 */
[----:B------:R0:W4:Y:S05]  /*0f00*/  LDG.E.U16.CONSTANT R67, desc[UR14][R80.64] ;  /* 0x0000000e50437981 */ /* 0x00012a000c1e9500 */
[----:B------:R1:W5:Y:S04]  /*0f10*/  LDG.E.CONSTANT R74, desc[UR14][R74.64+0x4] ;  /* 0x0000040e4a4a7981 */ /* 0x000368000c1e9900 */
[----:B--2---:R-:W-:Y:S01]  /*0f20*/  STS [R53], R44 ;  /* 0x0000002c35007388 */ /* 0x004fe20000000800 */
[----:B---3--:R-:W-:-:S05]  /*0f30*/  HADD2.F32 R46, -RZ, R42.H0_H0 ;  /* 0x2000002aff2e7230 */ /* 0x008fca0000004100 */
[----:B------:R-:W-:Y:S01]  /*0f40*/  STS [R59+UR11], R46 ;  /* 0x0000002e3b007988 */ /* 0x000fe2000800080b */
[----:B------:R-:W-:Y:S06]  /*0f50*/  BAR.SYNC.DEFER_BLOCKING 0x0 ;  /* 0x0000000000007b1d */ /* 0x000fec0000010000 */
[----:B------:R-:W2:Y:S04]  /*0f60*/  LDS.U8 R76, [R61] ;  /* 0x000000003d4c7984 */ /* 0x000ea80000000000 */
[----:B------:R-:W3:Y:S04]  /*0f70*/  LDS R79, [R83] ;  /* 0x00000000534f7984 */ /* 0x000ee80000000800 */
[----:B------:R-:W1:Y:S04]  /*0f80*/  LDS R78, [R83+0x4] ;  /* 0x00000400534e7984 */ /* 0x000e680000000800 */
[----:B------:R-:W4:Y:S04]  /*0f90*/  LDS.64 R44, [R50] ;  /* 0x00000000322c7984 */ /* 0x000f280000000a00 */
[----:B------:R-:W5:Y:S04]  /*0fa0*/  LDS R77, [R83+0x8] ;  /* 0x00000800534d7984 */ /* 0x000f680000000800 */
[----:B------:R-:W-:Y:S04]  /*0fb0*/  LDS R66, [R83+0xc] ;  /* 0x00000c0053427984 */ /* 0x000fe80000000800 */
[----:B------:R-:W5:Y:S04]  /*0fc0*/  LDS.64 R46, [R50+0x8] ;  /* 0x00000800322e7984 */ /* 0x000f680000000a00 */
[----:B------:R-:W5:Y:S04]  /*0fd0*/  LDS.U8 R82, [R61+0x1] ;  /* 0x000001003d527984 */ /* 0x000f680000000000 */
[----:B------:R-:W5:Y:S04]  /*0fe0*/  LDS R65, [R83+0x10] ;  /* 0x0000100053417984 */ /* 0x000f680000000800 */
[----:B------:R-:W5:Y:S04]  /*0ff0*/  LDS R64, [R83+0x14] ;  /* 0x0000140053407984 */ /* 0x000f680000000800 */
[----:B------:R-:W5:Y:S04]  /*1000*/  LDS.64 R42, [R50+0x10] ;  /* 0x00001000322a7984 */ /* 0x000f680000000a00 */
[----:B------:R-:W5:Y:S01]  /*1010*/  LDS R63, [R83+0x18] ;  /* 0x00001800533f7984 */ /* 0x000f620000000800 */
[----:B--2---:R-:W-:-:S03]  /*1020*/  SHF.R.U32.HI R60, RZ, 0x4, R76 ;  /* 0x00000004ff3c7819 */ /* 0x004fc6000001164c */
[----:B------:R2:W2:Y:S01]  /*1030*/  LDS R62, [R83+0x1c] ;  /* 0x00001c00533e7984 */ /* 0x0004a20000000800 */
[----:B------:R-:W-:-:S03]  /*1040*/  LEA R60, R60, R60, 0x8 ;  /* 0x0000003c3c3c7211 */ /* 0x000fc600078e40ff */
[----:B------:R-:W2:Y:S01]  /*1050*/  LDS.64 R48, [R50+0x18] ;  /* 0x0000180032307984 */ /* 0x000ea20000000a00 */
[----:B---3--:R-:W-:Y:S01]  /*1060*/  LOP3.LUT R85, R79, 0x3030303, RZ, 0xc0, !PT ;  /* 0x030303034f557812 */ /* 0x008fe200078ec0ff */
[----:B0-----:R-:W-:Y:S01]  /*1070*/  IMAD R81, R60, 0x10000, R60 ;  /* 0x000100003c517824 */ /* 0x001fe200078e023c */
[----:B-1----:R-:W-:Y:S01]  /*1080*/  LOP3.LUT R60, R78, 0x3030303, RZ, 0xc0, !PT ;  /* 0x030303034e3c7812 */ /* 0x002fe200078ec0ff */
[----:B------:R-:W0:Y:S02]  /*1090*/  LDS.U8 R80, [R61+0x2] ;  /* 0x000002003d507984 */ /* 0x000e240000000000 */
[-C--:B----4-:R-:W-:Y:S02]  /*10a0*/  IDP.4A.S8.S8 R85, R85, R44.reuse, RZ ;  /* 0x0000002c55557226 */ /* 0x090fe400000006ff */
[----:B------:R-:W-:Y:S02]  /*10b0*/  IDP.4A.S8.S8 R44, R81, R44, RZ ;  /* 0x0000002c512c7226 */ /* 0x000fe400000006ff */
[----:B------:R-:W-:-:S02]  /*10c0*/  IDP.4A.S8.S8 R85, R60, R45, R85 ;  /* 0x0000002d3c557226 */ /* 0x000fc40000000655 */
[----:B------:R-:W-:Y:S01]  /*10d0*/  IDP.4A.S8.S8 R44, R81, R45, R44 ;  /* 0x0000002d512c7226 */ /* 0x000fe2000000062c */
[----:B-----5:R-:W-:Y:S02]  /*10e0*/  LOP3.LUT R45, R77, 0x3030303, RZ, 0xc0, !PT ;  /* 0x030303034d2d7812 */ /* 0x020fe400078ec0ff */
[----:B------:R-:W-:Y:S01]  /*10f0*/  LEA R60, R55, UR10, 0x2 ;  /* 0x0000000a373c7c11 */ /* 0x000fe2000f8e10ff */
[-C--:B------:R-:W-:Y:S01]  /*1100*/  IDP.4A.S8.S8 R86, R81, R46.reuse, R44 ;  /* 0x0000002e51567226 */ /* 0x080fe2000000062c */
[----:B------:R-:W-:Y:S01]  /*1110*/  LOP3.LUT R84, R66, 0x3030303, RZ, 0xc0, !PT ;  /* 0x0303030342547812 */ /* 0x000fe200078ec0ff */
[----:B------:R-:W-:Y:S01]  /*1120*/  IDP.4A.S8.S8 R75, R45, R46, R85 ;  /* 0x0000002e2d4b7226 */ /* 0x000fe20000000655 */
[----:B------:R-:W-:Y:S01]  /*1130*/  SHF.R.U32.HI R46, RZ, 0x4, R82 ;  /* 0x00000004ff2e7819 */ /* 0x000fe20000011652 */
[----:B------:R-:W1:Y:S01]  /*1140*/  LDS.64 R44, [R60+0x20] ;  /* 0x000020003c2c7984 */ /* 0x000e620000000a00 */
[-C--:B------:R-:W-:Y:S02]  /*1150*/  IDP.4A.S8.S8 R86, R81, R47.reuse, R86 ;  /* 0x0000002f51567226 */ /* 0x080fe40000000656 */
[----:B------:R-:W-:Y:S01]  /*1160*/  IDP.4A.S8.S8 R75, R84, R47, R75 ;  /* 0x0000002f544b7226 */ /* 0x000fe2000000064b */
[----:B------:R-:W-:-:S02]  /*1170*/  LOP3.LUT R47, R65, 0x3030303, RZ, 0xc0, !PT ;  /* 0x03030303412f7812 */ /* 0x000fc400078ec0ff */
[----:B------:R-:W-:Y:S02]  /*1180*/  LEA R81, R46, R46, 0x8 ;  /* 0x0000002e2e517211 */ /* 0x000fe400078e40ff */
[----:B------:R-:W-:Y:S01]  /*1190*/  LOP3.LUT R46, R64, 0x3030303, RZ, 0xc0, !PT ;  /* 0x03030303402e7812 */ /* 0x000fe200078ec0ff */
[-C--:B------:R-:W-:Y:S02]  /*11a0*/  IDP.4A.S8.S8 R47, R47, R42.reuse, RZ ;  /* 0x0000002a2f2f7226 */ /* 0x080fe400000006ff */
[----:B------:R-:W-:Y:S01]  /*11b0*/  IMAD R81, R81, 0x10000, R81 ;  /* 0x0001000051517824 */ /* 0x000fe200078e0251 */
[----:B--2---:R-:W-:Y:S01]  /*11c0*/  LOP3.LUT R83, R63, 0x3030303, RZ, 0xc0, !PT ;  /* 0x030303033f537812 */ /* 0x004fe200078ec0ff */
[----:B------:R-:W-:Y:S02]  /*11d0*/  IDP.4A.S8.S8 R84, R46, R43, R47 ;  /* 0x0000002b2e547226 */ /* 0x000fe4000000062f */
[----:B------:R-:W-:Y:S01]  /*11e0*/  IDP.4A.S8.S8 R86, R81, R42, R86 ;  /* 0x0000002a51567226 */ /* 0x000fe20000000656 */
[----:B------:R-:W-:Y:S01]  /*11f0*/  LOP3.LUT R42, R62, 0x3030303, RZ, 0xc0, !PT ;  /* 0x030303033e2a7812 */ /* 0x000fe200078ec0ff */
[----:B------:R-:W2:Y:S01]  /*1200*/  LDS.64 R46, [R60+0x28] ;  /* 0x000028003c2e7984 */ /* 0x000ea20000000a00 */
[----:B------:R-:W-:Y:S01]  /*1210*/  LOP3.LUT R76, R76, 0xf, RZ, 0xc0, !PT ;  /* 0x0000000f4c4c7812 */ /* 0x000fe200078ec0ff */
[----:B------:R-:W-:Y:S01]  /*1220*/  IDP.4A.S8.S8 R83, R83, R48, R84 ;  /* 0x0000003053537226 */ /* 0x000fe20000000654 */
[----:B------:R-:W-:-:S03]  /*1230*/  LOP3.LUT R82, R82, 0xf, RZ, 0xc0, !PT ;  /* 0x0000000f52527812 */ /* 0x000fc600078ec0ff */
[----:B------:R-:W-:Y:S02]  /*1240*/  IMAD R75, R75, R76, RZ ;  /* 0x0000004c4b4b7224 */ /* 0x000fe400078e02ff */
[----:B------:R-:W-:Y:S02]  /*1250*/  IDP.4A.S8.S8 R42, R42, R49, R83 ;  /* 0x000000312a2a7226 */ /* 0x000fe40000000653 */
[C---:B------:R-:W-:Y:S02]  /*1260*/  IDP.4A.S8.S8 R86, R81.reuse, R43, R86 ;  /* 0x0000002b51567226 */ /* 0x040fe40000000656 */
[----:B------:R-:W-:Y:S02]  /*1270*/  IMAD R75, R42, R82, R75 ;  /* 0x000000522a4b7224 */ /* 0x000fe400078e024b */
[----:B------:R-:W3:Y:S01]  /*1280*/  LDS.64 R42, [R60+0x30] ;  /* 0x000030003c2a7984 */ /* 0x000ee20000000a00 */
[----:B------:R-:W-:Y:S01]  /*1290*/  IDP.4A.S8.S8 R76, R81, R48, R86 ;  /* 0x00000030514c7226 */ /* 0x000fe20000000656 */
[----:B------:R-:W-:-:S02]  /*12a0*/  SHF.R.S32.HI R48, RZ, 0x2, R79 ;  /* 0x00000002ff307819 */ /* 0x000fc4000001144f */
[----:B0-----:R-:W-:Y:S01]  /*12b0*/  SHF.R.U32.HI R83, RZ, 0x4, R80 ;  /* 0x00000004ff537819 */ /* 0x001fe20000011650 */
[----:B------:R-:W-:Y:S02]  /*12c0*/  IDP.4A.S8.S8 R76, R81, R49, R76 ;  /* 0x00000031514c7226 */ /* 0x000fe4000000064c */
[----:B------:R-:W0:Y:S01]  /*12d0*/  LDS.U8 R81, [R61+0x3] ;  /* 0x000003003d517984 */ /* 0x000e220000000000 */
[----:B------:R-:W-:Y:S02]  /*12e0*/  SHF.R.S32.HI R82, RZ, 0x2, R78 ;  /* 0x00000002ff527819 */ /* 0x000fe4000001144e */
[----:B------:R-:W-:Y:S02]  /*12f0*/  LOP3.LUT R49, R48, 0x3030303, RZ, 0xc0, !PT ;  /* 0x0303030330317812 */ /* 0x000fe400078ec0ff */
[----:B------:R-:W-:Y:S02]  /*1300*/  LEA R83, R83, R83, 0x8 ;  /* 0x0000005353537211 */ /* 0x000fe400078e40ff */
[----:B------:R-:W-:Y:S01]  /*1310*/  LOP3.LUT R82, R82, 0x3030303, RZ, 0xc0, !PT ;  /* 0x0303030352527812 */ /* 0x000fe200078ec0ff */
[----:B-1----:R-:W-:-:S02]  /*1320*/  IDP.4A.S8.S8 R84, R49, R44, RZ ;  /* 0x0000002c31547226 */ /* 0x002fc400000006ff */
[----:B------:R-:W-:Y:S01]  /*1330*/  IMAD R83, R83, 0x10000, R83 ;  /* 0x0001000053537824 */ /* 0x000fe200078e0253 */
[----:B------:R-:W1:Y:S01]  /*1340*/  LDS.64 R48, [R60+0x38] ;  /* 0x000038003c307984 */ /* 0x000e620000000a00 */
[----:B------:R-:W-:Y:S02]  /*1350*/  IDP.4A.S8.S8 R84, R82, R45, R84 ;  /* 0x0000002d52547226 */ /* 0x000fe40000000654 */
[----:B------:R-:W-:Y:S01]  /*1360*/  IDP.4A.S8.S8 R82, R83, R44, RZ ;  /* 0x0000002c53527226 */ /* 0x000fe200000006ff */
[----:B------:R-:W-:-:S03]  /*1370*/  SHF.R.S32.HI R44, RZ, 0x2, R77 ;  /* 0x00000002ff2c7819 */ /* 0x000fc6000001144d */
[----:B------:R-:W-:Y:S01]  /*1380*/  IDP.4A.S8.S8 R82, R83, R45, R82 ;  /* 0x0000002d53527226 */ /* 0x000fe20000000652 */
[----:B------:R-:W-:Y:S02]  /*1390*/  LOP3.LUT R45, R44, 0x3030303, RZ, 0xc0, !PT ;  /* 0x030303032c2d7812 */ /* 0x000fe400078ec0ff */
[----:B------:R-:W-:-:S03]  /*13a0*/  SHF.R.S32.HI R44, RZ, 0x2, R66 ;  /* 0x00000002ff2c7819 */ /* 0x000fc60000011442 */
[-C--:B--2---:R-:W-:Y:S01]  /*13b0*/  IDP.4A.S8.S8 R84, R45, R46.reuse, R84 ;  /* 0x0000002e2d547226 */ /* 0x084fe20000000654 */
[----:B------:R-:W-:Y:S02]  /*13c0*/  LOP3.LUT R44, R44, 0x3030303, RZ, 0xc0, !PT ;  /* 0x030303032c2c7812 */ /* 0x000fe400078ec0ff */
[----:B------:R-:W-:Y:S01]  /*13d0*/  SHF.R.S32.HI R45, RZ, 0x2, R65 ;  /* 0x00000002ff2d7819 */ /* 0x000fe20000011441 */
[----:B------:R-:W-:Y:S02]  /*13e0*/  IDP.4A.S8.S8 R46, R83, R46, R82 ;  /* 0x0000002e532e7226 */ /* 0x000fe40000000652 */
[----:B------:R-:W2:Y:S01]  /*13f0*/  LDS.U8 R82, [R61+0x4] ;  /* 0x000004003d527984 */ /* 0x000ea20000000000 */
[-C--:B------:R-:W-:Y:S01]  /*1400*/  IDP.4A.S8.S8 R84, R44, R47.reuse, R84 ;  /* 0x0000002f2c547226 */ /* 0x080fe20000000654 */
[----:B------:R-:W-:Y:S02]  /*1410*/  LOP3.LUT R45, R45, 0x3030303, RZ, 0xc0, !PT ;  /* 0x030303032d2d7812 */ /* 0x000fe400078ec0ff */
[----:B------:R-:W-:Y:S01]  /*1420*/  SHF.R.S32.HI R44, RZ, 0x2, R64 ;  /* 0x00000002ff2c7819 */ /* 0x000fe20000011440 */
[----:B------:R-:W-:Y:S01]  /*1430*/  IDP.4A.S8.S8 R47, R83, R47, R46 ;  /* 0x0000002f532f7226 */ /* 0x000fe2000000062e */
[----:B------:R-:W-:Y:S01]  /*1440*/  LOP3.LUT R83, R80, 0xf, RZ, 0xc0, !PT ;  /* 0x0000000f50537812 */ /* 0x000fe200078ec0ff */
[----:B---3--:R-:W-:Y:S01]  /*1450*/  IDP.4A.S8.S8 R45, R45, R42, RZ ;  /* 0x0000002a2d2d7226 */ /* 0x008fe200000006ff */
[----:B------:R-:W-:-:S02]  /*1460*/  LOP3.LUT R44, R44, 0x3030303, RZ, 0xc0, !PT ;  /* 0x030303032c2c7812 */ /* 0x000fc400078ec0ff */
[----:B------:R-:W-:Y:S01]  /*1470*/  SHF.R.S32.HI R46, RZ, 0x2, R63 ;  /* 0x00000002ff2e7819 */ /* 0x000fe2000001143f */
[----:B------:R-:W-:Y:S02]  /*1480*/  IMAD R80, R84, R83, RZ ;  /* 0x0000005354507224 */ /* 0x000fe400078e02ff */
[----:B------:R-:W-:Y:S01]  /*1490*/  IDP.4A.S8.S8 R85, R44, R43, R45 ;  /* 0x0000002b2c557226 */ /* 0x000fe2000000062d */
[----:B------:R-:W-:Y:S01]  /*14a0*/  LOP3.LUT R83, R46, 0x3030303, RZ, 0xc0, !PT ;  /* 0x030303032e537812 */ /* 0x000fe200078ec0ff */
[----:B------:R-:W3:Y:S01]  /*14b0*/  LDS.64 R44, [R60+0x40] ;  /* 0x000040003c2c7984 */ /* 0x000ee20000000a00 */
[----:B0-----:R-:W-:-:S04]  /*14c0*/  SHF.R.U32.HI R46, RZ, 0x4, R81 ;  /* 0x00000004ff2e7819 */ /* 0x001fc80000011651 */
[----:B------:R-:W-:Y:S02]  /*14d0*/  LEA R84, R46, R46, 0x8 ;  /* 0x0000002e2e547211 */ /* 0x000fe400078e40ff */
[----:B------:R-:W-:-:S03]  /*14e0*/  SHF.R.S32.HI R46, RZ, 0x2, R62 ;  /* 0x00000002ff2e7819 */ /* 0x000fc6000001143e */
[----:B------:R-:W-:Y:S01]  /*14f0*/  IMAD R84, R84, 0x10000, R84 ;  /* 0x0001000054547824 */ /* 0x000fe200078e0254 */
[----:B------:R-:W-:Y:S01]  /*1500*/  LOP3.LUT R46, R46, 0x3030303, RZ, 0xc0, !PT ;  /* 0x030303032e2e7812 */ /* 0x000fe200078ec0ff */
[----:B-1----:R-:W-:Y:S02]  /*1510*/  IDP.4A.S8.S8 R83, R83, R48, R85 ;  /* 0x0000003053537226 */ /* 0x002fe40000000655 */
[----:B------:R-:W-:Y:S01]  /*1520*/  IDP.4A.S8.S8 R47, R84, R42, R47 ;  /* 0x0000002a542f7226 */ /* 0x000fe2000000062f */
[----:B------:R-:W-:Y:S01]  /*1530*/  LOP3.LUT R85, R81, 0xf, RZ, 0xc0, !PT ;  /* 0x0000000f51557812 */ /* 0x000fe200078ec0ff */
[----:B------:R-:W-:Y:S02]  /*1540*/  IDP.4A.S8.S8 R83, R46, R49, R83 ;  /* 0x000000312e537226 */ /* 0x000fe40000000653 */
[C---:B------:R-:W-:Y:S02]  /*1550*/  IDP.4A.S8.S8 R81, R84.reuse, R43, R47 ;  /* 0x0000002b54517226 */ /* 0x040fe4000000062f */
[----:B------:R-:W0:Y:S02]  /*1560*/  LDS.64 R46, [R60+0x48] ;  /* 0x000048003c2e7984 */ /* 0x000e240000000a00 */
[----:B------:R-:W-:-:S02]  /*1570*/  IDP.4A.S8.S8 R81, R84, R48, R81 ;  /* 0x0000003054517226 */ /* 0x000fc40000000651 */
[----:B------:R-:W1:Y:S01]  /*1580*/  LDS.64 R42, [R60+0x50] ;  /* 0x000050003c2a7984 */ /* 0x000e620000000a00 */
[----:B------:R-:W-:Y:S01]  /*1590*/  SHF.R.S32.HI R48, RZ, 0x4, R79 ;  /* 0x00000004ff307819 */ /* 0x000fe2000001144f */
[----:B------:R-:W-:Y:S01]  /*15a0*/  IMAD R80, R83, R85, R80 ;  /* 0x0000005553507224 */ /* 0x000fe200078e0250 */
[----:B--2---:R-:W-:Y:S01]  /*15b0*/  SHF.R.U32.HI R83, RZ, 0x4, R82 ;  /* 0x00000004ff537819 */ /* 0x004fe20000011652 */
[----:B------:R-:W-:Y:S01]  /*15c0*/  IDP.4A.S8.S8 R81, R84, R49, R81 ;  /* 0x0000003154517226 */ /* 0x000fe20000000651 */
[----:B------:R-:W-:Y:S02]  /*15d0*/  LOP3.LUT R85, R48, 0x3030303, RZ, 0xc0, !PT ;  /* 0x0303030330557812 */ /* 0x000fe400078ec0ff */
[----:B------:R-:W2:Y:S01]  /*15e0*/  LDS.64 R48, [R60+0x58] ;  /* 0x000058003c307984 */ /* 0x000ea20000000a00 */
[----:B------:R-:W-:-:S03]  /*15f0*/  LEA R84, R83, R83, 0x8 ;  /* 0x0000005353547211 */ /* 0x000fc600078e40ff */
[----:B------:R-:W4:Y:S02]  /*1600*/  LDS.U8 R83, [R61+0x5] ;  /* 0x000005003d537984 */ /* 0x000f240000000000 */
[----:B------:R-:W-:Y:S01]  /*1610*/  IMAD R84, R84, 0x10000, R84 ;  /* 0x0001000054547824 */ /* 0x000fe200078e0254 */
[----:B------:R-:W-:Y:S01]  /*1620*/  SHF.R.S32.HI R86, RZ, 0x4, R78 ;  /* 0x00000004ff567819 */ /* 0x000fe2000001144e */
[-C--:B---3--:R-:W-:Y:S02]  /*1630*/  IDP.4A.S8.S8 R85, R85, R44.reuse, RZ ;  /* 0x0000002c55557226 */ /* 0x088fe400000006ff */
[----:B------:R-:W-:Y:S01]  /*1640*/  IDP.4A.S8.S8 R44, R84, R44, RZ ;  /* 0x0000002c542c7226 */ /* 0x000fe200000006ff */
[----:B------:R-:W-:-:S03]  /*1650*/  LOP3.LUT R86, R86, 0x3030303, RZ, 0xc0, !PT ;  /* 0x0303030356567812 */ /* 0x000fc600078ec0ff */
[-C--:B------:R-:W-:Y:S01]  /*1660*/  IDP.4A.S8.S8 R89, R84, R45.reuse, R44 ;  /* 0x0000002d54597226 */ /* 0x080fe2000000062c */
[----:B------:R-:W-:Y:S01]  /*1670*/  SHF.R.S32.HI R44, RZ, 0x4, R65 ;  /* 0x00000004ff2c7819 */ /* 0x000fe20000011441 */
[----:B------:R-:W-:-:S03]  /*1680*/  IDP.4A.S8.S8 R87, R86, R45, R85 ;  /* 0x0000002d56577226 */ /* 0x000fc60000000655 */
[----:B------:R-:W-:Y:S02]  /*1690*/  LOP3.LUT R85, R44, 0x3030303, RZ, 0xc0, !PT ;  /* 0x030303032c557812 */ /* 0x000fe400078ec0ff */
[----:B------:R-:W-:Y:S02]  /*16a0*/  SHF.R.S32.HI R44, RZ, 0x4, R77 ;  /* 0x00000004ff2c7819 */ /* 0x000fe4000001144d */
[----:B------:R-:W-:Y:S02]  /*16b0*/  SHF.R.S32.HI R86, RZ, 0x4, R64 ;  /* 0x00000004ff567819 */ /* 0x000fe40000011440 */
[----:B------:R-:W-:Y:S02]  /*16c0*/  LOP3.LUT R45, R44, 0x3030303, RZ, 0xc0, !PT ;  /* 0x030303032c2d7812 */ /* 0x000fe400078ec0ff */
[----:B------:R-:W-:Y:S02]  /*16d0*/  LOP3.LUT R86, R86, 0x3030303, RZ, 0xc0, !PT ;  /* 0x0303030356567812 */ /* 0x000fe400078ec0ff */
[----:B------:R-:W-:Y:S01]  /*16e0*/  SHF.R.S32.HI R44, RZ, 0x4, R66 ;  /* 0x00000004ff2c7819 */ /* 0x000fe20000011442 */
[----:B0-----:R-:W-:Y:S01]  /*16f0*/  IDP.4A.S8.S8 R87, R45, R46, R87 ;  /* 0x0000002e2d577226 */ /* 0x001fe20000000657 */
[----:B------:R-:W-:Y:S01]  /*1700*/  SHF.R.S32.HI R45, RZ, 0x4, R63 ;  /* 0x00000004ff2d7819 */ /* 0x000fe2000001143f */
[----:B-1----:R-:W-:Y:S01]  /*1710*/  IDP.4A.S8.S8 R85, R85, R42, RZ ;  /* 0x0000002a55557226 */ /* 0x002fe200000006ff */
[----:B------:R-:W-:-:S02]  /*1720*/  LOP3.LUT R44, R44, 0x3030303, RZ, 0xc0, !PT ;  /* 0x030303032c2c7812 */ /* 0x000fc400078ec0ff */
[----:B------:R-:W-:Y:S01]  /*1730*/  LOP3.LUT R45, R45, 0x3030303, RZ, 0xc0, !PT ;  /* 0x030303032d2d7812 */ /* 0x000fe200078ec0ff */
[----:B------:R-:W-:Y:S02]  /*1740*/  IDP.4A.S8.S8 R85, R86, R43, R85 ;  /* 0x0000002b56557226 */ /* 0x000fe40000000655 */
[----:B------:R-:W-:Y:S02]  /*1750*/  IDP.4A.S8.S8 R89, R84, R46, R89 ;  /* 0x0000002e54597226 */ /* 0x000fe40000000659 */
[-C--:B------:R-:W-:Y:S02]  /*1760*/  IDP.4A.S8.S8 R46, R44, R47.reuse, R87 ;  /* 0x0000002f2c2e7226 */ /* 0x080fe40000000657 */
[----:B--2---:R-:W-:Y:S02]  /*1770*/  IDP.4A.S8.S8 R88, R45, R48, R85 ;  /* 0x000000302d587226 */ /* 0x004fe40000000655 */
[----:B------:R-:W0:Y:S01]  /*1780*/  LDS.64 R44, [R60+0x60] ;  /* 0x000060003c2c7984 */ /* 0x000e220000000a00 */
[----:B------:R-:W-:Y:S01]  /*1790*/  IDP.4A.S8.S8 R47, R84, R47, R89 ;  /* 0x0000002f542f7226 */ /* 0x000fe20000000659 */
[----:B----4-:R-:W-:-:S02]  /*17a0*/  SHF.R.U32.HI R84, RZ, 0x4, R83 ;  /* 0x00000004ff547819 */ /* 0x010fc40000011653 */
[----:B------:R-:W1:Y:S02]  /*17b0*/  LDS.U8 R85, [R61+0x6] ;  /* 0x000006003d557984 */ /* 0x000e640000000000 */
[----:B------:R-:W-:Y:S02]  /*17c0*/  LEA R86, R84, R84, 0x8 ;  /* 0x0000005454567211 */ /* 0x000fe400078e40ff */
[----:B------:R-:W-:-:S03]  /*17d0*/  SHF.R.S32.HI R84, RZ, 0x4, R62 ;  /* 0x00000004ff547819 */ /* 0x000fc6000001143e */
[----:B------:R-:W-:Y:S01]  /*17e0*/  IMAD R86, R86, 0x10000, R86 ;  /* 0x0001000056567824 */ /* 0x000fe200078e0256 */
[----:B------:R-:W-:Y:S02]  /*17f0*/  LOP3.LUT R87, R82, 0xf, RZ, 0xc0, !PT ;  /* 0x0000000f52577812 */ /* 0x000fe400078ec0ff */
[----:B------:R-:W-:Y:S01]  /*1800*/  LOP3.LUT R84, R84, 0x3030303, RZ, 0xc0, !PT ;  /* 0x0303030354547812 */ /* 0x000fe200078ec0ff */
[----:B------:R-:W-:Y:S02]  /*1810*/  IDP.4A.S8.S8 R42, R86, R42, R47 ;  /* 0x0000002a562a7226 */ /* 0x000fe4000000062f */
[----:B------:R-:W-:Y:S02]  /*1820*/  IMAD R82, R46, R87, RZ ;  /* 0x000000572e527224 */ /* 0x000fe400078e02ff */
[----:B------:R-:W-:Y:S01]  /*1830*/  IDP.4A.S8.S8 R43, R86, R43, R42 ;  /* 0x0000002b562b7226 */ /* 0x000fe2000000062a */
[----:B------:R-:W-:Y:S01]  /*1840*/  LOP3.LUT R83, R83, 0xf, RZ, 0xc0, !PT ;  /* 0x0000000f53537812 */ /* 0x000fe200078ec0ff */
[----:B------:R-:W-:Y:S01]  /*1850*/  IDP.4A.S8.S8 R87, R84, R49, R88 ;  /* 0x0000003154577226 */ /* 0x000fe20000000658 */
[----:B------:R-:W-:Y:S01]  /*1860*/  LDS.64 R46, [R60+0x68] ;  /* 0x000068003c2e7984 */ /* 0x000fe20000000a00 */
[----:B------:R-:W-:-:S03]  /*1870*/  IDP.4A.S8.S8 R43, R86, R48, R43 ;  /* 0x00000030562b7226 */ /* 0x000fc6000000062b */
[----:B------:R-:W2:Y:S01]  /*1880*/  LDS.U8 R84, [R61+0x7] ;  /* 0x000007003d547984 */ /* 0x000ea20000000000 */
[----:B------:R-:W-:Y:S01]  /*1890*/  IMAD R82, R87, R83, R82 ;  /* 0x0000005357527224 */ /* 0x000fe200078e0252 */
[----:B------:R-:W-:Y:S01]  /*18a0*/  SHF.R.S32.HI R79, RZ, 0x6, R79 ;  /* 0x00000006ff4f7819 */ /* 0x000fe2000001144f */
[----:B------:R-:W-:Y:S02]  /*18b0*/  IDP.4A.S8.S8 R83, R86, R49, R43 ;  /* 0x0000003156537226 */ /* 0x000fe4000000062b */
[----:B------:R-:W3:Y:S01]  /*18c0*/  LDS.64 R42, [R60+0x70] ;  /* 0x000070003c2a7984 */ /* 0x000ee20000000a00 */
[----:B------:R-:W-:Y:S02]  /*18d0*/  SHF.R.S32.HI R78, RZ, 0x6, R78 ;  /* 0x00000006ff4e7819 */ /* 0x000fe4000001144e */
[----:B------:R-:W-:Y:S01]  /*18e0*/  LOP3.LUT R79, R79, 0x3030303, RZ, 0xc0, !PT ;  /* 0x030303034f4f7812 */ /* 0x000fe200078ec0ff */
[----:B------:R-:W4:Y:S01]  /*18f0*/  LDS.64 R48, [R60+0x78] ;  /* 0x000078003c307984 */ /* 0x000f220000000a00 */
[----:B------:R-:W-:-:S03]  /*1900*/  LOP3.LUT R78, R78, 0x3030303, RZ, 0xc0, !PT ;  /* 0x030303034e4e7812 */ /* 0x000fc600078ec0ff */
[----:B0-----:R-:W-:-:S04]  /*1910*/  IDP.4A.S8.S8 R79, R79, R44, RZ ;  /* 0x0000002c4f4f7226 */ /* 0x001fc800000006ff */
[----:B------:R-:W-:Y:S01]  /*1920*/  IDP.4A.S8.S8 R86, R78, R45, R79 ;  /* 0x0000002d4e567226 */ /* 0x000fe2000000064f */
[----:B-1----:R-:W-:Y:S02]  /*1930*/  SHF.R.U32.HI R78, RZ, 0x4, R85 ;  /* 0x00000004ff4e7819 */ /* 0x002fe40000011655 */
[----:B------:R-:W-:Y:S02]  /*1940*/  SHF.R.S32.HI R77, RZ, 0x6, R77 ;  /* 0x00000006ff4d7819 */ /* 0x000fe4000001144d */
[----:B------:R-:W-:Y:S02]  /*1950*/  LEA R78, R78, R78, 0x8 ;  /* 0x0000004e4e4e7211 */ /* 0x000fe400078e40ff */
[----:B------:R-:W-:-:S03]  /*1960*/  LOP3.LUT R79, R77, 0x3030303, RZ, 0xc0, !PT ;  /* 0x030303034d4f7812 */ /* 0x000fc600078ec0ff */
[----:B------:R-:W-:-:S04]  /*1970*/  IMAD R77, R78, 0x10000, R78 ;  /* 0x000100004e4d7824 */ /* 0x000fc800078e024e */
[----:B------:R-:W-:Y:S01]  /*1980*/  IDP.4A.S8.S8 R78, R77, R44, RZ ;  /* 0x0000002c4d4e7226 */ /* 0x000fe200000006ff */
[----:B------:R-:W-:-:S03]  /*1990*/  SHF.R.S32.HI R65, RZ, 0x6, R65 ;  /* 0x00000006ff417819 */ /* 0x000fc60000011441 */
[----:B------:R-:W-:Y:S01]  /*19a0*/  IDP.4A.S8.S8 R78, R77, R45, R78 ;  /* 0x0000002d4d4e7226 */ /* 0x000fe2000000064e */
[----:B------:R-:W-:Y:S02]  /*19b0*/  SHF.R.S32.HI R66, RZ, 0x6, R66 ;  /* 0x00000006ff427819 */ /* 0x000fe40000011442 */
[----:B--2---:R-:W-:Y:S02]  /*19c0*/  SHF.R.U32.HI R45, RZ, 0x4, R84 ;  /* 0x00000004ff2d7819 */ /* 0x004fe40000011654 */
[----:B------:R-:W-:Y:S02]  /*19d0*/  SHF.R.S32.HI R64, RZ, 0x6, R64 ;  /* 0x00000006ff407819 */ /* 0x000fe40000011440 */
[----:B------:R-:W-:Y:S01]  /*19e0*/  LOP3.LUT R65, R65, 0x3030303, RZ, 0xc0, !PT ;  /* 0x0303030341417812 */ /* 0x000fe200078ec0ff */
[-C--:B------:R-:W-:Y:S01]  /*19f0*/  IDP.4A.S8.S8 R78, R77, R46.reuse, R78 ;  /* 0x0000002e4d4e7226 */ /* 0x080fe2000000064e */
[----:B------:R-:W-:Y:S01]  /*1a00*/  LEA R45, R45, R45, 0x8 ;  /* 0x0000002d2d2d7211 */ /* 0x000fe200078e40ff */
[----:B------:R-:W-:Y:S01]  /*1a10*/  IDP.4A.S8.S8 R79, R79, R46, R86 ;  /* 0x0000002e4f4f7226 */ /* 0x000fe20000000656 */
[----:B------:R-:W-:Y:S01]  /*1a20*/  LOP3.LUT R44, R66, 0x3030303, RZ, 0xc0, !PT ;  /* 0x03030303422c7812 */ /* 0x000fe200078ec0ff */
[----:B---3--:R-:W-:Y:S01]  /*1a30*/  IDP.4A.S8.S8 R65, R65, R42, RZ ;  /* 0x0000002a41417226 */ /* 0x008fe200000006ff */
[----:B------:R-:W-:-:S02]  /*1a40*/  SHF.R.S32.HI R63, RZ, 0x6, R63 ;  /* 0x00000006ff3f7819 */ /* 0x000fc4000001143f */
[----:B------:R-:W-:Y:S01]  /*1a50*/  LOP3.LUT R64, R64, 0x3030303, RZ, 0xc0, !PT ;  /* 0x0303030340407812 */ /* 0x000fe200078ec0ff */
[-C--:B------:R-:W-:Y:S02]  /*1a60*/  IDP.4A.S8.S8 R78, R77, R47.reuse, R78 ;  /* 0x0000002f4d4e7226 */ /* 0x080fe4000000064e */
[----:B------:R-:W-:Y:S01]  /*1a70*/  IMAD R45, R45, 0x10000, R45 ;  /* 0x000100002d2d7824 */ /* 0x000fe200078e022d */
[----:B------:R-:W-:Y:S01]  /*1a80*/  LOP3.LUT R63, R63, 0x3030303, RZ, 0xc0, !PT ;  /* 0x030303033f3f7812 */ /* 0x000fe200078ec0ff */
[----:B------:R-:W-:Y:S01]  /*1a90*/  IDP.4A.S8.S8 R44, R44, R47, R79 ;  /* 0x0000002f2c2c7226 */ /* 0x000fe2000000064f */
[----:B------:R-:W-:Y:S01]  /*1aa0*/  LOP3.LUT R47, R85, 0xf, RZ, 0xc0, !PT ;  /* 0x0000000f552f7812 */ /* 0x000fe200078ec0ff */
[----:B------:R-:W-:Y:S02]  /*1ab0*/  IDP.4A.S8.S8 R64, R64, R43, R65 ;  /* 0x0000002b40407226 */ /* 0x000fe40000000641 */
[----:B------:R-:W-:Y:S01]  /*1ac0*/  IDP.4A.S8.S8 R78, R45, R42, R78 ;  /* 0x0000002a2d4e7226 */ /* 0x000fe2000000064e */
[----:B------:R-:W-:Y:S01]  /*1ad0*/  LOP3.LUT R42, R55, 0xffff, RZ, 0xc0, !PT ;  /* 0x0000ffff372a7812 */ /* 0x000fe200078ec0ff */
[----:B----4-:R-:W-:-:S02]  /*1ae0*/  IDP.4A.S8.S8 R63, R63, R48, R64 ;  /* 0x000000303f3f7226 */ /* 0x010fc40000000640 */
[C---:B------:R-:W-:Y:S01]  /*1af0*/  VIADD R64, R55.reuse, 0x10 ;  /* 0x0000001037407836 */ /* 0x040fe20000000000 */
[----:B------:R-:W-:Y:S01]  /*1b00*/  SHF.R.U32.HI R65, RZ, 0x1, R42 ;  /* 0x00000001ff417819 */ /* 0x000fe2000001162a */
[----:B------:R-:W-:Y:S01]  /*1b10*/  IMAD R47, R44, R47, RZ ;  /* 0x0000002f2c2f7224 */ /* 0x000fe200078e02ff */
[C---:B------:R-:W-:Y:S02]  /*1b20*/  IADD3 R44, PT, PT, R55.reuse, 0x8, RZ ;  /* 0x00000008372c7810 */ /* 0x040fe40007ffe0ff */
[----:B------:R-:W-:Y:S01]  /*1b30*/  IADD3 R42, PT, PT, R55, 0x18, RZ ;  /* 0x00000018372a7810 */ /* 0x000fe20007ffe0ff */
[----:B------:R-:W-:Y:S01]  /*1b40*/  UIADD3 UR9, UPT, UPT, UR6, 0x1080, URZ ;  /* 0x0000108006097890 */ /* 0x000fe2000fffe0ff */
[----:B------:R-:W-:Y:S01]  /*1b50*/  SHF.R.S32.HI R62, RZ, 0x6, R62 ;  /* 0x00000006ff3e7819 */ /* 0x000fe2000001143e */
[----:B------:R-:W-:Y:S01]  /*1b60*/  UIADD3 UR6, UPT, UPT, UR6, 0x17a8, URZ ;  /* 0x000017a806067890 */ /* 0x000fe2000fffe0ff */
[----:B------:R-:W-:Y:S02]  /*1b70*/  LOP3.LUT R64, R64, 0xffff, RZ, 0xc0, !PT ;  /* 0x0000ffff40407812 */ /* 0x000fe400078ec0ff */
[----:B------:R-:W-:-:S02]  /*1b80*/  LOP3.LUT R44, R44, 0xffff, RZ, 0xc0, !PT ;  /* 0x0000ffff2c2c7812 */ /* 0x000fc400078ec0ff */
[----:B------:R-:W-:Y:S01]  /*1b90*/  LOP3.LUT R42, R42, 0xffff, RZ, 0xc0, !PT ;  /* 0x0000ffff2a2a7812 */ /* 0x000fe200078ec0ff */
[----:B------:R-:W-:Y:S01]  /*1ba0*/  ULEA UR9, UR7, UR9, 0x18 ;  /* 0x0000000907097291 */ /* 0x000fe2000f8ec0ff */
[----:B------:R-:W-:Y:S01]  /*1bb0*/  LOP3.LUT R62, R62, 0x3030303, RZ, 0xc0, !PT ;  /* 0x030303033e3e7812 */ /* 0x000fe200078ec0ff */
[----:B------:R-:W-:Y:S01]  /*1bc0*/  ULEA UR6, UR7, UR6, 0x18 ;  /* 0x0000000607067291 */ /* 0x000fe2000f8ec0ff */
[----:B------:R-:W-:Y:S02]  /*1bd0*/  SHF.R.U32.HI R79, RZ, 0x1, R64 ;  /* 0x00000001ff4f7819 */ /* 0x000fe40000011640 */
[----:B------:R-:W-:Y:S02]  /*1be0*/  SHF.R.U32.HI R77, RZ, 0x1, R44 ;  /* 0x00000001ff4d7819 */ /* 0x000fe4000001162c */
[----:B------:R-:W-:Y:S01]  /*1bf0*/  SHF.R.U32.HI R64, RZ, 0x1, R42 ;  /* 0x00000001ff407819 */ /* 0x000fe2000001162a */
[----:B------:R-:W-:Y:S01]  /*1c00*/  IDP.4A.S8.S8 R43, R45, R43, R78 ;  /* 0x0000002b2d2b7226 */ /* 0x000fe2000000064e */
[----:B------:R-:W-:Y:S01]  /*1c10*/  LEA R66, R10, UR9, 0x2 ;  /* 0x000000090a427c11 */ /* 0x000fe2000f8e10ff */
[----:B------:R-:W-:Y:S01]  /*1c20*/  IDP.4A.S8.S8 R78, R62, R49, R63 ;  /* 0x000000313e4e7226 */ /* 0x000fe2000000063f */
[----:B------:R-:W-:-:S02]  /*1c30*/  LOP3.LUT R65, R65, 0xffff, RZ, 0xc0, !PT ;  /* 0x0000ffff41417812 */ /* 0x000fc400078ec0ff */
[----:B------:R-:W-:Y:S02]  /*1c40*/  LOP3.LUT R63, R77, 0xffff, RZ, 0xc0, !PT ;  /* 0x0000ffff4d3f7812 */ /* 0x000fe400078ec0ff */
[----:B------:R-:W-:Y:S01]  /*1c50*/  LOP3.LUT R64, R64, 0xffff, RZ, 0xc0, !PT ;  /* 0x0000ffff40407812 */ /* 0x000fe200078ec0ff */
[----:B------:R-:W-:Y:S01]  /*1c60*/  IDP.4A.S8.S8 R86, R45, R48, R43 ;  /* 0x000000302d567226 */ /* 0x000fe2000000062b */
[----:B------:R-:W-:Y:S01]  /*1c70*/  LOP3.LUT R62, R79, 0xffff, RZ, 0xc0, !PT ;  /* 0x0000ffff4f3e7812 */ /* 0x000fe200078ec0ff */
[----:B------:R-:W0:Y:S04]  /*1c80*/  LDS R46, [R66] ;  /* 0x00000000422e7984 */ /* 0x000e280000000800 */
[----:B------:R-:W1:Y:S04]  /*1c90*/  LDS R44, [R65+UR6] ;  /* 0x00000006412c7984 */ /* 0x000e680008000800 */
[----:B------:R-:W2:Y:S04]  /*1ca0*/  LDS R42, [R63+UR6] ;  /* 0x000000063f2a7984 */ /* 0x000ea80008000800 */
[----:B------:R-:W-:Y:S04]  /*1cb0*/  LDS R48, [R62+UR6] ;  /* 0x000000063e307984 */ /* 0x000fe80008000800 */
[----:B------:R-:W-:Y:S01]  /*1cc0*/  LDS R85, [R64+UR6] ;  /* 0x0000000640557984 */ /* 0x000fe20008000800 */
[----:B------:R-:W-:Y:S01]  /*1cd0*/  BAR.SYNC.DEFER_BLOCKING 0x0 ;  /* 0x0000000000007b1d */ /* 0x000fe20000010000 */
[----:B------:R-:W-:-:S05]  /*1ce0*/  HADD2.F32 R88, -RZ, R67.H0_H0 ;  /* 0x20000043ff587230 */ /* 0x000fca0000004100 */
[----:B------:R3:W-:Y:S04]  /*1cf0*/  STS [R53], R74 ;  /* 0x0000004a35007388 */ /* 0x0007e80000000800 */
[----:B------:R-:W-:Y:S01]  /*1d00*/  STS [R59+UR11], R88 ;  /* 0x000000583b007988 */ /* 0x000fe2000800080b */
[----:B------:R-:W-:Y:S01]  /*1d10*/  LOP3.LUT R43, R84, 0xf, RZ, 0xc0, !PT ;  /* 0x0000000f542b7812 */ /* 0x000fe200078ec0ff */
[----:B------:R-:W-:Y:S01]  /*1d20*/  BAR.SYNC.DEFER_BLOCKING 0x0 ;  /* 0x0000000000007b1d */ /* 0x000fe20000010000 */
[----:B------:R-:W-:Y:S01]  /*1d30*/  LEA R67, R5, UR12, 0x2 ;  /* 0x0000000c05437c11 */ /* 0x000fe2000f8e10ff */
[----:B------:R-:W-:Y:S01]  /*1d40*/  IDP.4A.S8.S8 R86, R45, R49, R86 ;  /* 0x000000312d567226 */ /* 0x000fe20000000656 */
[----:B------:R-:W-:Y:S01]  /*1d50*/  I2FP.F32.S32 R76, R76 ;  /* 0x0000004c004c7245 */ /* 0x000fe20000201400 */
[----:B0-----:R-:W-:-:S02]  /*1d60*/  HADD2.F32 R49, -RZ, R46.H1_H1 ;  /* 0x3000002eff317230 */ /* 0x001fc40000004100 */
[----:B------:R-:W-:Y:S02]  /*1d70*/  IMAD R43, R78, R43, R47 ;  /* 0x0000002b4e2b7224 */ /* 0x000fe400078e022f */
[----:B---3--:R-:W-:Y:S01]  /*1d80*/  HADD2.F32 R74, -RZ, R46.H0_H0 ;  /* 0x2000002eff4a7230 */ /* 0x008fe20000004100 */
[----:B------:R-:W-:Y:S01]  /*1d90*/  I2FP.F32.S32 R75, R75 ;  /* 0x0000004b004b7245 */ /* 0x000fe20000201400 */
[----:B------:R-:W0:Y:S04]  /*1da0*/  LDS.U8 R84, [R61+0x8] ;  /* 0x000008003d547984 */ /* 0x000e280000000000 */
[----:B------:R-:W3:Y:S01]  /*1db0*/  LDS R79, [R67+0x20] ;  /* 0x00002000434f7984 */ /* 0x000ee20000000800 */
[----:B------:R-:W-:-:S03]  /*1dc0*/  FMUL.FTZ R45, R49, R76 ;  /* 0x0000004c312d7220 */ /* 0x000fc60000410000 */
[----:B------:R-:W4:Y:S04]  /*1dd0*/  LDS.64 R46, [R50] ;  /* 0x00000000322e7984 */ /* 0x000f280000000a00 */
[----:B------:R-:W5:Y:S01]  /*1de0*/  LDS R78, [R67+0x24] ;  /* 0x00002400434e7984 */ /* 0x000f620000000800 */
[----:B------:R-:W-:Y:S01]  /*1df0*/  I2FP.F32.S32 R76, R81 ;  /* 0x00000051004c7245 */ /* 0x000fe20000201400 */
[----:B------:R-:W-:Y:S02]  /*1e00*/  FFMA.FTZ R45, R74, R75, -R45 ;  /* 0x0000004b4a2d7223 */ /* 0x000fe4000001082d */
[----:B------:R-:W5:Y:S01]  /*1e10*/  LDS R75, [R67+0x28] ;  /* 0x00002800434b7984 */ /* 0x000f620000000800 */
[----:B------:R-:W-:Y:S01]  /*1e20*/  I2FP.F32.S32 R81, R80 ;  /* 0x0000005000517245 */ /* 0x000fe20000201400 */
[----:B------:R-:W-:Y:S01]  /*1e30*/  FMUL.FTZ R77, R49, R76 ;  /* 0x0000004c314d7220 */ /* 0x000fe20000410000 */
[----:B-1----:R-:W-:Y:S01]  /*1e40*/  FFMA.FTZ R69, R44, R45, R69 ;  /* 0x0000002d2c457223 */ /* 0x002fe20000010045 */
[----:B------:R-:W-:Y:S04]  /*1e50*/  LDS.U8 R80, [R61+0x9] ;  /* 0x000009003d507984 */ /* 0x000fe80000000000 */
[----:B------:R-:W1:Y:S01]  /*1e60*/  LDS.64 R44, [R50+0x8] ;  /* 0x00000800322c7984 */ /* 0x000e620000000a00 */
[----:B------:R-:W-:-:S03]  /*1e70*/  FFMA.FTZ R81, R74, R81, -R77 ;  /* 0x000000514a517223 */ /* 0x000fc6000001084d */
[----:B------:R-:W1:Y:S01]  /*1e80*/  LDS R77, [R67+0x2c] ;  /* 0x00002c00434d7984 */ /* 0x000e620000000800 */
[----:B------:R-:W-:Y:S01]  /*1e90*/  I2FP.F32.S32 R76, R83 ;  /* 0x00000053004c7245 */ /* 0x000fe20000201400 */
[----:B--2---:R-:W-:Y:S01]  /*1ea0*/  FFMA.FTZ R81, R42, R81, R69 ;  /* 0x000000512a517223 */ /* 0x004fe20000010045 */
[----:B------:R-:W-:Y:S02]  /*1eb0*/  I2FP.F32.S32 R86, R86 ;  /* 0x0000005600567245 */ /* 0x000fe40000201400 */
[----:B------:R-:W-:Y:S01]  /*1ec0*/  I2FP.F32.S32 R83, R82 ;  /* 0x0000005200537245 */ /* 0x000fe20000201400 */
[----:B------:R-:W-:Y:S01]  /*1ed0*/  FMUL.FTZ R87, R49, R76 ;  /* 0x0000004c31577220 */ /* 0x000fe20000410000 */
[----:B------:R-:W-:Y:S01]  /*1ee0*/  I2FP.F32.S32 R43, R43 ;  /* 0x0000002b002b7245 */ /* 0x000fe20000201400 */
[----:B------:R-:W-:Y:S01]  /*1ef0*/  FMUL.FTZ R86, R86, R49 ;  /* 0x0000003156567220 */ /* 0x000fe20000410000 */
[----:B0-----:R-:W-:Y:S01]  /*1f00*/  SHF.R.U32.HI R69, RZ, 0x4, R84 ;  /* 0x00000004ff457819 */ /* 0x001fe20000011654 */
[----:B------:R-:W-:Y:S01]  /*1f10*/  FFMA.FTZ R83, R74, R83, -R87 ;  /* 0x000000534a537223 */ /* 0x000fe20000010857 */
[----:B------:R-:W0:Y:S01]  /*1f20*/  LDS R49, [R67+0x30] ;  /* 0x0000300043317984 */ /* 0x000e220000000800 */
[----:B------:R-:W-:-:S02]  /*1f30*/  FFMA.FTZ R86, R43, R74, -R86 ;  /* 0x0000004a2b567223 */ /* 0x000fc40000010856 */
[----:B------:R-:W-:Y:S02]  /*1f40*/  IMAD R69, R69, 0x100, R69 ;  /* 0x0000010045457824 */ /* 0x000fe400078e0245 */
[----:B------:R-:W-:Y:S01]  /*1f50*/  FFMA.FTZ R74, R48, R83, R81 ;  /* 0x00000053304a7223 */ /* 0x000fe20000010051 */
[----:B------:R-:W2:Y:S01]  /*1f60*/  LDS.64 R42, [R50+0x10] ;  /* 0x00001000322a7984 */ /* 0x000ea20000000a00 */
[----:B---3--:R-:W-:Y:S02]  /*1f70*/  LOP3.LUT R83, R79, 0x3030303, RZ, 0xc0, !PT ;  /* 0x030303034f537812 */ /* 0x008fe400078ec0ff */
[----:B------:R-:W-:Y:S01]  /*1f80*/  LEA R81, R69, R69, 0x10 ;  /* 0x0000004545517211 */ /* 0x000fe200078e80ff */
[----:B------:R-:W3:Y:S01]  /*1f90*/  LDS R48, [R67+0x34] ;  /* 0x0000340043307984 */ /* 0x000ee20000000800 */
[----:B------:R-:W-:Y:S01]  /*1fa0*/  FFMA.FTZ R69, R85, R86, R74 ;  /* 0x0000005655457223 */ /* 0x000fe2000001004a */
[-C--:B----4-:R-:W-:Y:S01]  /*1fb0*/  IDP.4A.S8.S8 R83, R83, R46.reuse, RZ ;  /* 0x0000002e53537226 */ /* 0x090fe200000006ff */
[----:B-----5:R-:W-:Y:S01]  /*1fc0*/  LOP3.LUT R76, R78, 0x3030303, RZ, 0xc0, !PT ;  /* 0x030303034e4c7812 */ /* 0x020fe200078ec0ff */
[----:B------:R-:W-:Y:S01]  /*1fd0*/  IDP.4A.S8.S8 R46, R81, R46, RZ ;  /* 0x0000002e512e7226 */ /* 0x000fe200000006ff */
[----:B------:R-:W4:Y:S03]  /*1fe0*/  LDS R74, [R67+0x38] ;  /* 0x00003800434a7984 */ /* 0x000f260000000800 */
[-C--:B------:R-:W-:Y:S01]  /*1ff0*/  IDP.4A.S8.S8 R82, R76, R47.reuse, R83 ;  /* 0x0000002f4c527226 */ /* 0x080fe20000000653 */
[----:B------:R-:W-:Y:S01]  /*2000*/  LOP3.LUT R83, R75, 0x3030303, RZ, 0xc0, !PT ;  /* 0x030303034b537812 */ /* 0x000fe200078ec0ff */
[----:B------:R-:W-:Y:S01]  /*2010*/  IDP.4A.S8.S8 R85, R81, R47, R46 ;  /* 0x0000002f51557226 */ /* 0x000fe2000000062e */
[----:B------:R-:W-:Y:S04]  /*2020*/  LDS R76, [R67+0x3c] ;  /* 0x00003c00434c7984 */ /* 0x000fe80000000800 */
[----:B------:R-:W5:Y:S01]  /*2030*/  LDS.64 R46, [R50+0x18] ;  /* 0x00001800322e7984 */ /* 0x000f620000000a00 */
[----:B-1----:R-:W-:-:S02]  /*2040*/  IDP.4A.S8.S8 R83, R83, R44, R82 ;  /* 0x0000002c53537226 */ /* 0x002fc40000000652 */
[----:B------:R-:W-:Y:S01]  /*2050*/  IDP.4A.S8.S8 R82, R81, R44, R85 ;  /* 0x0000002c51527226 */ /* 0x000fe20000000655 */
[----:B------:R-:W-:-:S03]  /*2060*/  LOP3.LUT R44, R77, 0x3030303, RZ, 0xc0, !PT ;  /* 0x030303034d2c7812 */ /* 0x000fc600078ec0ff */
[-C--:B------:R-:W-:Y:S01]  /*2070*/  IDP.4A.S8.S8 R86, R81, R45.reuse, R82 ;  /* 0x0000002d51567226 */ /* 0x080fe20000000652 */
[----:B------:R-:W-:Y:S01]  /*2080*/  SHF.R.U32.HI R81, RZ, 0x4, R80 ;  /* 0x00000004ff517819 */ /* 0x000fe20000011650 */
[----:B------:R-:W1:Y:S01]  /*2090*/  LDS.U8 R82, [R61+0xa] ;  /* 0x00000a003d527984 */ /* 0x000e620000000000 */
[----:B------:R-:W-:-:S03]  /*20a0*/  IDP.4A.S8.S8 R83, R44, R45, R83 ;  /* 0x0000002d2c537226 */ /* 0x000fc60000000653 */
[----:B------:R-:W1:Y:S01]  /*20b0*/  LDS.64 R44, [R60+0x20] ;  /* 0x000020003c2c7984 */ /* 0x000e620000000a00 */
[----:B------:R-:W-:Y:S01]  /*20c0*/  IMAD R81, R81, 0x100, R81 ;  /* 0x0000010051517824 */ /* 0x000fe200078e0251 */
[----:B0-----:R-:W-:-:S04]  /*20d0*/  LOP3.LUT R85, R49, 0x3030303, RZ, 0xc0, !PT ;  /* 0x0303030331557812 */ /* 0x001fc800078ec0ff */
[----:B------:R-:W-:Y:S01]  /*20e0*/  LEA R81, R81, R81, 0x10 ;  /* 0x0000005151517211 */ /* 0x000fe200078e80ff */
[----:B--2---:R-:W-:-:S04]  /*20f0*/  IDP.4A.S8.S8 R85, R85, R42, RZ ;  /* 0x0000002a55557226 */ /* 0x004fc800000006ff */
[C---:B------:R-:W-:Y:S01]  /*2100*/  IDP.4A.S8.S8 R86, R81.reuse, R42, R86 ;  /* 0x0000002a51567226 */ /* 0x040fe20000000656 */
[----:B---3--:R-:W-:Y:S02]  /*2110*/  LOP3.LUT R42, R48, 0x3030303, RZ, 0xc0, !PT ;  /* 0x03030303302a7812 */ /* 0x008fe400078ec0ff */
[----:B------:R-:W-:Y:S01]  /*2120*/  LOP3.LUT R84, R84, 0xf, RZ, 0xc0, !PT ;  /* 0x0000000f54547812 */ /* 0x000fe200078ec0ff */
[-C--:B------:R-:W-:Y:S02]  /*2130*/  IDP.4A.S8.S8 R86, R81, R43.reuse, R86 ;  /* 0x0000002b51567226 */ /* 0x080fe40000000656 */
[----:B------:R-:W-:Y:S01]  /*2140*/  IDP.4A.S8.S8 R42, R42, R43, R85 ;  /* 0x0000002b2a2a7226 */ /* 0x000fe20000000655 */
[----:B----4-:R-:W-:Y:S01]  /*2150*/  LOP3.LUT R43, R74, 0x3030303, RZ, 0xc0, !PT ;  /* 0x030303034a2b7812 */ /* 0x010fe200078ec0ff */
[----:B------:R-:W-:Y:S01]  /*2160*/  IMAD R83, R83, R84, RZ ;  /* 0x0000005453537224 */ /* 0x000fe200078e02ff */
[----:B------:R-:W-:-:S03]  /*2170*/  LOP3.LUT R80, R80, 0xf, RZ, 0xc0, !PT ;  /* 0x0000000f50507812 */ /* 0x000fc600078ec0ff */
[-C--:B-----5:R-:W-:Y:S02]  /*2180*/  IDP.4A.S8.S8 R84, R43, R46.reuse, R42 ;  /* 0x0000002e2b547226 */ /* 0x0a0fe4000000062a */
[C---:B------:R-:W-:Y:S01]  /*2190*/  IDP.4A.S8.S8 R86, R81.reuse, R46, R86 ;  /* 0x0000002e51567226 */ /* 0x040fe20000000656 */
[----:B------:R-:W-:Y:S01]  /*21a0*/  LOP3.LUT R46, R76, 0x3030303, RZ, 0xc0, !PT ;  /* 0x030303034c2e7812 */ /* 0x000fe200078ec0ff */
[----:B------:R-:W0:Y:S02]  /*21b0*/  LDS.64 R42, [R60+0x28] ;  /* 0x000028003c2a7984 */ /* 0x000e240000000a00 */
[-C--:B------:R-:W-:Y:S02]  /*21c0*/  IDP.4A.S8.S8 R81, R81, R47.reuse, R86 ;  /* 0x0000002f51517226 */ /* 0x080fe40000000656 */
[----:B------:R-:W-:Y:S01]  /*21d0*/  IDP.4A.S8.S8 R46, R46, R47, R84 ;  /* 0x0000002f2e2e7226 */ /* 0x000fe20000000654 */
[----:B------:R-:W-:-:S03]  /*21e0*/  SHF.R.S32.HI R47, RZ, 0x2, R79 ;  /* 0x00000002ff2f7819 */ /* 0x000fc6000001144f */
[----:B------:R-:W-:Y:S01]  /*21f0*/  IMAD R80, R46, R80, R83 ;  /* 0x000000502e507224 */ /* 0x000fe200078e0253 */
[----:B------:R-:W-:Y:S02]  /*2200*/  LOP3.LUT R47, R47, 0x3030303, RZ, 0xc0, !PT ;  /* 0x030303032f2f7812 */ /* 0x000fe400078ec0ff */
[----:B-1----:R-:W-:Y:S02]  /*2210*/  SHF.R.U32.HI R83, RZ, 0x4, R82 ;  /* 0x00000004ff537819 */ /* 0x002fe40000011652 */
[----:B------:R-:W-:Y:S01]  /*2220*/  SHF.R.S32.HI R46, RZ, 0x2, R78 ;  /* 0x00000002ff2e7819 */ /* 0x000fe2000001144e */
[----:B------:R-:W-:Y:S02]  /*2230*/  IDP.4A.S8.S8 R47, R47, R44, RZ ;  /* 0x0000002c2f2f7226 */ /* 0x000fe400000006ff */
[----:B------:R-:W-:Y:S01]  /*2240*/  IMAD R83, R83, 0x100, R83 ;  /* 0x0000010053537824 */ /* 0x000fe200078e0253 */
[----:B------:R-:W-:-:S04]  /*2250*/  LOP3.LUT R46, R46, 0x3030303, RZ, 0xc0, !PT ;  /* 0x030303032e2e7812 */ /* 0x000fc800078ec0ff */
[----:B------:R-:W-:Y:S01]  /*2260*/  LEA R84, R83, R83, 0x10 ;  /* 0x0000005353547211 */ /* 0x000fe200078e80ff */
[----:B------:R-:W-:Y:S01]  /*2270*/  IDP.4A.S8.S8 R85, R46, R45, R47 ;  /* 0x0000002d2e557226 */ /* 0x000fe2000000062f */
[----:B------:R-:W-:Y:S04]  /*2280*/  LDS.U8 R83, [R61+0xb] ;  /* 0x00000b003d537984 */ /* 0x000fe80000000000 */
[----:B------:R-:W1:Y:S01]  /*2290*/  LDS.64 R46, [R60+0x30] ;  /* 0x000030003c2e7984 */ /* 0x000e620000000a00 */
[----:B------:R-:W-:-:S04]  /*22a0*/  IDP.4A.S8.S8 R44, R84, R44, RZ ;  /* 0x0000002c542c7226 */ /* 0x000fc800000006ff */
[----:B------:R-:W-:Y:S01]  /*22b0*/  IDP.4A.S8.S8 R87, R84, R45, R44 ;  /* 0x0000002d54577226 */ /* 0x000fe2000000062c */
[----:B------:R-:W-:-:S04]  /*22c0*/  SHF.R.S32.HI R44, RZ, 0x2, R75 ;  /* 0x00000002ff2c7819 */ /* 0x000fc8000001144b */
[----:B------:R-:W-:Y:S01]  /*22d0*/  LOP3.LUT R45, R44, 0x3030303, RZ, 0xc0, !PT ;  /* 0x030303032c2d7812 */ /* 0x000fe200078ec0ff */
[----:B0-----:R-:W-:-:S04]  /*22e0*/  IDP.4A.S8.S8 R87, R84, R42, R87 ;  /* 0x0000002a54577226 */ /* 0x001fc80000000657 */
[----:B------:R-:W-:Y:S01]  /*22f0*/  IDP.4A.S8.S8 R85, R45, R42, R85 ;  /* 0x0000002a2d557226 */ /* 0x000fe20000000655 */
[----:B------:R-:W-:Y:S01]  /*2300*/  SHF.R.S32.HI R42, RZ, 0x2, R77 ;  /* 0x00000002ff2a7819 */ /* 0x000fe2000001144d */
[----:B------:R-:W0:Y:S03]  /*2310*/  LDS.64 R44, [R60+0x38] ;  /* 0x000038003c2c7984 */ /* 0x000e260000000a00 */
[----:B------:R-:W-:-:S05]  /*2320*/  LOP3.LUT R42, R42, 0x3030303, RZ, 0xc0, !PT ;  /* 0x030303032a2a7812 */ /* 0x000fca00078ec0ff */
[-C--:B------:R-:W-:Y:S01]  /*2330*/  IDP.4A.S8.S8 R85, R42, R43.reuse, R85 ;  /* 0x0000002b2a557226 */ /* 0x080fe20000000655 */
[----:B------:R-:W-:Y:S01]  /*2340*/  SHF.R.S32.HI R42, RZ, 0x2, R49 ;  /* 0x00000002ff2a7819 */ /* 0x000fe20000011431 */
[----:B------:R-:W-:Y:S02]  /*2350*/  IDP.4A.S8.S8 R43, R84, R43, R87 ;  /* 0x0000002b542b7226 */ /* 0x000fe40000000657 */
[----:B------:R-:W2:Y:S01]  /*2360*/  LDS.U8 R84, [R61+0xc] ;  /* 0x00000c003d547984 */ /* 0x000ea20000000000 */
[----:B------:R-:W-:Y:S02]  /*2370*/  LOP3.LUT R87, R42, 0x3030303, RZ, 0xc0, !PT ;  /* 0x030303032a577812 */ /* 0x000fe400078ec0ff */
[----:B------:R-:W-:-:S04]  /*2380*/  SHF.R.S32.HI R42, RZ, 0x2, R48 ;  /* 0x00000002ff2a7819 */ /* 0x000fc80000011430 */
[----:B------:R-:W-:Y:S01]  /*2390*/  LOP3.LUT R42, R42, 0x3030303, RZ, 0xc0, !PT ;  /* 0x030303032a2a7812 */ /* 0x000fe200078ec0ff */
[----:B-1----:R-:W-:-:S04]  /*23a0*/  IDP.4A.S8.S8 R87, R87, R46, RZ ;  /* 0x0000002e57577226 */ /* 0x002fc800000006ff */
[----:B------:R-:W-:Y:S01]  /*23b0*/  IDP.4A.S8.S8 R89, R42, R47, R87 ;  /* 0x0000002f2a597226 */ /* 0x000fe20000000657 */
[----:B------:R-:W-:-:S05]  /*23c0*/  SHF.R.U32.HI R42, RZ, 0x4, R83 ;  /* 0x00000004ff2a7819 */ /* 0x000fca0000011653 */
[----:B------:R-:W-:Y:S01]  /*23d0*/  IMAD R86, R42, 0x100, R42 ;  /* 0x000001002a567824 */ /* 0x000fe200078e022a */
[----:B------:R-:W-:-:S04]  /*23e0*/  SHF.R.S32.HI R42, RZ, 0x2, R74 ;  /* 0x00000002ff2a7819 */ /* 0x000fc8000001144a */
[----:B------:R-:W-:Y:S02]  /*23f0*/  LEA R86, R86, R86, 0x10 ;  /* 0x0000005656567211 */ /* 0x000fe400078e80ff */
[----:B------:R-:W-:-:S03]  /*2400*/  LOP3.LUT R87, R42, 0x3030303, RZ, 0xc0, !PT ;  /* 0x030303032a577812 */ /* 0x000fc600078ec0ff */
[----:B------:R-:W-:Y:S02]  /*2410*/  IDP.4A.S8.S8 R88, R86, R46, R43 ;  /* 0x0000002e56587226 */ /* 0x000fe4000000062b */
[----:B------:R-:W1:Y:S01]  /*2420*/  LDS.64 R42, [R60+0x40] ;  /* 0x000040003c2a7984 */ /* 0x000e620000000a00 */
[----:B------:R-:W-:Y:S01]  /*2430*/  SHF.R.S32.HI R46, RZ, 0x2, R76 ;  /* 0x00000002ff2e7819 */ /* 0x000fe2000001144c */
[----:B0-----:R-:W-:Y:S01]  /*2440*/  IDP.4A.S8.S8 R87, R87, R44, R89 ;  /* 0x0000002c57577226 */ /* 0x001fe20000000659 */
[----:B------:R-:W-:Y:S02]  /*2450*/  LOP3.LUT R82, R82, 0xf, RZ, 0xc0, !PT ;  /* 0x0000000f52527812 */ /* 0x000fe400078ec0ff */
[----:B------:R-:W-:Y:S01]  /*2460*/  LOP3.LUT R46, R46, 0x3030303, RZ, 0xc0, !PT ;  /* 0x030303032e2e7812 */ /* 0x000fe200078ec0ff */
[----:B------:R-:W-:Y:S01]  /*2470*/  IDP.4A.S8.S8 R47, R86, R47, R88 ;  /* 0x0000002f562f7226 */ /* 0x000fe20000000658 */
[----:B------:R-:W-:Y:S01]  /*2480*/  LOP3.LUT R83, R83, 0xf, RZ, 0xc0, !PT ;  /* 0x0000000f53537812 */ /* 0x000fe200078ec0ff */
[----:B------:R-:W-:-:S02]  /*2490*/  IMAD R82, R85, R82, RZ ;  /* 0x0000005255527224 */ /* 0x000fc400078e02ff */
[----:B------:R-:W-:-:S04]  /*24a0*/  IDP.4A.S8.S8 R87, R46, R45, R87 ;  /* 0x0000002d2e577226 */ /* 0x000fc80000000657 */
[----:B------:R-:W-:Y:S02]  /*24b0*/  IMAD R82, R87, R83, R82 ;  /* 0x0000005357527224 */ /* 0x000fe400078e0252 */
[C---:B------:R-:W-:Y:S02]  /*24c0*/  IDP.4A.S8.S8 R83, R86.reuse, R44, R47 ;  /* 0x0000002c56537226 */ /* 0x040fe4000000062f */
[----:B------:R-:W0:Y:S02]  /*24d0*/  LDS.64 R46, [R60+0x48] ;  /* 0x000048003c2e7984 */ /* 0x000e240000000a00 */
[----:B------:R-:W-:Y:S01]  /*24e0*/  IDP.4A.S8.S8 R83, R86, R45, R83 ;  /* 0x0000002d56537226 */ /* 0x000fe20000000653 */
[----:B--2---:R-:W-:Y:S01]  /*24f0*/  SHF.R.U32.HI R45, RZ, 0x4, R84 ;  /* 0x00000004ff2d7819 */ /* 0x004fe20000011654 */
[----:B------:R-:W2:Y:S01]  /*2500*/  LDS.U8 R86, [R61+0xd] ;  /* 0x00000d003d567984 */ /* 0x000ea20000000000 */
[----:B------:R-:W-:-:S03]  /*2510*/  SHF.R.S32.HI R44, RZ, 0x4, R79 ;  /* 0x00000004ff2c7819 */ /* 0x000fc6000001144f */
[----:B------:R-:W-:Y:S01]  /*2520*/  IMAD R85, R45, 0x100, R45 ;  /* 0x000001002d557824 */ /* 0x000fe200078e022d */
[----:B------:R-:W-:-:S04]  /*2530*/  LOP3.LUT R45, R44, 0x3030303, RZ, 0xc0, !PT ;  /* 0x030303032c2d7812 */ /* 0x000fc800078ec0ff */
[----:B------:R-:W-:Y:S02]  /*2540*/  LEA R44, R85, R85, 0x10 ;  /* 0x00000055552c7211 */ /* 0x000fe400078e80ff */
[----:B------:R-:W-:-:S04]  /*2550*/  SHF.R.S32.HI R85, RZ, 0x4, R78 ;  /* 0x00000004ff557819 */ /* 0x000fc8000001144e */
[----:B------:R-:W-:Y:S01]  /*2560*/  LOP3.LUT R88, R85, 0x3030303, RZ, 0xc0, !PT ;  /* 0x0303030355587812 */ /* 0x000fe200078ec0ff */
[-C--:B-1----:R-:W-:Y:S02]  /*2570*/  IDP.4A.S8.S8 R45, R45, R42.reuse, RZ ;  /* 0x0000002a2d2d7226 */ /* 0x082fe400000006ff */
[----:B------:R-:W-:Y:S02]  /*2580*/  IDP.4A.S8.S8 R42, R44, R42, RZ ;  /* 0x0000002a2c2a7226 */ /* 0x000fe400000006ff */
[-C--:B------:R-:W-:Y:S02]  /*2590*/  IDP.4A.S8.S8 R88, R88, R43.reuse, R45 ;  /* 0x0000002b58587226 */ /* 0x080fe4000000062d */
[----:B------:R-:W-:Y:S02]  /*25a0*/  IDP.4A.S8.S8 R85, R44, R43, R42 ;  /* 0x0000002b2c557226 */ /* 0x000fe4000000062a */
[----:B------:R-:W1:Y:S01]  /*25b0*/  LDS.64 R42, [R60+0x50] ;  /* 0x000050003c2a7984 */ /* 0x000e620000000a00 */
[----:B------:R-:W-:-:S04]  /*25c0*/  SHF.R.S32.HI R45, RZ, 0x4, R75 ;  /* 0x00000004ff2d7819 */ /* 0x000fc8000001144b */
[----:B------:R-:W-:-:S05]  /*25d0*/  LOP3.LUT R45, R45, 0x3030303, RZ, 0xc0, !PT ;  /* 0x030303032d2d7812 */ /* 0x000fca00078ec0ff */
[-C--:B0-----:R-:W-:Y:S01]  /*25e0*/  IDP.4A.S8.S8 R88, R45, R46.reuse, R88 ;  /* 0x0000002e2d587226 */ /* 0x081fe20000000658 */
[----:B------:R-:W-:Y:S01]  /*25f0*/  SHF.R.S32.HI R45, RZ, 0x4, R77 ;  /* 0x00000004ff2d7819 */ /* 0x000fe2000001144d */
[----:B------:R-:W-:-:S03]  /*2600*/  IDP.4A.S8.S8 R85, R44, R46, R85 ;  /* 0x0000002e2c557226 */ /* 0x000fc60000000655 */
[----:B------:R-:W-:Y:S01]  /*2610*/  LOP3.LUT R46, R45, 0x3030303, RZ, 0xc0, !PT ;  /* 0x030303032d2e7812 */ /* 0x000fe200078ec0ff */
[-C--:B------:R-:W-:Y:S02]  /*2620*/  IDP.4A.S8.S8 R87, R44, R47.reuse, R85 ;  /* 0x0000002f2c577226 */ /* 0x080fe40000000655 */
[----:B------:R-:W0:Y:S02]  /*2630*/  LDS.64 R44, [R60+0x58] ;  /* 0x000058003c2c7984 */ /* 0x000e240000000a00 */
[----:B------:R-:W-:Y:S01]  /*2640*/  IDP.4A.S8.S8 R46, R46, R47, R88 ;  /* 0x0000002f2e2e7226 */ /* 0x000fe20000000658 */
[----:B--2---:R-:W-:-:S05]  /*2650*/  SHF.R.U32.HI R47, RZ, 0x4, R86 ;  /* 0x00000004ff2f7819 */ /* 0x004fca0000011656 */
[----:B------:R-:W-:Y:S01]  /*2660*/  IMAD R88, R47, 0x100, R47 ;  /* 0x000001002f587824 */ /* 0x000fe200078e022f */
[----:B------:R-:W-:-:S04]  /*2670*/  SHF.R.S32.HI R47, RZ, 0x4, R49 ;  /* 0x00000004ff2f7819 */ /* 0x000fc80000011431 */
[----:B------:R-:W-:Y:S02]  /*2680*/  LOP3.LUT R85, R47, 0x3030303, RZ, 0xc0, !PT ;  /* 0x030303032f557812 */ /* 0x000fe400078ec0ff */
[----:B------:R-:W-:-:S03]  /*2690*/  LEA R47, R88, R88, 0x10 ;  /* 0x00000058582f7211 */ /* 0x000fc600078e80ff */
[-C--:B-1----:R-:W-:Y:S02]  /*26a0*/  IDP.4A.S8.S8 R85, R85, R42.reuse, RZ ;  /* 0x0000002a55557226 */ /* 0x082fe400000006ff */
[----:B------:R-:W-:Y:S01]  /*26b0*/  IDP.4A.S8.S8 R88, R47, R42, R87 ;  /* 0x0000002a2f587226 */ /* 0x000fe20000000657 */
[----:B------:R-:W-:-:S04]  /*26c0*/  SHF.R.S32.HI R42, RZ, 0x4, R48 ;  /* 0x00000004ff2a7819 */ /* 0x000fc80000011430 */
[----:B------:R-:W-:-:S05]  /*26d0*/  LOP3.LUT R42, R42, 0x3030303, RZ, 0xc0, !PT ;  /* 0x030303032a2a7812 */ /* 0x000fca00078ec0ff */
[-C--:B------:R-:W-:Y:S01]  /*26e0*/  IDP.4A.S8.S8 R90, R42, R43.reuse, R85 ;  /* 0x0000002b2a5a7226 */ /* 0x080fe20000000655 */
[----:B------:R-:W-:Y:S01]  /*26f0*/  SHF.R.S32.HI R85, RZ, 0x4, R74 ;  /* 0x00000004ff557819 */ /* 0x000fe2000001144a */
[----:B------:R-:W-:Y:S02]  /*2700*/  IDP.4A.S8.S8 R87, R47, R43, R88 ;  /* 0x0000002b2f577226 */ /* 0x000fe40000000658 */
[----:B------:R-:W1:Y:S01]  /*2710*/  LDS.64 R42, [R60+0x60] ;  /* 0x000060003c2a7984 */ /* 0x000e620000000a00 */
[----:B------:R-:W-:-:S03]  /*2720*/  LOP3.LUT R89, R85, 0x3030303, RZ, 0xc0, !PT ;  /* 0x0303030355597812 */ /* 0x000fc600078ec0ff */
[----:B------:R-:W2:Y:S01]  /*2730*/  LDS.U8 R85, [R61+0xe] ;  /* 0x00000e003d557984 */ /* 0x000ea20000000000 */
[----:B------:R-:W-:Y:S01]  /*2740*/  SHF.R.S32.HI R88, RZ, 0x4, R76 ;  /* 0x00000004ff587819 */ /* 0x000fe2000001144c */
[-C--:B0-----:R-:W-:Y:S01]  /*2750*/  IDP.4A.S8.S8 R90, R89, R44.reuse, R90 ;  /* 0x0000002c595a7226 */ /* 0x081fe2000000065a */
[----:B------:R-:W-:Y:S01]  /*2760*/  LOP3.LUT R89, R84, 0xf, RZ, 0xc0, !PT ;  /* 0x0000000f54597812 */ /* 0x000fe200078ec0ff */
[----:B------:R-:W-:Y:S01]  /*2770*/  IDP.4A.S8.S8 R44, R47, R44, R87 ;  /* 0x0000002c2f2c7226 */ /* 0x000fe20000000657 */
[----:B------:R-:W-:Y:S02]  /*2780*/  LOP3.LUT R88, R88, 0x3030303, RZ, 0xc0, !PT ;  /* 0x0303030358587812 */ /* 0x000fe400078ec0ff */
[----:B------:R-:W-:Y:S01]  /*2790*/  LOP3.LUT R84, R86, 0xf, RZ, 0xc0, !PT ;  /* 0x0000000f56547812 */ /* 0x000fe200078ec0ff */
[----:B------:R-:W-:Y:S02]  /*27a0*/  IMAD R46, R46, R89, RZ ;  /* 0x000000592e2e7224 */ /* 0x000fe400078e02ff */
[----:B------:R-:W-:-:S02]  /*27b0*/  IDP.4A.S8.S8 R89, R88, R45, R90 ;  /* 0x0000002d58597226 */ /* 0x000fc4000000065a */
[----:B------:R-:W-:Y:S02]  /*27c0*/  IDP.4A.S8.S8 R86, R47, R45, R44 ;  /* 0x0000002d2f567226 */ /* 0x000fe4000000062c */
[----:B------:R-:W0:Y:S01]  /*27d0*/  LDS.64 R44, [R60+0x68] ;  /* 0x000068003c2c7984 */ /* 0x000e220000000a00 */
[----:B------:R-:W-:Y:S02]  /*27e0*/  SHF.R.S32.HI R79, RZ, 0x6, R79 ;  /* 0x00000006ff4f7819 */ /* 0x000fe4000001144f */
[----:B------:R-:W-:Y:S02]  /*27f0*/  SHF.R.S32.HI R78, RZ, 0x6, R78 ;  /* 0x00000006ff4e7819 */ /* 0x000fe4000001144e */
[----:B------:R-:W-:Y:S01]  /*2800*/  LOP3.LUT R79, R79, 0x3030303, RZ, 0xc0, !PT ;  /* 0x030303034f4f7812 */ /* 0x000fe200078ec0ff */
[----:B------:R-:W-:Y:S01]  /*2810*/  IMAD R84, R89, R84, R46 ;  /* 0x0000005459547224 */ /* 0x000fe200078e022e */
[----:B------:R-:W-:-:S03]  /*2820*/  LOP3.LUT R78, R78, 0x3030303, RZ, 0xc0, !PT ;  /* 0x030303034e4e7812 */ /* 0x000fc600078ec0ff */
[----:B-1----:R-:W-:Y:S01]  /*2830*/  IDP.4A.S8.S8 R79, R79, R42, RZ ;  /* 0x0000002a4f4f7226 */ /* 0x002fe200000006ff */
[----:B--2---:R-:W-:-:S03]  /*2840*/  SHF.R.U32.HI R46, RZ, 0x4, R85 ;  /* 0x00000004ff2e7819 */ /* 0x004fc60000011655 */
[----:B------:R-:W-:Y:S02]  /*2850*/  IDP.4A.S8.S8 R87, R78, R43, R79 ;  /* 0x0000002b4e577226 */ /* 0x000fe4000000064f */
[----:B------:R-:W1:Y:S01]  /*2860*/  LDS.U8 R78, [R61+0xf] ;  /* 0x00000f003d4e7984 */ /* 0x000e620000000000 */
[----:B------:R-:W-:-:S05]  /*2870*/  IMAD R46, R46, 0x100, R46 ;  /* 0x000001002e2e7824 */ /* 0x000fca00078e022e */
[----:B------:R-:W-:Y:S02]  /*2880*/  LEA R79, R46, R46, 0x10 ;  /* 0x0000002e2e4f7211 */ /* 0x000fe400078e80ff */
[----:B------:R-:W2:Y:S03]  /*2890*/  LDS.64 R46, [R60+0x70] ;  /* 0x000070003c2e7984 */ /* 0x000ea60000000a00 */
[----:B------:R-:W-:-:S04]  /*28a0*/  IDP.4A.S8.S8 R42, R79, R42, RZ ;  /* 0x0000002a4f2a7226 */ /* 0x000fc800000006ff */
[----:B------:R-:W-:Y:S01]  /*28b0*/  IDP.4A.S8.S8 R42, R79, R43, R42 ;  /* 0x0000002b4f2a7226 */ /* 0x000fe2000000062a */
[----:B------:R-:W-:-:S03]  /*28c0*/  SHF.R.S32.HI R75, RZ, 0x6, R75 ;  /* 0x00000006ff4b7819 */ /* 0x000fc6000001144b */
[----:B0-----:R-:W-:Y:S02]  /*28d0*/  IDP.4A.S8.S8 R88, R79, R44, R42 ;  /* 0x0000002c4f587226 */ /* 0x001fe4000000062a */
[----:B------:R-:W0:Y:S01]  /*28e0*/  LDS.64 R42, [R60+0x78] ;  /* 0x000078003c2a7984 */ /* 0x000e220000000a00 */
[----:B------:R-:W-:Y:S02]  /*28f0*/  LOP3.LUT R75, R75, 0x3030303, RZ, 0xc0, !PT ;  /* 0x030303034b4b7812 */ /* 0x000fe400078ec0ff */
[----:B------:R-:W-:-:S03]  /*2900*/  SHF.R.S32.HI R77, RZ, 0x6, R77 ;  /* 0x00000006ff4d7819 */ /* 0x000fc6000001144d */
[----:B------:R-:W-:Y:S01]  /*2910*/  IDP.4A.S8.S8 R75, R75, R44, R87 ;  /* 0x0000002c4b4b7226 */ /* 0x000fe20000000657 */
[----:B------:R-:W-:Y:S02]  /*2920*/  LOP3.LUT R44, R77, 0x3030303, RZ, 0xc0, !PT ;  /* 0x030303034d2c7812 */ /* 0x000fe400078ec0ff */
[----:B------:R-:W-:Y:S02]  /*2930*/  SHF.R.S32.HI R49, RZ, 0x6, R49 ;  /* 0x00000006ff317819 */ /* 0x000fe40000011431 */
[----:B------:R-:W-:Y:S01]  /*2940*/  SHF.R.S32.HI R48, RZ, 0x6, R48 ;  /* 0x00000006ff307819 */ /* 0x000fe20000011430 */
[-C--:B------:R-:W-:Y:S01]  /*2950*/  IDP.4A.S8.S8 R44, R44, R45.reuse, R75 ;  /* 0x0000002d2c2c7226 */ /* 0x080fe2000000064b */
[----:B------:R-:W-:Y:S01]  /*2960*/  LOP3.LUT R49, R49, 0x3030303, RZ, 0xc0, !PT ;  /* 0x0303030331317812 */ /* 0x000fe200078ec0ff */
[----:B------:R-:W-:Y:S01]  /*2970*/  IDP.4A.S8.S8 R79, R79, R45, R88 ;  /* 0x0000002d4f4f7226 */ /* 0x000fe20000000658 */
[----:B------:R-:W-:Y:S01]  /*2980*/  LOP3.LUT R48, R48, 0x3030303, RZ, 0xc0, !PT ;  /* 0x0303030330307812 */ /* 0x000fe200078ec0ff */
[----:B------:R-:W3:Y:S01]  /*2990*/  LDS R45, [R66] ;  /* 0x00000000422d7984 */ /* 0x000ee20000000800 */
[----:B-1----:R-:W-:-:S05]  /*29a0*/  SHF.R.U32.HI R75, RZ, 0x4, R78 ;  /* 0x00000004ff4b7819 */ /* 0x002fca000001164e */
[----:B------:R-:W-:Y:S02]  /*29b0*/  IMAD R75, R75, 0x100, R75 ;  /* 0x000001004b4b7824 */ /* 0x000fe400078e024b */
[----:B--2---:R-:W-:-:S04]  /*29c0*/  IDP.4A.S8.S8 R49, R49, R46, RZ ;  /* 0x0000002e31317226 */ /* 0x004fc800000006ff */
[----:B------:R-:W-:Y:S01]  /*29d0*/  IDP.4A.S8.S8 R77, R48, R47, R49 ;  /* 0x0000002f304d7226 */ /* 0x000fe20000000631 */
[----:B------:R-:W-:Y:S02]  /*29e0*/  LEA R48, R75, R75, 0x10 ;  /* 0x0000004b4b307211 */ /* 0x000fe400078e80ff */
[----:B------:R-:W-:-:S03]  /*29f0*/  SHF.R.S32.HI R74, RZ, 0x6, R74 ;  /* 0x00000006ff4a7819 */ /* 0x000fc6000001144a */
[----:B------:R-:W-:Y:S02]  /*2a00*/  IDP.4A.S8.S8 R79, R48, R46, R79 ;  /* 0x0000002e304f7226 */ /* 0x000fe4000000064f */
[----:B------:R-:W1:Y:S01]  /*2a10*/  LDS R46, [R65+UR6] ;  /* 0x00000006412e7984 */ /* 0x000e620008000800 */
[----:B------:R-:W-:Y:S01]  /*2a20*/  LOP3.LUT R49, R74, 0x3030303, RZ, 0xc0, !PT ;  /* 0x030303034a317812 */ /* 0x000fe200078ec0ff */
[C---:B------:R-:W-:Y:S02]  /*2a30*/  IDP.4A.S8.S8 R79, R48.reuse, R47, R79 ;  /* 0x0000002f304f7226 */ /* 0x040fe4000000064f */
[----:B------:R-:W2:Y:S02]  /*2a40*/  LDS R47, [R63+UR6] ;  /* 0x000000063f2f7984 */ /* 0x000ea40008000800 */
[-C--:B0-----:R-:W-:Y:S02]  /*2a50*/  IDP.4A.S8.S8 R77, R49, R42.reuse, R77 ;  /* 0x0000002a314d7226 */ /* 0x081fe4000000064d */
[----:B------:R-:W0:Y:S04]  /*2a60*/  LDS R49, [R62+UR6] ;  /* 0x000000063e317984 */ /* 0x000e280008000800 */
[----:B------:R-:W4:Y:S01]  /*2a70*/  LDS R74, [R64+UR6] ;  /* 0x00000006404a7984 */ /* 0x000f220008000800 */
[----:B------:R-:W-:Y:S01]  /*2a80*/  SHF.R.S32.HI R76, RZ, 0x6, R76 ;  /* 0x00000006ff4c7819 */ /* 0x000fe2000001144c */
[----:B------:R-:W-:Y:S01]  /*2a90*/  IDP.4A.S8.S8 R79, R48, R42, R79 ;  /* 0x0000002a304f7226 */ /* 0x000fe2000000064f */
[----:B------:R-:W-:-:S02]  /*2aa0*/  I2FP.F32.S32 R81, R81 ;  /* 0x0000005100517245 */ /* 0x000fc40000201400 */
[----:B------:R-:W-:Y:S01]  /*2ab0*/  LOP3.LUT R76, R76, 0x3030303, RZ, 0xc0, !PT ;  /* 0x030303034c4c7812 */ /* 0x000fe200078ec0ff */
[--C-:B---3--:R-:W-:Y:S01]  /*2ac0*/  HADD2.F32 R42, -RZ, R45.reuse.H1_H1 ;  /* 0x3000002dff2a7230 */ /* 0x108fe20000004100 */
[----:B------:R-:W-:Y:S01]  /*2ad0*/  LOP3.LUT R85, R85, 0xf, RZ, 0xc0, !PT ;  /* 0x0000000f55557812 */ /* 0x000fe200078ec0ff */
[----:B------:R-:W-:Y:S01]  /*2ae0*/  HADD2.F32 R45, -RZ, R45.H0_H0 ;  /* 0x2000002dff2d7230 */ /* 0x000fe20000004100 */
[----:B------:R-:W-:Y:S01]  /*2af0*/  I2FP.F32.S32 R80, R80 ;  /* 0x0000005000507245 */ /* 0x000fe20000201400 */
[----:B------:R-:W-:Y:S01]  /*2b00*/  IDP.4A.S8.S8 R77, R76, R43, R77 ;  /* 0x0000002b4c4d7226 */ /* 0x000fe2000000064d */
[----:B------:R-:W-:Y:S01]  /*2b10*/  I2FP.F32.S32 R83, R83 ;  /* 0x0000005300537245 */ /* 0x000fe20000201400 */
[----:B------:R-:W-:Y:S01]  /*2b20*/  FMUL.FTZ R76, R42, R81 ;  /* 0x000000512a4c7220 */ /* 0x000fe20000410000 */
[----:B------:R-:W-:Y:S01]  /*2b30*/  LOP3.LUT R78, R78, 0xf, RZ, 0xc0, !PT ;  /* 0x0000000f4e4e7812 */ /* 0x000fe200078ec0ff */
[----:B------:R-:W-:Y:S01]  /*2b40*/  IMAD R44, R44, R85, RZ ;  /* 0x000000552c2c7224 */ /* 0x000fe200078e02ff */
[----:B------:R-:W-:Y:S01]  /*2b50*/  I2FP.F32.S32 R82, R82 ;  /* 0x0000005200527245 */ /* 0x000fe20000201400 */
[----:B------:R-:W-:Y:S01]  /*2b60*/  IDP.4A.S8.S8 R79, R48, R43, R79 ;  /* 0x0000002b304f7226 */ /* 0x000fe2000000064f */
[----:B------:R-:W-:Y:S01]  /*2b70*/  I2FP.F32.S32 R43, R86 ;  /* 0x00000056002b7245 */ /* 0x000fe20000201400 */
[----:B------:R-:W-:Y:S01]  /*2b80*/  FFMA.FTZ R76, R45, R80, -R76 ;  /* 0x000000502d4c7223 */ /* 0x000fe2000001084c */
[C---:B------:R-:W-:Y:S01]  /*2b90*/  FMUL.FTZ R48, R42.reuse, R83 ;  /* 0x000000532a307220 */ /* 0x040fe20000410000 */
[----:B------:R-:W-:Y:S01]  /*2ba0*/  UIADD3 UR7, UPT, UPT, UR5, -0x1, URZ ;  /* 0xffffffff05077890 */ /* 0x000fe2000fffe0ff */
[----:B------:R-:W-:Y:S01]  /*2bb0*/  IMAD R44, R77, R78, R44 ;  /* 0x0000004e4d2c7224 */ /* 0x000fe200078e022c */
[----:B------:R-:W-:Y:S01]  /*2bc0*/  I2FP.F32.S32 R79, R79 ;  /* 0x0000004f004f7245 */ /* 0x000fe20000201400 */
[----:B------:R-:W-:Y:S01]  /*2bd0*/  FFMA.FTZ R48, R45, R82, -R48 ;  /* 0x000000522d307223 */ /* 0x000fe20000010830 */
[----:B------:R-:W-:Y:S01]  /*2be0*/  I2FP.F32.S32 R84, R84 ;  /* 0x0000005400547245 */ /* 0x000fe20000201400 */
[----:B------:R-:W-:Y:S01]  /*2bf0*/  FMUL.FTZ R78, R42, R43 ;  /* 0x0000002b2a4e7220 */ /* 0x000fe20000410000 */
[----:B------:R-:W-:Y:S01]  /*2c00*/  UISETP.GE.AND UP0, UPT, UR4, UR7, UPT ;  /* 0x000000070400728c */ /* 0x000fe2000bf06270 */
[----:B-1----:R-:W-:Y:S01]  /*2c10*/  FFMA.FTZ R46, R46, R76, R69 ;  /* 0x0000004c2e2e7223 */ /* 0x002fe20000010045 */
[----:B------:R-:W-:Y:S01]  /*2c20*/  I2FP.F32.S32 R44, R44 ;  /* 0x0000002c002c7245 */ /* 0x000fe20000201400 */
[----:B------:R-:W-:Y:S01]  /*2c30*/  FMUL.FTZ R79, R79, R42 ;  /* 0x0000002a4f4f7220 */ /* 0x000fe20000410000 */
[----:B------:R-:W-:Y:S01]  /*2c40*/  FFMA.FTZ R78, R45, R84, -R78 ;  /* 0x000000542d4e7223 */ /* 0x000fe2000001084e */
[----:B--2---:R-:W-:-:S02]  /*2c50*/  FFMA.FTZ R46, R47, R48, R46 ;  /* 0x000000302f2e7223 */ /* 0x004fc4000001002e */
[----:B------:R-:W-:Y:S02]  /*2c60*/  FFMA.FTZ R79, R44, R45, -R79 ;  /* 0x0000002d2c4f7223 */ /* 0x000fe4000001084f */
[----:B0-----:R-:W-:-:S04]  /*2c70*/  FFMA.FTZ R49, R49, R78, R46 ;  /* 0x0000004e31317223 */ /* 0x001fc8000001002e */
[----:B----4-:R-:W-:Y:S01]  /*2c80*/  FFMA.FTZ R69, R74, R79, R49 ;  /* 0x0000004f4a457223 */ /* 0x010fe20000010031 */
[----:B------:R-:W-:Y:S06]  /*2c90*/  BAR.SYNC.DEFER_BLOCKING 0x0 ;  /* 0x0000000000007b1d */ /* 0x000fec0000010000 */
[----:B------:R-:W-:Y:S05]  /*2ca0*/  BRA.U UP0, `(.L_x_587) ;  /* 0x0000001d00307547 */ /* 0x000fea000b800000 */
[----:B------:R-:W-:Y:S01]  /*2cb0*/  VIADD R43, R68, 0x8 ;  /* 0x00000008442b7836 */ /* 0x000fe20000000000 */
[----:B------:R-:W-:-:S03]  /*2cc0*/  LEA.HI R45, R7, R51, RZ, 0x1d ;  /* 0x00000033072d7211 */ /* 0x000fc600078fe8ff */
[----:B------:R-:W-:-:S04]  /*2cd0*/  IMAD.WIDE.U32 R42, R43, 0x24, R72 ;  /* 0x000000242b2a7825 */ /* 0x000fc800078e0048 */
[----:B------:R-:W-:Y:S02]  /*2ce0*/  IMAD.WIDE R44, R45, 0x24, R70 ;  /* 0x000000242d2c7825 */ /* 0x000fe400078e0246 */
[----:B------:R-:W2:Y:S04]  /*2cf0*/  LDG.E.U16.CONSTANT R42, desc[UR14][R42.64] ;  /* 0x0000000e2a2a7981 */ /* 0x000ea8000c1e9500 */
[----:B------:R-:W3:Y:S01]  /*2d00*/  LDG.E.CONSTANT R44, desc[UR14][R44.64+0x4] ;  /* 0x0000040e2c2c7981 */ /* 0x000ee2000c1e9900 */
[----:B--2---:R-:W-:-:S03]  /*2d10*/  HADD2.F32 R74, -RZ, R42.H0_H0 ;  /* 0x2000002aff4a7230 */ /* 0x004fc60000004100 */
[----:B---3--:R-:W-:Y:S04]  /*2d20*/  STS [R53], R44 ;  /* 0x0000002c35007388 */ /* 0x008fe80000000800 */
[----:B------:R-:W-:Y:S01]  /*2d30*/  STS [R59+UR11], R74 ;  /* 0x0000004a3b007988 */ /* 0x000fe2000800080b */
        /* <DEDUP_REMOVED lines=10> */
[----:B------:R-:W5:Y:S01]  /*2de0*/  LDS.64 R44, [R50+0x10] ;  /* 0x00001000322c7984 */ /* 0x000f620000000a00 */
[----:B0-----:R-:W-:-:S03]  /*2df0*/  SHF.R.U32.HI R74, RZ, 0x4, R81 ;  /* 0x00000004ff4a7819 */ /* 0x001fc60000011651 */
[----:B------:R-:W-:Y:S01]  /*2e00*/  LDS R76, [R67+0x58] ;  /* 0x00005800434c7984 */ /* 0x000fe20000000800 */
[----:B------:R-:W-:Y:S02]  /*2e10*/  LEA R82, R74, R74, 0x8 ;  /* 0x0000004a4a527211 */ /* 0x000fe400078e40ff */
[----:B-1----:R-:W-:Y:S01]  /*2e20*/  LOP3.LUT R77, R79, 0x3030303, RZ, 0xc0, !PT ;  /* 0x030303034f4d7812 */ /* 0x002fe200078ec0ff */
[----:B------:R-:W0:Y:S01]  /*2e30*/  LDS R74, [R67+0x54] ;  /* 0x00005400434a7984 */ /* 0x000e220000000800 */
[----:B--2---:R-:W-:Y:S01]  /*2e40*/  LOP3.LUT R84, R78, 0x3030303, RZ, 0xc0, !PT ;  /* 0x030303034e547812 */ /* 0x004fe200078ec0ff */
[----:B------:R-:W-:Y:S02]  /*2e50*/  IMAD R82, R82, 0x10000, R82 ;  /* 0x0001000052527824 */ /* 0x000fe400078e0252 */
[-C--:B---3--:R-:W-:Y:S02]  /*2e60*/  IDP.4A.S8.S8 R83, R77, R46.reuse, RZ ;  /* 0x0000002e4d537226 */ /* 0x088fe400000006ff */
[----:B------:R-:W-:Y:S01]  /*2e70*/  IDP.4A.S8.S8 R46, R82, R46, RZ ;  /* 0x0000002e522e7226 */ /* 0x000fe200000006ff */
[----:B----4-:R-:W-:Y:S01]  /*2e80*/  LOP3.LUT R77, R49, 0x3030303, RZ, 0xc0, !PT ;  /* 0x03030303314d7812 */ /* 0x010fe200078ec0ff */
[----:B------:R-:W-:-:S02]  /*2e90*/  IDP.4A.S8.S8 R83, R84, R47, R83 ;  /* 0x0000002f54537226 */ /* 0x000fc40000000653 */
[----:B------:R-:W-:Y:S02]  /*2ea0*/  IDP.4A.S8.S8 R85, R82, R47, R46 ;  /* 0x0000002f52557226 */ /* 0x000fe4000000062e */
[----:B------:R-:W1:Y:S01]  /*2eb0*/  LDS.64 R46, [R50+0x18] ;  /* 0x00001800322e7984 */ /* 0x000e620000000a00 */
[-C--:B-----5:R-:W-:Y:S01]  /*2ec0*/  IDP.4A.S8.S8 R84, R77, R42.reuse, R83 ;  /* 0x0000002a4d547226 */ /* 0x0a0fe20000000653 */
[----:B------:R-:W-:Y:S01]  /*2ed0*/  IADD3 R83, PT, PT, R68, 0xc, RZ ;  /* 0x0000000c44537810 */ /* 0x000fe20007ffe0ff */
[----:B------:R-:W-:Y:S01]  /*2ee0*/  IDP.4A.S8.S8 R85, R82, R42, R85 ;  /* 0x0000002a52557226 */ /* 0x000fe20000000655 */
[----:B------:R-:W2:Y:S01]  /*2ef0*/  LDS R77, [R67+0x5c] ;  /* 0x00005c00434d7984 */ /* 0x000ea20000000800 */
[----:B------:R-:W-:Y:S02]  /*2f00*/  LOP3.LUT R68, R48, 0x3030303, RZ, 0xc0, !PT ;  /* 0x0303030330447812 */ /* 0x000fe400078ec0ff */
[----:B------:R-:W-:Y:S01]  /*2f10*/  IMAD.WIDE.U32 R72, R83, 0x24, R72 ;  /* 0x0000002453487825 */ /* 0x000fe200078e0048 */
[----:B------:R-:W-:-:S03]  /*2f20*/  SHF.R.U32.HI R83, RZ, 0x4, R80 ;  /* 0x00000004ff537819 */ /* 0x000fc60000011650 */
[-C--:B------:R-:W-:Y:S02]  /*2f30*/  IDP.4A.S8.S8 R68, R68, R43.reuse, R84 ;  /* 0x0000002b44447226 */ /* 0x080fe40000000654 */
[----:B------:R-:W-:Y:S01]  /*2f40*/  IDP.4A.S8.S8 R84, R82, R43, R85 ;  /* 0x0000002b52547226 */ /* 0x000fe20000000655 */
[----:B------:R-:W-:Y:S01]  /*2f50*/  LOP3.LUT R85, R75, 0x3030303, RZ, 0xc0, !PT ;  /* 0x030303034b557812 */ /* 0x000fe200078ec0ff */
[----:B------:R-:W3:Y:S01]  /*2f60*/  LDS.U8 R82, [R61+0x12] ;  /* 0x000012003d527984 */ /* 0x000ee20000000000 */
[----:B------:R-:W-:-:S03]  /*2f70*/  IMAD R83, R83, 0x100, R83 ;  /* 0x0000010053537824 */ /* 0x000fc600078e0253 */
[----:B------:R-:W4:Y:S01]  /*2f80*/  LDS.64 R42, [R60+0x20] ;  /* 0x000020003c2a7984 */ /* 0x000f220000000a00 */
[-C--:B------:R-:W-:Y:S01]  /*2f90*/  IDP.4A.S8.S8 R85, R85, R44.reuse, RZ ;  /* 0x0000002c55557226 */ /* 0x080fe200000006ff */
[----:B------:R-:W-:Y:S02]  /*2fa0*/  LEA R83, R83, R83, 0x10 ;  /* 0x0000005353537211 */ /* 0x000fe400078e80ff */
[----:B------:R-:W-:Y:S01]  /*2fb0*/  LOP3.LUT R81, R81, 0xf, RZ, 0xc0, !PT ;  /* 0x0000000f51517812 */ /* 0x000fe200078ec0ff */
[----:B------:R5:W4:Y:S02]  /*2fc0*/  LDG.E.U16.CONSTANT R72, desc[UR14][R72.64] ;  /* 0x0000000e48487981 */ /* 0x000b24000c1e9500 */
[----:B------:R-:W-:Y:S01]  /*2fd0*/  IDP.4A.S8.S8 R84, R83, R44, R84 ;  /* 0x0000002c53547226 */ /* 0x000fe20000000654 */
[----:B0-----:R-:W-:-:S03]  /*2fe0*/  LOP3.LUT R44, R74, 0x3030303, RZ, 0xc0, !PT ;  /* 0x030303034a2c7812 */ /* 0x001fc600078ec0ff */
[-C--:B------:R-:W-:Y:S02]  /*2ff0*/  IDP.4A.S8.S8 R84, R83, R45.reuse, R84 ;  /* 0x0000002d53547226 */ /* 0x080fe40000000654 */
[----:B------:R-:W-:Y:S01]  /*3000*/  IDP.4A.S8.S8 R86, R44, R45, R85 ;  /* 0x0000002d2c567226 */ /* 0x000fe20000000655 */
[----:B------:R-:W-:Y:S01]  /*3010*/  LOP3.LUT R85, R76, 0x3030303, RZ, 0xc0, !PT ;  /* 0x030303034c557812 */ /* 0x000fe200078ec0ff */
[----:B------:R-:W0:Y:S01]  /*3020*/  LDS.64 R44, [R60+0x28] ;  /* 0x000028003c2c7984 */ /* 0x000e220000000a00 */
[----:B------:R-:W-:-:S03]  /*3030*/  IMAD R81, R68, R81, RZ ;  /* 0x0000005144517224 */ /* 0x000fc600078e02ff */
[-C--:B-1----:R-:W-:Y:S02]  /*3040*/  IDP.4A.S8.S8 R85, R85, R46.reuse, R86 ;  /* 0x0000002e55557226 */ /* 0x082fe40000000656 */
[----:B------:R-:W-:Y:S01]  /*3050*/  IDP.4A.S8.S8 R84, R83, R46, R84 ;  /* 0x0000002e53547226 */ /* 0x000fe20000000654 */
[----:B--2---:R-:W-:-:S03]  /*3060*/  LOP3.LUT R46, R77, 0x3030303, RZ, 0xc0, !PT ;  /* 0x030303034d2e7812 */ /* 0x004fc600078ec0ff */
[-C--:B------:R-:W-:Y:S01]  /*3070*/  IDP.4A.S8.S8 R68, R83, R47.reuse, R84 ;  /* 0x0000002f53447226 */ /* 0x080fe20000000654 */
[----:B------:R-:W-:Y:S02]  /*3080*/  SHF.R.S32.HI R83, RZ, 0x2, R79 ;  /* 0x00000002ff537819 */ /* 0x000fe4000001144f */
[----:B-----5:R-:W-:Y:S01]  /*3090*/  LOP3.LUT R73, R80, 0xf, RZ, 0xc0, !PT ;  /* 0x0000000f50497812 */ /* 0x020fe200078ec0ff */
[----:B------:R-:W-:Y:S01]  /*30a0*/  IDP.4A.S8.S8 R46, R46, R47, R85 ;  /* 0x0000002f2e2e7226 */ /* 0x000fe20000000655 */
[----:B------:R-:W-:Y:S02]  /*30b0*/  LOP3.LUT R85, R83, 0x3030303, RZ, 0xc0, !PT ;  /* 0x0303030353557812 */ /* 0x000fe400078ec0ff */
[----:B------:R-:W1:Y:S01]  /*30c0*/  LDS.U8 R83, [R61+0x13] ;  /* 0x000013003d537984 */ /* 0x000e620000000000 */
[----:B------:R-:W-:-:S03]  /*30d0*/  IMAD R73, R46, R73, R81 ;  /* 0x000000492e497224 */ /* 0x000fc600078e0251 */
[----:B------:R-:W2:Y:S01]  /*30e0*/  LDS.64 R46, [R60+0x30] ;  /* 0x000030003c2e7984 */ /* 0x000ea20000000a00 */
[----:B------:R-:W-:Y:S02]  /*30f0*/  SHF.R.S32.HI R80, RZ, 0x2, R78 ;  /* 0x00000002ff507819 */ /* 0x000fe4000001144e */
[----:B---3--:R-:W-:Y:S01]  /*3100*/  SHF.R.U32.HI R84, RZ, 0x4, R82 ;  /* 0x00000004ff547819 */ /* 0x008fe20000011652 */
[----:B----4-:R-:W-:Y:S01]  /*3110*/  IDP.4A.S8.S8 R85, R85, R42, RZ ;  /* 0x0000002a55557226 */ /* 0x010fe200000006ff */
[----:B------:R-:W-:Y:S02]  /*3120*/  LOP3.LUT R80, R80, 0x3030303, RZ, 0xc0, !PT ;  /* 0x0303030350507812 */ /* 0x000fe400078ec0ff */
[----:B------:R-:W-:Y:S01]  /*3130*/  LEA.HI R81, R8, R51, RZ, 0x1d ;  /* 0x0000003308517211 */ /* 0x000fe200078fe8ff */
[----:B------:R-:W-:Y:S02]  /*3140*/  IMAD R51, R84, 0x100, R84 ;  /* 0x0000010054337824 */ /* 0x000fe400078e0254 */
[----:B------:R-:W-:Y:S01]  /*3150*/  IDP.4A.S8.S8 R86, R80, R43, R85 ;  /* 0x0000002b50567226 */ /* 0x000fe20000000655 */
[----:B------:R-:W-:-:S02]  /*3160*/  SHF.R.S32.HI R80, RZ, 0x2, R49 ;  /* 0x00000002ff507819 */ /* 0x000fc40000011431 */
[----:B------:R-:W-:Y:S02]  /*3170*/  LEA R51, R51, R51, 0x10 ;  /* 0x0000003333337211 */ /* 0x000fe400078e80ff */
[----:B------:R-:W-:-:S03]  /*3180*/  LOP3.LUT R85, R80, 0x3030303, RZ, 0xc0, !PT ;  /* 0x0303030350557812 */ /* 0x000fc600078ec0ff */
[----:B------:R-:W-:Y:S02]  /*3190*/  IDP.4A.S8.S8 R42, R51, R42, RZ ;  /* 0x0000002a332a7226 */ /* 0x000fe400000006ff */
[----:B0-----:R-:W-:Y:S01]  /*31a0*/  IDP.4A.S8.S8 R86, R85, R44, R86 ;  /* 0x0000002c55567226 */ /* 0x001fe20000000656 */
[----:B------:R-:W-:Y:S01]  /*31b0*/  SHF.R.S32.HI R84, RZ, 0x2, R48 ;  /* 0x00000002ff547819 */ /* 0x000fe20000011430 */
[----:B------:R-:W-:Y:S02]  /*31c0*/  IDP.4A.S8.S8 R85, R51, R43, R42 ;  /* 0x0000002b33557226 */ /* 0x000fe4000000062a */
[----:B------:R-:W0:Y:S01]  /*31d0*/  LDS.64 R42, [R60+0x38] ;  /* 0x000038003c2a7984 */ /* 0x000e220000000a00 */
[----:B------:R-:W-:Y:S01]  /*31e0*/  IMAD.WIDE R80, R81, 0x24, R70 ;  /* 0x0000002451507825 */ /* 0x000fe200078e0246 */
[----:B------:R-:W-:-:S03]  /*31f0*/  LOP3.LUT R84, R84, 0x3030303, RZ, 0xc0, !PT ;  /* 0x0303030354547812 */ /* 0x000fc600078ec0ff */
[C---:B------:R-:W-:Y:S01]  /*3200*/  IDP.4A.S8.S8 R88, R51.reuse, R44, R85 ;  /* 0x0000002c33587226 */ /* 0x040fe20000000655 */
[----:B------:R-:W-:Y:S01]  /*3210*/  SHF.R.S32.HI R44, RZ, 0x2, R75 ;  /* 0x00000002ff2c7819 */ /* 0x000fe2000001144b */
[----:B------:R1:W3:Y:S01]  /*3220*/  LDG.E.CONSTANT R80, desc[UR14][R80.64+0x4] ;  /* 0x0000040e50507981 */ /* 0x0002e2000c1e9900 */
[-C--:B------:R-:W-:Y:S02]  /*3230*/  IDP.4A.S8.S8 R84, R84, R45.reuse, R86 ;  /* 0x0000002d54547226 */ /* 0x080fe40000000656 */
[----:B------:R-:W-:Y:S01]  /*3240*/  IDP.4A.S8.S8 R88, R51, R45, R88 ;  /* 0x0000002d33587226 */ /* 0x000fe20000000658 */
[----:B------:R-:W-:Y:S02]  /*3250*/  SHF.R.S32.HI R51, RZ, 0x2, R74 ;  /* 0x00000002ff337819 */ /* 0x000fe4000001144a */
[----:B------:R-:W-:Y:S02]  /*3260*/  LOP3.LUT R45, R44, 0x3030303, RZ, 0xc0, !PT ;  /* 0x030303032c2d7812 */ /* 0x000fe400078ec0ff */
[----:B------:R-:W-:-:S02]  /*3270*/  LOP3.LUT R44, R51, 0x3030303, RZ, 0xc0, !PT ;  /* 0x03030303332c7812 */ /* 0x000fc400078ec0ff */
[----:B-1----:R-:W-:Y:S01]  /*3280*/  SHF.R.U32.HI R81, RZ, 0x4, R83 ;  /* 0x00000004ff517819 */ /* 0x002fe20000011653 */
[----:B--2---:R-:W-:Y:S01]  /*3290*/  IDP.4A.S8.S8 R45, R45, R46, RZ ;  /* 0x0000002e2d2d7226 */ /* 0x004fe200000006ff */
[----:B------:R-:W1:Y:S03]  /*32a0*/  LDS.U8 R51, [R61+0x14] ;  /* 0x000014003d337984 */ /* 0x000e660000000000 */
[----:B------:R-:W-:Y:S02]  /*32b0*/  IMAD R81, R81, 0x100, R81 ;  /* 0x0000010051517824 */ /* 0x000fe400078e0251 */
[----:B------:R-:W-:Y:S01]  /*32c0*/  IDP.4A.S8.S8 R86, R44, R47, R45 ;  /* 0x0000002f2c567226 */ /* 0x000fe2000000062d */
[----:B------:R-:W-:Y:S02]  /*32d0*/  SHF.R.S32.HI R44, RZ, 0x2, R76 ;  /* 0x00000002ff2c7819 */ /* 0x000fe4000001144c */
[----:B------:R-:W-:-:S02]  /*32e0*/  LEA R85, R81, R81, 0x10 ;  /* 0x0000005151557211 */ /* 0x000fc400078e80ff */
[----:B------:R-:W-:Y:S02]  /*32f0*/  LOP3.LUT R81, R44, 0x3030303, RZ, 0xc0, !PT ;  /* 0x030303032c517812 */ /* 0x000fe400078ec0ff */
[----:B------:R-:W2:Y:S01]  /*3300*/  LDS.64 R44, [R60+0x40] ;  /* 0x000040003c2c7984 */ /* 0x000ea20000000a00 */
[----:B------:R-:W-:Y:S01]  /*3310*/  IDP.4A.S8.S8 R88, R85, R46, R88 ;  /* 0x0000002e55587226 */ /* 0x000fe20000000658 */
[----:B------:R-:W-:-:S04]  /*3320*/  SHF.R.S32.HI R46, RZ, 0x2, R77 ;  /* 0x00000002ff2e7819 */ /* 0x000fc8000001144d */
[----:B------:R-:W-:Y:S01]  /*3330*/  LOP3.LUT R46, R46, 0x3030303, RZ, 0xc0, !PT ;  /* 0x030303032e2e7812 */ /* 0x000fe200078ec0ff */
[-C--:B0-----:R-:W-:Y:S02]  /*3340*/  IDP.4A.S8.S8 R86, R81, R42.reuse, R86 ;  /* 0x0000002a51567226 */ /* 0x081fe40000000656 */
[C---:B------:R-:W-:Y:S02]  /*3350*/  IDP.4A.S8.S8 R88, R85.reuse, R47, R88 ;  /* 0x0000002f55587226 */ /* 0x040fe40000000658 */
[----:B------:R-:W-:Y:S02]  /*3360*/  IDP.4A.S8.S8 R86, R46, R43, R86 ;  /* 0x0000002b2e567226 */ /* 0x000fe40000000656 */
[----:B------:R-:W0:Y:S01]  /*3370*/  LDS.64 R46, [R60+0x48] ;  /* 0x000048003c2e7984 */ /* 0x000e220000000a00 */
[----:B------:R-:W-:Y:S01]  /*3380*/  LOP3.LUT R81, R82, 0xf, RZ, 0xc0, !PT ;  /* 0x0000000f52517812 */ /* 0x000fe200078ec0ff */
[----:B------:R-:W-:Y:S01]  /*3390*/  IDP.4A.S8.S8 R82, R85, R42, R88 ;  /* 0x0000002a55527226 */ /* 0x000fe20000000658 */
[----:B------:R-:W-:-:S03]  /*33a0*/  LOP3.LUT R83, R83, 0xf, RZ, 0xc0, !PT ;  /* 0x0000000f53537812 */ /* 0x000fc600078ec0ff */
[----:B------:R-:W-:Y:S02]  /*33b0*/  IDP.4A.S8.S8 R82, R85, R43, R82 ;  /* 0x0000002b55527226 */ /* 0x000fe40000000652 */
[----:B------:R-:W-:Y:S01]  /*33c0*/  IMAD R81, R84, R81, RZ ;  /* 0x0000005154517224 */ /* 0x000fe200078e02ff */
[----:B------:R-:W-:Y:S02]  /*33d0*/  SHF.R.S32.HI R42, RZ, 0x4, R79 ;  /* 0x00000004ff2a7819 */ /* 0x000fe4000001144f */
[----:B-1----:R-:W-:Y:S01]  /*33e0*/  SHF.R.U32.HI R43, RZ, 0x4, R51 ;  /* 0x00000004ff2b7819 */ /* 0x002fe20000011633 */
[----:B------:R-:W-:Y:S01]  /*33f0*/  IMAD R81, R86, R83, R81 ;  /* 0x0000005356517224 */ /* 0x000fe200078e0251 */
[----:B------:R-:W-:-:S03]  /*3400*/  SHF.R.S32.HI R84, RZ, 0x4, R78 ;  /* 0x00000004ff547819 */ /* 0x000fc6000001144e */
[----:B------:R-:W-:Y:S01]  /*3410*/  IMAD R83, R43, 0x100, R43 ;  /* 0x000001002b537824 */ /* 0x000fe200078e022b */
[----:B------:R-:W-:Y:S02]  /*3420*/  LOP3.LUT R43, R42, 0x3030303, RZ, 0xc0, !PT ;  /* 0x030303032a2b7812 */ /* 0x000fe400078ec0ff */
[----:B------:R-:W-:Y:S02]  /*3430*/  LOP3.LUT R84, R84, 0x3030303, RZ, 0xc0, !PT ;  /* 0x0303030354547812 */ /* 0x000fe400078ec0ff */
[----:B------:R-:W-:Y:S01]  /*3440*/  LEA R83, R83, R83, 0x10 ;  /* 0x0000005353537211 */ /* 0x000fe200078e80ff */
[----:B--2---:R-:W-:-:S04]  /*3450*/  IDP.4A.S8.S8 R43, R43, R44, RZ ;  /* 0x0000002c2b2b7226 */ /* 0x004fc800000006ff */
[C---:B------:R-:W-:Y:S02]  /*3460*/  IDP.4A.S8.S8 R44, R83.reuse, R44, RZ ;  /* 0x0000002c532c7226 */ /* 0x040fe400000006ff */
[-C--:B------:R-:W-:Y:S02]  /*3470*/  IDP.4A.S8.S8 R84, R84, R45.reuse, R43 ;  /* 0x0000002d54547226 */ /* 0x080fe4000000062b */
[----:B------:R-:W1:Y:S01]  /*3480*/  LDS.64 R42, [R60+0x50] ;  /* 0x000050003c2a7984 */ /* 0x000e620000000a00 */
[----:B------:R-:W-:Y:S01]  /*3490*/  IDP.4A.S8.S8 R85, R83, R45, R44 ;  /* 0x0000002d53557226 */ /* 0x000fe2000000062c */
[----:B------:R-:W-:-:S04]  /*34a0*/  SHF.R.S32.HI R44, RZ, 0x4, R49 ;  /* 0x00000004ff2c7819 */ /* 0x000fc80000011431 */
[----:B------:R-:W-:-:S05]  /*34b0*/  LOP3.LUT R45, R44, 0x3030303, RZ, 0xc0, !PT ;  /* 0x030303032c2d7812 */ /* 0x000fca00078ec0ff */
[-C--:B0-----:R-:W-:Y:S02]  /*34c0*/  IDP.4A.S8.S8 R84, R45, R46.reuse, R84 ;  /* 0x0000002e2d547226 */ /* 0x081fe40000000654 */
[----:B------:R-:W0:Y:S01]  /*34d0*/  LDS.64 R44, [R60+0x58] ;  /* 0x000058003c2c7984 */ /* 0x000e220000000a00 */
[C---:B------:R-:W-:Y:S01]  /*34e0*/  IDP.4A.S8.S8 R86, R83.reuse, R46, R85 ;  /* 0x0000002e53567226 */ /* 0x040fe20000000655 */
[----:B------:R-:W-:Y:S02]  /*34f0*/  SHF.R.S32.HI R46, RZ, 0x4, R48 ;  /* 0x00000004ff2e7819 */ /* 0x000fe40000011430 */
[----:B------:R-:W2:Y:S02]  /*3500*/  LDS.U8 R85, [R61+0x15] ;  /* 0x000015003d557984 */ /* 0x000ea40000000000 */
[----:B------:R-:W-:Y:S01]  /*3510*/  LOP3.LUT R46, R46, 0x3030303, RZ, 0xc0, !PT ;  /* 0x030303032e2e7812 */ /* 0x000fe200078ec0ff */
[----:B------:R-:W-:-:S04]  /*3520*/  IDP.4A.S8.S8 R83, R83, R47, R86 ;  /* 0x0000002f53537226 */ /* 0x000fc80000000656 */
[----:B------:R-:W-:Y:S01]  /*3530*/  IDP.4A.S8.S8 R84, R46, R47, R84 ;  /* 0x0000002f2e547226 */ /* 0x000fe20000000654 */
[----:B------:R-:W-:-:S04]  /*3540*/  SHF.R.S32.HI R46, RZ, 0x4, R75 ;  /* 0x00000004ff2e7819 */ /* 0x000fc8000001144b */
[----:B------:R-:W-:Y:S02]  /*3550*/  LOP3.LUT R47, R46, 0x3030303, RZ, 0xc0, !PT ;  /* 0x030303032e2f7812 */ /* 0x000fe400078ec0ff */
[----:B------:R-:W-:Y:S02]  /*3560*/  SHF.R.S32.HI R46, RZ, 0x4, R74 ;  /* 0x00000004ff2e7819 */ /* 0x000fe4000001144a */
[----:B------:R-:W-:Y:S02]  /*3570*/  LOP3.LUT R51, R51, 0xf, RZ, 0xc0, !PT ;  /* 0x0000000f33337812 */ /* 0x000fe400078ec0ff */
[----:B------:R-:W-:Y:S01]  /*3580*/  LOP3.LUT R46, R46, 0x3030303, RZ, 0xc0, !PT ;  /* 0x030303032e2e7812 */ /* 0x000fe200078ec0ff */
[----:B-1----:R-:W-:Y:S02]  /*3590*/  IDP.4A.S8.S8 R47, R47, R42, RZ ;  /* 0x0000002a2f2f7226 */ /* 0x002fe400000006ff */
[----:B------:R-:W-:Y:S02]  /*35a0*/  IMAD R51, R84, R51, RZ ;  /* 0x0000003354337224 */ /* 0x000fe400078e02ff */
[----:B------:R-:W-:Y:S01]  /*35b0*/  IDP.4A.S8.S8 R84, R46, R43, R47 ;  /* 0x0000002b2e547226 */ /* 0x000fe2000000062f */
[----:B------:R-:W-:-:S04]  /*35c0*/  SHF.R.S32.HI R46, RZ, 0x4, R76 ;  /* 0x00000004ff2e7819 */ /* 0x000fc8000001144c */
[----:B------:R-:W-:Y:S02]  /*35d0*/  LOP3.LUT R47, R46, 0x3030303, RZ, 0xc0, !PT ;  /* 0x030303032e2f7812 */ /* 0x000fe400078ec0ff */
[----:B------:R-:W-:-:S03]  /*35e0*/  SHF.R.S32.HI R46, RZ, 0x4, R77 ;  /* 0x00000004ff2e7819 */ /* 0x000fc6000001144d */
[----:B0-----:R-:W-:Y:S02]  /*35f0*/  IDP.4A.S8.S8 R47, R47, R44, R84 ;  /* 0x0000002c2f2f7226 */ /* 0x001fe40000000654 */
[----:B------:R-:W0:Y:S01]  /*3600*/  LDS.U8 R84, [R61+0x16] ;  /* 0x000016003d547984 */ /* 0x000e220000000000 */
[----:B------:R-:W-:-:S05]  /*3610*/  LOP3.LUT R46, R46, 0x3030303, RZ, 0xc0, !PT ;  /* 0x030303032e2e7812 */ /* 0x000fca00078ec0ff */
[----:B------:R-:W-:Y:S01]  /*3620*/  IDP.4A.S8.S8 R46, R46, R45, R47 ;  /* 0x0000002d2e2e7226 */ /* 0x000fe2000000062f */
[----:B--2---:R-:W-:-:S05]  /*3630*/  LOP3.LUT R47, R85, 0xf, RZ, 0xc0, !PT ;  /* 0x0000000f552f7812 */ /* 0x004fca00078ec0ff */
[----:B------:R-:W-:Y:S02]  /*3640*/  IMAD R51, R46, R47, R51 ;  /* 0x0000002f2e337224 */ /* 0x000fe400078e0233 */
[----:B------:R-:W1:Y:S01]  /*3650*/  LDS.64 R46, [R60+0x60] ;  /* 0x000060003c2e7984 */ /* 0x000e620000000a00 */
[----:B------:R-:W-:-:S04]  /*3660*/  SHF.R.S32.HI R79, RZ, 0x6, R79 ;  /* 0x00000006ff4f7819 */ /* 0x000fc8000001144f */
[----:B------:R-:W-:Y:S02]  /*3670*/  LOP3.LUT R79, R79, 0x3030303, RZ, 0xc0, !PT ;  /* 0x030303034f4f7812 */ /* 0x000fe400078ec0ff */
[----:B0-----:R-:W-:-:S05]  /*3680*/  SHF.R.U32.HI R86, RZ, 0x4, R84 ;  /* 0x00000004ff567819 */ /* 0x001fca0000011654 */
[----:B------:R-:W-:Y:S01]  /*3690*/  IMAD R87, R86, 0x100, R86 ;  /* 0x0000010056577824 */ /* 0x000fe200078e0256 */
[----:B------:R-:W-:-:S04]  /*36a0*/  SHF.R.S32.HI R86, RZ, 0x6, R78 ;  /* 0x00000006ff567819 */ /* 0x000fc8000001144e */
[----:B------:R-:W-:Y:S02]  /*36b0*/  LEA R78, R87, R87, 0x10 ;  /* 0x00000057574e7211 */ /* 0x000fe400078e80ff */
[----:B------:R-:W-:Y:S01]  /*36c0*/  LOP3.LUT R86, R86, 0x3030303, RZ, 0xc0, !PT ;  /* 0x0303030356567812 */ /* 0x000fe200078ec0ff */
[-C--:B-1----:R-:W-:Y:S02]  /*36d0*/  IDP.4A.S8.S8 R79, R79, R46.reuse, RZ ;  /* 0x0000002e4f4f7226 */ /* 0x082fe400000006ff */
[----:B------:R-:W-:Y:S02]  /*36e0*/  IDP.4A.S8.S8 R46, R78, R46, RZ ;  /* 0x0000002e4e2e7226 */ /* 0x000fe400000006ff */
[-C--:B------:R-:W-:Y:S02]  /*36f0*/  IDP.4A.S8.S8 R79, R86, R47.reuse, R79 ;  /* 0x0000002f564f7226 */ /* 0x080fe4000000064f */
[----:B------:R-:W-:Y:S01]  /*3700*/  IDP.4A.S8.S8 R87, R78, R47, R46 ;  /* 0x0000002f4e577226 */ /* 0x000fe2000000062e */
[----:B------:R-:W-:Y:S01]  /*3710*/  SHF.R.S32.HI R49, RZ, 0x6, R49 ;  /* 0x00000006ff317819 */ /* 0x000fe20000011431 */
[----:B------:R-:W0:Y:S01]  /*3720*/  LDS.64 R46, [R60+0x68] ;  /* 0x000068003c2e7984 */ /* 0x000e220000000a00 */
[----:B------:R-:W-:-:S02]  /*3730*/  SHF.R.S32.HI R48, RZ, 0x6, R48 ;  /* 0x00000006ff307819 */ /* 0x000fc40000011430 */
[----:B------:R-:W-:Y:S01]  /*3740*/  LOP3.LUT R49, R49, 0x3030303, RZ, 0xc0, !PT ;  /* 0x0303030331317812 */ /* 0x000fe200078ec0ff */
[----:B------:R-:W1:Y:S01]  /*3750*/  LDS.U8 R86, [R61+0x17] ;  /* 0x000017003d567984 */ /* 0x000e620000000000 */
[----:B------:R-:W-:Y:S02]  /*3760*/  LOP3.LUT R48, R48, 0x3030303, RZ, 0xc0, !PT ;  /* 0x0303030330307812 */ /* 0x000fe400078ec0ff */
[----:B------:R-:W-:-:S05]  /*3770*/  SHF.R.U32.HI R85, RZ, 0x4, R85 ;  /* 0x00000004ff557819 */ /* 0x000fca0000011655 */
[----:B------:R-:W-:-:S05]  /*3780*/  IMAD R85, R85, 0x100, R85 ;  /* 0x0000010055557824 */ /* 0x000fca00078e0255 */
[----:B------:R-:W-:Y:S01]  /*3790*/  LEA R88, R85, R85, 0x10 ;  /* 0x0000005555587211 */ /* 0x000fe200078e80ff */
[-C--:B0-----:R-:W-:Y:S02]  /*37a0*/  IDP.4A.S8.S8 R49, R49, R46.reuse, R79 ;  /* 0x0000002e31317226 */ /* 0x081fe4000000064f */
[----:B------:R-:W-:Y:S02]  /*37b0*/  IDP.4A.S8.S8 R79, R78, R46, R87 ;  /* 0x0000002e4e4f7226 */ /* 0x000fe40000000657 */
[-C--:B------:R-:W-:Y:S02]  /*37c0*/  IDP.4A.S8.S8 R87, R48, R47.reuse, R49 ;  /* 0x0000002f30577226 */ /* 0x080fe40000000631 */
[----:B------:R-:W-:Y:S01]  /*37d0*/  IDP.4A.S8.S8 R79, R78, R47, R79 ;  /* 0x0000002f4e4f7226 */ /* 0x000fe2000000064f */
[----:B------:R-:W-:Y:S04]  /*37e0*/  LDS.64 R48, [R60+0x78] ;  /* 0x000078003c307984 */ /* 0x000fe80000000a00 */
[----:B------:R-:W0:Y:S01]  /*37f0*/  LDS.64 R46, [R60+0x70] ;  /* 0x000070003c2e7984 */ /* 0x000e220000000a00 */
[----:B------:R-:W-:Y:S01]  /*3800*/  IDP.4A.S8.S8 R83, R88, R42, R83 ;  /* 0x0000002a58537226 */ /* 0x000fe20000000653 */
[----:B------:R-:W-:-:S02]  /*3810*/  SHF.R.S32.HI R75, RZ, 0x6, R75 ;  /* 0x00000006ff4b7819 */ /* 0x000fc4000001144b */
[----:B------:R-:W-:Y:S01]  /*3820*/  SHF.R.S32.HI R74, RZ, 0x6, R74 ;  /* 0x00000006ff4a7819 */ /* 0x000fe2000001144a */
[C---:B------:R-:W-:Y:S01]  /*3830*/  IDP.4A.S8.S8 R43, R88.reuse, R43, R83 ;  /* 0x0000002b582b7226 */ /* 0x040fe20000000653 */
[----:B------:R-:W-:Y:S01]  /*3840*/  LOP3.LUT R75, R75, 0x3030303, RZ, 0xc0, !PT ;  /* 0x030303034b4b7812 */ /* 0x000fe200078ec0ff */
[----:B------:R-:W2:Y:S02]  /*3850*/  LDS R42, [R66+0x4] ;  /* 0x00000400422a7984 */ /* 0x000ea40000000800 */
[----:B------:R-:W-:Y:S01]  /*3860*/  IDP.4A.S8.S8 R43, R88, R44, R43 ;  /* 0x0000002c582b7226 */ /* 0x000fe2000000062b */
[----:B-1----:R-:W-:Y:S01]  /*3870*/  SHF.R.U32.HI R44, RZ, 0x4, R86 ;  /* 0x00000004ff2c7819 */ /* 0x002fe20000011656 */
[----:B------:R-:W-:Y:S04]  /*3880*/  LDS R83, [R62+UR6] ;  /* 0x000000063e537984 */ /* 0x000fe80008000800 */
[----:B------:R-:W-:Y:S01]  /*3890*/  IMAD R44, R44, 0x100, R44 ;  /* 0x000001002c2c7824 */ /* 0x000fe200078e022c */
[----:B------:R-:W-:Y:S01]  /*38a0*/  LOP3.LUT R74, R74, 0x3030303, RZ, 0xc0, !PT ;  /* 0x030303034a4a7812 */ /* 0x000fe200078ec0ff */
[----:B------:R-:W-:Y:S01]  /*38b0*/  LDS R78, [R64+UR6] ;  /* 0x00000006404e7984 */ /* 0x000fe20008000800 */
[----:B------:R-:W-:-:S02]  /*38c0*/  SHF.R.S32.HI R76, RZ, 0x6, R76 ;  /* 0x00000006ff4c7819 */ /* 0x000fc4000001144c */
[----:B------:R-:W-:Y:S01]  /*38d0*/  LEA R90, R44, R44, 0x10 ;  /* 0x0000002c2c5a7211 */ /* 0x000fe200078e80ff */
[----:B0-----:R-:W-:Y:S01]  /*38e0*/  IDP.4A.S8.S8 R44, R75, R46, RZ ;  /* 0x0000002e4b2c7226 */ /* 0x001fe200000006ff */
[----:B------:R-:W-:Y:S02]  /*38f0*/  LOP3.LUT R75, R76, 0x3030303, RZ, 0xc0, !PT ;  /* 0x030303034c4b7812 */ /* 0x000fe400078ec0ff */
[----:B------:R-:W0:Y:S01]  /*3900*/  LDS R76, [R65+UR6] ;  /* 0x00000006414c7984 */ /* 0x000e220008000800 */
[----:B------:R-:W-:-:S04]  /*3910*/  IDP.4A.S8.S8 R44, R74, R47, R44 ;  /* 0x0000002f4a2c7226 */ /* 0x000fc8000000062c */
[----:B------:R-:W-:Y:S02]  /*3920*/  IDP.4A.S8.S8 R75, R75, R48, R44 ;  /* 0x000000304b4b7226 */ /* 0x000fe4000000062c */
[----:B------:R-:W1:Y:S01]  /*3930*/  LDS R44, [R63+UR6] ;  /* 0x000000063f2c7984 */ /* 0x000e620008000800 */
[----:B------:R-:W-:Y:S01]  /*3940*/  BAR.SYNC.DEFER_BLOCKING 0x0 ;  /* 0x0000000000007b1d */ /* 0x000fe20000010000 */
[----:B------:R-:W-:Y:S02]  /*3950*/  HADD2.F32 R72, -RZ, R72.H0_H0 ;  /* 0x20000048ff487230 */ /* 0x000fe40000004100 */
[----:B------:R-:W-:-:S03]  /*3960*/  IDP.4A.S8.S8 R79, R90, R46, R79 ;  /* 0x0000002e5a4f7226 */ /* 0x000fc6000000064f */
[----:B---3--:R3:W-:Y:S04]  /*3970*/  STS [R53], R80 ;  /* 0x0000005035007388 */ /* 0x0087e80000000800 */
[----:B------:R-:W-:Y:S01]  /*3980*/  STS [R59+UR11], R72 ;  /* 0x000000483b007988 */ /* 0x000fe2000800080b */
[----:B------:R-:W-:Y:S01]  /*3990*/  BAR.SYNC.DEFER_BLOCKING 0x0 ;  /* 0x0000000000007b1d */ /* 0x000fe20000010000 */
[----:B------:R-:W-:Y:S01]  /*39a0*/  IDP.4A.S8.S8 R47, R90, R47, R79 ;  /* 0x0000002f5a2f7226 */ /* 0x000fe2000000064f */
[----:B------:R-:W-:-:S03]  /*39b0*/  SHF.R.S32.HI R77, RZ, 0x6, R77 ;  /* 0x00000006ff4d7819 */ /* 0x000fc6000001144d */
[----:B------:R-:W-:Y:S01]  /*39c0*/  IDP.4A.S8.S8 R47, R90, R48, R47 ;  /* 0x000000305a2f7226 */ /* 0x000fe2000000062f */
[----:B------:R-:W-:Y:S02]  /*39d0*/  LOP3.LUT R46, R77, 0x3030303, RZ, 0xc0, !PT ;  /* 0x030303034d2e7812 */ /* 0x000fe400078ec0ff */
[----:B------:R-:W-:Y:S01]  /*39e0*/  LOP3.LUT R84, R84, 0xf, RZ, 0xc0, !PT ;  /* 0x0000000f54547812 */ /* 0x000fe200078ec0ff */
[-C--:B------:R-:W-:Y:S01]  /*39f0*/  IDP.4A.S8.S8 R90, R90, R49.reuse, R47 ;  /* 0x000000315a5a7226 */ /* 0x080fe2000000062f */
[----:B------:R-:W-:Y:S01]  /*3a00*/  LOP3.LUT R86, R86, 0xf, RZ, 0xc0, !PT ;  /* 0x0000000f56567812 */ /* 0x000fe200078ec0ff */
[----:B------:R-:W-:Y:S01]  /*3a10*/  IDP.4A.S8.S8 R75, R46, R49, R75 ;  /* 0x000000312e4b7226 */ /* 0x000fe2000000064b */
[----:B------:R-:W4:Y:S04]  /*3a20*/  LDS.U8 R79, [R61+0x18] ;  /* 0x000018003d4f7984 */ /* 0x000f280000000000 */
[----:B------:R-:W5:Y:S01]  /*3a30*/  LDS R74, [R67+0x60] ;  /* 0x00006000434a7984 */ /* 0x000f620000000800 */
[----:B------:R-:W-:Y:S01]  /*3a40*/  IMAD R84, R87, R84, RZ ;  /* 0x0000005457547224 */ /* 0x000fe200078e02ff */
[----:B------:R-:W-:Y:S01]  /*3a50*/  I2FP.F32.S32 R48, R68 ;  /* 0x0000004400307245 */ /* 0x000fe20000201400 */
[----:B--2---:R-:W-:Y:S01]  /*3a60*/  HADD2.F32 R77, -RZ, R42.H1_H1 ;  /* 0x3000002aff4d7230 */ /* 0x004fe20000004100 */
[----:B------:R-:W2:Y:S01]  /*3a70*/  LDS.64 R46, [R50] ;  /* 0x00000000322e7984 */ /* 0x000ea20000000a00 */
[----:B------:R-:W-:-:S03]  /*3a80*/  IDP.4A.S8.S8 R43, R88, R45, R43 ;  /* 0x0000002d582b7226 */ /* 0x000fc6000000062b */
[----:B------:R-:W2:Y:S01]  /*3a90*/  LDS R72, [R67+0x64] ;  /* 0x0000640043487984 */ /* 0x000ea20000000800 */
[----:B------:R-:W-:Y:S01]  /*3aa0*/  IMAD R45, R75, R86, R84 ;  /* 0x000000564b2d7224 */ /* 0x000fe200078e0254 */
[----:B------:R-:W-:Y:S01]  /*3ab0*/  I2FP.F32.S32 R82, R82 ;  /* 0x0000005200527245 */ /* 0x000fe20000201400 */
[----:B---3--:R-:W-:Y:S01]  /*3ac0*/  HADD2.F32 R80, -RZ, R42.H0_H0 ;  /* 0x2000002aff507230 */ /* 0x008fe20000004100 */
[----:B------:R-:W3:Y:S01]  /*3ad0*/  LDS R68, [R67+0x68] ;  /* 0x0000680043447984 */ /* 0x000ee20000000800 */
[----:B------:R-:W-:Y:S01]  /*3ae0*/  I2FP.F32.S32 R73, R73 ;  /* 0x0000004900497245 */ /* 0x000fe20000201400 */
[C---:B------:R-:W-:Y:S01]  /*3af0*/  FMUL.FTZ R75, R77.reuse, R48 ;  /* 0x000000304d4b7220 */ /* 0x040fe20000410000 */
[----:B------:R-:W-:Y:S01]  /*3b00*/  I2FP.F32.S32 R81, R81 ;  /* 0x0000005100517245 */ /* 0x000fe20000201400 */
[----:B------:R-:W-:Y:S01]  /*3b10*/  FMUL.FTZ R82, R77, R82 ;  /* 0x000000524d527220 */ /* 0x000fe20000410000 */
[----:B------:R-:W3:Y:S01]  /*3b20*/  LDS.64 R48, [R50+0x8] ;  /* 0x0000080032307984 */ /* 0x000ee20000000a00 */
[----:B------:R-:W-:-:S03]  /*3b30*/  FFMA.FTZ R42, R80, R73, -R75 ;  /* 0x00000049502a7223 */ /* 0x000fc6000001084b */
[----:B------:R-:W3:Y:S01]  /*3b40*/  LDS R75, [R67+0x6c] ;  /* 0x00006c00434b7984 */ /* 0x000ee20000000800 */
[----:B------:R-:W-:Y:S01]  /*3b50*/  FFMA.FTZ R81, R80, R81, -R82 ;  /* 0x0000005150517223 */ /* 0x000fe20000010852 */
[----:B------:R-:W-:Y:S01]  /*3b60*/  I2FP.F32.S32 R82, R43 ;  /* 0x0000002b00527245 */ /* 0x000fe20000201400 */
[----:B0-----:R-:W-:Y:S01]  /*3b70*/  FFMA.FTZ R69, R76, R42, R69 ;  /* 0x0000002a4c457223 */ /* 0x001fe20000010045 */
[----:B------:R-:W0:Y:S01]  /*3b80*/  LDS R73, [R67+0x70] ;  /* 0x0000700043497984 */ /* 0x000e220000000800 */
[----:B------:R-:W-:Y:S02]  /*3b90*/  I2FP.F32.S32 R51, R51 ;  /* 0x0000003300337245 */ /* 0x000fe40000201400 */
[----:B------:R-:W-:Y:S01]  /*3ba0*/  FMUL.FTZ R87, R77, R82 ;  /* 0x000000524d577220 */ /* 0x000fe20000410000 */
[----:B------:R-:W0:Y:S01]  /*3bb0*/  LDS R76, [R67+0x74] ;  /* 0x00007400434c7984 */ /* 0x000e220000000800 */
[----:B-1----:R-:W-:-:S03]  /*3bc0*/  FFMA.FTZ R84, R44, R81, R69 ;  /* 0x000000512c547223 */ /* 0x002fc60000010045 */
[----:B------:R-:W1:Y:S01]  /*3bd0*/  LDS.64 R42, [R50+0x10] ;  /* 0x00001000322a7984 */ /* 0x000e620000000a00 */
[----:B------:R-:W-:-:S03]  /*3be0*/  FFMA.FTZ R86, R80, R51, -R87 ;  /* 0x0000003350567223 */ /* 0x000fc60000010857 */
[----:B------:R-:W1:Y:S01]  /*3bf0*/  LDS.U8 R81, [R61+0x19] ;  /* 0x000019003d517984 */ /* 0x000e620000000000 */
[----:B------:R-:W-:Y:S02]  /*3c00*/  I2FP.F32.S32 R90, R90 ;  /* 0x0000005a005a7245 */ /* 0x000fe40000201400 */
[----:B----4-:R-:W-:Y:S01]  /*3c10*/  SHF.R.U32.HI R51, RZ, 0x4, R79 ;  /* 0x00000004ff337819 */ /* 0x010fe2000001164f */
[----:B------:R-:W4:Y:S01]  /*3c20*/  LDS R69, [R67+0x78] ;  /* 0x0000780043457984 */ /* 0x000f220000000800 */
[----:B------:R-:W-:Y:S01]  /*3c30*/  I2FP.F32.S32 R82, R45 ;  /* 0x0000002d00527245 */ /* 0x000fe20000201400 */
[----:B------:R-:W-:Y:S02]  /*3c40*/  FMUL.FTZ R85, R90, R77 ;  /* 0x0000004d5a557220 */ /* 0x000fe40000410000 */
[----:B------:R3:W-:Y:S01]  /*3c50*/  LDS.64 R44, [R50+0x18] ;  /* 0x00001800322c7984 */ /* 0x0007e20000000a00 */
[----:B------:R-:W-:-:S03]  /*3c60*/  IMAD R51, R51, 0x100, R51 ;  /* 0x0000010033337824 */ /* 0x000fc600078e0233 */
[----:B------:R0:W4:Y:S01]  /*3c70*/  LDS R77, [R67+0x7c] ;  /* 0x00007c00434d7984 */ /* 0x0001220000000800 */
[----:B-----5:R-:W-:Y:S02]  /*3c80*/  LOP3.LUT R87, R74, 0x3030303, RZ, 0xc0, !PT ;  /* 0x030303034a577812 */ /* 0x020fe400078ec0ff */
[----:B------:R-:W-:Y:S01]  /*3c90*/  LEA R51, R51, R51, 0x10 ;  /* 0x0000003333337211 */ /* 0x000fe200078e80ff */
[----:B------:R-:W-:Y:S01]  /*3ca0*/  FFMA.FTZ R83, R83, R86, R84 ;  /* 0x0000005653537223 */ /* 0x000fe20000010054 */
[----:B------:R-:W-:Y:S01]  /*3cb0*/  FFMA.FTZ R85, R82, R80, -R85 ;  /* 0x0000005052557223 */ /* 0x000fe20000010855 */
[-C--:B--2---:R-:W-:Y:S01]  /*3cc0*/  IDP.4A.S8.S8 R84, R87, R46.reuse, RZ ;  /* 0x0000002e57547226 */ /* 0x084fe200000006ff */
[----:B------:R-:W2:Y:S01]  /*3cd0*/  LDS.U8 R80, [R61+0x1a] ;  /* 0x00001a003d507984 */ /* 0x000ea20000000000 */
[----:B------:R-:W-:Y:S01]  /*3ce0*/  LOP3.LUT R82, R72, 0x3030303, RZ, 0xc0, !PT ;  /* 0x0303030348527812 */ /* 0x000fe200078ec0ff */
[----:B------:R-:W-:Y:S01]  /*3cf0*/  IDP.4A.S8.S8 R46, R51, R46, RZ ;  /* 0x0000002e332e7226 */ /* 0x000fe200000006ff */
[----:B---3--:R-:W-:Y:S01]  /*3d00*/  LOP3.LUT R87, R68, 0x3030303, RZ, 0xc0, !PT ;  /* 0x0303030344577812 */ /* 0x008fe200078ec0ff */
[----:B------:R-:W-:Y:S02]  /*3d10*/  LDS R65, [R65+UR6] ;  /* 0x0000000641417984 */ /* 0x000fe40008000800 */
[----:B------:R-:W-:-:S02]  /*3d20*/  IDP.4A.S8.S8 R82, R82, R47, R84 ;  /* 0x0000002f52527226 */ /* 0x000fc40000000654 */
[----:B------:R-:W-:Y:S01]  /*3d30*/  IDP.4A.S8.S8 R50, R51, R47, R46 ;  /* 0x0000002f33327226 */ /* 0x000fe2000000062e */
[----:B------:R-:W-:Y:S04]  /*3d40*/  LDS R62, [R62+UR6] ;  /* 0x000000063e3e7984 */ /* 0x000fe80008000800 */
[----:B------:R-:W3:Y:S01]  /*3d50*/  LDS.64 R46, [R60+0x20] ;  /* 0x000020003c2e7984 */ /* 0x000ee20000000a00 */
[-C--:B------:R-:W-:Y:S02]  /*3d60*/  IDP.4A.S8.S8 R82, R87, R48.reuse, R82 ;  /* 0x0000003057527226 */ /* 0x080fe40000000652 */
[----:B------:R-:W-:Y:S01]  /*3d70*/  IDP.4A.S8.S8 R84, R51, R48, R50 ;  /* 0x0000003033547226 */ /* 0x000fe20000000632 */
[----:B------:R-:W-:Y:S01]  /*3d80*/  LOP3.LUT R48, R75, 0x3030303, RZ, 0xc0, !PT ;  /* 0x030303034b307812 */ /* 0x000fe200078ec0ff */
[----:B------:R-:W-:Y:S01]  /*3d90*/  LDS R64, [R64+UR6] ;  /* 0x0000000640407984 */ /* 0x000fe20008000800 */
[----:B0-----:R-:W-:-:S02]  /*3da0*/  LOP3.LUT R67, R73, 0x3030303, RZ, 0xc0, !PT ;  /* 0x0303030349437812 */ /* 0x001fc400078ec0ff */
[----:B------:R-:W-:Y:S01]  /*3db0*/  LOP3.LUT R79, R79, 0xf, RZ, 0xc0, !PT ;  /* 0x0000000f4f4f7812 */ /* 0x000fe200078ec0ff */
[----:B------:R-:W-:Y:S01]  /*3dc0*/  IDP.4A.S8.S8 R48, R48, R49, R82 ;  /* 0x0000003130307226 */ /* 0x000fe20000000652 */
[----:B------:R-:W-:Y:S01]  /*3dd0*/  LOP3.LUT R50, R76, 0x3030303, RZ, 0xc0, !PT ;  /* 0x030303034c327812 */ /* 0x000fe200078ec0ff */
[----:B-1----:R-:W-:Y:S02]  /*3de0*/  IDP.4A.S8.S8 R67, R67, R42, RZ ;  /* 0x0000002a43437226 */ /* 0x002fe400000006ff */
[----:B------:R-:W-:Y:S01]  /*3df0*/  IMAD R48, R48, R79, RZ ;  /* 0x0000004f30307224 */ /* 0x000fe200078e02ff */
[----:B------:R-:W-:Y:S01]  /*3e00*/  SHF.R.U32.HI R79, RZ, 0x4, R81 ;  /* 0x00000004ff4f7819 */ /* 0x000fe20000011651 */
[----:B------:R-:W-:Y:S01]  /*3e10*/  IDP.4A.S8.S8 R82, R50, R43, R67 ;  /* 0x0000002b32527226 */ /* 0x000fe20000000643 */
[----:B----4-:R-:W-:Y:S01]  /*3e20*/  LOP3.LUT R67, R69, 0x3030303, RZ, 0xc0, !PT ;  /* 0x0303030345437812 */ /* 0x010fe200078ec0ff */
[----:B------:R-:W-:Y:S02]  /*3e30*/  IDP.4A.S8.S8 R49, R51, R49, R84 ;  /* 0x0000003133317226 */ /* 0x000fe40000000654 */
[----:B------:R-:W0:Y:S01]  /*3e40*/  LDS.64 R50, [R60+0x28] ;  /* 0x000028003c327984 */ /* 0x000e220000000a00 */
[----:B------:R-:W-:Y:S01]  /*3e50*/  IMAD R79, R79, 0x100, R79 ;  /* 0x000001004f4f7824 */ /* 0x000fe200078e024f */
[----:B------:R-:W-:Y:S01]  /*3e60*/  LOP3.LUT R84, R77, 0x3030303, RZ, 0xc0, !PT ;  /* 0x030303034d547812 */ /* 0x000fe200078ec0ff */
[----:B------:R-:W-:-:S02]  /*3e70*/  IDP.4A.S8.S8 R86, R67, R44, R82 ;  /* 0x0000002c43567226 */ /* 0x000fc40000000652 */
[----:B------:R1:W4:Y:S01]  /*3e80*/  LDS R67, [R66+0x4] ;  /* 0x0000040042437984 */ /* 0x0003220000000800 */
[----:B------:R-:W-:Y:S01]  /*3e90*/  LEA R82, R79, R79, 0x10 ;  /* 0x0000004f4f527211 */ /* 0x000fe200078e80ff */
[----:B------:R-:W-:Y:S01]  /*3ea0*/  IDP.4A.S8.S8 R79, R84, R45, R86 ;  /* 0x0000002d544f7226 */ /* 0x000fe20000000656 */
[----:B------:R-:W-:-:S03]  /*3eb0*/  LOP3.LUT R81, R81, 0xf, RZ, 0xc0, !PT ;  /* 0x0000000f51517812 */ /* 0x000fc600078ec0ff */
[----:B------:R-:W-:Y:S01]  /*3ec0*/  IDP.4A.S8.S8 R42, R82, R42, R49 ;  /* 0x0000002a522a7226 */ /* 0x000fe20000000631 */
[----:B------:R-:W-:Y:S01]  /*3ed0*/  SHF.R.S32.HI R49, RZ, 0x2, R74 ;  /* 0x00000002ff317819 */ /* 0x000fe2000001144a */
[----:B------:R-:W-:Y:S01]  /*3ee0*/  FFMA.FTZ R78, R78, R85, R83 ;  /* 0x000000554e4e7223 */ /* 0x000fe20000010053 */
[----:B------:R-:W-:Y:S01]  /*3ef0*/  IMAD R83, R79, R81, R48 ;  /* 0x000000514f537224 */ /* 0x000fe200078e0230 */
[----:B--2---:R-:W-:Y:S02]  /*3f00*/  SHF.R.U32.HI R84, RZ, 0x4, R80 ;  /* 0x00000004ff547819 */ /* 0x004fe40000011650 */
[----:B------:R-:W-:Y:S02]  /*3f10*/  SHF.R.S32.HI R81, RZ, 0x2, R72 ;  /* 0x00000002ff517819 */ /* 0x000fe40000011448 */
[----:B------:R-:W-:Y:S01]  /*3f20*/  LOP3.LUT R79, R49, 0x3030303, RZ, 0xc0, !PT ;  /* 0x03030303314f7812 */ /* 0x000fe200078ec0ff */
[----:B------:R-:W-:Y:S01]  /*3f30*/  IDP.4A.S8.S8 R43, R82, R43, R42 ;  /* 0x0000002b522b7226 */ /* 0x000fe2000000062a */
[----:B------:R-:W2:Y:S01]  /*3f40*/  LDS.64 R48, [R60+0x30] ;  /* 0x000030003c307984 */ /* 0x000ea20000000a00 */
[----:B-1----:R-:W-:Y:S01]  /*3f50*/  IMAD R66, R84, 0x100, R84 ;  /* 0x0000010054427824 */ /* 0x002fe200078e0254 */
[----:B------:R-:W-:Y:S01]  /*3f60*/  LOP3.LUT R42, R81, 0x3030303, RZ, 0xc0, !PT ;  /* 0x03030303512a7812 */ /* 0x000fe200078ec0ff */
[----:B---3--:R-:W-:-:S02]  /*3f70*/  IDP.4A.S8.S8 R81, R79, R46, RZ ;  /* 0x0000002e4f517226 */ /* 0x008fc400000006ff */
[----:B------:R-:W1:Y:S01]  /*3f80*/  LDS.U8 R79, [R61+0x1b] ;  /* 0x00001b003d4f7984 */ /* 0x000e620000000000 */
[----:B------:R-:W-:Y:S01]  /*3f90*/  LEA R66, R66, R66, 0x10 ;  /* 0x0000004242427211 */ /* 0x000fe200078e80ff */
[----:B------:R-:W-:Y:S02]  /*3fa0*/  IDP.4A.S8.S8 R44, R82, R44, R43 ;  /* 0x0000002c522c7226 */ /* 0x000fe4000000062b */
[----:B------:R-:W-:Y:S02]  /*3fb0*/  IDP.4A.S8.S8 R84, R42, R47, R81 ;  /* 0x0000002f2a547226 */ /* 0x000fe40000000651 */
[----:B------:R-:W3:Y:S01]  /*3fc0*/  LDS.64 R42, [R60+0x38] ;  /* 0x000038003c2a7984 */ /* 0x000ee20000000a00 */
[----:B------:R-:W-:Y:S01]  /*3fd0*/  IDP.4A.S8.S8 R81, R66, R46, RZ ;  /* 0x0000002e42517226 */ /* 0x000fe200000006ff */
[----:B------:R-:W-:-:S03]  /*3fe0*/  SHF.R.S32.HI R46, RZ, 0x2, R68 ;  /* 0x00000002ff2e7819 */ /* 0x000fc60000011444 */
[----:B------:R-:W-:Y:S01]  /*3ff0*/  IDP.4A.S8.S8 R81, R66, R47, R81 ;  /* 0x0000002f42517226 */ /* 0x000fe20000000651 */
[----:B------:R-:W-:Y:S02]  /*4000*/  LOP3.LUT R47, R46, 0x3030303, RZ, 0xc0, !PT ;  /* 0x030303032e2f7812 */ /* 0x000fe400078ec0ff */
[----:B------:R-:W-:Y:S01]  /*4010*/  SHF.R.S32.HI R46, RZ, 0x2, R75 ;  /* 0x00000002ff2e7819 */ /* 0x000fe2000001144b */
[-C--:B0-----:R-:W-:Y:S02]  /*4020*/  IDP.4A.S8.S8 R81, R66, R50.reuse, R81 ;  /* 0x0000003242517226 */ /* 0x081fe40000000651 */
[----:B------:R-:W-:Y:S01]  /*4030*/  IDP.4A.S8.S8 R47, R47, R50, R84 ;  /* 0x000000322f2f7226 */ /* 0x000fe20000000654 */
[----:B------:R-:W-:Y:S01]  /*4040*/  LOP3.LUT R46, R46, 0x3030303, RZ, 0xc0, !PT ;  /* 0x030303032e2e7812 */ /* 0x000fe200078ec0ff */
[----:B------:R-:W-:-:S04]  /*4050*/  IDP.4A.S8.S8 R44, R82, R45, R44 ;  /* 0x0000002d522c7226 */ /* 0x000fc8000000062c */
[-C--:B------:R-:W-:Y:S01]  /*4060*/  IDP.4A.S8.S8 R46, R46, R51.reuse, R47 ;  /* 0x000000332e2e7226 */ /* 0x080fe2000000062f */
[----:B------:R-:W-:Y:S01]  /*4070*/  I2FP.F32.S32 R47, R44 ;  /* 0x0000002c002f7245 */ /* 0x000fe20000201400 */
[----:B------:R-:W-:Y:S01]  /*4080*/  IDP.4A.S8.S8 R51, R66, R51, R81 ;  /* 0x0000003342337226 */ /* 0x000fe20000000651 */
[----:B------:R-:W-:Y:S01]  /*4090*/  SHF.R.S32.HI R84, RZ, 0x2, R73 ;  /* 0x00000002ff547819 */ /* 0x000fe20000011449 */
[--C-:B----4-:R-:W-:Y:S01]  /*40a0*/  HADD2.F32 R66, -RZ, R67.reuse.H1_H1 ;  /* 0x30000043ff427230 */ /* 0x110fe20000004100 */
[----:B------:R-:W0:Y:S01]  /*40b0*/  LDS.U8 R81, [R61+0x1c] ;  /* 0x00001c003d517984 */ /* 0x000e220000000000 */
[----:B------:R-:W-:Y:S01]  /*40c0*/  HADD2.F32 R67, -RZ, R67.H0_H0 ;  /* 0x20000043ff437230 */ /* 0x000fe20000004100 */
[----:B------:R-:W-:Y:S02]  /*40d0*/  I2FP.F32.S32 R50, R83 ;  /* 0x0000005300327245 */ /* 0x000fe40000201400 */
[----:B------:R-:W-:Y:S01]  /*40e0*/  FMUL.FTZ R82, R66, R47 ;  /* 0x0000002f42527220 */ /* 0x000fe20000410000 */
[----:B------:R-:W4:Y:S01]  /*40f0*/  LDS.64 R44, [R60+0x40] ;  /* 0x000040003c2c7984 */ /* 0x000f220000000a00 */
[----:B------:R-:W-:-:S02]  /*4100*/  SHF.R.S32.HI R83, RZ, 0x2, R76 ;  /* 0x00000002ff537819 */ /* 0x000fc4000001144c */
[----:B------:R-:W-:Y:S01]  /*4110*/  LOP3.LUT R47, R84, 0x3030303, RZ, 0xc0, !PT ;  /* 0x03030303542f7812 */ /* 0x000fe200078ec0ff */
[----:B------:R-:W-:Y:S01]  /*4120*/  FFMA.FTZ R50, R67, R50, -R82 ;  /* 0x0000003243327223 */ /* 0x000fe20000010852 */
[----:B------:R-:W-:Y:S02]  /*4130*/  SHF.R.S32.HI R84, RZ, 0x2, R69 ;  /* 0x00000002ff547819 */ /* 0x000fe40000011445 */
[----:B------:R-:W-:Y:S01]  /*4140*/  LOP3.LUT R82, R83, 0x3030303, RZ, 0xc0, !PT ;  /* 0x0303030353527812 */ /* 0x000fe200078ec0ff */
[----:B--2---:R-:W-:Y:S01]  /*4150*/  IDP.4A.S8.S8 R85, R47, R48, RZ ;  /* 0x000000302f557226 */ /* 0x004fe200000006ff */
[----:B------:R-:W-:Y:S02]  /*4160*/  LOP3.LUT R83, R80, 0xf, RZ, 0xc0, !PT ;  /* 0x0000000f50537812 */ /* 0x000fe400078ec0ff */
[----:B------:R-:W-:Y:S01]  /*4170*/  LOP3.LUT R47, R84, 0x3030303, RZ, 0xc0, !PT ;  /* 0x03030303542f7812 */ /* 0x000fe200078ec0ff */
[----:B------:R-:W-:Y:S01]  /*4180*/  IDP.4A.S8.S8 R85, R82, R49, R85 ;  /* 0x0000003152557226 */ /* 0x000fe20000000655 */
[----:B-1----:R-:W-:Y:S01]  /*4190*/  SHF.R.U32.HI R80, RZ, 0x4, R79 ;  /* 0x00000004ff507819 */ /* 0x002fe2000001164f */
[----:B------:R-:W-:-:S02]  /*41a0*/  IMAD R82, R46, R83, RZ ;  /* 0x000000532e527224 */ /* 0x000fc400078e02ff */
[----:B---3--:R-:W-:Y:S02]  /*41b0*/  IDP.4A.S8.S8 R85, R47, R42, R85 ;  /* 0x0000002a2f557226 */ /* 0x008fe40000000655 */
[----:B------:R-:W-:Y:S01]  /*41c0*/  IMAD R80, R80, 0x100, R80 ;  /* 0x0000010050507824 */ /* 0x000fe200078e0250 */
[----:B------:R-:W1:Y:S01]  /*41d0*/  LDS.64 R46, [R60+0x48] ;  /* 0x000048003c2e7984 */ /* 0x000e620000000a00 */
[----:B------:R-:W-:-:S03]  /*41e0*/  SHF.R.S32.HI R83, RZ, 0x2, R77 ;  /* 0x00000002ff537819 */ /* 0x000fc6000001144d */
[----:B------:R-:W-:Y:S02]  /*41f0*/  LEA R80, R80, R80, 0x10 ;  /* 0x0000005050507211 */ /* 0x000fe400078e80ff */
[----:B------:R-:W-:-:S03]  /*4200*/  LOP3.LUT R84, R83, 0x3030303, RZ, 0xc0, !PT ;  /* 0x0303030353547812 */ /* 0x000fc600078ec0ff */
[----:B------:R-:W-:Y:S01]  /*4210*/  IDP.4A.S8.S8 R51, R80, R48, R51 ;  /* 0x0000003050337226 */ /* 0x000fe20000000633 */
[----:B------:R-:W-:Y:S01]  /*4220*/  LOP3.LUT R79, R79, 0xf, RZ, 0xc0, !PT ;  /* 0x0000000f4f4f7812 */ /* 0x000fe200078ec0ff */
[----:B------:R-:W-:Y:S01]  /*4230*/  FFMA.FTZ R65, R65, R50, R78 ;  /* 0x0000003241417223 */ /* 0x000fe2000001004e */
[----:B------:R-:W-:Y:S02]  /*4240*/  IDP.4A.S8.S8 R85, R84, R43, R85 ;  /* 0x0000002b54557226 */ /* 0x000fe40000000655 */
[----:B------:R-:W-:Y:S01]  /*4250*/  IDP.4A.S8.S8 R49, R80, R49, R51 ;  /* 0x0000003150317226 */ /* 0x000fe20000000633 */
[----:B------:R-:W-:Y:S01]  /*4260*/  SHF.R.S32.HI R48, RZ, 0x4, R74 ;  /* 0x00000004ff307819 */ /* 0x000fe2000001144a */
[----:B------:R-:W2:Y:S01]  /*4270*/  LDS.64 R50, [R60+0x50] ;  /* 0x000050003c327984 */ /* 0x000ea20000000a00 */
[----:B------:R-:W-:Y:S01]  /*4280*/  IMAD R78, R85, R79, R82 ;  /* 0x0000004f554e7224 */ /* 0x000fe200078e0252 */
[----:B------:R-:W-:Y:S02]  /*4290*/  SHF.R.S32.HI R83, RZ, 0x4, R72 ;  /* 0x00000004ff537819 */ /* 0x000fe40000011448 */
[----:B------:R-:W-:Y:S01]  /*42a0*/  LOP3.LUT R79, R48, 0x3030303, RZ, 0xc0, !PT ;  /* 0x03030303304f7812 */ /* 0x000fe200078ec0ff */
[----:B------:R-:W-:Y:S01]  /*42b0*/  IDP.4A.S8.S8 R82, R80, R42, R49 ;  /* 0x0000002a50527226 */ /* 0x000fe20000000631 */
[----:B0-----:R-:W-:Y:S01]  /*42c0*/  SHF.R.U32.HI R85, RZ, 0x4, R81 ;  /* 0x00000004ff557819 */ /* 0x001fe20000011651 */
[----:B------:R-:W0:Y:S01]  /*42d0*/  LDS.64 R48, [R60+0x58] ;  /* 0x000058003c307984 */ /* 0x000e220000000a00 */
[----:B------:R-:W-:Y:S01]  /*42e0*/  LOP3.LUT R84, R83, 0x3030303, RZ, 0xc0, !PT ;  /* 0x0303030353547812 */ /* 0x000fe200078ec0ff */
[----:B----4-:R-:W-:-:S02]  /*42f0*/  IDP.4A.S8.S8 R79, R79, R44, RZ ;  /* 0x0000002c4f4f7226 */ /* 0x010fc400000006ff */
[----:B------:R-:W3:Y:S01]  /*4300*/  LDS.U8 R42, [R61+0x1d] ;  /* 0x00001d003d2a7984 */ /* 0x000ee20000000000 */
[----:B------:R-:W-:Y:S02]  /*4310*/  IMAD R83, R85, 0x100, R85 ;  /* 0x0000010055537824 */ /* 0x000fe400078e0255 */
[----:B------:R-:W-:Y:S01]  /*4320*/  IDP.4A.S8.S8 R84, R84, R45, R79 ;  /* 0x0000002d54547226 */ /* 0x000fe2000000064f */
[----:B------:R-:W-:Y:S02]  /*4330*/  SHF.R.S32.HI R79, RZ, 0x4, R68 ;  /* 0x00000004ff4f7819 */ /* 0x000fe40000011444 */
[----:B------:R-:W-:Y:S02]  /*4340*/  LEA R83, R83, R83, 0x10 ;  /* 0x0000005353537211 */ /* 0x000fe400078e80ff */
[----:B------:R-:W-:-:S03]  /*4350*/  LOP3.LUT R79, R79, 0x3030303, RZ, 0xc0, !PT ;  /* 0x030303034f4f7812 */ /* 0x000fc600078ec0ff */
[----:B------:R-:W-:Y:S02]  /*4360*/  IDP.4A.S8.S8 R44, R83, R44, RZ ;  /* 0x0000002c532c7226 */ /* 0x000fe400000006ff */
[-C--:B-1----:R-:W-:Y:S02]  /*4370*/  IDP.4A.S8.S8 R84, R79, R46.reuse, R84 ;  /* 0x0000002e4f547226 */ /* 0x082fe40000000654 */
[----:B------:R-:W1:Y:S01]  /*4380*/  LDS.U8 R79, [R61+0x1e] ;  /* 0x00001e003d4f7984 */ /* 0x000e620000000000 */
[C---:B------:R-:W-:Y:S01]  /*4390*/  IDP.4A.S8.S8 R45, R83.reuse, R45, R44 ;  /* 0x0000002d532d7226 */ /* 0x040fe2000000062c */
[----:B------:R-:W-:Y:S01]  /*43a0*/  SHF.R.S32.HI R44, RZ, 0x4, R75 ;  /* 0x00000004ff2c7819 */ /* 0x000fe2000001144b */
[----:B------:R-:W-:Y:S01]  /*43b0*/  IDP.4A.S8.S8 R80, R80, R43, R82 ;  /* 0x0000002b50507226 */ /* 0x000fe20000000652 */
[----:B------:R-:W-:Y:S01]  /*43c0*/  SHF.R.S32.HI R43, RZ, 0x4, R73 ;  /* 0x00000004ff2b7819 */ /* 0x000fe20000011449 */
[----:B------:R-:W-:Y:S01]  /*43d0*/  IDP.4A.S8.S8 R46, R83, R46, R45 ;  /* 0x0000002e532e7226 */ /* 0x000fe2000000062d */
[----:B------:R-:W-:Y:S01]  /*43e0*/  LOP3.LUT R44, R44, 0x3030303, RZ, 0xc0, !PT ;  /* 0x030303032c2c7812 */ /* 0x000fe200078ec0ff */
[----:B------:R-:W-:Y:S01]  /*43f0*/  LDS.U8 R61, [R61+0x1f] ;  /* 0x00001f003d3d7984 */ /* 0x000fe20000000000 */
[----:B------:R-:W-:Y:S01]  /*4400*/  LOP3.LUT R43, R43, 0x3030303, RZ, 0xc0, !PT ;  /* 0x030303032b2b7812 */ /* 0x000fe200078ec0ff */
[-C--:B------:R-:W-:Y:S01]  /*4410*/  IDP.4A.S8.S8 R83, R83, R47.reuse, R46 ;  /* 0x0000002f53537226 */ /* 0x080fe2000000062e */
[----:B------:R-:W-:Y:S01]  /*4420*/  SHF.R.S32.HI R46, RZ, 0x4, R76 ;  /* 0x00000004ff2e7819 */ /* 0x000fe2000001144c */
[----:B------:R-:W-:Y:S01]  /*4430*/  IDP.4A.S8.S8 R84, R44, R47, R84 ;  /* 0x0000002f2c547226 */ /* 0x000fe20000000654 */
[----:B------:R-:W-:Y:S01]  /*4440*/  LOP3.LUT R81, R81, 0xf, RZ, 0xc0, !PT ;  /* 0x0000000f51517812 */ /* 0x000fe200078ec0ff */
[----:B------:R-:W4:Y:S01]  /*4450*/  LDS.64 R44, [R60+0x60] ;  /* 0x000060003c2c7984 */ /* 0x000f220000000a00 */
[----:B------:R-:W-:Y:S01]  /*4460*/  SHF.R.S32.HI R47, RZ, 0x4, R69 ;  /* 0x00000004ff2f7819 */ /* 0x000fe20000011445 */
[----:B--2---:R-:W-:Y:S01]  /*4470*/  IDP.4A.S8.S8 R82, R43, R50, RZ ;  /* 0x000000322b527226 */ /* 0x004fe200000006ff */
[----:B------:R-:W-:Y:S01]  /*4480*/  LOP3.LUT R46, R46, 0x3030303, RZ, 0xc0, !PT ;  /* 0x030303032e2e7812 */ /* 0x000fe200078ec0ff */
[----:B------:R-:W-:Y:S01]  /*4490*/  IMAD R81, R84, R81, RZ ;  /* 0x0000005154517224 */ /* 0x000fe200078e02ff */
[----:B------:R-:W-:-:S03]  /*44a0*/  LOP3.LUT R43, R47, 0x3030303, RZ, 0xc0, !PT ;  /* 0x030303032f2b7812 */ /* 0x000fc600078ec0ff */
[----:B------:R-:W-:Y:S01]  /*44b0*/  IDP.4A.S8.S8 R84, R46, R51, R82 ;  /* 0x000000332e547226 */ /* 0x000fe20000000652 */
[----:B------:R-:W-:Y:S01]  /*44c0*/  SHF.R.S32.HI R82, RZ, 0x4, R77 ;  /* 0x00000004ff527819 */ /* 0x000fe2000001144d */
[----:B------:R-:W2:Y:S02]  /*44d0*/  LDS.64 R46, [R60+0x68] ;  /* 0x000068003c2e7984 */ /* 0x000ea40000000a00 */
[----:B0-----:R-:W-:Y:S01]  /*44e0*/  IDP.4A.S8.S8 R84, R43, R48, R84 ;  /* 0x000000302b547226 */ /* 0x001fe20000000654 */
[----:B---3--:R-:W-:Y:S02]  /*44f0*/  SHF.R.U32.HI R43, RZ, 0x4, R42 ;  /* 0x00000004ff2b7819 */ /* 0x008fe4000001162a */
[----:B------:R-:W-:-:S03]  /*4500*/  LOP3.LUT R82, R82, 0x3030303, RZ, 0xc0, !PT ;  /* 0x0303030352527812 */ /* 0x000fc600078ec0ff */
[----:B------:R-:W-:Y:S02]  /*4510*/  IMAD R43, R43, 0x100, R43 ;  /* 0x000001002b2b7824 */ /* 0x000fe400078e022b */
[----:B------:R-:W-:-:S03]  /*4520*/  IDP.4A.S8.S8 R84, R82, R49, R84 ;  /* 0x0000003152547226 */ /* 0x000fc60000000654 */
[----:B------:R-:W-:Y:S02]  /*4530*/  LEA R82, R43, R43, 0x10 ;  /* 0x0000002b2b527211 */ /* 0x000fe400078e80ff */
[----:B------:R-:W-:Y:S02]  /*4540*/  LOP3.LUT R85, R42, 0xf, RZ, 0xc0, !PT ;  /* 0x0000000f2a557812 */ /* 0x000fe400078ec0ff */
[----:B------:R-:W0:Y:S01]  /*4550*/  LDS.64 R42, [R60+0x70] ;  /* 0x000070003c2a7984 */ /* 0x000e220000000a00 */
[----:B------:R-:W-:Y:S01]  /*4560*/  IDP.4A.S8.S8 R83, R82, R50, R83 ;  /* 0x0000003252537226 */ /* 0x000fe20000000653 */
[----:B-1----:R-:W-:Y:S01]  /*4570*/  SHF.R.U32.HI R50, RZ, 0x4, R79 ;  /* 0x00000004ff327819 */ /* 0x002fe2000001164f */
[----:B------:R-:W-:Y:S01]  /*4580*/  IMAD R81, R84, R85, R81 ;  /* 0x0000005554517224 */ /* 0x000fe200078e0251 */
[----:B------:R-:W-:Y:S01]  /*4590*/  SHF.R.S32.HI R74, RZ, 0x6, R74 ;  /* 0x00000006ff4a7819 */ /* 0x000fe2000001144a */
[----:B------:R-:W-:Y:S02]  /*45a0*/  IDP.4A.S8.S8 R85, R82, R51, R83 ;  /* 0x0000003352557226 */ /* 0x000fe40000000653 */
[----:B------:R-:W-:-:S02]  /*45b0*/  IMAD R84, R50, 0x100, R50 ;  /* 0x0000010032547824 */ /* 0x000fc400078e0232 */
[----:B------:R-:W1:Y:S01]  /*45c0*/  LDS.64 R50, [R60+0x78] ;  /* 0x000078003c327984 */ /* 0x000e620000000a00 */
[----:B------:R-:W-:Y:S02]  /*45d0*/  LOP3.LUT R83, R74, 0x3030303, RZ, 0xc0, !PT ;  /* 0x030303034a537812 */ /* 0x000fe400078ec0ff */
[----:B------:R-:W-:Y:S02]  /*45e0*/  LEA R74, R84, R84, 0x10 ;  /* 0x00000054544a7211 */ /* 0x000fe400078e80ff */
[----:B------:R-:W-:Y:S01]  /*45f0*/  SHF.R.S32.HI R72, RZ, 0x6, R72 ;  /* 0x00000006ff487819 */ /* 0x000fe20000011448 */
[-C--:B----4-:R-:W-:Y:S02]  /*4600*/  IDP.4A.S8.S8 R84, R83, R44.reuse, RZ ;  /* 0x0000002c53547226 */ /* 0x090fe400000006ff */
[----:B------:R-:W-:Y:S01]  /*4610*/  IDP.4A.S8.S8 R44, R74, R44, RZ ;  /* 0x0000002c4a2c7226 */ /* 0x000fe200000006ff */
[----:B------:R-:W-:Y:S01]  /*4620*/  LOP3.LUT R72, R72, 0x3030303, RZ, 0xc0, !PT ;  /* 0x0303030348487812 */ /* 0x000fe200078ec0ff */
[----:B------:R-:W-:-:S02]  /*4630*/  IDP.4A.S8.S8 R48, R82, R48, R85 ;  /* 0x0000003052307226 */ /* 0x000fc40000000655 */
[-C--:B------:R-:W-:Y:S02]  /*4640*/  IDP.4A.S8.S8 R85, R74, R45.reuse, R44 ;  /* 0x0000002d4a557226 */ /* 0x080fe4000000062c */
[----:B------:R-:W3:Y:S01]  /*4650*/  LDS R44, [R63+UR6] ;  /* 0x000000063f2c7984 */ /* 0x000ee20008000800 */
[----:B------:R-:W-:Y:S01]  /*4660*/  IDP.4A.S8.S8 R72, R72, R45, R84 ;  /* 0x0000002d48487226 */ /* 0x000fe20000000654 */
[----:B------:R-:W-:Y:S01]  /*4670*/  SHF.R.U32.HI R45, RZ, 0x4, R61 ;  /* 0x00000004ff2d7819 */ /* 0x000fe2000001163d */
[----:B--2---:R-:W-:Y:S01]  /*4680*/  IDP.4A.S8.S8 R85, R74, R46, R85 ;  /* 0x0000002e4a557226 */ /* 0x004fe20000000655 */
[----:B------:R-:W-:-:S03]  /*4690*/  SHF.R.S32.HI R73, RZ, 0x6, R73 ;  /* 0x00000006ff497819 */ /* 0x000fc60000011449 */
[----:B------:R-:W-:Y:S01]  /*46a0*/  IMAD R45, R45, 0x100, R45 ;  /* 0x000001002d2d7824 */ /* 0x000fe200078e022d */
[----:B------:R-:W-:Y:S01]  /*46b0*/  SHF.R.S32.HI R68, RZ, 0x6, R68 ;  /* 0x00000006ff447819 */ /* 0x000fe20000011444 */
[----:B------:R-:W-:Y:S01]  /*46c0*/  IDP.4A.S8.S8 R49, R82, R49, R48 ;  /* 0x0000003152317226 */ /* 0x000fe20000000630 */
[----:B------:R-:W-:Y:S01]  /*46d0*/  SHF.R.S32.HI R76, RZ, 0x6, R76 ;  /* 0x00000006ff4c7819 */ /* 0x000fe2000001144c */
[----:B------:R-:W-:Y:S01]  /*46e0*/  IDP.4A.S8.S8 R85, R74, R47, R85 ;  /* 0x0000002f4a557226 */ /* 0x000fe20000000655 */
[----:B------:R-:W-:Y:S02]  /*46f0*/  LOP3.LUT R73, R73, 0x3030303, RZ, 0xc0, !PT ;  /* 0x0303030349497812 */ /* 0x000fe400078ec0ff */
[----:B------:R-:W-:Y:S02]  /*4700*/  LEA R48, R45, R45, 0x10 ;  /* 0x0000002d2d307211 */ /* 0x000fe400078e80ff */
[----:B------:R-:W-:Y:S01]  /*4710*/  LOP3.LUT R83, R68, 0x3030303, RZ, 0xc0, !PT ;  /* 0x0303030344537812 */ /* 0x000fe200078ec0ff */
[-C--:B0-----:R-:W-:Y:S01]  /*4720*/  IDP.4A.S8.S8 R73, R73, R42.reuse, RZ ;  /* 0x0000002a49497226 */ /* 0x081fe200000006ff */
[----:B------:R-:W-:Y:S01]  /*4730*/  LOP3.LUT R76, R76, 0x3030303, RZ, 0xc0, !PT ;  /* 0x030303034c4c7812 */ /* 0x000fe200078ec0ff */
[----:B------:R-:W-:Y:S01]  /*4740*/  IDP.4A.S8.S8 R85, R48, R42, R85 ;  /* 0x0000002a30557226 */ /* 0x000fe20000000655 */
[----:B------:R-:W-:-:S02]  /*4750*/  SHF.R.S32.HI R75, RZ, 0x6, R75 ;  /* 0x00000006ff4b7819 */ /* 0x000fc4000001144b */
[----:B------:R-:W-:Y:S01]  /*4760*/  SHF.R.S32.HI R69, RZ, 0x6, R69 ;  /* 0x00000006ff457819 */ /* 0x000fe20000011445 */
[----:B------:R-:W-:Y:S01]  /*4770*/  IDP.4A.S8.S8 R46, R83, R46, R72 ;  /* 0x0000002e532e7226 */ /* 0x000fe20000000648 */
[----:B------:R-:W-:Y:S01]  /*4780*/  LOP3.LUT R75, R75, 0x3030303, RZ, 0xc0, !PT ;  /* 0x030303034b4b7812 */ /* 0x000fe200078ec0ff */
[-C--:B------:R-:W-:Y:S01]  /*4790*/  IDP.4A.S8.S8 R73, R76, R43.reuse, R73 ;  /* 0x0000002b4c497226 */ /* 0x080fe20000000649 */
[----:B------:R-:W-:Y:S01]  /*47a0*/  SHF.R.S32.HI R77, RZ, 0x6, R77 ;  /* 0x00000006ff4d7819 */ /* 0x000fe2000001144d */
[C---:B------:R-:W-:Y:S01]  /*47b0*/  IDP.4A.S8.S8 R85, R48.reuse, R43, R85 ;  /* 0x0000002b30557226 */ /* 0x040fe20000000655 */
[----:B------:R-:W-:Y:S01]  /*47c0*/  LOP3.LUT R69, R69, 0x3030303, RZ, 0xc0, !PT ;  /* 0x0303030345457812 */ /* 0x000fe200078ec0ff */
[----:B------:R-:W-:Y:S01]  /*47d0*/  IDP.4A.S8.S8 R46, R75, R47, R46 ;  /* 0x0000002f4b2e7226 */ /* 0x000fe2000000062e */
[----:B------:R-:W-:Y:S01]  /*47e0*/  LOP3.LUT R79, R79, 0xf, RZ, 0xc0, !PT ;  /* 0x0000000f4f4f7812 */ /* 0x000fe200078ec0ff */
[-C--:B-1----:R-:W-:Y:S01]  /*47f0*/  IDP.4A.S8.S8 R85, R48, R50.reuse, R85 ;  /* 0x0000003230557226 */ /* 0x082fe20000000655 */
[----:B------:R-:W-:Y:S01]  /*4800*/  LOP3.LUT R42, R77, 0x3030303, RZ, 0xc0, !PT ;  /* 0x030303034d2a7812 */ /* 0x000fe200078ec0ff */
[----:B------:R-:W-:Y:S01]  /*4810*/  IDP.4A.S8.S8 R69, R69, R50, R73 ;  /* 0x0000003245457226 */ /* 0x000fe20000000649 */
[----:B------:R-:W-:Y:S01]  /*4820*/  I2FP.F32.S32 R43, R80 ;  /* 0x00000050002b7245 */ /* 0x000fe20000201400 */
[----:B------:R-:W-:Y:S01]  /*4830*/  IMAD R46, R46, R79, RZ ;  /* 0x0000004f2e2e7224 */ /* 0x000fe200078e02ff */
[----:B------:R-:W-:Y:S01]  /*4840*/  LOP3.LUT R61, R61, 0xf, RZ, 0xc0, !PT ;  /* 0x0000000f3d3d7812 */ /* 0x000fe200078ec0ff */
[-C--:B------:R-:W-:Y:S01]  /*4850*/  IDP.4A.S8.S8 R69, R42, R51.reuse, R69 ;  /* 0x000000332a457226 */ /* 0x080fe20000000645 */
[----:B------:R-:W-:Y:S01]  /*4860*/  I2FP.F32.S32 R78, R78 ;  /* 0x0000004e004e7245 */ /* 0x000fe20000201400 */
[----:B------:R-:W-:Y:S01]  /*4870*/  IDP.4A.S8.S8 R85, R48, R51, R85 ;  /* 0x0000003330557226 */ /* 0x000fe20000000655 */
[----:B------:R-:W-:Y:S01]  /*4880*/  I2FP.F32.S32 R49, R49 ;  /* 0x0000003100317245 */ /* 0x000fe20000201400 */
[----:B------:R-:W-:Y:S01]  /*4890*/  FMUL.FTZ R42, R66, R43 ;  /* 0x0000002b422a7220 */ /* 0x000fe20000410000 */
[----:B------:R-:W-:Y:S01]  /*48a0*/  IMAD R46, R69, R61, R46 ;  /* 0x0000003d452e7224 */ /* 0x000fe200078e022e */
[----:B------:R-:W-:-:S02]  /*48b0*/  I2FP.F32.S32 R48, R81 ;  /* 0x0000005100307245 */ /* 0x000fc40000201400 */
[----:B------:R-:W-:Y:S01]  /*48c0*/  I2FP.F32.S32 R85, R85 ;  /* 0x0000005500557245 */ /* 0x000fe20000201400 */
[----:B------:R-:W-:Y:S01]  /*48d0*/  FFMA.FTZ R42, R67, R78, -R42 ;  /* 0x0000004e432a7223 */ /* 0x000fe2000001082a */
[----:B------:R-:W-:Y:S01]  /*48e0*/  FMUL.FTZ R50, R66, R49 ;  /* 0x0000003142327220 */ /* 0x000fe20000410000 */
[----:B------:R-:W-:Y:S02]  /*48f0*/  I2FP.F32.S32 R46, R46 ;  /* 0x0000002e002e7245 */ /* 0x000fe40000201400 */
[----:B---3--:R-:W-:Y:S01]  /*4900*/  FFMA.FTZ R65, R44, R42, R65 ;  /* 0x0000002a2c417223 */ /* 0x008fe20000010041 */
[----:B------:R-:W-:Y:S01]  /*4910*/  FMUL.FTZ R85, R85, R66 ;  /* 0x0000004255557220 */ /* 0x000fe20000410000 */
[----:B------:R-:W-:-:S03]  /*4920*/  FFMA.FTZ R48, R67, R48, -R50 ;  /* 0x0000003043307223 */ /* 0x000fc60000010832 */
[----:B------:R-:W-:Y:S01]  /*4930*/  FFMA.FTZ R85, R46, R67, -R85 ;  /* 0x000000432e557223 */ /* 0x000fe20000010855 */
[----:B------:R-:W-:-:S04]  /*4940*/  FFMA.FTZ R65, R62, R48, R65 ;  /* 0x000000303e417223 */ /* 0x000fc80000010041 */
[----:B------:R-:W-:Y:S01]  /*4950*/  FFMA.FTZ R69, R64, R85, R65 ;  /* 0x0000005540457223 */ /* 0x000fe20000010041 */
[----:B------:R-:W-:Y:S06]  /*4960*/  BAR.SYNC.DEFER_BLOCKING 0x0 ;  /* 0x0000000000007b1d */ /* 0x000fec0000010000 */
.L_x_587:
[----:B------:R-:W-:-:S04]  /*4970*/  UIADD3 UR4, UPT, UPT, UR4, 0x2, URZ ;  /* 0x0000000204047890 */ /* 0x000fc8000fffe0ff */
[----:B------:R-:W-:-:S09]  /*4980*/  UISETP.GE.AND UP0, UPT, UR4, UR5, UPT ;  /* 0x000000050400728c */ /* 0x000fd2000bf06270 */
[----:B------:R-:W-:Y:S05]  /*4990*/  BRA.U !UP0, `(.L_x_588) ;  /* 0xffffffbd08e07547 */ /* 0x000fea000b83ffff */
.L_x_586:
[----:B------:R-:W2:Y:S01]  /*49a0*/  S2R R3, SR_TID.Y ;  /* 0x0000000000037919 */ /* 0x000ea20000002200 */
[----:B------:R-:W1:Y:S01]  /*49b0*/  LDCU UR4, c[0x0][0x3a0] ;  /* 0x00007400ff0477ac */ /* 0x000e620008000800 */
[----:B--2---:R-:W-:-:S05]  /*49c0*/  IMAD R5, R0, 0x4, R3 ;  /* 0x0000000400057824 */ /* 0x004fca00078e0203 */
[----:B-1----:R-:W-:-:S13]  /*49d0*/  ISETP.GE.U32.AND P0, PT, R5, UR4, PT ;  /* 0x0000000405007c0c */ /* 0x002fda000bf06070 */
        /* <DEDUP_REMOVED lines=12> */
.L_x_589:
        /* <DEDUP_REMOVED lines=14> */
.L_x_1261:


//--------------------- .text._Z12mul_mat_q2_KIN3c108BFloat16ELb0EEvPKvS3_PT_iiiii --------------------------
	.section	.text._Z12mul_mat_q2_KIN3c108BFloat16ELb0EEvPKvS3_PT_iiiii,"ax",@progbits
	.align	128
.text._Z12mul_mat_q2_KIN3c108BFloat16ELb0EEvPKvS3_PT_iiiii:
        .type           _Z12mul_mat_q2_KIN3c108BFloat16ELb0EEvPKvS3_PT_iiiii,@function
        .size           _Z12mul_mat_q2_KIN3c108BFloat16ELb0EEvPKvS3_PT_iiiii,(.L_x_1262 - _Z12mul_mat_q2_KIN3c108BFloat16ELb0EEvPKvS3_PT_iiiii)
        .other          _Z12mul_mat_q2_KIN3c108BFloat16ELb0EEvPKvS3_PT_iiiii,@"STO_CUDA_ENTRY STV_DEFAULT"
_Z12mul_mat_q2_KIN3c108BFloat16ELb0EEvPKvS3_PT_iiiii:
        /* <DEDUP_REMOVED lines=18> */
[----:B------:R-:W0:Y:S01]  /*0120*/  LDCU.64 UR16, c[0x0][0x380] ;  /* 0x00007000ff1077ac */ /* 0x000e220008000a00 */
[----:B-1----:R-:W-:Y:S02]  /*0130*/  USHF.R.S32.HI UR4, URZ, 0x1f, UR7 ;  /* 0x0000001fff047899 */ /* 0x002fe40008011407 */
[----:B------:R-:W-:-:S02]  /*0140*/  UIADD3 UR9, UPT, UPT, UR6, -0x1, URZ ;  /* 0xffffffff06097890 */ /* 0x000fc4000fffe0ff */
[----:B------:R-:W-:Y:S01]  /*0150*/  ULEA.HI UR4, UR4, UR7, URZ, 0x5 ;  /* 0x0000000704047291 */ /* 0x000fe2000f8f28ff */
[----:B------:R-:W-:-:S03]  /*0160*/  UMOV UR6, 0x400 ;  /* 0x0000040000067882 */ /* 0x000fc60000000000 */
[----:B------:R-:W-:Y:S02]  /*0170*/  USHF.R.S32.HI UR4, URZ, 0x5, UR4 ;  /* 0x00000005ff047899 */ /* 0x000fe40008011404 */
[----:B------:R-:W-:Y:S02]  /*0180*/  UIADD3 UR7, UPT, UPT, UR6, 0x1080, URZ ;  /* 0x0000108006077890 */ /* 0x000fe4000fffe0ff */
[----:B------:R-:W-:Y:S01]  /*0190*/  UIADD3 UR10, UPT, UPT, UR6, 0x15a8, URZ ;  /* 0x000015a8060a7890 */ /* 0x000fe2000fffe0ff */
[----:B0-----:R-:W-:Y:S01]  /*01a0*/  SHF.R.U32.HI R5, RZ, 0x1, R3 ;  /* 0x00000001ff057819 */ /* 0x001fe20000011603 */
[----:B------:R-:W-:Y:S01]  /*01b0*/  UIADD3 UR11, UPT, UPT, UR6, 0x17a8, URZ ;  /* 0x000017a8060b7890 */ /* 0x000fe2000fffe0ff */
[C---:B------:R-:W-:Y:S01]  /*01c0*/  LOP3.LUT R8, R3.reuse, 0x7, RZ, 0xc0, !PT ;  /* 0x0000000703087812 */ /* 0x040fe200078ec0ff */
[----:B---3--:R-:W-:Y:S01]  /*01d0*/  ULEA UR13, UR12, UR6, 0x18 ;  /* 0x000000060c0d7291 */ /* 0x008fe2000f8ec0ff */
[C---:B------:R-:W-:Y:S01]  /*01e0*/  LOP3.LUT R10, R3.reuse, 0x3, RZ, 0xc0, !PT ;  /* 0x00000003030a7812 */ /* 0x040fe200078ec0ff */
[----:B----4-:R-:W-:Y:S01]  /*01f0*/  IMAD R2, R4, 0x10, R5 ;  /* 0x0000001004027824 */ /* 0x010fe200078e0205 */
[C---:B------:R-:W-:Y:S01]  /*0200*/  LOP3.LUT R5, R3.reuse, 0x1, RZ, 0xc0, !PT ;  /* 0x0000000103057812 */ /* 0x040fe200078ec0ff */
[----:B------:R-:W-:Y:S01]  /*0210*/  UIADD3 UR6, UPT, UPT, UR6, 0x1188, URZ ;  /* 0x0000118806067890 */ /* 0x000fe2000fffe0ff */
[----:B------:R-:W-:Y:S01]  /*0220*/  SHF.L.U32 R32, R3, 0x2, RZ ;  /* 0x0000000203207819 */ /* 0x000fe200000006ff */
[----:B------:R-:W-:Y:S01]  /*0230*/  ULEA UR7, UR12, UR7, 0x18 ;  /* 0x000000070c077291 */ /* 0x000fe2000f8ec0ff */
[C---:B------:R-:W-:Y:S01]  /*0240*/  SHF.L.U32 R6, R2.reuse, 0x1, RZ ;  /* 0x0000000102067819 */ /* 0x040fe200000006ff */
[----:B------:R-:W-:Y:S01]  /*0250*/  ULEA UR10, UR12, UR10, 0x18 ;  /* 0x0000000a0c0a7291 */ /* 0x000fe2000f8ec0ff */
[----:B------:R-:W-:Y:S01]  /*0260*/  LOP3.LUT R2, R2, 0x1f, RZ, 0xc0, !PT ;  /* 0x0000001f02027812 */ /* 0x000fe200078ec0ff */
[----:B------:R-:W-:Y:S01]  /*0270*/  ULEA UR6, UR12, UR6, 0x18 ;  /* 0x000000060c067291 */ /* 0x000fe2000f8ec0ff */
[----:B------:R-:W-:Y:S01]  /*0280*/  LOP3.LUT R6, R6, 0x3e, RZ, 0xc0, !PT ;  /* 0x0000003e06067812 */ /* 0x000fe200078ec0ff */
[----:B------:R-:W-:Y:S01]  /*0290*/  ULEA UR11, UR12, UR11, 0x18 ;  /* 0x0000000b0c0b7291 */ /* 0x000fe2000f8ec0ff */
[C---:B------:R-:W-:Y:S01]  /*02a0*/  LEA.HI R7, R2.reuse, R5, RZ, 0x1c ;  /* 0x0000000502077211 */ /* 0x040fe200078fe0ff */
[----:B------:R-:W-:Y:S01]  /*02b0*/  IMAD R5, R2, UR5, R5 ;  /* 0x0000000502057c24 */ /* 0x000fe2000f8e0205 */
[----:B------:R-:W-:-:S02]  /*02c0*/  SHF.R.U32.HI R2, RZ, 0x2, R3 ;  /* 0x00000002ff027819 */ /* 0x000fc40000011603 */
[----:B------:R-:W-:Y:S01]  /*02d0*/  LOP3.LUT R34, R32, 0x1c, RZ, 0xc0, !PT ;  /* 0x0000001c20227812 */ /* 0x000fe200078ec0ff */
[----:B------:R-:W-:Y:S01]  /*02e0*/  IMAD.IADD R12, R6, 0x1, R7 ;  /* 0x00000001060c7824 */ /* 0x000fe200078e0207 */
[----:B------:R-:W-:Y:S02]  /*02f0*/  SHF.R.U32.HI R7, RZ, 0x3, R3 ;  /* 0x00000003ff077819 */ /* 0x000fe40000011603 */
[----:B------:R-:W-:Y:S02]  /*0300*/  LOP3.LUT R9, R2, 0x3, RZ, 0xc0, !PT ;  /* 0x0000000302097812 */ /* 0x000fe400078ec0ff */
[----:B------:R-:W-:Y:S02]  /*0310*/  LEA R7, R4, R7, 0x2 ;  /* 0x0000000704077211 */ /* 0x000fe400078e10ff */
[----:B------:R-:W-:Y:S01]  /*0320*/  LOP3.LUT R6, R2, 0x1, RZ, 0xc0, !PT ;  /* 0x0000000102067812 */ /* 0x000fe200078ec0ff */
[----:B--2---:R-:W-:Y:S01]  /*0330*/  IMAD R9, R0, 0x4, R9 ;  /* 0x0000000400097824 */ /* 0x004fe200078e0209 */
[----:B------:R-:W-:-:S02]  /*0340*/  IADD3 R13, PT, PT, R7, 0x10, RZ ;  /* 0x00000010070d7810 */ /* 0x000fc40007ffe0ff */
[CC--:B------:R-:W-:Y:S01]  /*0350*/  LEA.HI R2, R7.reuse, R8.reuse, RZ, 0x1e ;  /* 0x0000000807027211 */ /* 0x0c0fe200078ff0ff */
[----:B------:R-:W-:Y:S01]  /*0360*/  IMAD R6, R7, UR5, R6 ;  /* 0x0000000507067c24 */ /* 0x000fe2000f8e0206 */
[----:B------:R-:W-:Y:S02]  /*0370*/  LEA.HI R8, R13, R8, RZ, 0x1e ;  /* 0x000000080d087211 */ /* 0x000fe400078ff0ff */
[----:B------:R-:W-:Y:S01]  /*0380*/  VIMNMX R9, PT, PT, R9, UR9, PT ;  /* 0x0000000909097c48 */ /* 0x000fe2000bfe0100 */
[----:B------:R-:W-:Y:S01]  /*0390*/  IMAD R11, R7, 0x8, R2 ;  /* 0x00000008070b7824 */ /* 0x000fe200078e0202 */
[----:B------:R-:W-:Y:S01]  /*03a0*/  LEA R2, R0, R4, 0x2 ;  /* 0x0000000400027211 */ /* 0x000fe200078e10ff */
[----:B------:R-:W-:Y:S01]  /*03b0*/  IMAD R13, R13, 0x8, R8 ;  /* 0x000000080d0d7824 */ /* 0x000fe200078e0208 */
[----:B-----5:R-:W-:Y:S01]  /*03c0*/  IADD3 R34, P0, PT, R34, UR18, RZ ;  /* 0x0000001222227c10 */ /* 0x020fe2000ff1e0ff */
[----:B------:R-:W-:Y:S01]  /*03d0*/  IMAD.SHL.U32 R8, R4, 0x20, RZ ;  /* 0x0000002004087824 */ /* 0x000fe200078e00ff */
[----:B------:R-:W-:Y:S01]  /*03e0*/  VIMNMX.U32 R2, PT, PT, R2, UR9, PT ;  /* 0x0000000902027c48 */ /* 0x000fe2000bfe0000 */
[----:B------:R-:W-:Y:S01]  /*03f0*/  IMAD R7, R9, UR4, R10 ;  /* 0x0000000409077c24 */ /* 0x000fe2000f8e020a */
[----:B------:R-:W-:Y:S01]  /*0400*/  IADD3.X R35, PT, PT, RZ, UR19, RZ, P0, !PT ;  /* 0x00000013ff237c10 */ /* 0x000fe200087fe4ff */
[--C-:B------:R-:W-:Y:S01]  /*0410*/  IMAD R10, R4, 0x21, R3.reuse ;  /* 0x00000021040a7824 */ /* 0x100fe200078e0203 */
[----:B------:R-:W-:-:S02]  /*0420*/  LOP3.LUT R9, R8, 0x1f, R3, 0xf8, !PT ;  /* 0x0000001f08097812 */ /* 0x000fc400078ef803 */
[----:B------:R-:W-:Y:S02]  /*0430*/  LOP3.LUT R32, R32, 0x3c, RZ, 0xc0, !PT ;  /* 0x0000003c20207812 */ /* 0x000fe400078ec0ff */
[----:B------:R-:W-:Y:S01]  /*0440*/  LEA R8, R10, UR13, 0x2 ;  /* 0x0000000d0a087c11 */ /* 0x000fe2000f8e10ff */
[----:B------:R-:W-:Y:S01]  /*0450*/  IMAD R10, R2, UR4, RZ ;  /* 0x00000004020a7c24 */ /* 0x000fe2000f8e02ff */
[----:B------:R-:W-:Y:S01]  /*0460*/  LEA R9, R9, UR10, 0x2 ;  /* 0x0000000a09097c11 */ /* 0x000fe2000f8e10ff */
[----:B------:R-:W-:Y:S01]  /*0470*/  UMOV UR4, URZ ;  /* 0x000000ff00047c82 */ /* 0x000fe20008000000 */
[----:B------:R-:W-:Y:S02]  /*0480*/  LEA R11, R11, UR6, 0x2 ;  /* 0x000000060b0b7c11 */ /* 0x000fe4000f8e10ff */
[----:B------:R-:W-:Y:S02]  /*0490*/  LEA R12, R12, UR7, 0x2 ;  /* 0x000000070c0c7c11 */ /* 0x000fe4000f8e10ff */
[----:B------:R-:W-:-:S07]  /*04a0*/  LEA R2, R13, UR6, 0x2 ;  /* 0x000000060d027c11 */ /* 0x000fce000f8e10ff */
.L_x_592:
[----:B------:R-:W-:Y:S01]  /*04b0*/  UIMAD UR9, UR5, UR8, URZ ;  /* 0x00000008050972a4 */ /* 0x000fe2000f8e02ff */
[----:B------:R-:W-:Y:S01]  /*04c0*/  SHF.R.U32.HI R22, RZ, 0x4, R3 ;  /* 0x00000004ff167819 */ /* 0x000fe20000011603 */
[----:B0-----:R-:W-:Y:S01]  /*04d0*/  IMAD.SHL.U32 R13, R3, 0x4, RZ ;  /* 0x00000004030d7824 */ /* 0x001fe200078e00ff */
[----:B------:R-:W-:Y:S01]  /*04e0*/  MOV R30, UR5 ;  /* 0x00000005001e7c02 */ /* 0x000fe20008000f00 */
[----:B------:R-:W-:Y:S01]  /*04f0*/  UIADD3 UR6, UP0, UPT, UR9, UR4, URZ ;  /* 0x0000000409067290 */ /* 0x000fe2000ff1e0ff */
[----:B------:R-:W-:Y:S01]  /*0500*/  IMAD.U32 R14, RZ, RZ, UR5 ;  /* 0x00000005ff0e7e24 */ /* 0x000fe2000f8e00ff */
[----:B------:R-:W-:Y:S01]  /*0510*/  MOV R38, UR5 ;  /* 0x0000000500267c02 */ /* 0x000fe20008000f00 */
[----:B------:R-:W-:Y:S01]  /*0520*/  IMAD R29, R4, UR5, R22 ;  /* 0x00000005041d7c24 */ /* 0x000fe2000f8e0216 */
[----:B------:R-:W-:Y:S01]  /*0530*/  ULEA.HI.X.SX32 UR9, UR9, URZ, 0x1, UP0 ;  /* 0x000000ff09097291 */ /* 0x000fe200080f0eff */
[C---:B------:R-:W-:Y:S01]  /*0540*/  LOP3.LUT R16, R13.reuse, 0x3c, RZ, 0xc0, !PT ;  /* 0x0000003c0d107812 */ /* 0x040fe200078ec0ff */
[----:B------:R-:W-:Y:S01]  /*0550*/  UIMAD.WIDE.U32 UR6, UR6, 0x54, UR16 ;  /* 0x00000054060678a5 */ /* 0x000fe2000f8e0010 */
[----:B------:R-:W-:Y:S01]  /*0560*/  IMAD.U32 R24, RZ, RZ, UR5 ;  /* 0x00000005ff187e24 */ /* 0x000fe2000f8e00ff */
[----:B------:R-:W-:Y:S01]  /*0570*/  UIMAD UR9, UR9, 0x54, URZ ;  /* 0x00000054090978a4 */ /* 0x000fe2000f8e02ff */
[----:B------:R-:W-:Y:S01]  /*0580*/  IMAD R37, R14, 0x10, R29 ;  /* 0x000000100e257824 */ /* 0x000fe200078e021d */
[----:B------:R-:W-:Y:S01]  /*0590*/  LOP3.LUT R18, R13, 0xc, RZ, 0xc0, !PT ;  /* 0x0000000c0d127812 */ /* 0x000fe200078ec0ff */
[----:B------:R-:W-:Y:S01]  /*05a0*/  IMAD.U32 R36, RZ, RZ, UR5 ;  /* 0x00000005ff247e24 */ /* 0x000fe2000f8e00ff */
[----:B------:R-:W-:Y:S01]  /*05b0*/  UIADD3 UR9, UPT, UPT, UR7, UR9, URZ ;  /* 0x0000000907097290 */ /* 0x000fe2000fffe0ff */
[----:B------:R-:W-:Y:S01]  /*05c0*/  IADD3 R16, P0, PT, R16, UR6, RZ ;  /* 0x0000000610107c10 */ /* 0x000fe2000ff1e0ff */
[----:B------:R-:W-:Y:S01]  /*05d0*/  IMAD R15, R24, 0x8, R37 ;  /* 0x00000008180f7824 */ /* 0x000fe200078e0225 */
[----:B------:R-:W-:-:S02]  /*05e0*/  MOV R28, UR5 ;  /* 0x00000005001c7c02 */ /* 0x000fc40008000f00 */
[----:B------:R-:W-:Y:S01]  /*05f0*/  MOV R26, UR5 ;  /* 0x00000005001a7c02 */ /* 0x000fe20008000f00 */
[----:B------:R-:W-:Y:S01]  /*0600*/  IMAD.U32 R23, RZ, RZ, UR5 ;  /* 0x00000005ff177e24 */ /* 0x000fe2000f8e00ff */
[----:B------:R-:W-:Y:S01]  /*0610*/  LEA R39, R30, R29, 0x3 ;  /* 0x0000001d1e277211 */ /* 0x000fe200078e18ff */
[----:B------:R-:W-:Y:S01]  /*0620*/  IMAD R27, R38, 0x4, R29 ;  /* 0x00000004261b7824 */ /* 0x000fe200078e021d */
[----:B------:R-:W-:Y:S01]  /*0630*/  IADD3.X R17, PT, PT, RZ, UR9, RZ, P0, !PT ;  /* 0x00000009ff117c10 */ /* 0x000fe200087fe4ff */
[----:B------:R-:W-:Y:S01]  /*0640*/  IMAD R31, R28, 0x4, R37 ;  /* 0x000000041c1f7824 */ /* 0x000fe200078e0225 */
[----:B------:R-:W-:Y:S01]  /*0650*/  IADD3 R18, P0, PT, R18, UR6, RZ ;  /* 0x0000000612127c10 */ /* 0x000fe2000ff1e0ff */
[----:B------:R-:W-:Y:S01]  /*0660*/  IMAD.U32 R21, RZ, RZ, UR7 ;  /* 0x00000007ff157e24 */ /* 0x000fe2000f8e00ff */
[----:B------:R-:W-:Y:S01]  /*0670*/  LEA R25, R36, R39, 0x2 ;  /* 0x0000002724197211 */ /* 0x000fe200078e10ff */
[----:B------:R-:W-:Y:S01]  /*0680*/  IMAD.WIDE.U32 R38, R39, 0x54, R16 ;  /* 0x0000005427267825 */ /* 0x000fe200078e0010 */
[----:B------:R-:W-:-:S02]  /*0690*/  LEA R13, R26, R15, 0x2 ;  /* 0x0000000f1a0d7211 */ /* 0x000fc400078e10ff */
[----:B------:R-:W-:Y:S01]  /*06a0*/  MOV R20, UR6 ;  /* 0x0000000600147c02 */ /* 0x000fe20008000f00 */
[----:B------:R-:W-:Y:S01]  /*06b0*/  IMAD R23, R23, 0x10, R6 ;  /* 0x0000001017177824 */ /* 0x000fe200078e0206 */
[----:B------:R-:W-:Y:S01]  /*06c0*/  MOV R21, UR9 ;  /* 0x0000000900157c02 */ /* 0x000fe20008000f00 */
[----:B------:R-:W-:Y:S01]  /*06d0*/  IMAD.WIDE.U32 R24, R25, 0x54, R16 ;  /* 0x0000005419187825 */ /* 0x000fe200078e0010 */
[----:B------:R-:W-:-:S03]  /*06e0*/  IADD3.X R19, PT, PT, RZ, UR9, RZ, P0, !PT ;  /* 0x00000009ff137c10 */ /* 0x000fc600087fe4ff */
[--C-:B------:R-:W-:Y:S02]  /*06f0*/  IMAD.WIDE.U32 R26, R27, 0x54, R16.reuse ;  /* 0x000000541b1a7825 */ /* 0x100fe400078e0010 */
[----:B------:R-:W2:Y:S02]  /*0700*/  LDG.E.CONSTANT R25, desc[UR14][R24.64+0x10] ;  /* 0x0000100e18197981 */ /* 0x000ea4000c1e9900 */
[--C-:B------:R-:W-:Y:S02]  /*0710*/  IMAD.WIDE.U32 R28, R29, 0x54, R16.reuse ;  /* 0x000000541d1c7825 */ /* 0x100fe400078e0010 */
[----:B------:R-:W3:Y:S02]  /*0720*/  LDG.E.CONSTANT R27, desc[UR14][R26.64+0x10] ;  /* 0x0000100e1a1b7981 */ /* 0x000ee4000c1e9900 */
[--C-:B------:R-:W-:Y:S02]  /*0730*/  IMAD.WIDE.U32 R30, R31, 0x54, R16.reuse ;  /* 0x000000541f1e7825 */ /* 0x100fe400078e0010 */
[----:B------:R-:W4:Y:S02]  /*0740*/  LDG.E.CONSTANT R29, desc[UR14][R28.64+0x10] ;  /* 0x0000100e1c1d7981 */ /* 0x000f24000c1e9900 */
[----:B------:R-:W-:-:S02]  /*0750*/  IMAD.WIDE.U32 R36, R37, 0x54, R16 ;  /* 0x0000005425247825 */ /* 0x000fc400078e0010 */
[----:B------:R-:W5:Y:S02]  /*0760*/  LDG.E.CONSTANT R31, desc[UR14][R30.64+0x10] ;  /* 0x0000100e1e1f7981 */ /* 0x000f64000c1e9900 */
[--C-:B------:R-:W-:Y:S02]  /*0770*/  IMAD.WIDE.U32 R14, R15, 0x54, R16.reuse ;  /* 0x000000540f0e7825 */ /* 0x100fe400078e0010 */
[----:B------:R-:W5:Y:S02]  /*0780*/  LDG.E.CONSTANT R37, desc[UR14][R36.64+0x10] ;  /* 0x0000100e24257981 */ /* 0x000f64000c1e9900 */
[----:B------:R-:W-:Y:S02]  /*0790*/  IMAD.WIDE.U32 R16, R13, 0x54, R16 ;  /* 0x000000540d107825 */ /* 0x000fe400078e0010 */
[----:B------:R0:W5:Y:S02]  /*07a0*/  LDG.E.CONSTANT R13, desc[UR14][R38.64+0x10] ;  /* 0x0000100e260d7981 */ /* 0x000164000c1e9900 */
[----:B------:R-:W-:-:S02]  /*07b0*/  IMAD.WIDE.U32 R20, R5, 0x54, R20 ;  /* 0x0000005405147825 */ /* 0x000fc400078e0014 */
[----:B------:R-:W5:Y:S04]  /*07c0*/  LDG.E.CONSTANT R15, desc[UR14][R14.64+0x10] ;  /* 0x0000100e0e0f7981 */ /* 0x000f68000c1e9900 */
[----:B------:R-:W5:Y:S01]  /*07d0*/  LDG.E.CONSTANT R17, desc[UR14][R16.64+0x10] ;  /* 0x0000100e10117981 */ /* 0x000f62000c1e9900 */
[----:B0-----:R-:W-:-:S03]  /*07e0*/  IMAD.WIDE.U32 R38, R23, 0x54, R18 ;  /* 0x0000005417267825 */ /* 0x001fc600078e0012 */
[----:B------:R-:W5:Y:S01]  /*07f0*/  LDG.E.CONSTANT R21, desc[UR14][R20.64+0x50] ;  /* 0x0000500e14157981 */ /* 0x000f62000c1e9900 */
[----:B------:R-:W-:-:S03]  /*0800*/  IMAD.WIDE.U32 R18, R6, 0x54, R18 ;  /* 0x0000005406127825 */ /* 0x000fc600078e0012 */
[----:B------:R-:W5:Y:S04]  /*0810*/  LDG.E.CONSTANT R39, desc[UR14][R38.64] ;  /* 0x0000000e26277981 */ /* 0x000f68000c1e9900 */
[----:B------:R-:W5:Y:S01]  /*0820*/  LDG.E.CONSTANT R18, desc[UR14][R18.64] ;  /* 0x0000000e12127981 */ /* 0x000f62000c1e9900 */
[----:B------:R-:W-:-:S03]  /*0830*/  UISETP.GE.AND UP0, UPT, UR4, UR5, UPT ;  /* 0x000000050400728c */ /* 0x000fc6000bf06270 */
[----:B--2---:R0:W-:Y:S04]  /*0840*/  STS [R8+0x630], R25 ;  /* 0x0006301908007388 */ /* 0x0041e80000000800 */
[----:B---3--:R0:W-:Y:S04]  /*0850*/  STS [R8+0x210], R27 ;  /* 0x0002101b08007388 */ /* 0x0081e80000000800 */
[----:B----4-:R0:W-:Y:S04]  /*0860*/  STS [R8], R29 ;  /* 0x0000001d08007388 */ /* 0x0101e80000000800 */
[----:B-----5:R0:W-:Y:S04]  /*0870*/  STS [R8+0xa50], R31 ;  /* 0x000a501f08007388 */ /* 0x0201e80000000800 */
        /* <DEDUP_REMOVED lines=8> */
[----:B0-----:R-:W0:Y:S01]  /*0900*/  LDC.64 R36, c[0x0][0x388] ;  /* 0x0000e200ff247b82 */ /* 0x001e220000000a00 */
[----:B------:R-:W-:Y:S01]  /*0910*/  MOV R19, UR4 ;  /* 0x0000000400137c02 */ /* 0x000fe20008000f00 */
[----:B------:R-:W-:Y:S01]  /*0920*/  IMAD.U32 R16, RZ, RZ, UR4 ;  /* 0x00000004ff107e24 */ /* 0x000fe2000f8e00ff */
[----:B------:R-:W-:Y:S02]  /*0930*/  SHF.R.U32.HI R14, RZ, 0x3, R3 ;  /* 0x00000003ff0e7819 */ /* 0x000fe40000011603 */
[----:B------:R-:W-:Y:S01]  /*0940*/  LEA R19, R19, R10, 0x3 ;  /* 0x0000000a13137211 */ /* 0x000fe200078e18ff */
[----:B------:R-:W-:-:S03]  /*0950*/  IMAD R23, R16, 0x8, R7 ;  /* 0x0000000810177824 */ /* 0x000fc600078e0207 */
[----:B------:R-:W-:-:S05]  /*0960*/  IADD3 R15, PT, PT, R14, R19, RZ ;  /* 0x000000130e0f7210 */ /* 0x000fca0007ffe0ff */
[----:B------:R-:W-:-:S06]  /*0970*/  IMAD.WIDE R14, R15, 0x24, R34 ;  /* 0x000000240f0e7825 */ /* 0x000fcc00078e0222 */
[----:B------:R-:W2:Y:S01]  /*0980*/  LDG.E.CONSTANT R14, desc[UR14][R14.64+0x4] ;  /* 0x0000040e0e0e7981 */ /* 0x000ea2000c1e9900 */
[----:B0-----:R-:W-:-:S06]  /*0990*/  IMAD.WIDE.U32 R16, R23, 0x24, R36 ;  /* 0x0000002417107825 */ /* 0x001fcc00078e0024 */
[----:B------:R0:W3:Y:S01]  /*09a0*/  LDG.E.U16.CONSTANT R16, desc[UR14][R16.64] ;  /* 0x0000000e10107981 */ /* 0x0000e2000c1e9500 */
[----:B------:R-:W1:Y:S01]  /*09b0*/  S2UR UR7, SR_CgaCtaId ;  /* 0x00000000000779c3 */ /* 0x000e620000008800 */
[----:B------:R-:W-:Y:S01]  /*09c0*/  UMOV UR6, 0x400 ;  /* 0x0000040000067882 */ /* 0x000fe20000000000 */
[----:B------:R-:W-:Y:S01]  /*09d0*/  SHF.R.U32.HI R18, RZ, 0x2, R3 ;  /* 0x00000002ff127819 */ /* 0x000fe20000011603 */
[----:B------:R-:W-:-:S04]  /*09e0*/  UIADD3 UR9, UPT, UPT, UR6, 0x1188, URZ ;  /* 0x0000118806097890 */ /* 0x000fc8000fffe0ff */
[----:B------:R-:W-:Y:S01]  /*09f0*/  IMAD R18, R3, 0x8, R18 ;  /* 0x0000000803127824 */ /* 0x000fe200078e0212 */
[----:B-1----:R-:W-:Y:S02]  /*0a00*/  ULEA UR9, UR7, UR9, 0x18 ;  /* 0x0000000907097291 */ /* 0x002fe4000f8ec0ff */
[----:B------:R-:W-:-:S04]  /*0a10*/  ULEA UR10, UR7, UR6, 0x18 ;  /* 0x00000006070a7291 */ /* 0x000fc8000f8ec0ff */
[----:B------:R-:W-:Y:S01]  /*0a20*/  LEA R18, R18, UR9, 0x2 ;  /* 0x0000000912127c11 */ /* 0x000fe2000f8e10ff */
[----:B------:R-:W-:-:S04]  /*0a30*/  UIADD3 UR9, UPT, UPT, UR6, 0x15a8, URZ ;  /* 0x000015a806097890 */ /* 0x000fc8000fffe0ff */
[----:B------:R-:W-:-:S06]  /*0a40*/  ULEA UR9, UR7, UR9, 0x18 ;  /* 0x0000000907097291 */ /* 0x000fcc000f8ec0ff */
[----:B0-----:R-:W-:Y:S01]  /*0a50*/  LEA R17, R4, UR9, 0x7 ;  /* 0x0000000904117c11 */ /* 0x001fe2000f8e38ff */
[----:B------:R-:W-:Y:S01]  /*0a60*/  VIADD R49, R23, 0x4 ;  /* 0x0000000417317836 */ /* 0x000fe20000000000 */
[----:B--2---:R-:W-:Y:S01]  /*0a70*/  STS [R9], R14 ;  /* 0x0000000e09007388 */ /* 0x004fe20000000800 */
[----:B---3--:R-:W-:-:S05]  /*0a80*/  HADD2.F32 R13, -RZ, R16.H0_H0 ;  /* 0x20000010ff0d7230 */ /* 0x008fca0000004100 */
[----:B------:R-:W-:Y:S01]  /*0a90*/  STS [R32+UR11], R13 ;  /* 0x0000000d20007988 */ /* 0x000fe2000800080b */
[----:B------:R-:W-:Y:S01]  /*0aa0*/  BAR.SYNC.DEFER_BLOCKING 0x0 ;  /* 0x0000000000007b1d */ /* 0x000fe20000010000 */
[----:B------:R-:W-:-:S05]  /*0ab0*/  MOV R16, UR10 ;  /* 0x0000000a00107c02 */ /* 0x000fca0008000f00 */
[----:B------:R-:W-:Y:S01]  /*0ac0*/  IMAD R41, R3, 0x84, R16 ;  /* 0x0000008403297824 */ /* 0x000fe200078e0210 */
[----:B------:R-:W0:Y:S04]  /*0ad0*/  LDS.U8 R44, [R18] ;  /* 0x00000000122c7984 */ /* 0x000e280000000000 */
[----:B------:R-:W1:Y:S04]  /*0ae0*/  LDS R43, [R41] ;  /* 0x00000000292b7984 */ /* 0x000e680000000800 */
[----:B------:R-:W2:Y:S04]  /*0af0*/  LDS.64 R20, [R17] ;  /* 0x0000000011147984 */ /* 0x000ea80000000a00 */
[----:B------:R-:W3:Y:S04]  /*0b00*/  LDS R42, [R41+0x4] ;  /* 0x00000400292a7984 */ /* 0x000ee80000000800 */
[----:B------:R-:W4:Y:S04]  /*0b10*/  LDS R39, [R41+0x8] ;  /* 0x0000080029277984 */ /* 0x000f280000000800 */
[----:B------:R-:W5:Y:S04]  /*0b20*/  LDS.64 R28, [R17+0x8] ;  /* 0x00000800111c7984 */ /* 0x000f680000000a00 */
[----:B------:R-:W5:Y:S04]  /*0b30*/  LDS R38, [R41+0xc] ;  /* 0x00000c0029267984 */ /* 0x000f680000000800 */
[----:B------:R-:W5:Y:S04]  /*0b40*/  LDS.U8 R40, [R18+0x1] ;  /* 0x0000010012287984 */ /* 0x000f680000000000 */
[----:B------:R-:W5:Y:S04]  /*0b50*/  LDS R31, [R41+0x10] ;  /* 0x00001000291f7984 */ /* 0x000f680000000800 */
[----:B------:R-:W5:Y:S01]  /*0b60*/  LDS R16, [R41+0x14] ;  /* 0x0000140029107984 */ /* 0x000f620000000800 */
[----:B0-----:R-:W-:-:S03]  /*0b70*/  SHF.R.U32.HI R13, RZ, 0x4, R44 ;  /* 0x00000004ff0d7819 */ /* 0x001fc6000001162c */
[----:B------:R-:W0:Y:S02]  /*0b80*/  LDS.64 R26, [R17+0x10] ;  /* 0x00001000111a7984 */ /* 0x000e240000000a00 */
[----:B------:R-:W-:Y:S02]  /*0b90*/  IMAD R14, R13, 0x100, R13 ;  /* 0x000001000d0e7824 */ /* 0x000fe400078e020d */
[----:B------:R-:W0:Y:S03]  /*0ba0*/  LDS R15, [R41+0x18] ;  /* 0x00001800290f7984 */ /* 0x000e260000000800 */
[----:B------:R-:W-:Y:S01]  /*0bb0*/  LEA R46, R14, R14, 0x10 ;  /* 0x0000000e0e2e7211 */ /* 0x000fe200078e80ff */
[----:B------:R-:W0:Y:S01]  /*0bc0*/  LDS R13, [R41+0x1c] ;  /* 0x00001c00290d7984 */ /* 0x000e220000000800 */
[----:B-1----:R-:W-:-:S03]  /*0bd0*/  LOP3.LUT R45, R43, 0x3030303, RZ, 0xc0, !PT ;  /* 0x030303032b2d7812 */ /* 0x002fc600078ec0ff */
[----:B------:R-:W1:Y:S01]  /*0be0*/  LDS.64 R24, [R17+0x18] ;  /* 0x0000180011187984 */ /* 0x000e620000000a00 */
[-C--:B--2---:R-:W-:Y:S01]  /*0bf0*/  IDP.4A.S8.S8 R30, R46, R20.reuse, RZ ;  /* 0x000000142e1e7226 */ /* 0x084fe200000006ff */
[----:B---3--:R-:W-:Y:S01]  /*0c00*/  LOP3.LUT R14, R42, 0x3030303, RZ, 0xc0, !PT ;  /* 0x030303032a0e7812 */ /* 0x008fe200078ec0ff */
[----:B------:R-:W-:Y:S01]  /*0c10*/  IDP.4A.S8.S8 R45, R45, R20, RZ ;  /* 0x000000142d2d7226 */ /* 0x000fe200000006ff */
[----:B------:R-:W2:Y:S01]  /*0c20*/  LDS.U8 R41, [R18+0x2] ;  /* 0x0000020012297984 */ /* 0x000ea20000000000 */
[-C--:B------:R-:W-:Y:S02]  /*0c30*/  IDP.4A.S8.S8 R47, R46, R21.reuse, R30 ;  /* 0x000000152e2f7226 */ /* 0x080fe4000000061e */
[----:B------:R-:W-:Y:S02]  /*0c40*/  IMAD.SHL.U32 R30, R4, 0x20, RZ ;  /* 0x00000020041e7824 */ /* 0x000fe400078e00ff */
[----:B------:R-:W-:Y:S01]  /*0c50*/  IDP.4A.S8.S8 R20, R14, R21, R45 ;  /* 0x000000150e147226 */ /* 0x000fe2000000062d */
[----:B----4-:R-:W-:-:S02]  /*0c60*/  LOP3.LUT R21, R39, 0x3030303, RZ, 0xc0, !PT ;  /* 0x0303030327157812 */ /* 0x010fc400078ec0ff */
[----:B------:R-:W-:Y:S01]  /*0c70*/  LEA R14, R30, UR9, 0x2 ;  /* 0x000000091e0e7c11 */ /* 0x000fe2000f8e10ff */
[CC--:B-----5:R-:W-:Y:S02]  /*0c80*/  IDP.4A.S8.S8 R45, R46.reuse, R28.reuse, R47 ;  /* 0x0000001c2e2d7226 */ /* 0x0e0fe4000000062f */
[----:B------:R-:W-:Y:S02]  /*0c90*/  IDP.4A.S8.S8 R28, R21, R28, R20 ;  /* 0x0000001c151c7226 */ /* 0x000fe40000000614 */
[----:B------:R-:W3:Y:S01]  /*0ca0*/  LDS.64 R20, [R14+0x20] ;  /* 0x000020000e147984 */ /* 0x000ee20000000a00 */
[----:B------:R-:W-:Y:S01]  /*0cb0*/  IDP.4A.S8.S8 R45, R46, R29, R45 ;  /* 0x0000001d2e2d7226 */ /* 0x000fe2000000062d */
[----:B------:R-:W-:Y:S02]  /*0cc0*/  LOP3.LUT R46, R38, 0x3030303, RZ, 0xc0, !PT ;  /* 0x03030303262e7812 */ /* 0x000fe400078ec0ff */
[----:B------:R-:W-:-:S03]  /*0cd0*/  SHF.R.U32.HI R47, RZ, 0x4, R40 ;  /* 0x00000004ff2f7819 */ /* 0x000fc60000011628 */
[----:B------:R-:W-:Y:S01]  /*0ce0*/  IDP.4A.S8.S8 R28, R46, R29, R28 ;  /* 0x0000001d2e1c7226 */ /* 0x000fe2000000061c */
[----:B------:R-:W-:Y:S02]  /*0cf0*/  LEA R29, R47, R47, 0x8 ;  /* 0x0000002f2f1d7211 */ /* 0x000fe400078e40ff */
[----:B------:R-:W-:Y:S02]  /*0d00*/  LOP3.LUT R47, R31, 0x3030303, RZ, 0xc0, !PT ;  /* 0x030303031f2f7812 */ /* 0x000fe400078ec0ff */
[----:B------:R-:W-:Y:S01]  /*0d10*/  LOP3.LUT R46, R16, 0x3030303, RZ, 0xc0, !PT ;  /* 0x03030303102e7812 */ /* 0x000fe200078ec0ff */
[----:B------:R-:W-:Y:S02]  /*0d20*/  IMAD R29, R29, 0x10000, R29 ;  /* 0x000100001d1d7824 */ /* 0x000fe400078e021d */
[-C--:B0-----:R-:W-:Y:S02]  /*0d30*/  IDP.4A.S8.S8 R47, R47, R26.reuse, RZ ;  /* 0x0000001a2f2f7226 */ /* 0x081fe400000006ff */
[----:B------:R-:W-:Y:S01]  /*0d40*/  IDP.4A.S8.S8 R48, R29, R26, R45 ;  /* 0x0000001a1d307226 */ /* 0x000fe2000000062d */
[----:B------:R-:W-:Y:S01]  /*0d50*/  LOP3.LUT R45, R15, 0x3030303, RZ, 0xc0, !PT ;  /* 0x030303030f2d7812 */ /* 0x000fe200078ec0ff */
[----:B------:R-:W-:Y:S01]  /*0d60*/  IDP.4A.S8.S8 R46, R46, R27, R47 ;  /* 0x0000001b2e2e7226 */ /* 0x000fe2000000062f */
[----:B------:R-:W-:-:S03]  /*0d70*/  LOP3.LUT R26, R13, 0x3030303, RZ, 0xc0, !PT ;  /* 0x030303030d1a7812 */ /* 0x000fc600078ec0ff */
[-C--:B-1----:R-:W-:Y:S01]  /*0d80*/  IDP.4A.S8.S8 R45, R45, R24.reuse, R46 ;  /* 0x000000182d2d7226 */ /* 0x082fe2000000062e */
[----:B------:R-:W-:Y:S01]  /*0d90*/  LOP3.LUT R47, R44, 0xf, RZ, 0xc0, !PT ;  /* 0x0000000f2c2f7812 */ /* 0x000fe200078ec0ff */
[C---:B------:R-:W-:Y:S02]  /*0da0*/  IDP.4A.S8.S8 R48, R29.reuse, R27, R48 ;  /* 0x0000001b1d307226 */ /* 0x040fe40000000630 */
[----:B------:R-:W-:Y:S02]  /*0db0*/  IDP.4A.S8.S8 R45, R26, R25, R45 ;  /* 0x000000191a2d7226 */ /* 0x000fe4000000062d */
[----:B------:R-:W0:Y:S01]  /*0dc0*/  LDS.64 R26, [R14+0x28] ;  /* 0x000028000e1a7984 */ /* 0x000e220000000a00 */
[----:B------:R-:W-:Y:S01]  /*0dd0*/  LOP3.LUT R40, R40, 0xf, RZ, 0xc0, !PT ;  /* 0x0000000f28287812 */ /* 0x000fe200078ec0ff */
[----:B------:R-:W-:Y:S01]  /*0de0*/  IDP.4A.S8.S8 R48, R29, R24, R48 ;  /* 0x000000181d307226 */ /* 0x000fe20000000630 */
[----:B------:R-:W-:Y:S01]  /*0df0*/  SHF.R.S32.HI R24, RZ, 0x2, R43 ;  /* 0x00000002ff187819 */ /* 0x000fe2000001142b */
[----:B------:R-:W-:Y:S01]  /*0e00*/  IMAD R28, R28, R47, RZ ;  /* 0x0000002f1c1c7224 */ /* 0x000fe200078e02ff */
[----:B------:R-:W-:Y:S01]  /*0e10*/  IADD3 R46, PT, PT, R3, 0x20, RZ ;  /* 0x00000020032e7810 */ /* 0x000fe20007ffe0ff */
[----:B------:R-:W-:Y:S01]  /*0e20*/  IDP.4A.S8.S8 R29, R29, R25, R48 ;  /* 0x000000191d1d7226 */ /* 0x000fe20000000630 */
[----:B------:R-:W-:Y:S01]  /*0e30*/  LOP3.LUT R25, R24, 0x3030303, RZ, 0xc0, !PT ;  /* 0x0303030318197812 */ /* 0x000fe200078ec0ff */
[----:B------:R-:W-:Y:S01]  /*0e40*/  IMAD R28, R45, R40, R28 ;  /* 0x000000282d1c7224 */ /* 0x000fe200078e021c */
[----:B------:R-:W-:-:S02]  /*0e50*/  SHF.R.S32.HI R40, RZ, 0x2, R42 ;  /* 0x00000002ff287819 */ /* 0x000fc4000001142a */
[----:B--2---:R-:W-:Y:S01]  /*0e60*/  SHF.R.U32.HI R44, RZ, 0x4, R41 ;  /* 0x00000004ff2c7819 */ /* 0x004fe20000011629 */
[----:B---3--:R-:W-:Y:S01]  /*0e70*/  IDP.4A.S8.S8 R25, R25, R20, RZ ;  /* 0x0000001419197226 */ /* 0x008fe200000006ff */
[----:B------:R-:W-:Y:S02]  /*0e80*/  LEA.HI R45, R46, R19, RZ, 0x1d ;  /* 0x000000132e2d7211 */ /* 0x000fe400078fe8ff */
[----:B------:R-:W-:Y:S01]  /*0e90*/  LOP3.LUT R24, R40, 0x3030303, RZ, 0xc0, !PT ;  /* 0x0303030328187812 */ /* 0x000fe200078ec0ff */
[----:B------:R-:W1:Y:S01]  /*0ea0*/  LDS.U8 R46, [R18+0x3] ;  /* 0x00000300122e7984 */ /* 0x000e620000000000 */
[----:B------:R-:W-:Y:S01]  /*0eb0*/  LEA R44, R44, R44, 0x8 ;  /* 0x0000002c2c2c7211 */ /* 0x000fe200078e40ff */
[----:B------:R-:W-:-:S04]  /*0ec0*/  IMAD.WIDE.U32 R48, R49, 0x24, R36 ;  /* 0x0000002431307825 */ /* 0x000fc800078e0024 */
[----:B------:R-:W-:Y:S01]  /*0ed0*/  IDP.4A.S8.S8 R51, R24, R21, R25 ;  /* 0x0000001518337226 */ /* 0x000fe20000000619 */
[----:B------:R-:W2:Y:S01]  /*0ee0*/  LDG.E.U16.CONSTANT R40, desc[UR14][R48.64] ;  /* 0x0000000e30287981 */ /* 0x000ea2000c1e9500 */
[----:B------:R-:W-:-:S03]  /*0ef0*/  IMAD R47, R44, 0x10000, R44 ;  /* 0x000100002c2f7824 */ /* 0x000fc600078e022c */
[----:B------:R-:W3:Y:S01]  /*0f00*/  LDS.64 R24, [R14+0x30] ;  /* 0x000030000e187984 */ /* 0x000ee20000000a00 */
[----:B------:R-:W-:-:S04]  /*0f10*/  IMAD.WIDE R44, R45, 0x24, R34 ;  /* 0x000000242d2c7825 */ /* 0x000fc800078e0222 */
[C---:B------:R-:W-:Y:S02]  /*0f20*/  IDP.4A.S8.S8 R20, R47.reuse, R20, RZ ;  /* 0x000000142f147226 */ /* 0x040fe400000006ff */
[----:B------:R4:W5:Y:S02]  /*0f30*/  LDG.E.CONSTANT R44, desc[UR14][R44.64+0x4] ;  /* 0x0000040e2c2c7981 */ /* 0x000964000c1e9900 */
[----:B------:R-:W-:Y:S01]  /*0f40*/  IDP.4A.S8.S8 R21, R47, R21, R20 ;  /* 0x000000152f157226 */ /* 0x000fe20000000614 */
[----:B------:R-:W-:-:S04]  /*0f50*/  SHF.R.S32.HI R20, RZ, 0x2, R39 ;  /* 0x00000002ff147819 */ /* 0x000fc80000011427 */
[----:B------:R-:W-:Y:S01]  /*0f60*/  LOP3.LUT R20, R20, 0x3030303, RZ, 0xc0, !PT ;  /* 0x0303030314147812 */ /* 0x000fe200078ec0ff */
[----:B0-----:R-:W-:-:S04]  /*0f70*/  IDP.4A.S8.S8 R50, R47, R26, R21 ;  /* 0x0000001a2f327226 */ /* 0x001fc80000000615 */
[----:B------:R-:W-:Y:S02]  /*0f80*/  IDP.4A.S8.S8 R51, R20, R26, R51 ;  /* 0x0000001a14337226 */ /* 0x000fe40000000633 */
[----:B------:R-:W0:Y:S01]  /*0f90*/  LDS.64 R20, [R14+0x38] ;  /* 0x000038000e147984 */ /* 0x000e220000000a00 */
[----:B------:R-:W-:Y:S02]  /*0fa0*/  SHF.R.S32.HI R26, RZ, 0x2, R38 ;  /* 0x00000002ff1a7819 */ /* 0x000fe40000011426 */
[----:B----4-:R-:W-:Y:S02]  /*0fb0*/  SHF.R.S32.HI R45, RZ, 0x2, R31 ;  /* 0x00000002ff2d7819 */ /* 0x010fe4000001141f */
[----:B------:R-:W-:Y:S02]  /*0fc0*/  LOP3.LUT R26, R26, 0x3030303, RZ, 0xc0, !PT ;  /* 0x030303031a1a7812 */ /* 0x000fe400078ec0ff */
[----:B------:R-:W-:Y:S02]  /*0fd0*/  LOP3.LUT R45, R45, 0x3030303, RZ, 0xc0, !PT ;  /* 0x030303032d2d7812 */ /* 0x000fe400078ec0ff */
[----:B-1----:R-:W-:Y:S01]  /*0fe0*/  SHF.R.U32.HI R48, RZ, 0x4, R46 ;  /* 0x00000004ff307819 */ /* 0x002fe2000001162e */
[----:B------:R-:W-:-:S02]  /*0ff0*/  IDP.4A.S8.S8 R26, R26, R27, R51 ;  /* 0x0000001b1a1a7226 */ /* 0x000fc40000000633 */
[----:B------:R-:W-:Y:S01]  /*1000*/  IDP.4A.S8.S8 R27, R47, R27, R50 ;  /* 0x0000001b2f1b7226 */ /* 0x000fe20000000632 */
[----:B------:R-:W-:Y:S02]  /*1010*/  SHF.R.S32.HI R47, RZ, 0x2, R16 ;  /* 0x00000002ff2f7819 */ /* 0x000fe40000011410 */
[----:B------:R-:W-:Y:S02]  /*1020*/  LEA R49, R48, R48, 0x8 ;  /* 0x0000003030317211 */ /* 0x000fe400078e40ff */
[----:B------:R-:W-:Y:S01]  /*1030*/  LOP3.LUT R48, R47, 0x3030303, RZ, 0xc0, !PT ;  /* 0x030303032f307812 */ /* 0x000fe200078ec0ff */
[----:B---3--:R-:W-:Y:S01]  /*1040*/  IDP.4A.S8.S8 R45, R45, R24, RZ ;  /* 0x000000182d2d7226 */ /* 0x008fe200000006ff */
[----:B------:R-:W-:-:S03]  /*1050*/  LOP3.LUT R41, R41, 0xf, RZ, 0xc0, !PT ;  /* 0x0000000f29297812 */ /* 0x000fc600078ec0ff */
[----:B------:R-:W-:Y:S02]  /*1060*/  IDP.4A.S8.S8 R50, R48, R25, R45 ;  /* 0x0000001930327226 */ /* 0x000fe4000000062d */
[----:B------:R-:W1:Y:S01]  /*1070*/  LDS.U8 R45, [R18+0x4] ;  /* 0x00000400122d7984 */ /* 0x000e620000000000 */
[----:B------:R-:W-:Y:S02]  /*1080*/  IMAD R47, R49, 0x10000, R49 ;  /* 0x00010000312f7824 */ /* 0x000fe400078e0231 */
[----:B------:R-:W-:Y:S02]  /*1090*/  IMAD R41, R26, R41, RZ ;  /* 0x000000291a297224 */ /* 0x000fe400078e02ff */
[----:B------:R-:W-:Y:S01]  /*10a0*/  IDP.4A.S8.S8 R48, R47, R24, R27 ;  /* 0x000000182f307226 */ /* 0x000fe2000000061b */
[----:B------:R-:W-:Y:S01]  /*10b0*/  SHF.R.S32.HI R24, RZ, 0x2, R15 ;  /* 0x00000002ff187819 */ /* 0x000fe2000001140f */
[----:B------:R-:W3:Y:S03]  /*10c0*/  LDS.64 R26, [R14+0x40] ;  /* 0x000040000e1a7984 */ /* 0x000ee60000000a00 */
[----:B------:R-:W-:-:S02]  /*10d0*/  LOP3.LUT R49, R24, 0x3030303, RZ, 0xc0, !PT ;  /* 0x0303030318317812 */ /* 0x000fc400078ec0ff */
[----:B------:R-:W-:-:S03]  /*10e0*/  SHF.R.S32.HI R24, RZ, 0x2, R13 ;  /* 0x00000002ff187819 */ /* 0x000fc6000001140d */
[----:B0-----:R-:W-:Y:S01]  /*10f0*/  IDP.4A.S8.S8 R49, R49, R20, R50 ;  /* 0x0000001431317226 */ /* 0x001fe20000000632 */
[----:B------:R-:W-:Y:S01]  /*1100*/  LOP3.LUT R24, R24, 0x3030303, RZ, 0xc0, !PT ;  /* 0x0303030318187812 */ /* 0x000fe200078ec0ff */
[----:B------:R-:W-:-:S04]  /*1110*/  IDP.4A.S8.S8 R48, R47, R25, R48 ;  /* 0x000000192f307226 */ /* 0x000fc80000000630 */
[----:B------:R-:W-:Y:S02]  /*1120*/  IDP.4A.S8.S8 R50, R24, R21, R49 ;  /* 0x0000001518327226 */ /* 0x000fe40000000631 */
[----:B------:R-:W0:Y:S01]  /*1130*/  LDS.64 R24, [R14+0x48] ;  /* 0x000048000e187984 */ /* 0x000e220000000a00 */
[----:B------:R-:W-:-:S05]  /*1140*/  LOP3.LUT R46, R46, 0xf, RZ, 0xc0, !PT ;  /* 0x0000000f2e2e7812 */ /* 0x000fca00078ec0ff */
[----:B------:R-:W-:Y:S02]  /*1150*/  IMAD R41, R50, R46, R41 ;  /* 0x0000002e32297224 */ /* 0x000fe400078e0229 */
[----:B------:R-:W-:Y:S01]  /*1160*/  IDP.4A.S8.S8 R46, R47, R20, R48 ;  /* 0x000000142f2e7226 */ /* 0x000fe20000000630 */
[----:B------:R-:W-:-:S03]  /*1170*/  SHF.R.S32.HI R20, RZ, 0x4, R43 ;  /* 0x00000004ff147819 */ /* 0x000fc6000001142b */
[----:B------:R-:W-:Y:S01]  /*1180*/  IDP.4A.S8.S8 R46, R47, R21, R46 ;  /* 0x000000152f2e7226 */ /* 0x000fe2000000062e */
[----:B------:R-:W-:Y:S02]  /*1190*/  LOP3.LUT R21, R20, 0x3030303, RZ, 0xc0, !PT ;  /* 0x0303030314157812 */ /* 0x000fe400078ec0ff */
[----:B-1----:R-:W-:Y:S02]  /*11a0*/  SHF.R.U32.HI R47, RZ, 0x4, R45 ;  /* 0x00000004ff2f7819 */ /* 0x002fe4000001162d */
[----:B------:R-:W-:Y:S02]  /*11b0*/  SHF.R.S32.HI R20, RZ, 0x4, R42 ;  /* 0x00000004ff147819 */ /* 0x000fe4000001142a */
[----:B------:R-:W-:Y:S02]  /*11c0*/  LEA R47, R47, R47, 0x8 ;  /* 0x0000002f2f2f7211 */ /* 0x000fe400078e40ff */
[----:B------:R-:W-:Y:S01]  /*11d0*/  LOP3.LUT R20, R20, 0x3030303, RZ, 0xc0, !PT ;  /* 0x0303030314147812 */ /* 0x000fe200078ec0ff */
[----:B---3--:R-:W-:-:S02]  /*11e0*/  IDP.4A.S8.S8 R21, R21, R26, RZ ;  /* 0x0000001a15157226 */ /* 0x008fc400000006ff */
[----:B------:R-:W-:Y:S02]  /*11f0*/  IMAD R48, R47, 0x10000, R47 ;  /* 0x000100002f307824 */ /* 0x000fe400078e022f */
[----:B------:R-:W-:Y:S01]  /*1200*/  IDP.4A.S8.S8 R49, R20, R27, R21 ;  /* 0x0000001b14317226 */ /* 0x000fe20000000615 */
[----:B------:R-:W-:Y:S01]  /*1210*/  SHF.R.S32.HI R20, RZ, 0x4, R39 ;  /* 0x00000004ff147819 */ /* 0x000fe20000011427 */
[----:B------:R-:W-:-:S03]  /*1220*/  IDP.4A.S8.S8 R21, R48, R26, RZ ;  /* 0x0000001a30157226 */ /* 0x000fc600000006ff */
[----:B------:R-:W-:Y:S01]  /*1230*/  LOP3.LUT R47, R20, 0x3030303, RZ, 0xc0, !PT ;  /* 0x03030303142f7812 */ /* 0x000fe200078ec0ff */
[----:B------:R-:W-:Y:S02]  /*1240*/  IDP.4A.S8.S8 R21, R48, R27, R21 ;  /* 0x0000001b30157226 */ /* 0x000fe40000000615 */
[----:B------:R-:W1:Y:S02]  /*1250*/  LDS.64 R26, [R14+0x50] ;  /* 0x000050000e1a7984 */ /* 0x000e640000000a00 */
[----:B0-----:R-:W-:Y:S02]  /*1260*/  IDP.4A.S8.S8 R49, R47, R24, R49 ;  /* 0x000000182f317226 */ /* 0x001fe40000000631 */
[----:B------:R-:W0:Y:S01]  /*1270*/  LDS.U8 R47, [R18+0x5] ;  /* 0x00000500122f7984 */ /* 0x000e220000000000 */
[----:B------:R-:W-:-:S04]  /*1280*/  SHF.R.S32.HI R20, RZ, 0x4, R38 ;  /* 0x00000004ff147819 */ /* 0x000fc80000011426 */
[----:B------:R-:W-:Y:S01]  /*1290*/  LOP3.LUT R20, R20, 0x3030303, RZ, 0xc0, !PT ;  /* 0x0303030314147812 */ /* 0x000fe200078ec0ff */
[----:B------:R-:W-:-:S04]  /*12a0*/  IDP.4A.S8.S8 R24, R48, R24, R21 ;  /* 0x0000001830187226 */ /* 0x000fc80000000615 */
[-C--:B------:R-:W-:Y:S02]  /*12b0*/  IDP.4A.S8.S8 R49, R20, R25.reuse, R49 ;  /* 0x0000001914317226 */ /* 0x080fe40000000631 */
[----:B------:R-:W3:Y:S01]  /*12c0*/  LDS.64 R20, [R14+0x58] ;  /* 0x000058000e147984 */ /* 0x000ee20000000a00 */
[----:B------:R-:W-:Y:S01]  /*12d0*/  IDP.4A.S8.S8 R25, R48, R25, R24 ;  /* 0x0000001930197226 */ /* 0x000fe20000000618 */
[----:B------:R-:W-:-:S04]  /*12e0*/  SHF.R.S32.HI R24, RZ, 0x4, R31 ;  /* 0x00000004ff187819 */ /* 0x000fc8000001141f */
[----:B------:R-:W-:Y:S02]  /*12f0*/  LOP3.LUT R51, R24, 0x3030303, RZ, 0xc0, !PT ;  /* 0x0303030318337812 */ /* 0x000fe400078ec0ff */
[----:B------:R-:W-:-:S04]  /*1300*/  SHF.R.S32.HI R24, RZ, 0x4, R16 ;  /* 0x00000004ff187819 */ /* 0x000fc80000011410 */
[----:B------:R-:W-:Y:S02]  /*1310*/  LOP3.LUT R24, R24, 0x3030303, RZ, 0xc0, !PT ;  /* 0x0303030318187812 */ /* 0x000fe400078ec0ff */
[----:B------:R-:W-:Y:S01]  /*1320*/  LOP3.LUT R48, R45, 0xf, RZ, 0xc0, !PT ;  /* 0x0000000f2d307812 */ /* 0x000fe200078ec0ff */
[----:B-1----:R-:W-:-:S04]  /*1330*/  IDP.4A.S8.S8 R51, R51, R26, RZ ;  /* 0x0000001a33337226 */ /* 0x002fc800000006ff */
[----:B------:R-:W-:Y:S01]  /*1340*/  IDP.4A.S8.S8 R51, R24, R27, R51 ;  /* 0x0000001b18337226 */ /* 0x000fe20000000633 */
[----:B0-----:R-:W-:-:S04]  /*1350*/  SHF.R.U32.HI R24, RZ, 0x4, R47 ;  /* 0x00000004ff187819 */ /* 0x001fc8000001162f */
[----:B------:R-:W-:Y:S02]  /*1360*/  LEA R50, R24, R24, 0x8 ;  /* 0x0000001818327211 */ /* 0x000fe400078e40ff */
[----:B------:R-:W-:Y:S01]  /*1370*/  SHF.R.S32.HI R24, RZ, 0x4, R15 ;  /* 0x00000004ff187819 */ /* 0x000fe2000001140f */
[----:B------:R-:W-:Y:S02]  /*1380*/  IMAD R45, R49, R48, RZ ;  /* 0x00000030312d7224 */ /* 0x000fe400078e02ff */
[----:B------:R-:W-:Y:S01]  /*1390*/  IMAD R50, R50, 0x10000, R50 ;  /* 0x0001000032327824 */ /* 0x000fe200078e0232 */
[----:B------:R-:W-:Y:S01]  /*13a0*/  LOP3.LUT R49, R24, 0x3030303, RZ, 0xc0, !PT ;  /* 0x0303030318317812 */ /* 0x000fe200078ec0ff */
[----:B------:R-:W0:Y:S01]  /*13b0*/  LDS.U8 R48, [R18+0x6] ;  /* 0x0000060012307984 */ /* 0x000e220000000000 */
[----:B------:R-:W-:Y:S01]  /*13c0*/  SHF.R.S32.HI R24, RZ, 0x4, R13 ;  /* 0x00000004ff187819 */ /* 0x000fe2000001140d */
[----:B------:R-:W-:Y:S02]  /*13d0*/  IDP.4A.S8.S8 R25, R50, R26, R25 ;  /* 0x0000001a32197226 */ /* 0x000fe40000000619 */
[----:B---3--:R-:W-:Y:S01]  /*13e0*/  IDP.4A.S8.S8 R49, R49, R20, R51 ;  /* 0x0000001431317226 */ /* 0x008fe20000000633 */
[----:B------:R-:W-:Y:S01]  /*13f0*/  LOP3.LUT R24, R24, 0x3030303, RZ, 0xc0, !PT ;  /* 0x0303030318187812 */ /* 0x000fe200078ec0ff */
[----:B------:R-:W-:-:S04]  /*1400*/  IDP.4A.S8.S8 R27, R50, R27, R25 ;  /* 0x0000001b321b7226 */ /* 0x000fc80000000619 */
[----:B------:R-:W-:Y:S02]  /*1410*/  IDP.4A.S8.S8 R26, R24, R21, R49 ;  /* 0x00000015181a7226 */ /* 0x000fe40000000631 */
[----:B------:R-:W1:Y:S01]  /*1420*/  LDS.64 R24, [R14+0x60] ;  /* 0x000060000e187984 */ /* 0x000e620000000a00 */
[----:B------:R-:W-:-:S05]  /*1430*/  LOP3.LUT R47, R47, 0xf, RZ, 0xc0, !PT ;  /* 0x0000000f2f2f7812 */ /* 0x000fca00078ec0ff */
[----:B------:R-:W-:Y:S02]  /*1440*/  IMAD R45, R26, R47, R45 ;  /* 0x0000002f1a2d7224 */ /* 0x000fe400078e022d */
[C---:B------:R-:W-:Y:S02]  /*1450*/  IDP.4A.S8.S8 R47, R50.reuse, R20, R27 ;  /* 0x00000014322f7226 */ /* 0x040fe4000000061b */
[----:B------:R-:W3:Y:S01]  /*1460*/  LDS.64 R26, [R14+0x68] ;  /* 0x000068000e1a7984 */ /* 0x000ee20000000a00 */
[----:B------:R-:W-:Y:S01]  /*1470*/  SHF.R.S32.HI R43, RZ, 0x6, R43 ;  /* 0x00000006ff2b7819 */ /* 0x000fe2000001142b */
[----:B------:R-:W-:Y:S01]  /*1480*/  IDP.4A.S8.S8 R47, R50, R21, R47 ;  /* 0x00000015322f7226 */ /* 0x000fe2000000062f */
[----:B------:R-:W-:Y:S02]  /*1490*/  SHF.R.S32.HI R20, RZ, 0x6, R42 ;  /* 0x00000006ff147819 */ /* 0x000fe4000001142a */
[----:B------:R-:W4:Y:S01]  /*14a0*/  LDS.U8 R42, [R18+0x7] ;  /* 0x00000700122a7984 */ /* 0x000f220000000000 */
[----:B------:R-:W-:-:S02]  /*14b0*/  LOP3.LUT R43, R43, 0x3030303, RZ, 0xc0, !PT ;  /* 0x030303032b2b7812 */ /* 0x000fc400078ec0ff */
[----:B------:R-:W-:Y:S02]  /*14c0*/  LOP3.LUT R20, R20, 0x3030303, RZ, 0xc0, !PT ;  /* 0x0303030314147812 */ /* 0x000fe400078ec0ff */
[----:B0-----:R-:W-:-:S04]  /*14d0*/  SHF.R.U32.HI R21, RZ, 0x4, R48 ;  /* 0x00000004ff157819 */ /* 0x001fc80000011630 */
[----:B------:R-:W-:Y:S01]  /*14e0*/  LEA R21, R21, R21, 0x8 ;  /* 0x0000001515157211 */ /* 0x000fe200078e40ff */
[----:B-1----:R-:W-:-:S04]  /*14f0*/  IDP.4A.S8.S8 R49, R43, R24, RZ ;  /* 0x000000182b317226 */ /* 0x002fc800000006ff */
[----:B------:R-:W-:Y:S02]  /*1500*/  IMAD R43, R21, 0x10000, R21 ;  /* 0x00010000152b7824 */ /* 0x000fe400078e0215 */
[-C--:B------:R-:W-:Y:S02]  /*1510*/  IDP.4A.S8.S8 R49, R20, R25.reuse, R49 ;  /* 0x0000001914317226 */ /* 0x080fe40000000631 */
[C---:B------:R-:W-:Y:S01]  /*1520*/  IDP.4A.S8.S8 R24, R43.reuse, R24, RZ ;  /* 0x000000182b187226 */ /* 0x040fe200000006ff */
[----:B------:R-:W0:Y:S03]  /*1530*/  LDS.64 R20, [R14+0x70] ;  /* 0x000070000e147984 */ /* 0x000e260000000a00 */
[----:B------:R-:W-:-:S04]  /*1540*/  IDP.4A.S8.S8 R24, R43, R25, R24 ;  /* 0x000000192b187226 */ /* 0x000fc80000000618 */
[----:B---3--:R-:W-:Y:S02]  /*1550*/  IDP.4A.S8.S8 R50, R43, R26, R24 ;  /* 0x0000001a2b327226 */ /* 0x008fe40000000618 */
[----:B------:R-:W1:Y:S01]  /*1560*/  LDS.64 R24, [R14+0x78] ;  /* 0x000078000e187984 */ /* 0x000e620000000a00 */
[----:B------:R-:W-:Y:S02]  /*1570*/  SHF.R.S32.HI R39, RZ, 0x6, R39 ;  /* 0x00000006ff277819 */ /* 0x000fe40000011427 */
[----:B------:R-:W-:Y:S02]  /*1580*/  SHF.R.S32.HI R38, RZ, 0x6, R38 ;  /* 0x00000006ff267819 */ /* 0x000fe40000011426 */
[----:B------:R-:W-:-:S05]  /*1590*/  LOP3.LUT R39, R39, 0x3030303, RZ, 0xc0, !PT ;  /* 0x0303030327277812 */ /* 0x000fca00078ec0ff */
[----:B------:R-:W-:Y:S01]  /*15a0*/  IDP.4A.S8.S8 R39, R39, R26, R49 ;  /* 0x0000001a27277226 */ /* 0x000fe20000000631 */
[----:B------:R-:W-:Y:S01]  /*15b0*/  LOP3.LUT R26, R38, 0x3030303, RZ, 0xc0, !PT ;  /* 0x03030303261a7812 */ /* 0x000fe200078ec0ff */
[----:B------:R-:W-:-:S04]  /*15c0*/  IDP.4A.S8.S8 R43, R43, R27, R50 ;  /* 0x0000001b2b2b7226 */ /* 0x000fc80000000632 */
[----:B------:R-:W-:Y:S01]  /*15d0*/  IDP.4A.S8.S8 R26, R26, R27, R39 ;  /* 0x0000001b1a1a7226 */ /* 0x000fe20000000627 */
[----:B----4-:R-:W-:Y:S02]  /*15e0*/  SHF.R.U32.HI R27, RZ, 0x4, R42 ;  /* 0x00000004ff1b7819 */ /* 0x010fe4000001162a */
[----:B------:R-:W-:Y:S02]  /*15f0*/  SHF.R.S32.HI R31, RZ, 0x6, R31 ;  /* 0x00000006ff1f7819 */ /* 0x000fe4000001141f */
[----:B------:R-:W-:Y:S02]  /*1600*/  LEA R27, R27, R27, 0x8 ;  /* 0x0000001b1b1b7211 */ /* 0x000fe400078e40ff */
[----:B------:R-:W-:Y:S02]  /*1610*/  LOP3.LUT R31, R31, 0x3030303, RZ, 0xc0, !PT ;  /* 0x030303031f1f7812 */ /* 0x000fe400078ec0ff */
[----:B------:R-:W-:Y:S02]  /*1620*/  SHF.R.S32.HI R16, RZ, 0x6, R16 ;  /* 0x00000006ff107819 */ /* 0x000fe40000011410 */
[----:B------:R-:W-:-:S02]  /*1630*/  LEA R27, R27, R27, 0x10 ;  /* 0x0000001b1b1b7211 */ /* 0x000fc400078e80ff */
[----:B------:R-:W-:Y:S01]  /*1640*/  LOP3.LUT R16, R16, 0x3030303, RZ, 0xc0, !PT ;  /* 0x0303030310107812 */ /* 0x000fe200078ec0ff */
[-C--:B0-----:R-:W-:Y:S01]  /*1650*/  IDP.4A.S8.S8 R31, R31, R20.reuse, RZ ;  /* 0x000000141f1f7226 */ /* 0x081fe200000006ff */
[----:B------:R-:W-:Y:S01]  /*1660*/  LOP3.LUT R38, R30, 0xffff, RZ, 0xc0, !PT ;  /* 0x0000ffff1e267812 */ /* 0x000fe200078ec0ff */
[C---:B------:R-:W-:Y:S01]  /*1670*/  IDP.4A.S8.S8 R20, R27.reuse, R20, R43 ;  /* 0x000000141b147226 */ /* 0x040fe2000000062b */
[----:B------:R-:W-:Y:S01]  /*1680*/  SHF.R.S32.HI R15, RZ, 0x6, R15 ;  /* 0x00000006ff0f7819 */ /* 0x000fe2000001140f */
[-C--:B------:R-:W-:Y:S01]  /*1690*/  IDP.4A.S8.S8 R31, R16, R21.reuse, R31 ;  /* 0x00000015101f7226 */ /* 0x080fe2000000061f */
[----:B------:R-:W-:Y:S01]  /*16a0*/  SHF.R.U32.HI R38, RZ, 0x1, R38 ;  /* 0x00000001ff267819 */ /* 0x000fe20000011626 */
[----:B------:R-:W-:Y:S01]  /*16b0*/  IDP.4A.S8.S8 R16, R27, R21, R20 ;  /* 0x000000151b107226 */ /* 0x000fe20000000614 */
[----:B------:R-:W-:Y:S01]  /*16c0*/  LOP3.LUT R15, R15, 0x3030303, RZ, 0xc0, !PT ;  /* 0x030303030f0f7812 */ /* 0x000fe200078ec0ff */
[----:B------:R-:W-:Y:S01]  /*16d0*/  VIADD R21, R30, 0x8 ;  /* 0x000000081e157836 */ /* 0x000fe20000000000 */
[----:B------:R-:W-:-:S03]  /*16e0*/  LOP3.LUT R20, R38, 0xffff, RZ, 0xc0, !PT ;  /* 0x0000ffff26147812 */ /* 0x000fc600078ec0ff */
[----:B-1----:R-:W-:Y:S01]  /*16f0*/  IDP.4A.S8.S8 R38, R15, R24, R31 ;  /* 0x000000180f267226 */ /* 0x002fe2000000061f */
[C---:B------:R-:W-:Y:S01]  /*1700*/  IADD3 R15, PT, PT, R30.reuse, 0x10, RZ ;  /* 0x000000101e0f7810 */ /* 0x040fe20007ffe0ff */
[----:B------:R-:W-:Y:S01]  /*1710*/  VIADD R30, R30, 0x18 ;  /* 0x000000181e1e7836 */ /* 0x000fe20000000000 */
[----:B------:R-:W-:Y:S01]  /*1720*/  LOP3.LUT R21, R21, 0xffff, RZ, 0xc0, !PT ;  /* 0x0000ffff15157812 */ /* 0x000fe200078ec0ff */
[----:B------:R-:W-:Y:S01]  /*1730*/  UIADD3 UR9, UPT, UPT, UR6, 0x1080, URZ ;  /* 0x0000108006097890 */ /* 0x000fe2000fffe0ff */
[----:B------:R-:W-:Y:S01]  /*1740*/  SHF.R.S32.HI R13, RZ, 0x6, R13 ;  /* 0x00000006ff0d7819 */ /* 0x000fe2000001140d */
[----:B------:R-:W-:Y:S01]  /*1750*/  UIADD3 UR6, UPT, UPT, UR6, 0x17a8, URZ ;  /* 0x000017a806067890 */ /* 0x000fe2000fffe0ff */
[----:B------:R-:W-:Y:S02]  /*1760*/  SHF.R.U32.HI R21, RZ, 0x1, R21 ;  /* 0x00000001ff157819 */ /* 0x000fe40000011615 */
[----:B------:R-:W-:Y:S02]  /*1770*/  LOP3.LUT R31, R15, 0xffff, RZ, 0xc0, !PT ;  /* 0x0000ffff0f1f7812 */ /* 0x000fe400078ec0ff */
[----:B------:R-:W-:Y:S01]  /*1780*/  LOP3.LUT R30, R30, 0xffff, RZ, 0xc0, !PT ;  /* 0x0000ffff1e1e7812 */ /* 0x000fe200078ec0ff */
[----:B------:R-:W-:Y:S01]  /*1790*/  ULEA UR9, UR7, UR9, 0x18 ;  /* 0x0000000907097291 */ /* 0x000fe2000f8ec0ff */
[----:B------:R-:W-:Y:S01]  /*17a0*/  LOP3.LUT R15, R13, 0x3030303, RZ, 0xc0, !PT ;  /* 0x030303030d0f7812 */ /* 0x000fe200078ec0ff */
[----:B------:R-:W-:Y:S01]  /*17b0*/  IMAD R22, R3, 0x2, R22 ;  /* 0x0000000203167824 */ /* 0x000fe200078e0216 */
[----:B------:R-:W-:Y:S01]  /*17c0*/  LOP3.LUT R13, R21, 0xffff, RZ, 0xc0, !PT ;  /* 0x0000ffff150d7812 */ /* 0x000fe200078ec0ff */
[----:B------:R-:W-:Y:S01]  /*17d0*/  ULEA UR6, UR7, UR6, 0x18 ;  /* 0x0000000607067291 */ /* 0x000fe2000f8ec0ff */
[----:B------:R-:W-:-:S02]  /*17e0*/  SHF.R.U32.HI R21, RZ, 0x1, R31 ;  /* 0x00000001ff157819 */ /* 0x000fc4000001161f */
[----:B------:R-:W-:Y:S01]  /*17f0*/  SHF.R.U32.HI R30, RZ, 0x1, R30 ;  /* 0x00000001ff1e7819 */ /* 0x000fe2000001161e */
[----:B------:R-:W-:Y:S01]  /*1800*/  IDP.4A.S8.S8 R43, R15, R25, R38 ;  /* 0x000000190f2b7226 */ /* 0x000fe20000000626 */
[----:B------:R-:W-:Y:S02]  /*1810*/  LOP3.LUT R39, R48, 0xf, RZ, 0xc0, !PT ;  /* 0x0000000f30277812 */ /* 0x000fe400078ec0ff */
[----:B------:R-:W-:Y:S02]  /*1820*/  LEA R22, R22, UR9, 0x2 ;  /* 0x0000000916167c11 */ /* 0x000fe4000f8e10ff */
[----:B------:R-:W-:Y:S01]  /*1830*/  LOP3.LUT R21, R21, 0xffff, RZ, 0xc0, !PT ;  /* 0x0000ffff15157812 */ /* 0x000fe200078ec0ff */
[----:B------:R-:W-:Y:S01]  /*1840*/  LDS R50, [R20+UR6] ;  /* 0x0000000614327984 */ /* 0x000fe20008000800 */
[----:B------:R-:W-:Y:S01]  /*1850*/  LOP3.LUT R15, R30, 0xffff, RZ, 0xc0, !PT ;  /* 0x0000ffff1e0f7812 */ /* 0x000fe200078ec0ff */
[----:B------:R-:W-:Y:S02]  /*1860*/  IMAD R26, R26, R39, RZ ;  /* 0x000000271a1a7224 */ /* 0x000fe400078e02ff */
[----:B------:R-:W0:Y:S04]  /*1870*/  LDS R39, [R22] ;  /* 0x0000000016277984 */ /* 0x000e280000000800 */
[----:B------:R-:W1:Y:S04]  /*1880*/  LDS R31, [R13+UR6] ;  /* 0x000000060d1f7984 */ /* 0x000e680008000800 */
[----:B------:R-:W-:Y:S04]  /*1890*/  LDS R38, [R21+UR6] ;  /* 0x0000000615267984 */ /* 0x000fe80008000800 */
[----:B------:R-:W-:Y:S01]  /*18a0*/  LDS R30, [R15+UR6] ;  /* 0x000000060f1e7984 */ /* 0x000fe20008000800 */
[----:B------:R-:W-:Y:S01]  /*18b0*/  BAR.SYNC.DEFER_BLOCKING 0x0 ;  /* 0x0000000000007b1d */ /* 0x000fe20000010000 */
[----:B------:R-:W-:-:S05]  /*18c0*/  LOP3.LUT R42, R42, 0xf, RZ, 0xc0, !PT ;  /* 0x0000000f2a2a7812 */ /* 0x000fca00078ec0ff */
[----:B------:R-:W-:Y:S02]  /*18d0*/  IMAD R26, R43, R42, R26 ;  /* 0x0000002a2b1a7224 */ /* 0x000fe400078e021a */
[----:B--2---:R-:W-:Y:S01]  /*18e0*/  HADD2.F32 R43, -RZ, R40.H0_H0 ;  /* 0x20000028ff2b7230 */ /* 0x004fe20000004100 */
[----:B-----5:R2:W-:Y:S04]  /*18f0*/  STS [R9], R44 ;  /* 0x0000002c09007388 */ /* 0x0205e80000000800 */
[----:B------:R-:W-:Y:S01]  /*1900*/  STS [R32+UR11], R43 ;  /* 0x0000002b20007988 */ /* 0x000fe2000800080b */
[----:B------:R-:W-:Y:S01]  /*1910*/  BAR.SYNC.DEFER_BLOCKING 0x0 ;  /* 0x0000000000007b1d */ /* 0x000fe20000010000 */
[----:B------:R-:W-:Y:S02]  /*1920*/  IDP.4A.S8.S8 R24, R27, R24, R16 ;  /* 0x000000181b187226 */ /* 0x000fe40000000610 */
[----:B------:R-:W-:Y:S01]  /*1930*/  IMAD R16, R3, 0x21, RZ ;  /* 0x0000002103107824 */ /* 0x000fe200078e02ff */
[----:B------:R-:W-:Y:S01]  /*1940*/  I2FP.F32.S32 R40, R29 ;  /* 0x0000001d00287245 */ /* 0x000fe20000201400 */
[----:B0-----:R-:W-:-:S03]  /*1950*/  HADD2.F32 R49, -RZ, R39.H1_H1 ;  /* 0x30000027ff317230 */ /* 0x001fc60000004100 */
[----:B------:R-:W-:Y:S01]  /*1960*/  LEA R16, R16, UR10, 0x2 ;  /* 0x0000000a10107c11 */ /* 0x000fe2000f8e10ff */
[----:B------:R-:W-:Y:S01]  /*1970*/  HADD2.F32 R51, -RZ, R39.H0_H0 ;  /* 0x20000027ff337230 */ /* 0x000fe20000004100 */
[----:B------:R-:W-:Y:S01]  /*1980*/  I2FP.F32.S32 R28, R28 ;  /* 0x0000001c001c7245 */ /* 0x000fe20000201400 */
[----:B------:R-:W-:Y:S01]  /*1990*/  FMUL.FTZ R40, R49, R40 ;  /* 0x0000002831287220 */ /* 0x000fe20000410000 */
[----:B--2---:R-:W-:Y:S01]  /*19a0*/  IDP.4A.S8.S8 R44, R27, R25, R24 ;  /* 0x000000191b2c7226 */ /* 0x004fe20000000618 */
[----:B------:R-:W0:Y:S04]  /*19b0*/  LDS.U8 R48, [R18+0x8] ;  /* 0x0000080012307984 */ /* 0x000e280000000000 */
[----:B------:R-:W2:Y:S01]  /*19c0*/  LDS R43, [R16+0x20] ;  /* 0x00002000102b7984 */ /* 0x000ea20000000800 */
[----:B------:R-:W-:Y:S01]  /*19d0*/  FFMA.FTZ R28, R51, R28, -R40 ;  /* 0x0000001c331c7223 */ /* 0x000fe20000010828 */
[----:B------:R-:W-:-:S02]  /*19e0*/  I2FP.F32.S32 R46, R46 ;  /* 0x0000002e002e7245 */ /* 0x000fc40000201400 */
[----:B------:R-:W3:Y:S04]  /*19f0*/  LDS R42, [R16+0x24] ;  /* 0x00002400102a7984 */ /* 0x000ee80000000800 */
[----:B------:R-:W4:Y:S01]  /*1a00*/  LDS.64 R24, [R17] ;  /* 0x0000000011187984 */ /* 0x000f220000000a00 */
[----:B------:R-:W-:Y:S01]  /*1a10*/  FFMA.FTZ R50, R50, R28, R33 ;  /* 0x0000001c32327223 */ /* 0x000fe20000010021 */
[----:B------:R-:W-:Y:S01]  /*1a20*/  I2FP.F32.S32 R28, R41 ;  /* 0x00000029001c7245 */ /* 0x000fe20000201400 */
[----:B------:R-:W-:Y:S01]  /*1a30*/  FMUL.FTZ R46, R49, R46 ;  /* 0x0000002e312e7220 */ /* 0x000fe20000410000 */
[----:B------:R-:W5:Y:S03]  /*1a40*/  LDS R40, [R16+0x28] ;  /* 0x0000280010287984 */ /* 0x000f660000000800 */
[----:B------:R-:W-:Y:S01]  /*1a50*/  FFMA.FTZ R27, R51, R28, -R46 ;  /* 0x0000001c331b7223 */ /* 0x000fe2000001082e */
[----:B------:R-:W-:Y:S04]  /*1a60*/  LDS R39, [R16+0x2c] ;  /* 0x00002c0010277984 */ /* 0x000fe80000000800 */
[----:B------:R-:W5:Y:S01]  /*1a70*/  LDS.64 R28, [R17+0x8] ;  /* 0x00000800111c7984 */ /* 0x000f620000000a00 */
[----:B------:R-:W-:-:S02]  /*1a80*/  I2FP.F32.S32 R46, R47 ;  /* 0x0000002f002e7245 */ /* 0x000fc40000201400 */
[----:B------:R-:W-:Y:S01]  /*1a90*/  I2FP.F32.S32 R44, R44 ;  /* 0x0000002c002c7245 */ /* 0x000fe20000201400 */
[----:B-1----:R-:W-:Y:S02]  /*1aa0*/  FFMA.FTZ R27, R31, R27, R50 ;  /* 0x0000001b1f1b7223 */ /* 0x002fe40000010032 */
[----:B------:R-:W-:Y:S01]  /*1ab0*/  FMUL.FTZ R50, R49, R46 ;  /* 0x0000002e31327220 */ /* 0x000fe20000410000 */
[----:B------:R-:W-:Y:S01]  /*1ac0*/  I2FP.F32.S32 R26, R26 ;  /* 0x0000001a001a7245 */ /* 0x000fe20000201400 */
[----:B------:R-:W-:Y:S01]  /*1ad0*/  FMUL.FTZ R49, R44, R49 ;  /* 0x000000312c317220 */ /* 0x000fe20000410000 */
[----:B------:R-:W-:Y:S01]  /*1ae0*/  LDS R31, [R16+0x30] ;  /* 0x00003000101f7984 */ /* 0x000fe20000000800 */
[----:B------:R-:W-:-:S03]  /*1af0*/  I2FP.F32.S32 R46, R45 ;  /* 0x0000002d002e7245 */ /* 0x000fc60000201400 */
[----:B------:R-:W1:Y:S01]  /*1b00*/  LDS.U8 R44, [R18+0x9] ;  /* 0x00000900122c7984 */ /* 0x000e620000000000 */
[----:B0-----:R-:W-:Y:S01]  /*1b10*/  SHF.R.U32.HI R41, RZ, 0x4, R48 ;  /* 0x00000004ff297819 */ /* 0x001fe20000011630 */
[----:B------:R-:W-:-:S03]  /*1b20*/  FFMA.FTZ R46, R51, R46, -R50 ;  /* 0x0000002e332e7223 */ /* 0x000fc60000010832 */
[----:B------:R-:W-:Y:S01]  /*1b30*/  LEA R45, R41, R41, 0x8 ;  /* 0x00000029292d7211 */ /* 0x000fe200078e40ff */
[----:B------:R-:W-:Y:S01]  /*1b40*/  FFMA.FTZ R33, R26, R51, -R49 ;  /* 0x000000331a217223 */ /* 0x000fe20000010831 */
[----:B--2---:R-:W-:Y:S01]  /*1b50*/  LOP3.LUT R41, R43, 0x3030303, RZ, 0xc0, !PT ;  /* 0x030303032b297812 */ /* 0x004fe200078ec0ff */
[----:B------:R-:W-:Y:S02]  /*1b60*/  FFMA.FTZ R47, R38, R46, R27 ;  /* 0x0000002e262f7223 */ /* 0x000fe4000001001b */
[----:B------:R-:W-:Y:S01]  /*1b70*/  IMAD R45, R45, 0x10000, R45 ;  /* 0x000100002d2d7824 */ /* 0x000fe200078e022d */
[----:B------:R-:W0:Y:S01]  /*1b80*/  LDS.64 R26, [R17+0x10] ;  /* 0x00001000111a7984 */ /* 0x000e220000000a00 */
[----:B------:R-:W-:Y:S01]  /*1b90*/  FFMA.FTZ R33, R30, R33, R47 ;  /* 0x000000211e217223 */ /* 0x000fe2000001002f */
[----:B---3--:R-:W-:Y:S01]  /*1ba0*/  LOP3.LUT R38, R42, 0x3030303, RZ, 0xc0, !PT ;  /* 0x030303032a267812 */ /* 0x008fe200078ec0ff */
[-C--:B----4-:R-:W-:Y:S01]  /*1bb0*/  IDP.4A.S8.S8 R41, R41, R24.reuse, RZ ;  /* 0x0000001829297226 */ /* 0x090fe200000006ff */
[----:B------:R-:W2:Y:S01]  /*1bc0*/  LDS R30, [R16+0x34] ;  /* 0x00003400101e7984 */ /* 0x000ea20000000800 */
[----:B------:R-:W-:-:S02]  /*1bd0*/  IDP.4A.S8.S8 R24, R45, R24, RZ ;  /* 0x000000182d187226 */ /* 0x000fc400000006ff */
[-C--:B------:R-:W-:Y:S02]  /*1be0*/  IDP.4A.S8.S8 R41, R38, R25.reuse, R41 ;  /* 0x0000001926297226 */ /* 0x080fe40000000629 */
[C---:B------:R-:W-:Y:S01]  /*1bf0*/  IDP.4A.S8.S8 R24, R45.reuse, R25, R24 ;  /* 0x000000192d187226 */ /* 0x040fe20000000618 */
[----:B-----5:R-:W-:Y:S01]  /*1c00*/  LOP3.LUT R25, R40, 0x3030303, RZ, 0xc0, !PT ;  /* 0x0303030328197812 */ /* 0x020fe200078ec0ff */
[----:B------:R-:W3:Y:S02]  /*1c10*/  LDS R38, [R16+0x38] ;  /* 0x0000380010267984 */ /* 0x000ee40000000800 */
[-C--:B------:R-:W-:Y:S02]  /*1c20*/  IDP.4A.S8.S8 R50, R45, R28.reuse, R24 ;  /* 0x0000001c2d327226 */ /* 0x080fe40000000618 */
[----:B------:R-:W-:Y:S02]  /*1c30*/  IDP.4A.S8.S8 R47, R25, R28, R41 ;  /* 0x0000001c192f7226 */ /* 0x000fe40000000629 */
[----:B------:R-:W4:Y:S04]  /*1c40*/  LDS.64 R24, [R17+0x18] ;  /* 0x0000180011187984 */ /* 0x000f280000000a00 */
[----:B------:R-:W5:Y:S01]  /*1c50*/  LDS R41, [R16+0x3c] ;  /* 0x00003c0010297984 */ /* 0x000f620000000800 */
[----:B------:R-:W-:Y:S01]  /*1c60*/  LOP3.LUT R46, R39, 0x3030303, RZ, 0xc0, !PT ;  /* 0x03030303272e7812 */ /* 0x000fe200078ec0ff */
[----:B------:R-:W-:-:S04]  /*1c70*/  IDP.4A.S8.S8 R28, R45, R29, R50 ;  /* 0x0000001d2d1c7226 */ /* 0x000fc80000000632 */
[----:B------:R-:W-:Y:S01]  /*1c80*/  IDP.4A.S8.S8 R47, R46, R29, R47 ;  /* 0x0000001d2e2f7226 */ /* 0x000fe2000000062f */
[----:B-1----:R-:W-:Y:S01]  /*1c90*/  SHF.R.U32.HI R29, RZ, 0x4, R44 ;  /* 0x00000004ff1d7819 */ /* 0x002fe2000001162c */
[----:B------:R-:W1:Y:S03]  /*1ca0*/  LDS.U8 R46, [R18+0xa] ;  /* 0x00000a00122e7984 */ /* 0x000e660000000000 */
[----:B------:R-:W-:Y:S02]  /*1cb0*/  LEA R29, R29, R29, 0x8 ;  /* 0x0000001d1d1d7211 */ /* 0x000fe400078e40ff */
[----:B------:R-:W-:-:S03]  /*1cc0*/  LOP3.LUT R48, R48, 0xf, RZ, 0xc0, !PT ;  /* 0x0000000f30307812 */ /* 0x000fc600078ec0ff */
[----:B------:R-:W-:Y:S01]  /*1cd0*/  IMAD R45, R29, 0x10000, R29 ;  /* 0x000100001d2d7824 */ /* 0x000fe200078e021d */
[----:B------:R-:W-:Y:S01]  /*1ce0*/  LOP3.LUT R29, R31, 0x3030303, RZ, 0xc0, !PT ;  /* 0x030303031f1d7812 */ /* 0x000fe200078ec0ff */
[----:B------:R-:W-:Y:S02]  /*1cf0*/  IMAD R47, R47, R48, RZ ;  /* 0x000000302f2f7224 */ /* 0x000fe400078e02ff */
[-C--:B0-----:R-:W-:Y:S02]  /*1d00*/  IDP.4A.S8.S8 R50, R45, R26.reuse, R28 ;  /* 0x0000001a2d327226 */ /* 0x081fe4000000061c */
[----:B------:R-:W-:Y:S01]  /*1d10*/  IDP.4A.S8.S8 R48, R29, R26, RZ ;  /* 0x0000001a1d307226 */ /* 0x000fe200000006ff */
[----:B--2---:R-:W-:Y:S01]  /*1d20*/  LOP3.LUT R26, R30, 0x3030303, RZ, 0xc0, !PT ;  /* 0x030303031e1a7812 */ /* 0x004fe200078ec0ff */
[----:B------:R-:W0:Y:S01]  /*1d30*/  LDS.64 R28, [R14+0x20] ;  /* 0x000020000e1c7984 */ /* 0x000e220000000a00 */
[----:B------:R-:W-:-:S03]  /*1d40*/  IDP.4A.S8.S8 R50, R45, R27, R50 ;  /* 0x0000001b2d327226 */ /* 0x000fc60000000632 */
[----:B------:R-:W-:Y:S01]  /*1d50*/  IDP.4A.S8.S8 R26, R26, R27, R48 ;  /* 0x0000001b1a1a7226 */ /* 0x000fe20000000630 */
[----:B---3--:R-:W-:-:S05]  /*1d60*/  LOP3.LUT R27, R38, 0x3030303, RZ, 0xc0, !PT ;  /* 0x03030303261b7812 */ /* 0x008fca00078ec0ff */
[-C--:B----4-:R-:W-:Y:S01]  /*1d70*/  IDP.4A.S8.S8 R27, R27, R24.reuse, R26 ;  /* 0x000000181b1b7226 */ /* 0x090fe2000000061a */
[----:B-----5:R-:W-:Y:S01]  /*1d80*/  LOP3.LUT R26, R41, 0x3030303, RZ, 0xc0, !PT ;  /* 0x03030303291a7812 */ /* 0x020fe200078ec0ff */
[----:B------:R-:W-:Y:S01]  /*1d90*/  IDP.4A.S8.S8 R50, R45, R24, R50 ;  /* 0x000000182d327226 */ /* 0x000fe20000000632 */
[----:B------:R-:W-:-:S03]  /*1da0*/  LOP3.LUT R44, R44, 0xf, RZ, 0xc0, !PT ;  /* 0x0000000f2c2c7812 */ /* 0x000fc600078ec0ff */
[----:B------:R-:W-:Y:S02]  /*1db0*/  IDP.4A.S8.S8 R24, R26, R25, R27 ;  /* 0x000000191a187226 */ /* 0x000fe4000000061b */
[----:B------:R-:W2:Y:S02]  /*1dc0*/  LDS.64 R26, [R14+0x28] ;  /* 0x000028000e1a7984 */ /* 0x000ea40000000a00 */
[----:B------:R-:W-:Y:S01]  /*1dd0*/  IMAD R44, R24, R44, R47 ;  /* 0x0000002c182c7224 */ /* 0x000fe200078e022f */
[----:B-1----:R-:W-:-:S04]  /*1de0*/  SHF.R.U32.HI R47, RZ, 0x4, R46 ;  /* 0x00000004ff2f7819 */ /* 0x002fc8000001162e */
[----:B------:R-:W-:Y:S02]  /*1df0*/  LEA R47, R47, R47, 0x8 ;  /* 0x0000002f2f2f7211 */ /* 0x000fe400078e40ff */
[----:B------:R-:W-:Y:S01]  /*1e00*/  SHF.R.S32.HI R24, RZ, 0x2, R43 ;  /* 0x00000002ff187819 */ /* 0x000fe2000001142b */
[----:B------:R-:W-:Y:S02]  /*1e10*/  IDP.4A.S8.S8 R45, R45, R25, R50 ;  /* 0x000000192d2d7226 */ /* 0x000fe40000000632 */
[----:B------:R-:W-:Y:S01]  /*1e20*/  IMAD R48, R47, 0x10000, R47 ;  /* 0x000100002f307824 */ /* 0x000fe200078e022f */
[----:B------:R-:W-:Y:S01]  /*1e30*/  LOP3.LUT R25, R24, 0x3030303, RZ, 0xc0, !PT ;  /* 0x0303030318197812 */ /* 0x000fe200078ec0ff */
[----:B------:R-:W1:Y:S01]  /*1e40*/  LDS.U8 R47, [R18+0xb] ;  /* 0x00000b00122f7984 */ /* 0x000e620000000000 */
[----:B------:R-:W-:-:S03]  /*1e50*/  SHF.R.S32.HI R24, RZ, 0x2, R42 ;  /* 0x00000002ff187819 */ /* 0x000fc6000001142a */
[-C--:B0-----:R-:W-:Y:S01]  /*1e60*/  IDP.4A.S8.S8 R25, R25, R28.reuse, RZ ;  /* 0x0000001c19197226 */ /* 0x081fe200000006ff */
[----:B------:R-:W-:Y:S01]  /*1e70*/  LOP3.LUT R24, R24, 0x3030303, RZ, 0xc0, !PT ;  /* 0x0303030318187812 */ /* 0x000fe200078ec0ff */
[----:B------:R-:W-:-:S04]  /*1e80*/  IDP.4A.S8.S8 R28, R48, R28, RZ ;  /* 0x0000001c301c7226 */ /* 0x000fc800000006ff */
[-C--:B------:R-:W-:Y:S01]  /*1e90*/  IDP.4A.S8.S8 R49, R24, R29.reuse, R25 ;  /* 0x0000001d18317226 */ /* 0x080fe20000000619 */
[----:B------:R-:W-:Y:S01]  /*1ea0*/  SHF.R.S32.HI R24, RZ, 0x2, R40 ;  /* 0x00000002ff187819 */ /* 0x000fe20000011428 */
[----:B------:R-:W-:Y:S02]  /*1eb0*/  IDP.4A.S8.S8 R51, R48, R29, R28 ;  /* 0x0000001d30337226 */ /* 0x000fe4000000061c */
[----:B------:R-:W0:Y:S01]  /*1ec0*/  LDS.64 R28, [R14+0x30] ;  /* 0x000030000e1c7984 */ /* 0x000e220000000a00 */
[----:B------:R-:W-:-:S05]  /*1ed0*/  LOP3.LUT R25, R24, 0x3030303, RZ, 0xc0, !PT ;  /* 0x0303030318197812 */ /* 0x000fca00078ec0ff */
[-C--:B--2---:R-:W-:Y:S02]  /*1ee0*/  IDP.4A.S8.S8 R49, R25, R26.reuse, R49 ;  /* 0x0000001a19317226 */ /* 0x084fe40000000631 */
[----:B------:R-:W2:Y:S01]  /*1ef0*/  LDS.64 R24, [R14+0x38] ;  /* 0x000038000e187984 */ /* 0x000ea20000000a00 */
[----:B------:R-:W-:Y:S01]  /*1f00*/  IDP.4A.S8.S8 R51, R48, R26, R51 ;  /* 0x0000001a30337226 */ /* 0x000fe20000000633 */
[----:B------:R-:W-:-:S04]  /*1f10*/  SHF.R.S32.HI R26, RZ, 0x2, R39 ;  /* 0x00000002ff1a7819 */ /* 0x000fc80000011427 */
[----:B------:R-:W-:Y:S02]  /*1f20*/  LOP3.LUT R26, R26, 0x3030303, RZ, 0xc0, !PT ;  /* 0x030303031a1a7812 */ /* 0x000fe400078ec0ff */
[----:B-1----:R-:W-:-:S03]  /*1f30*/  SHF.R.U32.HI R50, RZ, 0x4, R47 ;  /* 0x00000004ff327819 */ /* 0x002fc6000001162f */
[-C--:B------:R-:W-:Y:S02]  /*1f40*/  IDP.4A.S8.S8 R26, R26, R27.reuse, R49 ;  /* 0x0000001b1a1a7226 */ /* 0x080fe40000000631 */
[----:B------:R-:W-:Y:S01]  /*1f50*/  IDP.4A.S8.S8 R49, R48, R27, R51 ;  /* 0x0000001b30317226 */ /* 0x000fe20000000633 */
[----:B------:R-:W-:Y:S02]  /*1f60*/  SHF.R.S32.HI R27, RZ, 0x2, R31 ;  /* 0x00000002ff1b7819 */ /* 0x000fe4000001141f */
[----:B------:R-:W-:Y:S02]  /*1f70*/  SHF.R.S32.HI R48, RZ, 0x2, R30 ;  /* 0x00000002ff307819 */ /* 0x000fe4000001141e */
[----:B------:R-:W-:Y:S02]  /*1f80*/  LEA R51, R50, R50, 0x8 ;  /* 0x0000003232337211 */ /* 0x000fe400078e40ff */
[----:B------:R-:W-:Y:S02]  /*1f90*/  LOP3.LUT R27, R27, 0x3030303, RZ, 0xc0, !PT ;  /* 0x030303031b1b7812 */ /* 0x000fe400078ec0ff */
[----:B------:R-:W-:Y:S01]  /*1fa0*/  LOP3.LUT R50, R48, 0x3030303, RZ, 0xc0, !PT ;  /* 0x0303030330327812 */ /* 0x000fe200078ec0ff */
[----:B------:R-:W-:-:S02]  /*1fb0*/  IMAD R48, R51, 0x10000, R51 ;  /* 0x0001000033307824 */ /* 0x000fc400078e0233 */
[-C--:B0-----:R-:W-:Y:S02]  /*1fc0*/  IDP.4A.S8.S8 R27, R27, R28.reuse, RZ ;  /* 0x0000001c1b1b7226 */ /* 0x081fe400000006ff */
[----:B------:R-:W-:Y:S01]  /*1fd0*/  IDP.4A.S8.S8 R51, R48, R28, R49 ;  /* 0x0000001c30337226 */ /* 0x000fe20000000631 */
[----:B------:R-:W-:Y:S01]  /*1fe0*/  SHF.R.S32.HI R28, RZ, 0x2, R38 ;  /* 0x00000002ff1c7819 */ /* 0x000fe20000011426 */
[-C--:B------:R-:W-:Y:S01]  /*1ff0*/  IDP.4A.S8.S8 R27, R50, R29.reuse, R27 ;  /* 0x0000001d321b7226 */ /* 0x080fe2000000061b */
[----:B------:R-:W-:Y:S02]  /*2000*/  LOP3.LUT R49, R46, 0xf, RZ, 0xc0, !PT ;  /* 0x0000000f2e317812 */ /* 0x000fe400078ec0ff */
[----:B------:R-:W-:Y:S01]  /*2010*/  LOP3.LUT R28, R28, 0x3030303, RZ, 0xc0, !PT ;  /* 0x030303031c1c7812 */ /* 0x000fe200078ec0ff */
[----:B------:R-:W-:Y:S02]  /*2020*/  IDP.4A.S8.S8 R51, R48, R29, R51 ;  /* 0x0000001d30337226 */ /* 0x000fe40000000633 */
[----:B------:R-:W-:-:S02]  /*2030*/  IMAD R46, R26, R49, RZ ;  /* 0x000000311a2e7224 */ /* 0x000fc400078e02ff */
[----:B------:R-:W0:Y:S01]  /*2040*/  LDS.U8 R49, [R18+0xc] ;  /* 0x00000c0012317984 */ /* 0x000e220000000000 */
[----:B--2---:R-:W-:-:S03]  /*2050*/  IDP.4A.S8.S8 R27, R28, R24, R27 ;  /* 0x000000181c1b7226 */ /* 0x004fc6000000061b */
[----:B------:R-:W1:Y:S01]  /*2060*/  LDS.64 R28, [R14+0x40] ;  /* 0x000040000e1c7984 */ /* 0x000e620000000a00 */
[----:B------:R-:W-:-:S04]  /*2070*/  SHF.R.S32.HI R26, RZ, 0x2, R41 ;  /* 0x00000002ff1a7819 */ /* 0x000fc80000011429 */
[----:B------:R-:W-:-:S05]  /*2080*/  LOP3.LUT R26, R26, 0x3030303, RZ, 0xc0, !PT ;  /* 0x030303031a1a7812 */ /* 0x000fca00078ec0ff */
[----:B------:R-:W-:Y:S02]  /*2090*/  IDP.4A.S8.S8 R53, R26, R25, R27 ;  /* 0x000000191a357226 */ /* 0x000fe4000000061b */
[----:B------:R-:W2:Y:S01]  /*20a0*/  LDS.64 R26, [R14+0x48] ;  /* 0x000048000e1a7984 */ /* 0x000ea20000000a00 */
[----:B------:R-:W-:Y:S01]  /*20b0*/  LOP3.LUT R47, R47, 0xf, RZ, 0xc0, !PT ;  /* 0x0000000f2f2f7812 */ /* 0x000fe200078ec0ff */
[----:B------:R-:W-:Y:S01]  /*20c0*/  IDP.4A.S8.S8 R51, R48, R24, R51 ;  /* 0x0000001830337226 */ /* 0x000fe20000000633 */
[----:B------:R-:W-:-:S03]  /*20d0*/  SHF.R.S32.HI R24, RZ, 0x4, R43 ;  /* 0x00000004ff187819 */ /* 0x000fc6000001142b */
[----:B------:R-:W-:Y:S02]  /*20e0*/  IMAD R46, R53, R47, R46 ;  /* 0x0000002f352e7224 */ /* 0x000fe400078e022e */
[----:B------:R-:W-:Y:S01]  /*20f0*/  IDP.4A.S8.S8 R47, R48, R25, R51 ;  /* 0x00000019302f7226 */ /* 0x000fe20000000633 */
[----:B------:R-:W-:Y:S02]  /*2100*/  LOP3.LUT R25, R24, 0x3030303, RZ, 0xc0, !PT ;  /* 0x0303030318197812 */ /* 0x000fe400078ec0ff */
[----:B------:R-:W-:-:S04]  /*2110*/  SHF.R.S32.HI R24, RZ, 0x4, R42 ;  /* 0x00000004ff187819 */ /* 0x000fc8000001142a */
[----:B------:R-:W-:Y:S02]  /*2120*/  LOP3.LUT R24, R24, 0x3030303, RZ, 0xc0, !PT ;  /* 0x0303030318187812 */ /* 0x000fe400078ec0ff */
[----:B0-----:R-:W-:Y:S01]  /*2130*/  SHF.R.U32.HI R48, RZ, 0x4, R49 ;  /* 0x00000004ff307819 */ /* 0x001fe20000011631 */
[----:B-1----:R-:W-:-:S03]  /*2140*/  IDP.4A.S8.S8 R25, R25, R28, RZ ;  /* 0x0000001c19197226 */ /* 0x002fc600000006ff */
[----:B------:R-:W-:Y:S01]  /*2150*/  LEA R48, R48, R48, 0x8 ;  /* 0x0000003030307211 */ /* 0x000fe200078e40ff */
[----:B------:R-:W-:Y:S01]  /*2160*/  IDP.4A.S8.S8 R50, R24, R29, R25 ;  /* 0x0000001d18327226 */ /* 0x000fe20000000619 */
[----:B------:R-:W-:-:S03]  /*2170*/  SHF.R.S32.HI R24, RZ, 0x4, R40 ;  /* 0x00000004ff187819 */ /* 0x000fc60000011428 */
[----:B------:R-:W-:Y:S01]  /*2180*/  IMAD R48, R48, 0x10000, R48 ;  /* 0x0001000030307824 */ /* 0x000fe200078e0230 */
[----:B------:R-:W-:-:S03]  /*2190*/  LOP3.LUT R25, R24, 0x3030303, RZ, 0xc0, !PT ;  /* 0x0303030318197812 */ /* 0x000fc600078ec0ff */
[C---:B------:R-:W-:Y:S02]  /*21a0*/  IDP.4A.S8.S8 R28, R48.reuse, R28, RZ ;  /* 0x0000001c301c7226 */ /* 0x040fe400000006ff */
[----:B--2---:R-:W-:Y:S02]  /*21b0*/  IDP.4A.S8.S8 R50, R25, R26, R50 ;  /* 0x0000001a19327226 */ /* 0x004fe40000000632 */
[----:B------:R-:W0:Y:S01]  /*21c0*/  LDS.64 R24, [R14+0x50] ;  /* 0x000050000e187984 */ /* 0x000e220000000a00 */
[----:B------:R-:W-:-:S03]  /*21d0*/  IDP.4A.S8.S8 R29, R48, R29, R28 ;  /* 0x0000001d301d7226 */ /* 0x000fc6000000061c */
[----:B------:R-:W1:Y:S01]  /*21e0*/  LDS.U8 R28, [R18+0xd] ;  /* 0x00000d00121c7984 */ /* 0x000e620000000000 */
[----:B------:R-:W-:Y:S01]  /*21f0*/  IDP.4A.S8.S8 R29, R48, R26, R29 ;  /* 0x0000001a301d7226 */ /* 0x000fe2000000061d */
[----:B------:R-:W-:-:S04]  /*2200*/  SHF.R.S32.HI R26, RZ, 0x4, R39 ;  /* 0x00000004ff1a7819 */ /* 0x000fc80000011427 */
[----:B------:R-:W-:Y:S02]  /*2210*/  LOP3.LUT R26, R26, 0x3030303, RZ, 0xc0, !PT ;  /* 0x030303031a1a7812 */ /* 0x000fe400078ec0ff */
[----:B------:R-:W-:-:S03]  /*2220*/  LOP3.LUT R49, R49, 0xf, RZ, 0xc0, !PT ;  /* 0x0000000f31317812 */ /* 0x000fc600078ec0ff */
[-C--:B------:R-:W-:Y:S02]  /*2230*/  IDP.4A.S8.S8 R26, R26, R27.reuse, R50 ;  /* 0x0000001b1a1a7226 */ /* 0x080fe40000000632 */
[----:B------:R-:W-:Y:S02]  /*2240*/  IDP.4A.S8.S8 R29, R48, R27, R29 ;  /* 0x0000001b301d7226 */ /* 0x000fe4000000061d */
[----:B------:R-:W-:Y:S02]  /*2250*/  IMAD R49, R26, R49, RZ ;  /* 0x000000311a317224 */ /* 0x000fe400078e02ff */
[----:B------:R-:W2:Y:S01]  /*2260*/  LDS.64 R26, [R14+0x58] ;  /* 0x000058000e1a7984 */ /* 0x000ea20000000a00 */
[----:B------:R-:W-:-:S04]  /*2270*/  SHF.R.S32.HI R48, RZ, 0x4, R31 ;  /* 0x00000004ff307819 */ /* 0x000fc8000001141f */
[----:B------:R-:W-:Y:S02]  /*2280*/  LOP3.LUT R51, R48, 0x3030303, RZ, 0xc0, !PT ;  /* 0x0303030330337812 */ /* 0x000fe400078ec0ff */
[----:B------:R-:W-:-:S04]  /*2290*/  SHF.R.S32.HI R48, RZ, 0x4, R30 ;  /* 0x00000004ff307819 */ /* 0x000fc8000001141e */
[----:B------:R-:W-:Y:S01]  /*22a0*/  LOP3.LUT R48, R48, 0x3030303, RZ, 0xc0, !PT ;  /* 0x0303030330307812 */ /* 0x000fe200078ec0ff */
[----:B0-----:R-:W-:-:S04]  /*22b0*/  IDP.4A.S8.S8 R51, R51, R24, RZ ;  /* 0x0000001833337226 */ /* 0x001fc800000006ff */
[----:B------:R-:W-:Y:S01]  /*22c0*/  IDP.4A.S8.S8 R51, R48, R25, R51 ;  /* 0x0000001930337226 */ /* 0x000fe20000000633 */
[----:B-1----:R-:W-:-:S04]  /*22d0*/  SHF.R.U32.HI R48, RZ, 0x4, R28 ;  /* 0x00000004ff307819 */ /* 0x002fc8000001161c */
[----:B------:R-:W-:-:S05]  /*22e0*/  LEA R48, R48, R48, 0x8 ;  /* 0x0000003030307211 */ /* 0x000fca00078e40ff */
[----:B------:R-:W-:Y:S02]  /*22f0*/  IMAD R50, R48, 0x10000, R48 ;  /* 0x0001000030327824 */ /* 0x000fe400078e0230 */
[----:B------:R-:W0:Y:S02]  /*2300*/  LDS.U8 R48, [R18+0xe] ;  /* 0x00000e0012307984 */ /* 0x000e240000000000 */
[----:B------:R-:W-:Y:S01]  /*2310*/  IDP.4A.S8.S8 R29, R50, R24, R29 ;  /* 0x00000018321d7226 */ /* 0x000fe2000000061d */
[----:B------:R-:W-:-:S04]  /*2320*/  SHF.R.S32.HI R24, RZ, 0x4, R38 ;  /* 0x00000004ff187819 */ /* 0x000fc80000011426 */
[----:B------:R-:W-:-:S05]  /*2330*/  LOP3.LUT R24, R24, 0x3030303, RZ, 0xc0, !PT ;  /* 0x0303030318187812 */ /* 0x000fca00078ec0ff */
[----:B--2---:R-:W-:Y:S01]  /*2340*/  IDP.4A.S8.S8 R51, R24, R26, R51 ;  /* 0x0000001a18337226 */ /* 0x004fe20000000633 */
[----:B------:R-:W-:Y:S01]  /*2350*/  SHF.R.S32.HI R24, RZ, 0x4, R41 ;  /* 0x00000004ff187819 */ /* 0x000fe20000011429 */
[----:B------:R-:W-:-:S03]  /*2360*/  IDP.4A.S8.S8 R25, R50, R25, R29 ;  /* 0x0000001932197226 */ /* 0x000fc6000000061d */
[----:B------:R-:W-:Y:S01]  /*2370*/  LOP3.LUT R24, R24, 0x3030303, RZ, 0xc0, !PT ;  /* 0x0303030318187812 */ /* 0x000fe200078ec0ff */
[----:B------:R-:W-:-:S04]  /*2380*/  IDP.4A.S8.S8 R26, R50, R26, R25 ;  /* 0x0000001a321a7226 */ /* 0x000fc80000000619 */
[-C--:B------:R-:W-:Y:S02]  /*2390*/  IDP.4A.S8.S8 R52, R24, R27.reuse, R51 ;  /* 0x0000001b18347226 */ /* 0x080fe40000000633 */
[----:B------:R-:W1:Y:S01]  /*23a0*/  LDS.64 R24, [R14+0x60] ;  /* 0x000060000e187984 */ /* 0x000e620000000a00 */
[----:B------:R-:W-:-:S03]  /*23b0*/  IDP.4A.S8.S8 R50, R50, R27, R26 ;  /* 0x0000001b32327226 */ /* 0x000fc6000000061a */
[----:B------:R-:W2:Y:S01]  /*23c0*/  LDS.64 R26, [R14+0x68] ;  /* 0x000068000e1a7984 */ /* 0x000ea20000000a00 */
[----:B------:R-:W-:-:S05]  /*23d0*/  LOP3.LUT R28, R28, 0xf, RZ, 0xc0, !PT ;  /* 0x0000000f1c1c7812 */ /* 0x000fca00078ec0ff */
[----:B------:R-:W-:Y:S01]  /*23e0*/  IMAD R49, R52, R28, R49 ;  /* 0x0000001c34317224 */ /* 0x000fe200078e0231 */
[----:B------:R-:W-:Y:S02]  /*23f0*/  SHF.R.S32.HI R43, RZ, 0x6, R43 ;  /* 0x00000006ff2b7819 */ /* 0x000fe4000001142b */
[----:B0-----:R-:W-:-:S04]  /*2400*/  SHF.R.U32.HI R28, RZ, 0x4, R48 ;  /* 0x00000004ff1c7819 */ /* 0x001fc80000011630 */
[----:B------:R-:W-:Y:S02]  /*2410*/  LEA R28, R28, R28, 0x8 ;  /* 0x0000001c1c1c7211 */ /* 0x000fe400078e40ff */
[----:B------:R-:W-:Y:S02]  /*2420*/  SHF.R.S32.HI R42, RZ, 0x6, R42 ;  /* 0x00000006ff2a7819 */ /* 0x000fe4000001142a */
[----:B------:R-:W-:Y:S01]  /*2430*/  LOP3.LUT R29, R43, 0x3030303, RZ, 0xc0, !PT ;  /* 0x030303032b1d7812 */ /* 0x000fe200078ec0ff */
[----:B------:R-:W-:Y:S01]  /*2440*/  IMAD R43, R28, 0x10000, R28 ;  /* 0x000100001c2b7824 */ /* 0x000fe200078e021c */
[----:B------:R-:W-:Y:S02]  /*2450*/  LOP3.LUT R42, R42, 0x3030303, RZ, 0xc0, !PT ;  /* 0x030303032a2a7812 */ /* 0x000fe400078ec0ff */
[----:B------:R-:W-:-:S04]  /*2460*/  SHF.R.S32.HI R40, RZ, 0x6, R40 ;  /* 0x00000006ff287819 */ /* 0x000fc80000011428 */
[----:B------:R-:W-:Y:S01]  /*2470*/  LOP3.LUT R40, R40, 0x3030303, RZ, 0xc0, !PT ;  /* 0x0303030328287812 */ /* 0x000fe200078ec0ff */
[-C--:B-1----:R-:W-:Y:S02]  /*2480*/  IDP.4A.S8.S8 R29, R29, R24.reuse, RZ ;  /* 0x000000181d1d7226 */ /* 0x082fe400000006ff */
[C---:B------:R-:W-:Y:S02]  /*2490*/  IDP.4A.S8.S8 R28, R43.reuse, R24, RZ ;  /* 0x000000182b1c7226 */ /* 0x040fe400000006ff */
[-C--:B------:R-:W-:Y:S02]  /*24a0*/  IDP.4A.S8.S8 R29, R42, R25.reuse, R29 ;  /* 0x000000192a1d7226 */ /* 0x080fe4000000061d */
[----:B------:R-:W-:Y:S01]  /*24b0*/  IDP.4A.S8.S8 R28, R43, R25, R28 ;  /* 0x000000192b1c7226 */ /* 0x000fe2000000061c */
[----:B------:R-:W0:Y:S04]  /*24c0*/  LDS.U8 R42, [R18+0xf] ;  /* 0x00000f00122a7984 */ /* 0x000e280000000000 */
[----:B------:R-:W1:Y:S01]  /*24d0*/  LDS.64 R24, [R14+0x70] ;  /* 0x000070000e187984 */ /* 0x000e620000000a00 */
[----:B--2---:R-:W-:-:S02]  /*24e0*/  IDP.4A.S8.S8 R40, R40, R26, R29 ;  /* 0x0000001a28287226 */ /* 0x004fc4000000061d */
[----:B------:R-:W-:Y:S02]  /*24f0*/  IDP.4A.S8.S8 R52, R43, R26, R28 ;  /* 0x0000001a2b347226 */ /* 0x000fe4000000061c */
[----:B------:R-:W2:Y:S01]  /*2500*/  LDS.64 R28, [R14+0x78] ;  /* 0x000078000e1c7984 */ /* 0x000ea20000000a00 */
[----:B------:R-:W-:-:S04]  /*2510*/  SHF.R.S32.HI R39, RZ, 0x6, R39 ;  /* 0x00000006ff277819 */ /* 0x000fc80000011427 */
[----:B------:R-:W-:Y:S01]  /*2520*/  LOP3.LUT R26, R39, 0x3030303, RZ, 0xc0, !PT ;  /* 0x03030303271a7812 */ /* 0x000fe200078ec0ff */
[----:B------:R-:W-:-:S04]  /*2530*/  IDP.4A.S8.S8 R43, R43, R27, R52 ;  /* 0x0000001b2b2b7226 */ /* 0x000fc80000000634 */
[----:B------:R-:W-:Y:S01]  /*2540*/  IDP.4A.S8.S8 R40, R26, R27, R40 ;  /* 0x0000001b1a287226 */ /* 0x000fe20000000628 */
[----:B------:R-:W-:Y:S02]  /*2550*/  LOP3.LUT R27, R48, 0xf, RZ, 0xc0, !PT ;  /* 0x0000000f301b7812 */ /* 0x000fe400078ec0ff */
[----:B------:R-:W-:-:S03]  /*2560*/  SHF.R.S32.HI R26, RZ, 0x6, R31 ;  /* 0x00000006ff1a7819 */ /* 0x000fc6000001141f */
[----:B------:R-:W-:Y:S01]  /*2570*/  IMAD R31, R40, R27, RZ ;  /* 0x0000001b281f7224 */ /* 0x000fe200078e02ff */
[----:B------:R-:W-:Y:S02]  /*2580*/  LOP3.LUT R27, R26, 0x3030303, RZ, 0xc0, !PT ;  /* 0x030303031a1b7812 */ /* 0x000fe400078ec0ff */
[----:B------:R-:W3:Y:S01]  /*2590*/  LDS R26, [R22] ;  /* 0x00000000161a7984 */ /* 0x000ee20000000800 */
[----:B------:R-:W-:Y:S02]  /*25a0*/  SHF.R.S32.HI R30, RZ, 0x6, R30 ;  /* 0x00000006ff1e7819 */ /* 0x000fe4000001141e */
[----:B------:R-:W-:Y:S02]  /*25b0*/  SHF.R.S32.HI R38, RZ, 0x6, R38 ;  /* 0x00000006ff267819 */ /* 0x000fe40000011426 */
[----:B------:R-:W-:Y:S02]  /*25c0*/  LOP3.LUT R30, R30, 0x3030303, RZ, 0xc0, !PT ;  /* 0x030303031e1e7812 */ /* 0x000fe400078ec0ff */
[----:B------:R-:W-:-:S02]  /*25d0*/  LOP3.LUT R38, R38, 0x3030303, RZ, 0xc0, !PT ;  /* 0x0303030326267812 */ /* 0x000fc400078ec0ff */
[----:B0-----:R-:W-:Y:S01]  /*25e0*/  SHF.R.U32.HI R39, RZ, 0x4, R42 ;  /* 0x00000004ff277819 */ /* 0x001fe2000001162a */
[----:B-1----:R-:W-:-:S03]  /*25f0*/  IDP.4A.S8.S8 R40, R27, R24, RZ ;  /* 0x000000181b287226 */ /* 0x002fc600000006ff */
[----:B------:R-:W-:Y:S02]  /*2600*/  LEA R27, R39, R39, 0x8 ;  /* 0x00000027271b7211 */ /* 0x000fe400078e40ff */
[----:B------:R-:W-:Y:S01]  /*2610*/  SHF.R.S32.HI R41, RZ, 0x6, R41 ;  /* 0x00000006ff297819 */ /* 0x000fe20000011429 */
[----:B------:R-:W-:Y:S02]  /*2620*/  IDP.4A.S8.S8 R39, R30, R25, R40 ;  /* 0x000000191e277226 */ /* 0x000fe40000000628 */
[----:B------:R-:W0:Y:S01]  /*2630*/  LDS R30, [R20+UR6] ;  /* 0x00000006141e7984 */ /* 0x000e220008000800 */
[----:B------:R-:W-:Y:S01]  /*2640*/  LOP3.LUT R40, R41, 0x3030303, RZ, 0xc0, !PT ;  /* 0x0303030329287812 */ /* 0x000fe200078ec0ff */
[----:B--2---:R-:W-:Y:S02]  /*2650*/  IDP.4A.S8.S8 R39, R38, R28, R39 ;  /* 0x0000001c26277226 */ /* 0x004fe40000000627 */
[----:B------:R-:W1:Y:S02]  /*2660*/  LDS R38, [R13+UR6] ;  /* 0x000000060d267984 */ /* 0x000e640008000800 */
[----:B------:R-:W-:-:S02]  /*2670*/  IDP.4A.S8.S8 R48, R40, R29, R39 ;  /* 0x0000001d28307226 */ /* 0x000fc40000000627 */
[----:B------:R-:W2:Y:S04]  /*2680*/  LDS R39, [R21+UR6] ;  /* 0x0000000615277984 */ /* 0x000ea80008000800 */
[----:B------:R-:W4:Y:S01]  /*2690*/  LDS R40, [R15+UR6] ;  /* 0x000000060f287984 */ /* 0x000f220008000800 */
[----:B------:R-:W-:-:S04]  /*26a0*/  IMAD R27, R27, 0x10000, R27 ;  /* 0x000100001b1b7824 */ /* 0x000fc800078e021b */
[----:B------:R-:W-:Y:S01]  /*26b0*/  IDP.4A.S8.S8 R24, R27, R24, R43 ;  /* 0x000000181b187226 */ /* 0x000fe2000000062b */
[----:B------:R-:W-:-:S03]  /*26c0*/  I2FP.F32.S32 R45, R45 ;  /* 0x0000002d002d7245 */ /* 0x000fc60000201400 */
[C---:B------:R-:W-:Y:S02]  /*26d0*/  IDP.4A.S8.S8 R25, R27.reuse, R25, R24 ;  /* 0x000000191b197226 */ /* 0x040fe40000000618 */
[--C-:B---3--:R-:W-:Y:S01]  /*26e0*/  HADD2.F32 R24, -RZ, R26.reuse.H1_H1 ;  /* 0x3000001aff187230 */ /* 0x108fe20000004100 */
[----:B------:R-:W-:Y:S01]  /*26f0*/  I2FP.F32.S32 R47, R47 ;  /* 0x0000002f002f7245 */ /* 0x000fe20000201400 */
[C---:B------:R-:W-:Y:S01]  /*2700*/  IDP.4A.S8.S8 R28, R27.reuse, R28, R25 ;  /* 0x0000001c1b1c7226 */ /* 0x040fe20000000619 */
[----:B------:R-:W-:Y:S01]  /*2710*/  I2FP.F32.S32 R25, R44 ;  /* 0x0000002c00197245 */ /* 0x000fe20000201400 */
[----:B------:R-:W-:Y:S02]  /*2720*/  HADD2.F32 R26, -RZ, R26.H0_H0 ;  /* 0x2000001aff1a7230 */ /* 0x000fe40000004100 */
[----:B------:R-:W-:Y:S01]  /*2730*/  FMUL.FTZ R45, R24, R45 ;  /* 0x0000002d182d7220 */ /* 0x000fe20000410000 */
[----:B------:R-:W-:Y:S01]  /*2740*/  LOP3.LUT R42, R42, 0xf, RZ, 0xc0, !PT ;  /* 0x0000000f2a2a7812 */ /* 0x000fe200078ec0ff */
[----:B------:R-:W-:Y:S01]  /*2750*/  IDP.4A.S8.S8 R28, R27, R29, R28 ;  /* 0x0000001d1b1c7226 */ /* 0x000fe2000000061c */
[----:B------:R-:W-:Y:S01]  /*2760*/  I2FP.F32.S32 R27, R46 ;  /* 0x0000002e001b7245 */ /* 0x000fe20000201400 */
[----:B------:R-:W-:Y:S01]  /*2770*/  FFMA.FTZ R45, R26, R25, -R45 ;  /* 0x000000191a2d7223 */ /* 0x000fe2000001082d */
[----:B------:R-:W-:Y:S01]  /*2780*/  I2FP.F32.S32 R29, R50 ;  /* 0x00000032001d7245 */ /* 0x000fe20000201400 */
[----:B------:R-:W-:Y:S01]  /*2790*/  FMUL.FTZ R47, R24, R47 ;  /* 0x0000002f182f7220 */ /* 0x000fe20000410000 */
[----:B------:R-:W-:Y:S01]  /*27a0*/  UIADD3 UR7, UPT, UPT, UR5, -0x1, URZ ;  /* 0xffffffff05077890 */ /* 0x000fe2000fffe0ff */
[----:B------:R-:W-:Y:S01]  /*27b0*/  IMAD R31, R48, R42, R31 ;  /* 0x0000002a301f7224 */ /* 0x000fe200078e021f */
[----:B------:R-:W-:Y:S01]  /*27c0*/  I2FP.F32.S32 R25, R28 ;  /* 0x0000001c00197245 */ /* 0x000fe20000201400 */
[----:B------:R-:W-:Y:S01]  /*27d0*/  FFMA.FTZ R27, R26, R27, -R47 ;  /* 0x0000001b1a1b7223 */ /* 0x000fe2000001082f */
[----:B------:R-:W-:Y:S01]  /*27e0*/  I2FP.F32.S32 R49, R49 ;  /* 0x0000003100317245 */ /* 0x000fe20000201400 */
[----:B------:R-:W-:Y:S01]  /*27f0*/  FMUL.FTZ R29, R24, R29 ;  /* 0x0000001d181d7220 */ /* 0x000fe20000410000 */
[----:B0-----:R-:W-:Y:S01]  /*2800*/  FFMA.FTZ R33, R30, R45, R33 ;  /* 0x0000002d1e217223 */ /* 0x001fe20000010021 */
[----:B------:R-:W-:Y:S01]  /*2810*/  UISETP.GE.AND UP0, UPT, UR4, UR7, UPT ;  /* 0x000000070400728c */ /* 0x000fe2000bf06270 */
[----:B------:R-:W-:Y:S01]  /*2820*/  I2FP.F32.S32 R31, R31 ;  /* 0x0000001f001f7245 */ /* 0x000fe20000201400 */
[----:B------:R-:W-:Y:S01]  /*2830*/  FMUL.FTZ R24, R25, R24 ;  /* 0x0000001819187220 */ /* 0x000fe20000410000 */
[----:B------:R-:W-:Y:S01]  /*2840*/  FFMA.FTZ R29, R26, R49, -R29 ;  /* 0x000000311a1d7223 */ /* 0x000fe2000001081d */
[----:B-1----:R-:W-:-:S02]  /*2850*/  FFMA.FTZ R38, R38, R27, R33 ;  /* 0x0000001b26267223 */ /* 0x002fc40000010021 */
[----:B------:R-:W-:Y:S02]  /*2860*/  FFMA.FTZ R31, R31, R26, -R24 ;  /* 0x0000001a1f1f7223 */ /* 0x000fe40000010818 */
[----:B--2---:R-:W-:-:S04]  /*2870*/  FFMA.FTZ R29, R39, R29, R38 ;  /* 0x0000001d271d7223 */ /* 0x004fc80000010026 */
[----:B----4-:R-:W-:Y:S01]  /*2880*/  FFMA.FTZ R33, R40, R31, R29 ;  /* 0x0000001f28217223 */ /* 0x010fe2000001001d */
[----:B------:R-:W-:Y:S06]  /*2890*/  BAR.SYNC.DEFER_BLOCKING 0x0 ;  /* 0x0000000000007b1d */ /* 0x000fec0000010000 */
[----:B------:R-:W-:Y:S05]  /*28a0*/  BRA.U UP0, `(.L_x_591) ;  /* 0x0000001d00387547 */ /* 0x000fea000b800000 */
[----:B------:R-:W-:Y:S01]  /*28b0*/  IADD3 R24, PT, PT, R3, 0x40, RZ ;  /* 0x0000004003187810 */ /* 0x000fe20007ffe0ff */
[----:B------:R-:W-:-:S03]  /*28c0*/  VIADD R27, R23, 0x8 ;  /* 0x00000008171b7836 */ /* 0x000fc60000000000 */
[----:B------:R-:W-:Y:S01]  /*28d0*/  LEA.HI R29, R24, R19, RZ, 0x1d ;  /* 0x00000013181d7211 */ /* 0x000fe200078fe8ff */
[----:B------:R-:W-:-:S04]  /*28e0*/  IMAD.WIDE.U32 R26, R27, 0x24, R36 ;  /* 0x000000241b1a7825 */ /* 0x000fc800078e0024 */
[----:B------:R-:W-:Y:S02]  /*28f0*/  IMAD.WIDE R28, R29, 0x24, R34 ;  /* 0x000000241d1c7825 */ /* 0x000fe400078e0222 */
[----:B------:R-:W2:Y:S04]  /*2900*/  LDG.E.U16.CONSTANT R26, desc[UR14][R26.64] ;  /* 0x0000000e1a1a7981 */ /* 0x000ea8000c1e9500 */
[----:B------:R-:W3:Y:S01]  /*2910*/  LDG.E.CONSTANT R28, desc[UR14][R28.64+0x4] ;  /* 0x0000040e1c1c7981 */ /* 0x000ee2000c1e9900 */
[----:B------:R-:W-:-:S05]  /*2920*/  IADD3 R23, PT, PT, R23, 0xc, RZ ;  /* 0x0000000c17177810 */ /* 0x000fca0007ffe0ff */
[----:B------:R-:W-:-:S06]  /*2930*/  IMAD.WIDE.U32 R36, R23, 0x24, R36 ;  /* 0x0000002417247825 */ /* 0x000fcc00078e0024 */
[----:B------:R0:W4:Y:S01]  /*2940*/  LDG.E.U16.CONSTANT R36, desc[UR14][R36.64] ;  /* 0x0000000e24247981 */ /* 0x000122000c1e9500 */
[----:B--2---:R-:W-:-:S03]  /*2950*/  HADD2.F32 R39, -RZ, R26.H0_H0 ;  /* 0x2000001aff277230 */ /* 0x004fc60000004100 */
[----:B---3--:R-:W-:Y:S04]  /*2960*/  STS [R9], R28 ;  /* 0x0000001c09007388 */ /* 0x008fe80000000800 */
[----:B------:R-:W-:Y:S01]  /*2970*/  STS [R32+UR11], R39 ;  /* 0x0000002720007988 */ /* 0x000fe2000800080b */
[----:B------:R-:W-:Y:S06]  /*2980*/  BAR.SYNC.DEFER_BLOCKING 0x0 ;  /* 0x0000000000007b1d */ /* 0x000fec0000010000 */
[----:B------:R-:W1:Y:S04]  /*2990*/  LDS.U8 R45, [R18+0x10] ;  /* 0x00001000122d7984 */ /* 0x000e680000000000 */
[----:B------:R-:W2:Y:S04]  /*29a0*/  LDS R31, [R16+0x40] ;  /* 0x00004000101f7984 */ /* 0x000ea80000000800 */
[----:B------:R-:W3:Y:S04]  /*29b0*/  LDS R30, [R16+0x44] ;  /* 0x00004400101e7984 */ /* 0x000ee80000000800 */
[----:B------:R-:W5:Y:S04]  /*29c0*/  LDS.64 R24, [R17] ;  /* 0x0000000011187984 */ /* 0x000f680000000a00 */
[----:B------:R-:W0:Y:S04]  /*29d0*/  LDS R43, [R16+0x48] ;  /* 0x00004800102b7984 */ /* 0x000e280000000800 */
[----:B------:R-:W4:Y:S04]  /*29e0*/  LDS.64 R26, [R17+0x8] ;  /* 0x00000800111a7984 */ /* 0x000f280000000a00 */
[----:B------:R-:W4:Y:S04]  /*29f0*/  LDS R42, [R16+0x4c] ;  /* 0x00004c00102a7984 */ /* 0x000f280000000800 */
[----:B------:R-:W4:Y:S04]  /*2a00*/  LDS.U8 R44, [R18+0x11] ;  /* 0x00001100122c7984 */ /* 0x000f280000000000 */
[----:B------:R-:W4:Y:S04]  /*2a10*/  LDS R39, [R16+0x50] ;  /* 0x0000500010277984 */ /* 0x000f280000000800 */
[----:B------:R-:W-:Y:S01]  /*2a20*/  LDS R38, [R16+0x54] ;  /* 0x0000540010267984 */ /* 0x000fe20000000800 */
[----:B-1----:R-:W-:-:S03]  /*2a30*/  SHF.R.U32.HI R28, RZ, 0x4, R45 ;  /* 0x00000004ff1c7819 */ /* 0x002fc6000001162d */
[----:B------:R-:W-:Y:S01]  /*2a40*/  LDS R23, [R22+0x4] ;  /* 0x0000040016177984 */ /* 0x000fe20000000800 */
[----:B------:R-:W-:Y:S02]  /*2a50*/  LOP3.LUT R45, R45, 0xf, RZ, 0xc0, !PT ;  /* 0x0000000f2d2d7812 */ /* 0x000fe400078ec0ff */
[----:B------:R-:W-:Y:S02]  /*2a60*/  LEA R46, R28, R28, 0x8 ;  /* 0x0000001c1c2e7211 */ /* 0x000fe400078e40ff */
[----:B--2---:R-:W-:Y:S01]  /*2a70*/  LOP3.LUT R41, R31, 0x3030303, RZ, 0xc0, !PT ;  /* 0x030303031f297812 */ /* 0x004fe200078ec0ff */
[----:B------:R-:W1:Y:S01]  /*2a80*/  LDS.64 R28, [R17+0x10] ;  /* 0x00001000111c7984 */ /* 0x000e620000000a00 */
[----:B---3--:R-:W-:Y:S01]  /*2a90*/  LOP3.LUT R40, R30, 0x3030303, RZ, 0xc0, !PT ;  /* 0x030303031e287812 */ /* 0x008fe200078ec0ff */
[----:B------:R-:W-:Y:S02]  /*2aa0*/  IMAD R46, R46, 0x10000, R46 ;  /* 0x000100002e2e7824 */ /* 0x000fe400078e022e */
[----:B-----5:R-:W-:-:S02]  /*2ab0*/  IDP.4A.S8.S8 R41, R41, R24, RZ ;  /* 0x0000001829297226 */ /* 0x020fc400000006ff */
[----:B------:R-:W-:Y:S02]  /*2ac0*/  IDP.4A.S8.S8 R24, R46, R24, RZ ;  /* 0x000000182e187226 */ /* 0x000fe400000006ff */
[-C--:B------:R-:W-:Y:S01]  /*2ad0*/  IDP.4A.S8.S8 R47, R40, R25.reuse, R41 ;  /* 0x00000019282f7226 */ /* 0x080fe20000000629 */
[----:B0-----:R-:W-:Y:S01]  /*2ae0*/  LOP3.LUT R41, R43, 0x3030303, RZ, 0xc0, !PT ;  /* 0x030303032b297812 */ /* 0x001fe200078ec0ff */
[C---:B------:R-:W-:Y:S01]  /*2af0*/  IDP.4A.S8.S8 R25, R46.reuse, R25, R24 ;  /* 0x000000192e197226 */ /* 0x040fe20000000618 */
[----:B------:R-:W0:Y:S03]  /*2b00*/  LDS R40, [R16+0x58] ;  /* 0x0000580010287984 */ /* 0x000e260000000800 */
[-C--:B----4-:R-:W-:Y:S02]  /*2b10*/  IDP.4A.S8.S8 R48, R46, R26.reuse, R25 ;  /* 0x0000001a2e307226 */ /* 0x090fe40000000619 */
[----:B------:R-:W-:Y:S01]  /*2b20*/  IDP.4A.S8.S8 R47, R41, R26, R47 ;  /* 0x0000001a292f7226 */ /* 0x000fe2000000062f */
[----:B------:R-:W2:Y:S01]  /*2b30*/  LDS.64 R24, [R17+0x18] ;  /* 0x0000180011187984 */ /* 0x000ea20000000a00 */
[----:B------:R-:W-:Y:S01]  /*2b40*/  LOP3.LUT R26, R42, 0x3030303, RZ, 0xc0, !PT ;  /* 0x030303032a1a7812 */ /* 0x000fe200078ec0ff */
[----:B------:R-:W-:-:S02]  /*2b50*/  IDP.4A.S8.S8 R48, R46, R27, R48 ;  /* 0x0000001b2e307226 */ /* 0x000fc40000000630 */
[----:B------:R-:W3:Y:S02]  /*2b60*/  LDS R41, [R16+0x5c] ;  /* 0x00005c0010297984 */ /* 0x000ee40000000800 */
[----:B------:R-:W-:Y:S01]  /*2b70*/  IDP.4A.S8.S8 R26, R26, R27, R47 ;  /* 0x0000001b1a1a7226 */ /* 0x000fe2000000062f */
[----:B------:R-:W-:Y:S01]  /*2b80*/  SHF.R.U32.HI R27, RZ, 0x4, R44 ;  /* 0x00000004ff1b7819 */ /* 0x000fe2000001162c */
[----:B------:R-:W4:Y:S01]  /*2b90*/  LDS.U8 R47, [R18+0x12] ;  /* 0x00001200122f7984 */ /* 0x000f220000000000 */
[----:B------:R-:W-:Y:S01]  /*2ba0*/  LOP3.LUT R44, R44, 0xf, RZ, 0xc0, !PT ;  /* 0x0000000f2c2c7812 */ /* 0x000fe200078ec0ff */
[----:B------:R-:W-:Y:S01]  /*2bb0*/  IMAD R46, R26, R45, RZ ;  /* 0x0000002d1a2e7224 */ /* 0x000fe200078e02ff */
[----:B------:R-:W-:-:S05]  /*2bc0*/  LEA R27, R27, R27, 0x8 ;  /* 0x0000001b1b1b7211 */ /* 0x000fca00078e40ff */
[----:B------:R-:W-:Y:S01]  /*2bd0*/  IMAD R45, R27, 0x10000, R27 ;  /* 0x000100001b2d7824 */ /* 0x000fe200078e021b */
[----:B------:R-:W-:-:S03]  /*2be0*/  LOP3.LUT R27, R39, 0x3030303, RZ, 0xc0, !PT ;  /* 0x03030303271b7812 */ /* 0x000fc600078ec0ff */
[-C--:B-1----:R-:W-:Y:S02]  /*2bf0*/  IDP.4A.S8.S8 R50, R45, R28.reuse, R48 ;  /* 0x0000001c2d327226 */ /* 0x082fe40000000630 */
[----:B------:R-:W-:Y:S01]  /*2c00*/  IDP.4A.S8.S8 R48, R27, R28, RZ ;  /* 0x0000001c1b307226 */ /* 0x000fe200000006ff */
[----:B------:R-:W-:Y:S01]  /*2c10*/  LOP3.LUT R28, R38, 0x3030303, RZ, 0xc0, !PT ;  /* 0x03030303261c7812 */ /* 0x000fe200078ec0ff */
[----:B------:R-:W1:Y:S01]  /*2c20*/  LDS.64 R26, [R14+0x20] ;  /* 0x000020000e1a7984 */ /* 0x000e620000000a00 */
[----:B------:R-:W-:-:S03]  /*2c30*/  IDP.4A.S8.S8 R50, R45, R29, R50 ;  /* 0x0000001d2d327226 */ /* 0x000fc60000000632 */
[----:B------:R-:W-:Y:S01]  /*2c40*/  IDP.4A.S8.S8 R28, R28, R29, R48 ;  /* 0x0000001d1c1c7226 */ /* 0x000fe20000000630 */
[----:B0-----:R-:W-:-:S05]  /*2c50*/  LOP3.LUT R29, R40, 0x3030303, RZ, 0xc0, !PT ;  /* 0x03030303281d7812 */ /* 0x001fca00078ec0ff */
[-C--:B--2---:R-:W-:Y:S02]  /*2c60*/  IDP.4A.S8.S8 R29, R29, R24.reuse, R28 ;  /* 0x000000181d1d7226 */ /* 0x084fe4000000061c */
[----:B------:R-:W-:Y:S01]  /*2c70*/  IDP.4A.S8.S8 R50, R45, R24, R50 ;  /* 0x000000182d327226 */ /* 0x000fe20000000632 */
[----:B------:R-:W-:Y:S02]  /*2c80*/  SHF.R.S32.HI R24, RZ, 0x2, R31 ;  /* 0x00000002ff187819 */ /* 0x000fe4000001141f */
[----:B---3--:R-:W-:Y:S01]  /*2c90*/  LOP3.LUT R28, R41, 0x3030303, RZ, 0xc0, !PT ;  /* 0x03030303291c7812 */ /* 0x008fe200078ec0ff */
[----:B------:R-:W-:-:S04]  /*2ca0*/  IDP.4A.S8.S8 R45, R45, R25, R50 ;  /* 0x000000192d2d7226 */ /* 0x000fc80000000632 */
[----:B------:R-:W-:Y:S01]  /*2cb0*/  IDP.4A.S8.S8 R49, R28, R25, R29 ;  /* 0x000000191c317226 */ /* 0x000fe2000000061d */
[----:B------:R-:W-:Y:S01]  /*2cc0*/  LOP3.LUT R25, R24, 0x3030303, RZ, 0xc0, !PT ;  /* 0x0303030318197812 */ /* 0x000fe200078ec0ff */
[----:B------:R-:W0:Y:S01]  /*2cd0*/  LDS.64 R28, [R14+0x28] ;  /* 0x000028000e1c7984 */ /* 0x000e220000000a00 */
[----:B------:R-:W-:Y:S01]  /*2ce0*/  SHF.R.S32.HI R24, RZ, 0x2, R30 ;  /* 0x00000002ff187819 */ /* 0x000fe2000001141e */
[----:B------:R-:W-:Y:S01]  /*2cf0*/  IMAD R44, R49, R44, R46 ;  /* 0x0000002c312c7224 */ /* 0x000fe200078e022e */
[----:B----4-:R-:W-:Y:S02]  /*2d00*/  SHF.R.U32.HI R46, RZ, 0x4, R47 ;  /* 0x00000004ff2e7819 */ /* 0x010fe4000001162f */
[----:B------:R-:W-:Y:S02]  /*2d10*/  LOP3.LUT R24, R24, 0x3030303, RZ, 0xc0, !PT ;  /* 0x0303030318187812 */ /* 0x000fe400078ec0ff */
[----:B------:R-:W-:-:S05]  /*2d20*/  LEA R46, R46, R46, 0x8 ;  /* 0x0000002e2e2e7211 */ /* 0x000fca00078e40ff */
[----:B------:R-:W-:Y:S02]  /*2d30*/  IMAD R48, R46, 0x10000, R46 ;  /* 0x000100002e307824 */ /* 0x000fe400078e022e */
[----:B------:R-:W2:Y:S01]  /*2d40*/  LDS.U8 R46, [R18+0x13] ;  /* 0x00001300122e7984 */ /* 0x000ea20000000000 */
[-C--:B-1----:R-:W-:Y:S02]  /*2d50*/  IDP.4A.S8.S8 R25, R25, R26.reuse, RZ ;  /* 0x0000001a19197226 */ /* 0x082fe400000006ff */
[----:B------:R-:W-:Y:S02]  /*2d60*/  IDP.4A.S8.S8 R26, R48, R26, RZ ;  /* 0x0000001a301a7226 */ /* 0x000fe400000006ff */
[-C--:B------:R-:W-:Y:S01]  /*2d70*/  IDP.4A.S8.S8 R49, R24, R27.reuse, R25 ;  /* 0x0000001b18317226 */ /* 0x080fe20000000619 */
[----:B------:R-:W-:Y:S01]  /*2d80*/  SHF.R.S32.HI R24, RZ, 0x2, R43 ;  /* 0x00000002ff187819 */ /* 0x000fe2000001142b */
[----:B------:R-:W-:Y:S02]  /*2d90*/  IDP.4A.S8.S8 R51, R48, R27, R26 ;  /* 0x0000001b30337226 */ /* 0x000fe4000000061a */
[----:B------:R-:W1:Y:S01]  /*2da0*/  LDS.64 R26, [R14+0x30] ;  /* 0x000030000e1a7984 */ /* 0x000e620000000a00 */
[----:B------:R-:W-:-:S05]  /*2db0*/  LOP3.LUT R25, R24, 0x3030303, RZ, 0xc0, !PT ;  /* 0x0303030318197812 */ /* 0x000fca00078ec0ff */
[-C--:B0-----:R-:W-:Y:S02]  /*2dc0*/  IDP.4A.S8.S8 R49, R25, R28.reuse, R49 ;  /* 0x0000001c19317226 */ /* 0x081fe40000000631 */
[----:B------:R-:W0:Y:S01]  /*2dd0*/  LDS.64 R24, [R14+0x38] ;  /* 0x000038000e187984 */ /* 0x000e220000000a00 */
[----:B------:R-:W-:Y:S01]  /*2de0*/  IDP.4A.S8.S8 R51, R48, R28, R51 ;  /* 0x0000001c30337226 */ /* 0x000fe20000000633 */
[----:B------:R-:W-:-:S04]  /*2df0*/  SHF.R.S32.HI R28, RZ, 0x2, R42 ;  /* 0x00000002ff1c7819 */ /* 0x000fc8000001142a */
[----:B------:R-:W-:-:S05]  /*2e00*/  LOP3.LUT R28, R28, 0x3030303, RZ, 0xc0, !PT ;  /* 0x030303031c1c7812 */ /* 0x000fca00078ec0ff */
[-C--:B------:R-:W-:Y:S01]  /*2e10*/  IDP.4A.S8.S8 R28, R28, R29.reuse, R49 ;  /* 0x0000001d1c1c7226 */ /* 0x080fe20000000631 */
[----:B--2---:R-:W-:Y:S01]  /*2e20*/  SHF.R.U32.HI R50, RZ, 0x4, R46 ;  /* 0x00000004ff327819 */ /* 0x004fe2000001162e */
[----:B------:R-:W-:Y:S01]  /*2e30*/  IDP.4A.S8.S8 R49, R48, R29, R51 ;  /* 0x0000001d30317226 */ /* 0x000fe20000000633 */
[----:B------:R-:W-:Y:S02]  /*2e40*/  SHF.R.S32.HI R29, RZ, 0x2, R39 ;  /* 0x00000002ff1d7819 */ /* 0x000fe40000011427 */
[----:B------:R-:W-:Y:S02]  /*2e50*/  SHF.R.S32.HI R48, RZ, 0x2, R38 ;  /* 0x00000002ff307819 */ /* 0x000fe40000011426 */
[----:B------:R-:W-:Y:S02]  /*2e60*/  LOP3.LUT R29, R29, 0x3030303, RZ, 0xc0, !PT ;  /* 0x030303031d1d7812 */ /* 0x000fe400078ec0ff */
[----:B------:R-:W-:Y:S02]  /*2e70*/  LEA R51, R50, R50, 0x8 ;  /* 0x0000003232337211 */ /* 0x000fe400078e40ff */
[----:B------:R-:W-:Y:S01]  /*2e80*/  LOP3.LUT R50, R48, 0x3030303, RZ, 0xc0, !PT ;  /* 0x0303030330327812 */ /* 0x000fe200078ec0ff */
[----:B-1----:R-:W-:Y:S01]  /*2e90*/  IDP.4A.S8.S8 R29, R29, R26, RZ ;  /* 0x0000001a1d1d7226 */ /* 0x002fe200000006ff */
[----:B------:R-:W-:Y:S01]  /*2ea0*/  LOP3.LUT R46, R46, 0xf, RZ, 0xc0, !PT ;  /* 0x0000000f2e2e7812 */ /* 0x000fe200078ec0ff */
[----:B------:R-:W-:-:S02]  /*2eb0*/  IMAD R48, R51, 0x10000, R51 ;  /* 0x0001000033307824 */ /* 0x000fc400078e0233 */
[-C--:B------:R-:W-:Y:S02]  /*2ec0*/  IDP.4A.S8.S8 R29, R50, R27.reuse, R29 ;  /* 0x0000001b321d7226 */ /* 0x080fe4000000061d */
[C---:B------:R-:W-:Y:S01]  /*2ed0*/  IDP.4A.S8.S8 R50, R48.reuse, R26, R49 ;  /* 0x0000001a30327226 */ /* 0x040fe20000000631 */
[----:B------:R-:W-:Y:S02]  /*2ee0*/  SHF.R.S32.HI R26, RZ, 0x2, R40 ;  /* 0x00000002ff1a7819 */ /* 0x000fe40000011428 */
[----:B------:R-:W-:Y:S01]  /*2ef0*/  LOP3.LUT R49, R47, 0xf, RZ, 0xc0, !PT ;  /* 0x0000000f2f317812 */ /* 0x000fe200078ec0ff */
[----:B------:R-:W-:Y:S01]  /*2f00*/  IDP.4A.S8.S8 R27, R48, R27, R50 ;  /* 0x0000001b301b7226 */ /* 0x000fe20000000632 */
[----:B------:R-:W-:Y:S01]  /*2f10*/  LOP3.LUT R26, R26, 0x3030303, RZ, 0xc0, !PT ;  /* 0x030303031a1a7812 */ /* 0x000fe200078ec0ff */
[----:B------:R-:W1:Y:S02]  /*2f20*/  LDS.U8 R47, [R18+0x14] ;  /* 0x00001400122f7984 */ /* 0x000e640000000000 */
[----:B------:R-:W-:-:S02]  /*2f30*/  IMAD R49, R28, R49, RZ ;  /* 0x000000311c317224 */ /* 0x000fc400078e02ff */
[-C--:B0-----:R-:W-:Y:S01]  /*2f40*/  IDP.4A.S8.S8 R50, R26, R24.reuse, R29 ;  /* 0x000000181a327226 */ /* 0x081fe2000000061d */
[----:B------:R-:W-:Y:S01]  /*2f50*/  SHF.R.S32.HI R26, RZ, 0x2, R41 ;  /* 0x00000002ff1a7819 */ /* 0x000fe20000011429 */
[----:B------:R-:W0:Y:S01]  /*2f60*/  LDS.64 R28, [R14+0x40] ;  /* 0x000040000e1c7984 */ /* 0x000e220000000a00 */
[----:B------:R-:W-:Y:S02]  /*2f70*/  IDP.4A.S8.S8 R24, R48, R24, R27 ;  /* 0x0000001830187226 */ /* 0x000fe4000000061b */
[----:B------:R-:W-:Y:S02]  /*2f80*/  LOP3.LUT R26, R26, 0x3030303, RZ, 0xc0, !PT ;  /* 0x030303031a1a7812 */ /* 0x000fe400078ec0ff */
[-C--:B------:R-:W-:Y:S01]  /*2f90*/  IDP.4A.S8.S8 R48, R48, R25.reuse, R24 ;  /* 0x0000001930307226 */ /* 0x080fe20000000618 */
[--C-:B------:R-:W-:Y:S02]  /*2fa0*/  SHF.R.S32.HI R24, RZ, 0x4, R31.reuse ;  /* 0x00000004ff187819 */ /* 0x100fe4000001141f */
[----:B------:R-:W-:Y:S01]  /*2fb0*/  IDP.4A.S8.S8 R50, R26, R25, R50 ;  /* 0x000000191a327226 */ /* 0x000fe20000000632 */
[----:B------:R-:W-:Y:S01]  /*2fc0*/  SHF.R.S32.HI R31, RZ, 0x6, R31 ;  /* 0x00000006ff1f7819 */ /* 0x000fe2000001141f */
[----:B------:R-:W2:Y:S01]  /*2fd0*/  LDS.64 R26, [R14+0x48] ;  /* 0x000048000e1a7984 */ /* 0x000ea20000000a00 */
[----:B------:R-:W-:Y:S01]  /*2fe0*/  LOP3.LUT R25, R24, 0x3030303, RZ, 0xc0, !PT ;  /* 0x0303030318197812 */ /* 0x000fe200078ec0ff */
[----:B------:R-:W-:Y:S01]  /*2ff0*/  IMAD R46, R50, R46, R49 ;  /* 0x0000002e322e7224 */ /* 0x000fe200078e0231 */
[----:B------:R-:W-:-:S02]  /*3000*/  SHF.R.S32.HI R24, RZ, 0x4, R30 ;  /* 0x00000004ff187819 */ /* 0x000fc4000001141e */
[----:B------:R-:W-:Y:S02]  /*3010*/  LOP3.LUT R31, R31, 0x3030303, RZ, 0xc0, !PT ;  /* 0x030303031f1f7812 */ /* 0x000fe400078ec0ff */
[----:B------:R-:W-:Y:S02]  /*3020*/  LOP3.LUT R24, R24, 0x3030303, RZ, 0xc0, !PT ;  /* 0x0303030318187812 */ /* 0x000fe400078ec0ff */
[----:B------:R-:W-:-:S04]  /*3030*/  SHF.R.S32.HI R30, RZ, 0x6, R30 ;  /* 0x00000006ff1e7819 */ /* 0x000fc8000001141e */
[----:B------:R-:W-:Y:S02]  /*3040*/  LOP3.LUT R30, R30, 0x3030303, RZ, 0xc0, !PT ;  /* 0x030303031e1e7812 */ /* 0x000fe400078ec0ff */
[----:B-1----:R-:W-:Y:S02]  /*3050*/  SHF.R.U32.HI R49, RZ, 0x4, R47 ;  /* 0x00000004ff317819 */ /* 0x002fe4000001162f */
[----:B------:R-:W-:Y:S02]  /*3060*/  LOP3.LUT R47, R47, 0xf, RZ, 0xc0, !PT ;  /* 0x0000000f2f2f7812 */ /* 0x000fe400078ec0ff */
[----:B------:R-:W-:Y:S01]  /*3070*/  LEA R49, R49, R49, 0x8 ;  /* 0x0000003131317211 */ /* 0x000fe200078e40ff */
[----:B0-----:R-:W-:-:S04]  /*3080*/  IDP.4A.S8.S8 R25, R25, R28, RZ ;  /* 0x0000001c19197226 */ /* 0x001fc800000006ff */
[----:B------:R-:W-:Y:S02]  /*3090*/  IMAD R49, R49, 0x10000, R49 ;  /* 0x0001000031317824 */ /* 0x000fe400078e0231 */
[-C--:B------:R-:W-:Y:S01]  /*30a0*/  IDP.4A.S8.S8 R50, R24, R29.reuse, R25 ;  /* 0x0000001d18327226 */ /* 0x080fe20000000619 */
[--C-:B------:R-:W-:Y:S01]  /*30b0*/  SHF.R.S32.HI R24, RZ, 0x4, R43.reuse ;  /* 0x00000004ff187819 */ /* 0x100fe2000001142b */
[C---:B------:R-:W-:Y:S01]  /*30c0*/  IDP.4A.S8.S8 R28, R49.reuse, R28, RZ ;  /* 0x0000001c311c7226 */ /* 0x040fe200000006ff */
[----:B------:R-:W-:Y:S02]  /*30d0*/  SHF.R.S32.HI R43, RZ, 0x6, R43 ;  /* 0x00000006ff2b7819 */ /* 0x000fe4000001142b */
[----:B------:R-:W-:Y:S01]  /*30e0*/  LOP3.LUT R25, R24, 0x3030303, RZ, 0xc0, !PT ;  /* 0x0303030318197812 */ /* 0x000fe200078ec0ff */
[----:B------:R-:W-:Y:S01]  /*30f0*/  IDP.4A.S8.S8 R29, R49, R29, R28 ;  /* 0x0000001d311d7226 */ /* 0x000fe2000000061c */
[----:B------:R-:W-:Y:S01]  /*3100*/  LOP3.LUT R43, R43, 0x3030303, RZ, 0xc0, !PT ;  /* 0x030303032b2b7812 */ /* 0x000fe200078ec0ff */
[----:B------:R-:W-:Y:S02]  /*3110*/  LDS.U8 R28, [R18+0x15] ;  /* 0x00001500121c7984 */ /* 0x000fe40000000000 */
[----:B--2---:R-:W-:-:S02]  /*3120*/  IDP.4A.S8.S8 R50, R25, R26, R50 ;  /* 0x0000001a19327226 */ /* 0x004fc40000000632 */
[----:B------:R-:W0:Y:S01]  /*3130*/  LDS.64 R24, [R14+0x50] ;  /* 0x000050000e187984 */ /* 0x000e220000000a00 */
[C---:B------:R-:W-:Y:S01]  /*3140*/  IDP.4A.S8.S8 R52, R49.reuse, R26, R29 ;  /* 0x0000001a31347226 */ /* 0x040fe2000000061d */
[--C-:B------:R-:W-:Y:S02]  /*3150*/  SHF.R.S32.HI R26, RZ, 0x4, R42.reuse ;  /* 0x00000004ff1a7819 */ /* 0x100fe4000001142a */
[----:B------:R-:W-:Y:S01]  /*3160*/  SHF.R.S32.HI R42, RZ, 0x6, R42 ;  /* 0x00000006ff2a7819 */ /* 0x000fe2000001142a */
[-C--:B------:R-:W-:Y:S01]  /*3170*/  IDP.4A.S8.S8 R29, R49, R27.reuse, R52 ;  /* 0x0000001b311d7226 */ /* 0x080fe20000000634 */
[----:B------:R-:W-:Y:S02]  /*3180*/  LOP3.LUT R26, R26, 0x3030303, RZ, 0xc0, !PT ;  /* 0x030303031a1a7812 */ /* 0x000fe400078ec0ff */
[----:B------:R-:W-:Y:S02]  /*3190*/  SHF.R.S32.HI R49, RZ, 0x4, R39 ;  /* 0x00000004ff317819 */ /* 0x000fe40000011427 */
[----:B------:R-:W-:Y:S01]  /*31a0*/  LOP3.LUT R42, R42, 0x3030303, RZ, 0xc0, !PT ;  /* 0x030303032a2a7812 */ /* 0x000fe200078ec0ff */
[----:B------:R-:W-:Y:S01]  /*31b0*/  IDP.4A.S8.S8 R26, R26, R27, R50 ;  /* 0x0000001b1a1a7226 */ /* 0x000fe20000000632 */
[----:B------:R-:W-:-:S02]  /*31c0*/  LOP3.LUT R49, R49, 0x3030303, RZ, 0xc0, !PT ;  /* 0x0303030331317812 */ /* 0x000fc400078ec0ff */
[----:B------:R-:W-:Y:S01]  /*31d0*/  SHF.R.S32.HI R50, RZ, 0x4, R38 ;  /* 0x00000004ff327819 */ /* 0x000fe20000011426 */
[----:B------:R-:W-:Y:S02]  /*31e0*/  IMAD R47, R26, R47, RZ ;  /* 0x0000002f1a2f7224 */ /* 0x000fe400078e02ff */
[----:B------:R-:W1:Y:S01]  /*31f0*/  LDS.64 R26, [R14+0x58] ;  /* 0x000058000e1a7984 */ /* 0x000e620000000a00 */
[----:B------:R-:W-:Y:S01]  /*3200*/  LOP3.LUT R50, R50, 0x3030303, RZ, 0xc0, !PT ;  /* 0x0303030332327812 */ /* 0x000fe200078ec0ff */
[----:B0-----:R-:W-:-:S04]  /*3210*/  IDP.4A.S8.S8 R49, R49, R24, RZ ;  /* 0x0000001831317226 */ /* 0x001fc800000006ff */
[----:B------:R-:W-:Y:S01]  /*3220*/  IDP.4A.S8.S8 R51, R50, R25, R49 ;  /* 0x0000001932337226 */ /* 0x000fe20000000631 */
[----:B------:R-:W-:Y:S02]  /*3230*/  SHF.R.U32.HI R49, RZ, 0x4, R28 ;  /* 0x00000004ff317819 */ /* 0x000fe4000001161c */
[----:B------:R-:W-:Y:S02]  /*3240*/  LOP3.LUT R28, R28, 0xf, RZ, 0xc0, !PT ;  /* 0x0000000f1c1c7812 */ /* 0x000fe400078ec0ff */
[----:B------:R-:W-:-:S05]  /*3250*/  LEA R49, R49, R49, 0x8 ;  /* 0x0000003131317211 */ /* 0x000fca00078e40ff */
[----:B------:R-:W-:-:S04]  /*3260*/  IMAD R49, R49, 0x10000, R49 ;  /* 0x0001000031317824 */ /* 0x000fc800078e0231 */
[----:B------:R-:W-:Y:S01]  /*3270*/  IDP.4A.S8.S8 R24, R49, R24, R29 ;  /* 0x0000001831187226 */ /* 0x000fe2000000061d */
[----:B------:R-:W-:-:S04]  /*3280*/  SHF.R.S32.HI R29, RZ, 0x4, R40 ;  /* 0x00000004ff1d7819 */ /* 0x000fc80000011428 */
[----:B------:R-:W-:-:S05]  /*3290*/  LOP3.LUT R29, R29, 0x3030303, RZ, 0xc0, !PT ;  /* 0x030303031d1d7812 */ /* 0x000fca00078ec0ff */
[----:B-1----:R-:W-:Y:S01]  /*32a0*/  IDP.4A.S8.S8 R51, R29, R26, R51 ;  /* 0x0000001a1d337226 */ /* 0x002fe20000000633 */
[----:B------:R-:W-:-:S04]  /*32b0*/  SHF.R.S32.HI R29, RZ, 0x4, R41 ;  /* 0x00000004ff1d7819 */ /* 0x000fc80000011429 */
[----:B------:R-:W-:-:S05]  /*32c0*/  LOP3.LUT R50, R29, 0x3030303, RZ, 0xc0, !PT ;  /* 0x030303031d327812 */ /* 0x000fca00078ec0ff */
[----:B------:R-:W-:-:S04]  /*32d0*/  IDP.4A.S8.S8 R50, R50, R27, R51 ;  /* 0x0000001b32327226 */ /* 0x000fc80000000633 */
[----:B------:R-:W-:Y:S02]  /*32e0*/  IMAD R47, R50, R28, R47 ;  /* 0x0000001c322f7224 */ /* 0x000fe400078e022f */
[----:B------:R-:W0:Y:S02]  /*32f0*/  LDS.64 R28, [R14+0x60] ;  /* 0x000060000e1c7984 */ /* 0x000e240000000a00 */
[----:B0-----:R-:W-:-:S04]  /*3300*/  IDP.4A.S8.S8 R31, R31, R28, RZ ;  /* 0x0000001c1f1f7226 */ /* 0x001fc800000006ff */
[----:B------:R-:W-:Y:S02]  /*3310*/  IDP.4A.S8.S8 R50, R30, R29, R31 ;  /* 0x0000001d1e327226 */ /* 0x000fe4000000061f */
[----:B------:R-:W0:Y:S02]  /*3320*/  LDS.64 R30, [R14+0x68] ;  /* 0x000068000e1e7984 */ /* 0x000e240000000a00 */
[----:B0-----:R-:W-:Y:S02]  /*3330*/  IDP.4A.S8.S8 R50, R43, R30, R50 ;  /* 0x0000001e2b327226 */ /* 0x001fe40000000632 */
[----:B------:R-:W0:Y:S02]  /*3340*/  LDS.U8 R43, [R18+0x16] ;  /* 0x00001600122b7984 */ /* 0x000e240000000000 */
[----:B------:R-:W-:Y:S01]  /*3350*/  IDP.4A.S8.S8 R42, R42, R31, R50 ;  /* 0x0000001f2a2a7226 */ /* 0x000fe20000000632 */
[----:B0-----:R-:W-:-:S04]  /*3360*/  SHF.R.U32.HI R50, RZ, 0x4, R43 ;  /* 0x00000004ff327819 */ /* 0x001fc8000001162b */
[----:B------:R-:W-:-:S05]  /*3370*/  LEA R50, R50, R50, 0x8 ;  /* 0x0000003232327211 */ /* 0x000fca00078e40ff */
[----:B------:R-:W-:-:S04]  /*3380*/  IMAD R50, R50, 0x10000, R50 ;  /* 0x0001000032327824 */ /* 0x000fc800078e0232 */
[----:B------:R-:W-:-:S04]  /*3390*/  IDP.4A.S8.S8 R28, R50, R28, RZ ;  /* 0x0000001c321c7226 */ /* 0x000fc800000006ff */
[----:B------:R-:W-:Y:S02]  /*33a0*/  IDP.4A.S8.S8 R29, R50, R29, R28 ;  /* 0x0000001d321d7226 */ /* 0x000fe4000000061c */
[----:B------:R-:W-:-:S05]  /*33b0*/  VIADD R28, R3, 0x60 ;  /* 0x00000060031c7836 */ /* 0x000fca0000000000 */
[----:B------:R-:W-:Y:S01]  /*33c0*/  LEA.HI R53, R28, R19, RZ, 0x1d ;  /* 0x000000131c357211 */ /* 0x000fe200078fe8ff */
[----:B------:R-:W-:Y:S01]  /*33d0*/  IDP.4A.S8.S8 R29, R50, R30, R29 ;  /* 0x0000001e321d7226 */ /* 0x000fe2000000061d */
[----:B------:R-:W0:Y:S03]  /*33e0*/  LDS.U8 R19, [R18+0x17] ;  /* 0x0000170012137984 */ /* 0x000e260000000000 */
[----:B------:R-:W-:-:S06]  /*33f0*/  IMAD.WIDE R52, R53, 0x24, R34 ;  /* 0x0000002435347825 */ /* 0x000fcc00078e0222 */
[----:B------:R-:W2:Y:S01]  /*3400*/  LDG.E.CONSTANT R52, desc[UR14][R52.64+0x4] ;  /* 0x0000040e34347981 */ /* 0x000ea2000c1e9900 */
[----:B------:R-:W-:-:S03]  /*3410*/  IDP.4A.S8.S8 R31, R50, R31, R29 ;  /* 0x0000001f321f7226 */ /* 0x000fc6000000061d */
[----:B------:R-:W1:Y:S01]  /*3420*/  LDS.64 R28, [R14+0x70] ;  /* 0x000070000e1c7984 */ /* 0x000e620000000a00 */
[----:B------:R-:W-:-:S04]  /*3430*/  IDP.4A.S8.S8 R24, R49, R25, R24 ;  /* 0x0000001931187226 */ /* 0x000fc80000000618 */
[----:B------:R-:W-:Y:S02]  /*3440*/  IDP.4A.S8.S8 R26, R49, R26, R24 ;  /* 0x0000001a311a7226 */ /* 0x000fe40000000618 */
[----:B------:R-:W3:Y:S01]  /*3450*/  LDS.64 R24, [R14+0x78] ;  /* 0x000078000e187984 */ /* 0x000ee20000000a00 */
[----:B------:R-:W-:Y:S02]  /*3460*/  SHF.R.S32.HI R39, RZ, 0x6, R39 ;  /* 0x00000006ff277819 */ /* 0x000fe40000011427 */
[----:B------:R-:W-:Y:S02]  /*3470*/  SHF.R.S32.HI R38, RZ, 0x6, R38 ;  /* 0x00000006ff267819 */ /* 0x000fe40000011426 */
[----:B------:R-:W-:Y:S02]  /*3480*/  LOP3.LUT R39, R39, 0x3030303, RZ, 0xc0, !PT ;  /* 0x0303030327277812 */ /* 0x000fe400078ec0ff */
[----:B------:R-:W-:Y:S02]  /*3490*/  LOP3.LUT R38, R38, 0x3030303, RZ, 0xc0, !PT ;  /* 0x0303030326267812 */ /* 0x000fe400078ec0ff */
[----:B------:R-:W-:-:S02]  /*34a0*/  SHF.R.S32.HI R40, RZ, 0x6, R40 ;  /* 0x00000006ff287819 */ /* 0x000fc40000011428 */
[----:B------:R-:W-:Y:S02]  /*34b0*/  LOP3.LUT R43, R43, 0xf, RZ, 0xc0, !PT ;  /* 0x0000000f2b2b7812 */ /* 0x000fe400078ec0ff */
[----:B0-----:R-:W-:-:S04]  /*34c0*/  SHF.R.U32.HI R37, RZ, 0x4, R19 ;  /* 0x00000004ff257819 */ /* 0x001fc80000011613 */
[----:B------:R-:W-:Y:S02]  /*34d0*/  LEA R37, R37, R37, 0x8 ;  /* 0x0000002525257211 */ /* 0x000fe400078e40ff */
[----:B------:R-:W-:Y:S01]  /*34e0*/  SHF.R.S32.HI R41, RZ, 0x6, R41 ;  /* 0x00000006ff297819 */ /* 0x000fe20000011429 */
[-C--:B-1----:R-:W-:Y:S02]  /*34f0*/  IDP.4A.S8.S8 R39, R39, R28.reuse, RZ ;  /* 0x0000001c27277226 */ /* 0x082fe400000006ff */
[----:B------:R-:W-:Y:S02]  /*3500*/  IMAD R37, R37, 0x10000, R37 ;  /* 0x0001000025257824 */ /* 0x000fe400078e0225 */
[----:B------:R-:W-:Y:S01]  /*3510*/  IDP.4A.S8.S8 R38, R38, R29, R39 ;  /* 0x0000001d26267226 */ /* 0x000fe20000000627 */
[----:B------:R-:W-:Y:S01]  /*3520*/  LOP3.LUT R39, R40, 0x3030303, RZ, 0xc0, !PT ;  /* 0x0303030328277812 */ /* 0x000fe200078ec0ff */
[----:B------:R-:W-:Y:S01]  /*3530*/  IMAD R30, R42, R43, RZ ;  /* 0x0000002b2a1e7224 */ /* 0x000fe200078e02ff */
[----:B------:R-:W-:Y:S01]  /*3540*/  LOP3.LUT R40, R41, 0x3030303, RZ, 0xc0, !PT ;  /* 0x0303030329287812 */ /* 0x000fe200078ec0ff */
[----:B------:R-:W-:Y:S01]  /*3550*/  IDP.4A.S8.S8 R42, R37, R28, R31 ;  /* 0x0000001c252a7226 */ /* 0x000fe2000000061f */
[----:B------:R-:W-:Y:S01]  /*3560*/  LDS R41, [R15+UR6] ;  /* 0x000000060f297984 */ /* 0x000fe20008000800 */
[----:B---3--:R-:W-:-:S03]  /*3570*/  IDP.4A.S8.S8 R39, R39, R24, R38 ;  /* 0x0000001827277226 */ /* 0x008fc60000000626 */
[----:B------:R-:W0:Y:S04]  /*3580*/  LDS R38, [R20+UR6] ;  /* 0x0000000614267984 */ /* 0x000e280008000800 */
[----:B------:R-:W1:Y:S04]  /*3590*/  LDS R28, [R13+UR6] ;  /* 0x000000060d1c7984 */ /* 0x000e680008000800 */
[----:B------:R-:W3:Y:S01]  /*35a0*/  LDS R31, [R21+UR6] ;  /* 0x00000006151f7984 */ /* 0x000ee20008000800 */
[----:B------:R-:W-:Y:S01]  /*35b0*/  BAR.SYNC.DEFER_BLOCKING 0x0 ;  /* 0x0000000000007b1d */ /* 0x000fe20000010000 */
[----:B------:R-:W-:Y:S01]  /*35c0*/  LOP3.LUT R19, R19, 0xf, RZ, 0xc0, !PT ;  /* 0x0000000f13137812 */ /* 0x000fe200078ec0ff */
[----:B------:R-:W-:-:S04]  /*35d0*/  IDP.4A.S8.S8 R39, R40, R25, R39 ;  /* 0x0000001928277226 */ /* 0x000fc80000000627 */
[----:B------:R-:W-:Y:S02]  /*35e0*/  IMAD R30, R39, R19, R30 ;  /* 0x00000013271e7224 */ /* 0x000fe400078e021e */
[----:B------:R-:W-:Y:S02]  /*35f0*/  HADD2.F32 R39, -RZ, R36.H0_H0 ;  /* 0x20000024ff277230 */ /* 0x000fe40000004100 */
[----:B------:R-:W-:Y:S02]  /*3600*/  IDP.4A.S8.S8 R29, R37, R29, R42 ;  /* 0x0000001d251d7226 */ /* 0x000fe4000000062a */
[----:B------:R-:W-:Y:S02]  /*3610*/  IDP.4A.S8.S8 R49, R49, R27, R26 ;  /* 0x0000001b31317226 */ /* 0x000fe4000000061a */
[----:B------:R-:W-:Y:S02]  /*3620*/  IDP.4A.S8.S8 R24, R37, R24, R29 ;  /* 0x0000001825187226 */ /* 0x000fe4000000061d */
[----:B------:R-:W-:-:S02]  /*3630*/  HADD2.F32 R40, -RZ, R23.H0_H0 ;  /* 0x20000017ff287230 */ /* 0x000fc40000004100 */
[----:B------:R-:W-:Y:S01]  /*3640*/  HADD2.F32 R29, -RZ, R23.H1_H1 ;  /* 0x30000017ff1d7230 */ /* 0x000fe20000004100 */
[----:B------:R-:W-:Y:S02]  /*3650*/  I2FP.F32.S32 R36, R45 ;  /* 0x0000002d00247245 */ /* 0x000fe40000201400 */
[----:B------:R-:W-:-:S03]  /*3660*/  I2FP.F32.S32 R48, R48 ;  /* 0x0000003000307245 */ /* 0x000fc60000201400 */
[C---:B------:R-:W-:Y:S01]  /*3670*/  FMUL.FTZ R43, R29.reuse, R36 ;  /* 0x000000241d2b7220 */ /* 0x040fe20000410000 */
[----:B------:R-:W-:Y:S01]  /*3680*/  I2FP.F32.S32 R45, R46 ;  /* 0x0000002e002d7245 */ /* 0x000fe20000201400 */
[----:B------:R-:W-:Y:S01]  /*3690*/  FMUL.FTZ R48, R29, R48 ;  /* 0x000000301d307220 */ /* 0x000fe20000410000 */
[----:B------:R-:W-:-:S03]  /*36a0*/  IDP.4A.S8.S8 R37, R37, R25, R24 ;  /* 0x0000001925257226 */ /* 0x000fc60000000618 */
[----:B------:R-:W-:Y:S01]  /*36b0*/  FFMA.FTZ R45, R40, R45, -R48 ;  /* 0x0000002d282d7223 */ /* 0x000fe20000010830 */
[----:B------:R-:W-:Y:S02]  /*36c0*/  I2FP.F32.S32 R48, R49 ;  /* 0x0000003100307245 */ /* 0x000fe40000201400 */
[----:B------:R-:W-:Y:S02]  /*36d0*/  I2FP.F32.S32 R46, R37 ;  /* 0x00000025002e7245 */ /* 0x000fe40000201400 */
[----:B------:R-:W-:Y:S01]  /*36e0*/  I2FP.F32.S32 R47, R47 ;  /* 0x0000002f002f7245 */ /* 0x000fe20000201400 */
[----:B------:R-:W-:Y:S02]  /*36f0*/  FMUL.FTZ R49, R29, R48 ;  /* 0x000000301d317220 */ /* 0x000fe40000410000 */
[----:B------:R-:W-:Y:S02]  /*3700*/  FMUL.FTZ R46, R46, R29 ;  /* 0x0000001d2e2e7220 */ /* 0x000fe40000410000 */
[----:B------:R-:W-:Y:S01]  /*3710*/  FFMA.FTZ R47, R40, R47, -R49 ;  /* 0x0000002f282f7223 */ /* 0x000fe20000010831 */
[----:B--2---:R-:W-:Y:S04]  /*3720*/  STS [R9], R52 ;  /* 0x0000003409007388 */ /* 0x004fe80000000800 */
[----:B------:R2:W-:Y:S01]  /*3730*/  STS [R32+UR11], R39 ;  /* 0x0000002720007988 */ /* 0x0005e2000800080b */
[----:B------:R-:W-:Y:S01]  /*3740*/  BAR.SYNC.DEFER_BLOCKING 0x0 ;  /* 0x0000000000007b1d */ /* 0x000fe20000010000 */
[----:B--2---:R-:W-:-:S05]  /*3750*/  I2FP.F32.S32 R39, R44 ;  /* 0x0000002c00277245 */ /* 0x004fca0000201400 */
[----:B------:R-:W2:Y:S04]  /*3760*/  LDS.U8 R42, [R18+0x18] ;  /* 0x00001800122a7984 */ /* 0x000ea80000000000 */
[----:B------:R-:W4:Y:S04]  /*3770*/  LDS R19, [R16+0x60] ;  /* 0x0000600010137984 */ /* 0x000f280000000800 */
[----:B------:R-:W-:Y:S04]  /*3780*/  LDS R23, [R16+0x64] ;  /* 0x0000640010177984 */ /* 0x000fe80000000800 */
[----:B------:R-:W5:Y:S01]  /*3790*/  LDS.64 R26, [R17] ;  /* 0x00000000111a7984 */ /* 0x000f620000000a00 */
[----:B------:R-:W-:-:S03]  /*37a0*/  FFMA.FTZ R39, R40, R39, -R43 ;  /* 0x0000002728277223 */ /* 0x000fc6000001082b */
[----:B------:R-:W5:Y:S04]  /*37b0*/  LDS.U8 R44, [R18+0x19] ;  /* 0x00001900122c7984 */ /* 0x000f680000000000 */
[----:B------:R-:W5:Y:S01]  /*37c0*/  LDS R36, [R16+0x68] ;  /* 0x0000680010247984 */ /* 0x000f620000000800 */
[----:B0-----:R-:W-:-:S03]  /*37d0*/  FFMA.FTZ R33, R38, R39, R33 ;  /* 0x0000002726217223 */ /* 0x001fc60000010021 */
[----:B------:R-:W0:Y:S04]  /*37e0*/  LDS.64 R24, [R17+0x8] ;  /* 0x0000080011187984 */ /* 0x000e280000000a00 */
[----:B------:R-:W-:Y:S04]  /*37f0*/  LDS R39, [R16+0x6c] ;  /* 0x00006c0010277984 */ /* 0x000fe80000000800 */
[----:B------:R-:W0:Y:S01]  /*3800*/  LDS R38, [R16+0x70] ;  /* 0x0000700010267984 */ /* 0x000e220000000800 */
[----:B-1----:R-:W-:-:S03]  /*3810*/  FFMA.FTZ R48, R28, R45, R33 ;  /* 0x0000002d1c307223 */ /* 0x002fc60000010021 */
[----:B------:R-:W1:Y:S01]  /*3820*/  LDS R37, [R16+0x74] ;  /* 0x0000740010257984 */ /* 0x000e620000000800 */
[----:B------:R-:W-:-:S03]  /*3830*/  I2FP.F32.S32 R43, R30 ;  /* 0x0000001e002b7245 */ /* 0x000fc60000201400 */
[----:B------:R-:W1:Y:S04]  /*3840*/  LDS.64 R28, [R17+0x10] ;  /* 0x00001000111c7984 */ /* 0x000e680000000a00 */
[----:B------:R-:W1:Y:S01]  /*3850*/  LDS R33, [R16+0x78] ;  /* 0x0000780010217984 */ /* 0x000e620000000800 */
[----:B------:R-:W-:Y:S01]  /*3860*/  FFMA.FTZ R46, R43, R40, -R46 ;  /* 0x000000282b2e7223 */ /* 0x000fe2000001082e */
[----:B---3--:R-:W-:Y:S01]  /*3870*/  FFMA.FTZ R48, R31, R47, R48 ;  /* 0x0000002f1f307223 */ /* 0x008fe20000010030 */
[----:B--2---:R-:W-:Y:S01]  /*3880*/  SHF.R.U32.HI R45, RZ, 0x4, R42 ;  /* 0x00000004ff2d7819 */ /* 0x004fe2000001162a */
[----:B------:R-:W-:Y:S01]  /*3890*/  LDS.64 R30, [R17+0x18] ;  /* 0x00001800111e7984 */ /* 0x000fe20000000a00 */
[----:B----4-:R-:W-:-:S03]  /*38a0*/  LOP3.LUT R43, R19, 0x3030303, RZ, 0xc0, !PT ;  /* 0x03030303132b7812 */ /* 0x010fc600078ec0ff */
[----:B------:R-:W2:Y:S01]  /*38b0*/  LDS R40, [R16+0x7c] ;  /* 0x00007c0010287984 */ /* 0x000ea20000000800 */
[----:B------:R-:W-:Y:S01]  /*38c0*/  LEA R45, R45, R45, 0x8 ;  /* 0x0000002d2d2d7211 */ /* 0x000fe200078e40ff */
[-C--:B-----5:R-:W-:Y:S01]  /*38d0*/  IDP.4A.S8.S8 R43, R43, R26.reuse, RZ ;  /* 0x0000001a2b2b7226 */ /* 0x0a0fe200000006ff */
[----:B------:R-:W-:Y:S01]  /*38e0*/  LOP3.LUT R50, R23, 0x3030303, RZ, 0xc0, !PT ;  /* 0x0303030317327812 */ /* 0x000fe200078ec0ff */
[----:B------:R-:W-:Y:S02]  /*38f0*/  LDS.64 R16, [R14+0x20] ;  /* 0x000020000e107984 */ /* 0x000fe40000000a00 */
[----:B------:R-:W-:Y:S02]  /*3900*/  IMAD R45, R45, 0x10000, R45 ;  /* 0x000100002d2d7824 */ /* 0x000fe400078e022d */
[----:B------:R-:W-:Y:S01]  /*3910*/  IDP.4A.S8.S8 R50, R50, R27, R43 ;  /* 0x0000001b32327226 */ /* 0x000fe2000000062b */
[----:B------:R-:W-:Y:S01]  /*3920*/  LDS R22, [R22+0x4] ;  /* 0x0000040016167984 */ /* 0x000fe20000000800 */
[----:B------:R-:W-:-:S03]  /*3930*/  IDP.4A.S8.S8 R26, R45, R26, RZ ;  /* 0x0000001a2d1a7226 */ /* 0x000fc600000006ff */
[----:B------:R-:W3:Y:S01]  /*3940*/  LDS.U8 R43, [R18+0x1a] ;  /* 0x00001a00122b7984 */ /* 0x000ee20000000000 */
[----:B------:R-:W-:Y:S01]  /*3950*/  IDP.4A.S8.S8 R26, R45, R27, R26 ;  /* 0x0000001b2d1a7226 */ /* 0x000fe2000000061a */
[----:B------:R-:W-:Y:S01]  /*3960*/  SHF.R.U32.HI R27, RZ, 0x4, R44 ;  /* 0x00000004ff1b7819 */ /* 0x000fe2000001162c */
[----:B------:R-:W-:Y:S01]  /*3970*/  FFMA.FTZ R41, R41, R46, R48 ;  /* 0x0000002e29297223 */ /* 0x000fe20000010030 */
[----:B------:R-:W-:Y:S01]  /*3980*/  LOP3.LUT R47, R36, 0x3030303, RZ, 0xc0, !PT ;  /* 0x03030303242f7812 */ /* 0x000fe200078ec0ff */
[-C--:B0-----:R-:W-:Y:S01]  /*3990*/  IDP.4A.S8.S8 R26, R45, R24.reuse, R26 ;  /* 0x000000182d1a7226 */ /* 0x081fe2000000061a */
[----:B------:R-:W-:Y:S01]  /*39a0*/  LEA R46, R27, R27, 0x8 ;  /* 0x0000001b1b2e7211 */ /* 0x000fe200078e40ff */
[----:B------:R-:W-:Y:S01]  /*39b0*/  LDS R20, [R20+UR6] ;  /* 0x0000000614147984 */ /* 0x000fe20008000800 */
[----:B------:R-:W-:Y:S01]  /*39c0*/  LOP3.LUT R27, R38, 0x3030303, RZ, 0xc0, !PT ;  /* 0x03030303261b7812 */ /* 0x000fe200078ec0ff */
[----:B------:R-:W-:Y:S01]  /*39d0*/  IDP.4A.S8.S8 R47, R47, R24, R50 ;  /* 0x000000182f2f7226 */ /* 0x000fe20000000632 */
[----:B------:R-:W-:Y:S01]  /*39e0*/  LOP3.LUT R24, R39, 0x3030303, RZ, 0xc0, !PT ;  /* 0x0303030327187812 */ /* 0x000fe200078ec0ff */
[-C--:B------:R-:W-:Y:S01]  /*39f0*/  IDP.4A.S8.S8 R45, R45, R25.reuse, R26 ;  /* 0x000000192d2d7226 */ /* 0x080fe2000000061a */
[----:B------:R-:W-:Y:S01]  /*3a00*/  LDS R21, [R21+UR6] ;  /* 0x0000000615157984 */ /* 0x000fe20008000800 */
[----:B------:R-:W-:Y:S01]  /*3a10*/  IMAD R46, R46, 0x10000, R46 ;  /* 0x000100002e2e7824 */ /* 0x000fe200078e022e */
[----:B-1----:R-:W-:Y:S01]  /*3a20*/  LOP3.LUT R26, R37, 0x3030303, RZ, 0xc0, !PT ;  /* 0x03030303251a7812 */ /* 0x002fe200078ec0ff */
[----:B------:R-:W-:Y:S01]  /*3a30*/  IDP.4A.S8.S8 R47, R24, R25, R47 ;  /* 0x00000019182f7226 */ /* 0x000fe2000000062f */
[----:B------:R-:W-:Y:S01]  /*3a40*/  LDS R15, [R15+UR6] ;  /* 0x000000060f0f7984 */ /* 0x000fe20008000800 */
[----:B------:R-:W-:-:S02]  /*3a50*/  IDP.4A.S8.S8 R48, R27, R28, RZ ;  /* 0x0000001c1b307226 */ /* 0x000fc400000006ff */
[----:B------:R-:W-:Y:S01]  /*3a60*/  IDP.4A.S8.S8 R45, R46, R28, R45 ;  /* 0x0000001c2e2d7226 */ /* 0x000fe2000000062d */
[----:B------:R-:W0:Y:S01]  /*3a70*/  LDS.64 R24, [R14+0x28] ;  /* 0x000028000e187984 */ /* 0x000e220000000a00 */
[----:B------:R-:W-:Y:S01]  /*3a80*/  LOP3.LUT R28, R42, 0xf, RZ, 0xc0, !PT ;  /* 0x0000000f2a1c7812 */ /* 0x000fe200078ec0ff */
[-C--:B------:R-:W-:Y:S01]  /*3a90*/  IDP.4A.S8.S8 R26, R26, R29.reuse, R48 ;  /* 0x0000001d1a1a7226 */ /* 0x080fe20000000630 */
[----:B------:R-:W-:Y:S01]  /*3aa0*/  LOP3.LUT R27, R33, 0x3030303, RZ, 0xc0, !PT ;  /* 0x03030303211b7812 */ /* 0x000fe200078ec0ff */
[----:B------:R-:W-:Y:S02]  /*3ab0*/  IDP.4A.S8.S8 R29, R46, R29, R45 ;  /* 0x0000001d2e1d7226 */ /* 0x000fe4000000062d */
[----:B------:R-:W1:Y:S01]  /*3ac0*/  LDS.U8 R45, [R18+0x1b] ;  /* 0x00001b00122d7984 */ /* 0x000e620000000000 */
[----:B------:R-:W-:Y:S01]  /*3ad0*/  IMAD R28, R47, R28, RZ ;  /* 0x0000001c2f1c7224 */ /* 0x000fe200078e02ff */
[----:B--2---:R-:W-:Y:S01]  /*3ae0*/  LOP3.LUT R42, R40, 0x3030303, RZ, 0xc0, !PT ;  /* 0x03030303282a7812 */ /* 0x004fe200078ec0ff */
[----:B------:R-:W-:-:S02]  /*3af0*/  IDP.4A.S8.S8 R47, R27, R30, R26 ;  /* 0x0000001e1b2f7226 */ /* 0x000fc4000000061a */
[----:B------:R-:W2:Y:S01]  /*3b00*/  LDS.64 R26, [R14+0x30] ;  /* 0x000030000e1a7984 */ /* 0x000ea20000000a00 */
[----:B------:R-:W-:Y:S01]  /*3b10*/  LOP3.LUT R44, R44, 0xf, RZ, 0xc0, !PT ;  /* 0x0000000f2c2c7812 */ /* 0x000fe200078ec0ff */
[-C--:B------:R-:W-:Y:S02]  /*3b20*/  IDP.4A.S8.S8 R47, R42, R31.reuse, R47 ;  /* 0x0000001f2a2f7226 */ /* 0x080fe4000000062f */
[C---:B------:R-:W-:Y:S02]  /*3b30*/  IDP.4A.S8.S8 R29, R46.reuse, R30, R29 ;  /* 0x0000001e2e1d7226 */ /* 0x040fe4000000061d */
[----:B------:R-:W-:Y:S01]  /*3b40*/  IMAD R44, R47, R44, R28 ;  /* 0x0000002c2f2c7224 */ /* 0x000fe200078e021c */
[----:B------:R-:W-:Y:S02]  /*3b50*/  SHF.R.S32.HI R28, RZ, 0x2, R19 ;  /* 0x00000002ff1c7819 */ /* 0x000fe40000011413 */
[----:B---3--:R-:W-:Y:S01]  /*3b60*/  SHF.R.U32.HI R42, RZ, 0x4, R43 ;  /* 0x00000004ff2a7819 */ /* 0x008fe2000001162b */
[----:B------:R-:W-:Y:S01]  /*3b70*/  IDP.4A.S8.S8 R46, R46, R31, R29 ;  /* 0x0000001f2e2e7226 */ /* 0x000fe2000000061d */
[----:B------:R-:W-:-:S02]  /*3b80*/  SHF.R.S32.HI R30, RZ, 0x2, R23 ;  /* 0x00000002ff1e7819 */ /* 0x000fc40000011417 */
[----:B------:R-:W-:Y:S02]  /*3b90*/  LOP3.LUT R47, R28, 0x3030303, RZ, 0xc0, !PT ;  /* 0x030303031c2f7812 */ /* 0x000fe400078ec0ff */
[----:B------:R-:W-:Y:S01]  /*3ba0*/  LEA R31, R42, R42, 0x8 ;  /* 0x0000002a2a1f7211 */ /* 0x000fe200078e40ff */
[----:B------:R-:W3:Y:S01]  /*3bb0*/  LDS.64 R28, [R14+0x38] ;  /* 0x000038000e1c7984 */ /* 0x000ee20000000a00 */
[----:B------:R-:W-:Y:S01]  /*3bc0*/  LOP3.LUT R42, R30, 0x3030303, RZ, 0xc0, !PT ;  /* 0x030303031e2a7812 */ /* 0x000fe200078ec0ff */
[-C--:B------:R-:W-:Y:S02]  /*3bd0*/  IDP.4A.S8.S8 R47, R47, R16.reuse, RZ ;  /* 0x000000102f2f7226 */ /* 0x080fe400000006ff */
[----:B------:R-:W-:Y:S01]  /*3be0*/  IMAD R30, R31, 0x10000, R31 ;  /* 0x000100001f1e7824 */ /* 0x000fe200078e021f */
[----:B------:R-:W-:Y:S01]  /*3bf0*/  SHF.R.S32.HI R31, RZ, 0x2, R36 ;  /* 0x00000002ff1f7819 */ /* 0x000fe20000011424 */
[----:B------:R-:W-:Y:S02]  /*3c00*/  IDP.4A.S8.S8 R47, R42, R17, R47 ;  /* 0x000000112a2f7226 */ /* 0x000fe4000000062f */
[----:B------:R-:W-:Y:S01]  /*3c10*/  IDP.4A.S8.S8 R42, R30, R16, RZ ;  /* 0x000000101e2a7226 */ /* 0x000fe200000006ff */
[----:B------:R-:W-:-:S02]  /*3c20*/  SHF.R.S32.HI R16, RZ, 0x2, R39 ;  /* 0x00000002ff107819 */ /* 0x000fc40000011427 */
[----:B------:R-:W-:Y:S01]  /*3c30*/  LOP3.LUT R31, R31, 0x3030303, RZ, 0xc0, !PT ;  /* 0x030303031f1f7812 */ /* 0x000fe200078ec0ff */
[----:B------:R-:W-:Y:S01]  /*3c40*/  IDP.4A.S8.S8 R49, R30, R17, R42 ;  /* 0x000000111e317226 */ /* 0x000fe2000000062a */
[----:B------:R-:W-:Y:S02]  /*3c50*/  LOP3.LUT R16, R16, 0x3030303, RZ, 0xc0, !PT ;  /* 0x0303030310107812 */ /* 0x000fe400078ec0ff */
[----:B------:R-:W-:Y:S01]  /*3c60*/  SHF.R.S32.HI R17, RZ, 0x2, R38 ;  /* 0x00000002ff117819 */ /* 0x000fe20000011426 */
[-C--:B0-----:R-:W-:Y:S02]  /*3c70*/  IDP.4A.S8.S8 R31, R31, R24.reuse, R47 ;  /* 0x000000181f1f7226 */ /* 0x081fe4000000062f */
[----:B------:R-:W-:Y:S01]  /*3c80*/  IDP.4A.S8.S8 R49, R30, R24, R49 ;  /* 0x000000181e317226 */ /* 0x000fe20000000631 */
[----:B------:R-:W-:Y:S01]  /*3c90*/  SHF.R.S32.HI R24, RZ, 0x2, R37 ;  /* 0x00000002ff187819 */ /* 0x000fe20000011425 */
[-C--:B------:R-:W-:Y:S01]  /*3ca0*/  IDP.4A.S8.S8 R31, R16, R25.reuse, R31 ;  /* 0x00000019101f7226 */ /* 0x080fe2000000061f */
[----:B------:R-:W-:Y:S01]  /*3cb0*/  LOP3.LUT R47, R17, 0x3030303, RZ, 0xc0, !PT ;  /* 0x03030303112f7812 */ /* 0x000fe200078ec0ff */
[----:B------:R-:W-:Y:S01]  /*3cc0*/  IDP.4A.S8.S8 R17, R30, R25, R49 ;  /* 0x000000191e117226 */ /* 0x000fe20000000631 */
[----:B-1----:R-:W-:Y:S01]  /*3cd0*/  SHF.R.U32.HI R16, RZ, 0x4, R45 ;  /* 0x00000004ff107819 */ /* 0x002fe2000001162d */
[----:B------:R-:W0:Y:S01]  /*3ce0*/  LDS.U8 R30, [R18+0x1c] ;  /* 0x00001c00121e7984 */ /* 0x000e220000000000 */
[----:B------:R-:W-:Y:S01]  /*3cf0*/  LOP3.LUT R24, R24, 0x3030303, RZ, 0xc0, !PT ;  /* 0x0303030318187812 */ /* 0x000fe200078ec0ff */
[----:B--2---:R-:W-:Y:S01]  /*3d00*/  IDP.4A.S8.S8 R47, R47, R26, RZ ;  /* 0x0000001a2f2f7226 */ /* 0x004fe200000006ff */
[----:B------:R-:W-:Y:S01]  /*3d10*/  LEA R16, R16, R16, 0x8 ;  /* 0x0000001010107211 */ /* 0x000fe200078e40ff */
[----:B------:R-:W-:Y:S01]  /*3d20*/  HADD2.F32 R42, -RZ, R22.H0_H0 ;  /* 0x20000016ff2a7230 */ /* 0x000fe20000004100 */
[----:B------:R-:W-:Y:S01]  /*3d30*/  I2FP.F32.S32 R51, R46 ;  /* 0x0000002e00337245 */ /* 0x000fe20000201400 */
[----:B------:R-:W-:-:S02]  /*3d40*/  IDP.4A.S8.S8 R47, R24, R27, R47 ;  /* 0x0000001b182f7226 */ /* 0x000fc4000000062f */
[----:B------:R-:W-:Y:S01]  /*3d50*/  HADD2.F32 R22, -RZ, R22.H1_H1 ;  /* 0x30000016ff167230 */ /* 0x000fe20000004100 */
[----:B------:R-:W1:Y:S01]  /*3d60*/  LDS.64 R24, [R14+0x40] ;  /* 0x000040000e187984 */ /* 0x000e620000000a00 */
[----:B------:R-:W-:Y:S01]  /*3d70*/  IMAD R46, R16, 0x10000, R16 ;  /* 0x00010000102e7824 */ /* 0x000fe200078e0210 */
[----:B------:R-:W-:Y:S02]  /*3d80*/  SHF.R.S32.HI R16, RZ, 0x2, R33 ;  /* 0x00000002ff107819 */ /* 0x000fe40000011421 */
[----:B------:R-:W-:Y:S01]  /*3d90*/  I2FP.F32.S32 R49, R44 ;  /* 0x0000002c00317245 */ /* 0x000fe20000201400 */
[----:B------:R-:W-:Y:S01]  /*3da0*/  FMUL.FTZ R51, R22, R51 ;  /* 0x0000003316337220 */ /* 0x000fe20000410000 */
[----:B------:R-:W-:-:S03]  /*3db0*/  LOP3.LUT R16, R16, 0x3030303, RZ, 0xc0, !PT ;  /* 0x0303030310107812 */ /* 0x000fc600078ec0ff */
[----:B------:R-:W-:Y:S01]  /*3dc0*/  FFMA.FTZ R44, R42, R49, -R51 ;  /* 0x000000312a2c7223 */ /* 0x000fe20000010833 */
[----:B------:R-:W-:Y:S02]  /*3dd0*/  IDP.4A.S8.S8 R49, R46, R26, R17 ;  /* 0x0000001a2e317226 */ /* 0x000fe40000000611 */
[----:B---3--:R-:W-:Y:S01]  /*3de0*/  IDP.4A.S8.S8 R47, R16, R28, R47 ;  /* 0x0000001c102f7226 */ /* 0x008fe2000000062f */
[----:B------:R-:W-:Y:S01]  /*3df0*/  SHF.R.S32.HI R26, RZ, 0x2, R40 ;  /* 0x00000002ff1a7819 */ /* 0x000fe20000011428 */
[----:B------:R-:W2:Y:S01]  /*3e00*/  LDS.64 R16, [R14+0x48] ;  /* 0x000048000e107984 */ /* 0x000ea20000000a00 */
[----:B------:R-:W-:Y:S02]  /*3e10*/  LOP3.LUT R48, R43, 0xf, RZ, 0xc0, !PT ;  /* 0x0000000f2b307812 */ /* 0x000fe400078ec0ff */
[----:B------:R-:W-:Y:S01]  /*3e20*/  LOP3.LUT R26, R26, 0x3030303, RZ, 0xc0, !PT ;  /* 0x030303031a1a7812 */ /* 0x000fe200078ec0ff */
[----:B------:R-:W-:Y:S02]  /*3e30*/  IDP.4A.S8.S8 R49, R46, R27, R49 ;  /* 0x0000001b2e317226 */ /* 0x000fe40000000631 */
[----:B------:R-:W-:-:S02]  /*3e40*/  IMAD R31, R31, R48, RZ ;  /* 0x000000301f1f7224 */ /* 0x000fc400078e02ff */
[----:B------:R-:W-:Y:S02]  /*3e50*/  IDP.4A.S8.S8 R48, R26, R29, R47 ;  /* 0x0000001d1a307226 */ /* 0x000fe4000000062f */
[----:B------:R-:W3:Y:S01]  /*3e60*/  LDS.64 R26, [R14+0x50] ;  /* 0x000050000e1a7984 */ /* 0x000ee20000000a00 */
[----:B------:R-:W-:Y:S01]  /*3e70*/  LOP3.LUT R45, R45, 0xf, RZ, 0xc0, !PT ;  /* 0x0000000f2d2d7812 */ /* 0x000fe200078ec0ff */
[----:B------:R-:W-:Y:S01]  /*3e80*/  IDP.4A.S8.S8 R43, R46, R28, R49 ;  /* 0x0000001c2e2b7226 */ /* 0x000fe20000000631 */
[----:B------:R-:W-:Y:S01]  /*3e90*/  SHF.R.S32.HI R28, RZ, 0x4, R19 ;  /* 0x00000004ff1c7819 */ /* 0x000fe20000011413 */
[----:B------:R-:W-:Y:S02]  /*3ea0*/  FFMA.FTZ R41, R20, R44, R41 ;  /* 0x0000002c14297223 */ /* 0x000fe40000010029 */
[----:B------:R-:W-:Y:S01]  /*3eb0*/  IMAD R20, R48, R45, R31 ;  /* 0x0000002d30147224 */ /* 0x000fe200078e021f */
[----:B0-----:R-:W-:Y:S01]  /*3ec0*/  SHF.R.U32.HI R31, RZ, 0x4, R30 ;  /* 0x00000004ff1f7819 */ /* 0x001fe2000001161e */
[----:B------:R-:W-:Y:S01]  /*3ed0*/  IDP.4A.S8.S8 R43, R46, R29, R43 ;  /* 0x0000001d2e2b7226 */ /* 0x000fe2000000062b */
[----:B------:R-:W-:-:S02]  /*3ee0*/  LOP3.LUT R45, R28, 0x3030303, RZ, 0xc0, !PT ;  /* 0x030303031c2d7812 */ /* 0x000fc400078ec0ff */
[----:B------:R-:W0:Y:S01]  /*3ef0*/  LDS.64 R28, [R14+0x58] ;  /* 0x000058000e1c7984 */ /* 0x000e220000000a00 */
[----:B------:R-:W-:Y:S02]  /*3f00*/  SHF.R.S32.HI R44, RZ, 0x4, R23 ;  /* 0x00000004ff2c7819 */ /* 0x000fe40000011417 */
[----:B------:R-:W-:Y:S02]  /*3f10*/  LEA R46, R31, R31, 0x8 ;  /* 0x0000001f1f2e7211 */ /* 0x000fe400078e40ff */
[----:B------:R-:W4:Y:S01]  /*3f20*/  LDS.U8 R31, [R18+0x1d] ;  /* 0x00001d00121f7984 */ /* 0x000f220000000000 */
[----:B------:R-:W-:Y:S01]  /*3f30*/  LOP3.LUT R44, R44, 0x3030303, RZ, 0xc0, !PT ;  /* 0x030303032c2c7812 */ /* 0x000fe200078ec0ff */
[----:B-1----:R-:W-:Y:S02]  /*3f40*/  IDP.4A.S8.S8 R47, R45, R24, RZ ;  /* 0x000000182d2f7226 */ /* 0x002fe400000006ff */
[----:B------:R-:W-:Y:S01]  /*3f50*/  IMAD R45, R46, 0x10000, R46 ;  /* 0x000100002e2d7824 */ /* 0x000fe200078e022e */
[----:B------:R-:W-:Y:S01]  /*3f60*/  SHF.R.S32.HI R46, RZ, 0x4, R36 ;  /* 0x00000004ff2e7819 */ /* 0x000fe20000011424 */
[----:B------:R-:W-:-:S03]  /*3f70*/  IDP.4A.S8.S8 R44, R44, R25, R47 ;  /* 0x000000192c2c7226 */ /* 0x000fc6000000062f */
[----:B------:R-:W-:Y:S01]  /*3f80*/  LOP3.LUT R47, R46, 0x3030303, RZ, 0xc0, !PT ;  /* 0x030303032e2f7812 */ /* 0x000fe200078ec0ff */
[----:B------:R-:W-:-:S04]  /*3f90*/  IDP.4A.S8.S8 R24, R45, R24, RZ ;  /* 0x000000182d187226 */ /* 0x000fc800000006ff */
[-C--:B--2---:R-:W-:Y:S02]  /*3fa0*/  IDP.4A.S8.S8 R47, R47, R16.reuse, R44 ;  /* 0x000000102f2f7226 */ /* 0x084fe4000000062c */
[C---:B------:R-:W-:Y:S01]  /*3fb0*/  IDP.4A.S8.S8 R46, R45.reuse, R25, R24 ;  /* 0x000000192d2e7226 */ /* 0x040fe20000000618 */
[----:B------:R-:W1:Y:S01]  /*3fc0*/  LDS.U8 R44, [R18+0x1e] ;  /* 0x00001e00122c7984 */ /* 0x000e620000000000 */
[----:B------:R-:W-:Y:S02]  /*3fd0*/  SHF.R.S32.HI R25, RZ, 0x4, R38 ;  /* 0x00000004ff197819 */ /* 0x000fe40000011426 */
[----:B------:R-:W-:Y:S01]  /*3fe0*/  SHF.R.S32.HI R24, RZ, 0x4, R39 ;  /* 0x00000004ff187819 */ /* 0x000fe20000011427 */
[----:B------:R-:W-:Y:S01]  /*3ff0*/  IDP.4A.S8.S8 R46, R45, R16, R46 ;  /* 0x000000102d2e7226 */ /* 0x000fe2000000062e */
[----:B------:R-:W-:Y:S01]  /*4000*/  LOP3.LUT R25, R25, 0x3030303, RZ, 0xc0, !PT ;  /* 0x0303030319197812 */ /* 0x000fe200078ec0ff */
[----:B------:R-:W-:Y:S01]  /*4010*/  LDS.U8 R18, [R18+0x1f] ;  /* 0x00001f0012127984 */ /* 0x000fe20000000000 */
[----:B------:R-:W-:-:S02]  /*4020*/  SHF.R.S32.HI R16, RZ, 0x4, R37 ;  /* 0x00000004ff107819 */ /* 0x000fc40000011425 */
[----:B------:R-:W-:Y:S01]  /*4030*/  LOP3.LUT R24, R24, 0x3030303, RZ, 0xc0, !PT ;  /* 0x0303030318187812 */ /* 0x000fe200078ec0ff */
[----:B---3--:R-:W-:Y:S01]  /*4040*/  IDP.4A.S8.S8 R48, R25, R26, RZ ;  /* 0x0000001a19307226 */ /* 0x008fe200000006ff */
[----:B------:R-:W-:Y:S02]  /*4050*/  LOP3.LUT R16, R16, 0x3030303, RZ, 0xc0, !PT ;  /* 0x0303030310107812 */ /* 0x000fe400078ec0ff */
[----:B------:R-:W-:Y:S01]  /*4060*/  SHF.R.S32.HI R25, RZ, 0x4, R33 ;  /* 0x00000004ff197819 */ /* 0x000fe20000011421 */
[-C--:B------:R-:W-:Y:S02]  /*4070*/  IDP.4A.S8.S8 R24, R24, R17.reuse, R47 ;  /* 0x0000001118187226 */ /* 0x080fe4000000062f */
[----:B------:R-:W-:Y:S02]  /*4080*/  IDP.4A.S8.S8 R47, R45, R17, R46 ;  /* 0x000000112d2f7226 */ /* 0x000fe4000000062e */
[----:B------:R-:W-:Y:S01]  /*4090*/  IDP.4A.S8.S8 R48, R16, R27, R48 ;  /* 0x0000001b10307226 */ /* 0x000fe20000000630 */
[----:B------:R-:W-:Y:S01]  /*40a0*/  LOP3.LUT R25, R25, 0x3030303, RZ, 0xc0, !PT ;  /* 0x0303030319197812 */ /* 0x000fe200078ec0ff */
[----:B------:R-:W2:Y:S01]  /*40b0*/  LDS.64 R16, [R14+0x60] ;  /* 0x000060000e107984 */ /* 0x000ea20000000a00 */
[----:B------:R-:W-:-:S02]  /*40c0*/  SHF.R.S32.HI R45, RZ, 0x4, R40 ;  /* 0x00000004ff2d7819 */ /* 0x000fc40000011428 */
[----:B------:R-:W-:Y:S01]  /*40d0*/  LOP3.LUT R49, R30, 0xf, RZ, 0xc0, !PT ;  /* 0x0000000f1e317812 */ /* 0x000fe200078ec0ff */
[----:B0-----:R-:W-:Y:S01]  /*40e0*/  IDP.4A.S8.S8 R48, R25, R28, R48 ;  /* 0x0000001c19307226 */ /* 0x001fe20000000630 */
[----:B------:R-:W-:-:S03]  /*40f0*/  LOP3.LUT R30, R45, 0x3030303, RZ, 0xc0, !PT ;  /* 0x030303032d1e7812 */ /* 0x000fc600078ec0ff */
[----:B------:R-:W-:Y:S02]  /*4100*/  IMAD R45, R24, R49, RZ ;  /* 0x00000031182d7224 */ /* 0x000fe400078e02ff */
[----:B------:R-:W0:Y:S01]  /*4110*/  LDS.64 R24, [R14+0x68] ;  /* 0x000068000e187984 */ /* 0x000e220000000a00 */
[----:B------:R-:W-:Y:S01]  /*4120*/  IDP.4A.S8.S8 R48, R30, R29, R48 ;  /* 0x0000001d1e307226 */ /* 0x000fe20000000630 */
[----:B----4-:R-:W-:-:S04]  /*4130*/  SHF.R.U32.HI R30, RZ, 0x4, R31 ;  /* 0x00000004ff1e7819 */ /* 0x010fc8000001161f */
[----:B------:R-:W-:Y:S02]  /*4140*/  LEA R30, R30, R30, 0x8 ;  /* 0x0000001e1e1e7211 */ /* 0x000fe400078e40ff */
[----:B------:R-:W-:Y:S02]  /*4150*/  LOP3.LUT R31, R31, 0xf, RZ, 0xc0, !PT ;  /* 0x0000000f1f1f7812 */ /* 0x000fe400078ec0ff */
[----:B------:R-:W-:-:S03]  /*4160*/  LEA R46, R30, R30, 0x10 ;  /* 0x0000001e1e2e7211 */ /* 0x000fc600078e80ff */
[----:B------:R-:W-:Y:S02]  /*4170*/  IMAD R45, R48, R31, R45 ;  /* 0x0000001f302d7224 */ /* 0x000fe400078e022d */
[----:B------:R-:W3:Y:S01]  /*4180*/  LDS.64 R30, [R14+0x70] ;  /* 0x000070000e1e7984 */ /* 0x000ee20000000a00 */
[C---:B------:R-:W-:Y:S01]  /*4190*/  IDP.4A.S8.S8 R47, R46.reuse, R26, R47 ;  /* 0x0000001a2e2f7226 */ /* 0x040fe2000000062f */
[----:B-1----:R-:W-:Y:S02]  /*41a0*/  SHF.R.U32.HI R26, RZ, 0x4, R44 ;  /* 0x00000004ff1a7819 */ /* 0x002fe4000001162c */
[----:B------:R-:W-:Y:S01]  /*41b0*/  SHF.R.S32.HI R19, RZ, 0x6, R19 ;  /* 0x00000006ff137819 */ /* 0x000fe20000011413 */
[----:B------:R-:W-:Y:S02]  /*41c0*/  IDP.4A.S8.S8 R47, R46, R27, R47 ;  /* 0x0000001b2e2f7226 */ /* 0x000fe4000000062f */
[----:B------:R-:W-:Y:S02]  /*41d0*/  IMAD R48, R26, 0x100, R26 ;  /* 0x000001001a307824 */ /* 0x000fe400078e021a */
[----:B------:R-:W1:Y:S01]  /*41e0*/  LDS.64 R26, [R14+0x78] ;  /* 0x000078000e1a7984 */ /* 0x000e620000000a00 */
[----:B------:R-:W-:-:S02]  /*41f0*/  LOP3.LUT R49, R19, 0x3030303, RZ, 0xc0, !PT ;  /* 0x0303030313317812 */ /* 0x000fc400078ec0ff */
[----:B------:R-:W-:Y:S01]  /*4200*/  LEA R19, R48, R48, 0x10 ;  /* 0x0000003030137211 */ /* 0x000fe200078e80ff */
[----:B------:R4:W5:Y:S01]  /*4210*/  LDS R14, [R13+UR6] ;  /* 0x000000060d0e7984 */ /* 0x0009620008000800 */
[----:B------:R-:W-:Y:S01]  /*4220*/  SHF.R.S32.HI R23, RZ, 0x6, R23 ;  /* 0x00000006ff177819 */ /* 0x000fe20000011417 */
[-C--:B--2---:R-:W-:Y:S01]  /*4230*/  IDP.4A.S8.S8 R49, R49, R16.reuse, RZ ;  /* 0x0000001031317226 */ /* 0x084fe200000006ff */
[----:B------:R-:W-:Y:S01]  /*4240*/  SHF.R.S32.HI R36, RZ, 0x6, R36 ;  /* 0x00000006ff247819 */ /* 0x000fe20000011424 */
[----:B------:R-:W-:Y:S01]  /*4250*/  IDP.4A.S8.S8 R48, R19, R16, RZ ;  /* 0x0000001013307226 */ /* 0x000fe200000006ff */
[----:B------:R-:W-:Y:S02]  /*4260*/  LOP3.LUT R16, R23, 0x3030303, RZ, 0xc0, !PT ;  /* 0x0303030317107812 */ /* 0x000fe400078ec0ff */
[----:B------:R-:W-:Y:S01]  /*4270*/  LOP3.LUT R23, R36, 0x3030303, RZ, 0xc0, !PT ;  /* 0x0303030324177812 */ /* 0x000fe200078ec0ff */
[-C--:B------:R-:W-:Y:S02]  /*4280*/  IDP.4A.S8.S8 R48, R19, R17.reuse, R48 ;  /* 0x0000001113307226 */ /* 0x080fe40000000630 */
[----:B------:R-:W-:-:S02]  /*4290*/  IDP.4A.S8.S8 R16, R16, R17, R49 ;  /* 0x0000001110107226 */ /* 0x000fc40000000631 */
[-C--:B0-----:R-:W-:Y:S02]  /*42a0*/  IDP.4A.S8.S8 R48, R19, R24.reuse, R48 ;  /* 0x0000001813307226 */ /* 0x081fe40000000630 */
[----:B------:R-:W-:Y:S01]  /*42b0*/  IDP.4A.S8.S8 R24, R23, R24, R16 ;  /* 0x0000001817187226 */ /* 0x000fe20000000610 */
[----:B------:R-:W-:Y:S02]  /*42c0*/  SHF.R.U32.HI R16, RZ, 0x4, R18 ;  /* 0x00000004ff107819 */ /* 0x000fe40000011612 */
[----:B------:R-:W-:Y:S02]  /*42d0*/  SHF.R.S32.HI R38, RZ, 0x6, R38 ;  /* 0x00000006ff267819 */ /* 0x000fe40000011426 */
[----:B------:R-:W-:Y:S01]  /*42e0*/  LEA R16, R16, R16, 0x8 ;  /* 0x0000001010107211 */ /* 0x000fe200078e40ff */
[----:B------:R-:W-:Y:S01]  /*42f0*/  IDP.4A.S8.S8 R19, R19, R25, R48 ;  /* 0x0000001913137226 */ /* 0x000fe20000000630 */
[----:B------:R-:W-:Y:S02]  /*4300*/  SHF.R.S32.HI R37, RZ, 0x6, R37 ;  /* 0x00000006ff257819 */ /* 0x000fe40000011425 */
[----:B------:R-:W-:Y:S01]  /*4310*/  LOP3.LUT R17, R38, 0x3030303, RZ, 0xc0, !PT ;  /* 0x0303030326117812 */ /* 0x000fe200078ec0ff */
[----:B------:R-:W-:Y:S01]  /*4320*/  IMAD R16, R16, 0x10000, R16 ;  /* 0x0001000010107824 */ /* 0x000fe200078e0210 */
[----:B------:R-:W-:Y:S01]  /*4330*/  SHF.R.S32.HI R39, RZ, 0x6, R39 ;  /* 0x00000006ff277819 */ /* 0x000fe20000011427 */
[----:B------:R-:W-:Y:S01]  /*4340*/  IDP.4A.S8.S8 R47, R46, R28, R47 ;  /* 0x0000001c2e2f7226 */ /* 0x000fe2000000062f */
[----:B------:R-:W-:Y:S01]  /*4350*/  LOP3.LUT R28, R37, 0x3030303, RZ, 0xc0, !PT ;  /* 0x03030303251c7812 */ /* 0x000fe200078ec0ff */
[-C--:B---3--:R-:W-:Y:S01]  /*4360*/  IDP.4A.S8.S8 R17, R17, R30.reuse, RZ ;  /* 0x0000001e11117226 */ /* 0x088fe200000006ff */
[----:B------:R-:W-:Y:S01]  /*4370*/  SHF.R.S32.HI R33, RZ, 0x6, R33 ;  /* 0x00000006ff217819 */ /* 0x000fe20000011421 */
[----:B------:R-:W-:Y:S01]  /*4380*/  IDP.4A.S8.S8 R19, R16, R30, R19 ;  /* 0x0000001e10137226 */ /* 0x000fe20000000613 */
[----:B------:R-:W-:Y:S01]  /*4390*/  LOP3.LUT R39, R39, 0x3030303, RZ, 0xc0, !PT ;  /* 0x0303030327277812 */ /* 0x000fe200078ec0ff */
[-C--:B------:R-:W-:Y:S01]  /*43a0*/  IDP.4A.S8.S8 R17, R28, R31.reuse, R17 ;  /* 0x0000001f1c117226 */ /* 0x080fe20000000611 */
[----:B------:R-:W-:Y:S01]  /*43b0*/  SHF.R.S32.HI R40, RZ, 0x6, R40 ;  /* 0x00000006ff287819 */ /* 0x000fe20000011428 */
[----:B------:R-:W-:Y:S01]  /*43c0*/  IDP.4A.S8.S8 R19, R16, R31, R19 ;  /* 0x0000001f10137226 */ /* 0x000fe20000000613 */
[----:B------:R-:W-:Y:S01]  /*43d0*/  LOP3.LUT R33, R33, 0x3030303, RZ, 0xc0, !PT ;  /* 0x0303030321217812 */ /* 0x000fe200078ec0ff */
[----:B------:R-:W-:Y:S01]  /*43e0*/  IDP.4A.S8.S8 R29, R46, R29, R47 ;  /* 0x0000001d2e1d7226 */ /* 0x000fe2000000062f */
[----:B----4-:R-:W-:Y:S01]  /*43f0*/  LOP3.LUT R13, R44, 0xf, RZ, 0xc0, !PT ;  /* 0x0000000f2c0d7812 */ /* 0x010fe200078ec0ff */
[----:B------:R-:W-:Y:S01]  /*4400*/  IDP.4A.S8.S8 R24, R39, R25, R24 ;  /* 0x0000001927187226 */ /* 0x000fe20000000618 */
[----:B------:R-:W-:Y:S01]  /*4410*/  LOP3.LUT R40, R40, 0x3030303, RZ, 0xc0, !PT ;  /* 0x0303030328287812 */ /* 0x000fe200078ec0ff */
[-C--:B-1----:R-:W-:Y:S01]  /*4420*/  IDP.4A.S8.S8 R17, R33, R26.reuse, R17 ;  /* 0x0000001a21117226 */ /* 0x082fe20000000611 */
[----:B------:R-:W-:Y:S01]  /*4430*/  I2FP.F32.S32 R43, R43 ;  /* 0x0000002b002b7245 */ /* 0x000fe20000201400 */
[----:B------:R-:W-:Y:S01]  /*4440*/  IDP.4A.S8.S8 R19, R16, R26, R19 ;  /* 0x0000001a10137226 */ /* 0x000fe20000000613 */
[----:B------:R-:W-:Y:S01]  /*4450*/  LOP3.LUT R18, R18, 0xf, RZ, 0xc0, !PT ;  /* 0x0000000f12127812 */ /* 0x000fe200078ec0ff */
[----:B------:R-:W-:Y:S01]  /*4460*/  IMAD R13, R24, R13, RZ ;  /* 0x0000000d180d7224 */ /* 0x000fe200078e02ff */
[----:B------:R-:W-:Y:S01]  /*4470*/  I2FP.F32.S32 R29, R29 ;  /* 0x0000001d001d7245 */ /* 0x000fe20000201400 */
[-C--:B------:R-:W-:Y:S01]  /*4480*/  IDP.4A.S8.S8 R40, R40, R27.reuse, R17 ;  /* 0x0000001b28287226 */ /* 0x080fe20000000611 */
[----:B------:R-:W-:Y:S01]  /*4490*/  I2FP.F32.S32 R17, R20 ;  /* 0x0000001400117245 */ /* 0x000fe20000201400 */
[----:B------:R-:W-:-:S02]  /*44a0*/  IDP.4A.S8.S8 R19, R16, R27, R19 ;  /* 0x0000001b10137226 */ /* 0x000fc40000000613 */
[----:B------:R-:W-:Y:S01]  /*44b0*/  FMUL.FTZ R43, R22, R43 ;  /* 0x0000002b162b7220 */ /* 0x000fe20000410000 */
[----:B------:R-:W-:Y:S01]  /*44c0*/  IMAD R13, R40, R18, R13 ;  /* 0x00000012280d7224 */ /* 0x000fe200078e020d */
[----:B------:R-:W-:Y:S01]  /*44d0*/  I2FP.F32.S32 R45, R45 ;  /* 0x0000002d002d7245 */ /* 0x000fe20000201400 */
[----:B------:R-:W-:Y:S01]  /*44e0*/  FMUL.FTZ R29, R22, R29 ;  /* 0x0000001d161d7220 */ /* 0x000fe20000410000 */
[----:B------:R-:W-:Y:S01]  /*44f0*/  I2FP.F32.S32 R19, R19 ;  /* 0x0000001300137245 */ /* 0x000fe20000201400 */
[C---:B------:R-:W-:Y:S01]  /*4500*/  FFMA.FTZ R17, R42.reuse, R17, -R43 ;  /* 0x000000112a117223 */ /* 0x040fe2000001082b */
[----:B------:R-:W-:Y:S01]  /*4510*/  I2FP.F32.S32 R13, R13 ;  /* 0x0000000d000d7245 */ /* 0x000fe20000201400 */
[----:B------:R-:W-:Y:S02]  /*4520*/  FFMA.FTZ R29, R42, R45, -R29 ;  /* 0x0000002d2a1d7223 */ /* 0x000fe4000001081d */
[----:B-----5:R-:W-:Y:S01]  /*4530*/  FFMA.FTZ R14, R14, R17, R41 ;  /* 0x000000110e0e7223 */ /* 0x020fe20000010029 */
[----:B------:R-:W-:-:S03]  /*4540*/  FMUL.FTZ R22, R19, R22 ;  /* 0x0000001613167220 */ /* 0x000fc60000410000 */
[----:B------:R-:W-:Y:S01]  /*4550*/  FFMA.FTZ R14, R21, R29, R14 ;  /* 0x0000001d150e7223 */ /* 0x000fe2000001000e */
[----:B------:R-:W-:-:S04]  /*4560*/  FFMA.FTZ R22, R13, R42, -R22 ;  /* 0x0000002a0d167223 */ /* 0x000fc80000010816 */
[----:B------:R-:W-:Y:S01]  /*4570*/  FFMA.FTZ R33, R15, R22, R14 ;  /* 0x000000160f217223 */ /* 0x000fe2000001000e */
[----:B------:R-:W-:Y:S06]  /*4580*/  BAR.SYNC.DEFER_BLOCKING 0x0 ;  /* 0x0000000000007b1d */ /* 0x000fec0000010000 */
.L_x_591:
[----:B------:R-:W-:-:S04]  /*4590*/  UIADD3 UR4, UPT, UPT, UR4, 0x2, URZ ;  /* 0x0000000204047890 */ /* 0x000fc8000fffe0ff */
[----:B------:R-:W-:-:S09]  /*45a0*/  UISETP.GE.AND UP0, UPT, UR4, UR5, UPT ;  /* 0x000000050400728c */ /* 0x000fd2000bf06270 */
[----:B------:R-:W-:Y:S05]  /*45b0*/  BRA.U !UP0, `(.L_x_592) ;  /* 0xffffffbd08bc7547 */ /* 0x000fea000b83ffff */
.L_x_590:
[----:B------:R-:W2:Y:S01]  /*45c0*/  S2R R3, SR_TID.Y ;  /* 0x0000000000037919 */ /* 0x000ea20000002200 */
[----:B------:R-:W1:Y:S01]  /*45d0*/  LDCU UR4, c[0x0][0x3a0] ;  /* 0x00007400ff0477ac */ /* 0x000e620008000800 */
[----:B--2---:R-:W-:-:S04]  /*45e0*/  LEA R5, R0, R3, 0x2 ;  /* 0x0000000300057211 */ /* 0x004fc800078e10ff */
[----:B-1----:R-:W-:-:S13]  /*45f0*/  ISETP.GE.U32.AND P0, PT, R5, UR4, PT ;  /* 0x0000000405007c0c */ /* 0x002fda000bf06070 */
[----:B------:R-:W-:Y:S05]  /*4600*/  @P0 EXIT ;  /* 0x000000000000094d */ /* 0x000fea0003800000 */
[----:B------:R-:W1:Y:S01]  /*4610*/  S2R R0, SR_TID.X ;  /* 0x0000000000007919 */ /* 0x000e620000002100 */
[----:B------:R-:W2:Y:S01]  /*4620*/  LDCU UR4, c[0x0][0x3a8] ;  /* 0x00007500ff0477ac */ /* 0x000ea20008000800 */
[----:B-1----:R-:W-:-:S04]  /*4630*/  IADD3 R0, PT, PT, R0, UR8, RZ ;  /* 0x0000000800007c10 */ /* 0x002fc8000fffe0ff */
[----:B--2---:R-:W-:-:S13]  /*4640*/  ISETP.GE.U32.AND P0, PT, R0, UR4, PT ;  /* 0x0000000400007c0c */ /* 0x004fda000bf06070 */
[----:B------:R-:W-:Y:S05]  /*4650*/  @P0 EXIT ;  /* 0x000000000000094d */ /* 0x000fea0003800000 */
[----:B0-----:R-:W0:Y:S01]  /*4660*/  LDC.64 R2, c[0x0][0x390] ;  /* 0x0000e400ff027b82 */ /* 0x001e220000000a00 */
[----:B------:R-:W-:Y:S01]  /*4670*/  IMAD R5, R5, UR4, R0 ;  /* 0x0000000405057c24 */ /* 0x000fe2000f8e0200 */
[----:B------:R-:W-:-:S03]  /*4680*/  F2FP.BF16.F32.PACK_AB R33, RZ, R33 ;  /* 0x00000021ff21723e */ /* 0x000fc600000010ff */
[----:B0-----:R-:W-:-:S05]  /*4690*/  IMAD.WIDE.U32 R2, R5, 0x2, R2 ;  /* 0x0000000205027825 */ /* 0x001fca00078e0002 */
[----:B------:R-:W-:Y:S01]  /*46a0*/  STG.E.U16 desc[UR14][R2.64], R33 ;  /* 0x0000002102007986 */ /* 0x000fe2000c10150e */
[----:B------:R-:W-:Y:S05]  /*46b0*/  EXIT ;  /* 0x000000000000794d */ /* 0x000fea0003800000 */
.L_x_593:
        /* <DEDUP_REMOVED lines=12> */
.L_x_1262:


//--------------------- .text._Z12mul_mat_q8_0IN3c108BFloat16ELb1EEvPKvS3_PT_iiiii --------------------------
	.section	.text._Z12mul_mat_q8_0IN3c108BFloat16ELb1EEvPKvS3_PT_iiiii,"ax",@progbits
	.align	128
.text._Z12mul_mat_q8_0IN3c108BFloat16ELb1EEvPKvS3_PT_iiiii:
        .type           _Z12mul_mat_q8_0IN3c108BFloat16ELb1EEvPKvS3_PT_iiiii,@function
        .size           _Z12mul_mat_q8_0IN3c108BFloat16ELb1EEvPKvS3_PT_iiiii,(.L_x_1263 - _Z12mul_mat_q8_0IN3c108BFloat16ELb1EEvPKvS3_PT_iiiii)
        .other          _Z12mul_mat_q8_0IN3c108BFloat16ELb1EEvPKvS3_PT_iiiii,@"STO_CUDA_ENTRY STV_DEFAULT"
_Z12mul_mat_q8_0IN3c108BFloat16ELb1EEvPKvS3_PT_iiiii:
[----:B------:R-:W-:Y:S01]  /*0000*/  LDC R1, c[0x0][0x37c] ;  /* 0x0000df00ff017b82 */ /* 0x000fe20000000800 */
[----:B------:R-:W0:Y:S01]  /*0010*/  LDCU UR5, c[0x0][0x398] ;  /* 0x00007300ff0577ac */ /* 0x000e220008000800 */
[----:B------:R-:W1:Y:S01]  /*0020*/  S2R R8, SR_CTAID.Y ;  /* 0x0000000000087919 */ /* 0x000e620000002600 */
[----:B------:R-:W-:Y:S01]  /*0030*/  HFMA2 R41, -RZ, RZ, 0, 0 ;  /* 0x00000000ff297431 */ /* 0x000fe200000001ff */
[----:B------:R-:W2:Y:S01]  /*0040*/  LDCU.64 UR18, c[0x0][0x358] ;  /* 0x00006b00ff1277ac */ /* 0x000ea20008000a00 */
[----:B0-----:R-:W-:Y:S02]  /*0050*/  UISETP.GE.AND UP0, UPT, UR5, 0x20, UPT ;  /* 0x000000200500788c */ /* 0x001fe4000bf06270 */
[----:B------:R-:W-:-:S04]  /*0060*/  USHF.R.S32.HI UR4, URZ, 0x1f, UR5 ;  /* 0x0000001fff047899 */ /* 0x000fc80008011405 */
[----:B------:R-:W-:-:S03]  /*0070*/  ULEA.HI UR4, UR4, UR5, URZ, 0x5 ;  /* 0x0000000504047291 */ /* 0x000fc6000f8f28ff */
[----:B--2---:R-:W-:Y:S09]  /*0080*/  BRA.U !UP0, `(.L_x_594) ;  /* 0x0000001108a07547 */ /* 0x004ff2000b800000 */
[----:B------:R-:W0:Y:S01]  /*0090*/  S2UR UR9, SR_CTAID.X ;  /* 0x00000000000979c3 */ /* 0x000e220000002500 */
[----:B------:R-:W1:Y:S01]  /*00a0*/  S2R R11, SR_TID.Y ;  /* 0x00000000000b7919 */ /* 0x000e620000002200 */
[----:B------:R-:W2:Y:S01]  /*00b0*/  LDCU.64 UR12, c[0x0][0x3a0] ;  /* 0x00007400ff0c77ac */ /* 0x000ea20008000a00 */
[----:B------:R-:W-:Y:S01]  /*00c0*/  IMAD.MOV.U32 R45, RZ, RZ, RZ ;  /* 0x000000ffff2d7224 */ /* 0x000fe200078e00ff */
[----:B------:R-:W3:Y:S01]  /*00d0*/  S2R R0, SR_TID.X ;  /* 0x0000000000007919 */ /* 0x000ee20000002100 */
[----:B------:R-:W4:Y:S01]  /*00e0*/  LDCU.64 UR20, c[0x0][0x388] ;  /* 0x00007100ff1477ac */ /* 0x000f220008000a00 */
[----:B------:R-:W-:Y:S02]  /*00f0*/  IMAD.MOV.U32 R41, RZ, RZ, RZ ;  /* 0x000000ffff297224 */ /* 0x000fe400078e00ff */
[----:B------:R-:W5:Y:S01]  /*0100*/  LDC R4, c[0x0][0x39c] ;  /* 0x0000e700ff047b82 */ /* 0x000f620000000800 */
[----:B------:R-:W-:Y:S01]  /*0110*/  UMOV UR10, 0x400 ;  /* 0x00000400000a7882 */ /* 0x000fe20000000000 */
[----:B------:R-:W4:Y:S01]  /*0120*/  LDCU.64 UR6, c[0x0][0x380] ;  /* 0x00007000ff0677ac */ /* 0x000f220008000a00 */
[----:B------:R-:W-:-:S05]  /*0130*/  UIADD3 UR11, UPT, UPT, UR10, 0x1080, URZ ;  /* 0x000010800a0b7890 */ /* 0x000fca000fffe0ff */
[----:B------:R-:W4:Y:S01]  /*0140*/  S2UR UR14, SR_CgaCtaId ;  /* 0x00000000000e79c3 */ /* 0x000f220000008800 */
[----:B--2---:R-:W-:Y:S02]  /*0150*/  USHF.R.S32.HI UR5, URZ, 0x1f, UR13 ;  /* 0x0000001fff057899 */ /* 0x004fe4000801140d */
[----:B------:R-:W-:Y:S02]  /*0160*/  UIADD3 UR12, UPT, UPT, UR12, -0x1, URZ ;  /* 0xffffffff0c0c7890 */ /* 0x000fe4000fffe0ff */
[----:B0-----:R-:W-:Y:S02]  /*0170*/  USHF.L.U32 UR9, UR9, 0x5, URZ ;  /* 0x0000000509097899 */ /* 0x001fe400080006ff */
[----:B------:R-:W-:Y:S02]  /*0180*/  ULEA.HI UR8, UR5, UR13, URZ, 0x5 ;  /* 0x0000000d05087291 */ /* 0x000fe4000f8f28ff */
[----:B------:R-:W-:Y:S02]  /*0190*/  ULOP3.LUT UR15, URZ, UR9, URZ, 0x33, !UPT ;  /* 0x00000009ff0f7292 */ /* 0x000fe4000f8e33ff */
[----:B------:R-:W-:-:S02]  /*01a0*/  USHF.R.S32.HI UR5, URZ, 0x5, UR4 ;  /* 0x00000005ff057899 */ /* 0x000fc40008011404 */
[----:B------:R-:W-:Y:S01]  /*01b0*/  USHF.R.S32.HI UR8, URZ, 0x5, UR8 ;  /* 0x00000005ff087899 */ /* 0x000fe20008011408 */
[-C--:B-1----:R-:W-:Y:S01]  /*01c0*/  LEA R3, R8, R11.reuse, 0x2 ;  /* 0x0000000b08037211 */ /* 0x082fe200078e10ff */
[----:B------:R-:W-:Y:S01]  /*01d0*/  UIADD3 UR13, UPT, UPT, UR10, 0x1290, URZ ;  /* 0x000012900a0d7890 */ /* 0x000fe2000fffe0ff */
[----:B-----5:R-:W-:Y:S01]  /*01e0*/  IADD3 R4, PT, PT, R4, UR15, RZ ;  /* 0x0000000f04047c10 */ /* 0x020fe2000fffe0ff */
[----:B------:R-:W-:Y:S01]  /*01f0*/  UIMAD UR9, UR5, UR9, URZ ;  /* 0x00000009050972a4 */ /* 0x000fe2000f8e02ff */
[----:B---3--:R-:W-:Y:S01]  /*0200*/  SHF.R.U32.HI R6, RZ, 0x3, R0 ;  /* 0x00000003ff067819 */ /* 0x008fe20000011600 */
[----:B------:R-:W-:Y:S01]  /*0210*/  IMAD.SHL.U32 R5, R0, 0x4, RZ ;  /* 0x0000000400057824 */ /* 0x000fe200078e00ff */
[----:B------:R-:W-:Y:S01]  /*0220*/  VIMNMX.U32 R3, PT, PT, R3, UR12, PT ;  /* 0x0000000c03037c48 */ /* 0x000fe2000bfe0000 */
[----:B----4-:R-:W-:Y:S01]  /*0230*/  ULEA UR16, UR14, UR10, 0x18 ;  /* 0x0000000a0e107291 */ /* 0x010fe2000f8ec0ff */
[----:B------:R-:W-:Y:S01]  /*0240*/  VIMNMX R33, PT, PT, R4, R11, PT ;  /* 0x0000000b04217248 */ /* 0x000fe20003fe0100 */
[----:B------:R-:W-:Y:S01]  /*0250*/  UIADD3 UR10, UPT, UPT, UR10, 0x1490, URZ ;  /* 0x000014900a0a7890 */ /* 0x000fe2000fffe0ff */
[----:B------:R-:W-:Y:S01]  /*0260*/  VIADDMNMX R35, R11, 0x4, R4, PT ;  /* 0x000000040b237846 */ /* 0x000fe20003800104 */
[----:B------:R-:W-:Y:S01]  /*0270*/  IMAD R7, R3, UR8, R6 ;  /* 0x0000000803077c24 */ /* 0x000fe2000f8e0206 */
[--C-:B------:R-:W-:Y:S01]  /*0280*/  VIADDMNMX R21, R11, 0xc, R4.reuse, PT ;  /* 0x0000000c0b157846 */ /* 0x100fe20003800104 */
[----:B------:R-:W-:Y:S01]  /*0290*/  IMAD R13, R33, UR5, RZ ;  /* 0x00000005210d7c24 */ /* 0x000fe2000f8e02ff */
        /* <DEDUP_REMOVED lines=8> */
[----:B------:R-:W-:Y:S01]  /*0320*/  VIADDMNMX R29, R11, 0x8, R4, PT ;  /* 0x000000080b1d7846 */ /* 0x000fe20003800104 */
[----:B------:R-:W-:Y:S01]  /*0330*/  IMAD R17, R3, UR5, RZ ;  /* 0x0000000503117c24 */ /* 0x000fe2000f8e02ff */
[C---:B------:R-:W-:Y:S01]  /*0340*/  IADD3 R53, P3, PT, R6.reuse, R13, RZ ;  /* 0x0000000d06357210 */ /* 0x040fe20007f7e0ff */
[----:B------:R-:W-:Y:S01]  /*0350*/  IMAD R18, R27, UR5, RZ ;  /* 0x000000051b127c24 */ /* 0x000fe2000f8e02ff */
[C---:B------:R-:W-:Y:S01]  /*0360*/  IADD3 R49, P6, PT, R6.reuse, R31, RZ ;  /* 0x0000001f06317210 */ /* 0x040fe20007fde0ff */
[----:B------:R-:W-:Y:S01]  /*0370*/  IMAD R19, R29, UR5, RZ ;  /* 0x000000051d137c24 */ /* 0x000fe2000f8e02ff */
[----:B------:R-:W-:Y:S01]  /*0380*/  LEA.HI.X.SX32 R12, R13, RZ, 0x1, P3 ;  /* 0x000000ff0d0c7211 */ /* 0x000fe200018f0eff */
[--C-:B------:R-:W-:Y:S01]  /*0390*/  IMAD R38, R33, 0x21, R0.reuse ;  /* 0x0000002121267824 */ /* 0x100fe200078e0200 */
[--C-:B------:R-:W-:Y:S01]  /*03a0*/  SHF.R.U32.HI R2, RZ, 0x2, R0.reuse ;  /* 0x00000002ff027819 */ /* 0x100fe20000011600 */
[--C-:B------:R-:W-:Y:S01]  /*03b0*/  IMAD R10, R35, 0x21, R0.reuse ;  /* 0x00000021230a7824 */ /* 0x100fe200078e0200 */
[----:B------:R-:W-:Y:S01]  /*03c0*/  LEA.HI.X.SX32 R13, R31, RZ, 0x1, P6 ;  /* 0x000000ff1f0d7211 */ /* 0x000fe200030f0eff */
[----:B------:R-:W-:Y:S01]  /*03d0*/  IMAD R20, R29, 0x21, R0 ;  /* 0x000000211d147824 */ /* 0x000fe200078e0200 */
[----:B------:R-:W-:Y:S01]  /*03e0*/  LOP3.LUT R44, R5, 0x1c, RZ, 0xc0, !PT ;  /* 0x0000001c052c7812 */ /* 0x000fe200078ec0ff */
[----:B------:R-:W-:Y:S01]  /*03f0*/  IMAD R9, R11, 0x8, R2 ;  /* 0x000000080b097824 */ /* 0x000fe200078e0202 */
[C---:B------:R-:W-:Y:S01]  /*0400*/  IADD3 R47, P0, PT, R6.reuse, R14, RZ ;  /* 0x0000000e062f7210 */ /* 0x040fe20007f1e0ff */
[----:B------:R-:W-:Y:S01]  /*0410*/  IMAD R21, R21, 0x21, R0 ;  /* 0x0000002115157824 */ /* 0x000fe200078e0200 */
[C---:B------:R-:W-:Y:S01]  /*0420*/  IADD3 R57, P2, PT, R6.reuse, R17, RZ ;  /* 0x0000001106397210 */ /* 0x040fe20007f5e0ff */
[--C-:B------:R-:W-:Y:S01]  /*0430*/  IMAD.WIDE.U32 R52, R53, 0x22, R44.reuse ;  /* 0x0000002235347825 */ /* 0x100fe200078e002c */
[C---:B------:R-:W-:Y:S01]  /*0440*/  IADD3 R59, P1, PT, R6.reuse, R18, RZ ;  /* 0x00000012063b7210 */ /* 0x040fe20007f3e0ff */
[----:B------:R-:W-:Y:S01]  /*0450*/  ULEA UR13, UR14, UR13, 0x18 ;  /* 0x0000000d0e0d7291 */ /* 0x000fe2000f8ec0ff */
[C---:B------:R-:W-:Y:S01]  /*0460*/  IADD3 R55, P3, PT, R6.reuse, R16, RZ ;  /* 0x0000001006377210 */ /* 0x040fe20007f7e0ff */
[--C-:B------:R-:W-:Y:S01]  /*0470*/  IMAD.WIDE.U32 R56, R57, 0x22, R44.reuse ;  /* 0x0000002239387825 */ /* 0x100fe200078e002c */
[C---:B------:R-:W-:Y:S01]  /*0480*/  IADD3 R51, P6, PT, R6.reuse, R15, RZ ;  /* 0x0000000f06337210 */ /* 0x040fe20007fde0ff */
[----:B------:R-:W-:Y:S01]  /*0490*/  ULEA UR10, UR14, UR10, 0x18 ;  /* 0x0000000a0e0a7291 */ /* 0x000fe2000f8ec0ff */
[----:B------:R-:W-:Y:S01]  /*04a0*/  IADD3 R37, P4, PT, R6, R19, RZ ;  /* 0x0000001306257210 */ /* 0x000fe20007f9e0ff */
[--C-:B------:R-:W-:Y:S01]  /*04b0*/  IMAD.WIDE.U32 R58, R59, 0x22, R44.reuse ;  /* 0x000000223b3a7825 */ /* 0x100fe200078e002c */
[----:B------:R-:W-:Y:S01]  /*04c0*/  IADD3 R42, P5, PT, R44, UR20, RZ ;  /* 0x000000142c2a7c10 */ /* 0x000fe2000ffbe0ff */
[----:B------:R-:W-:Y:S01]  /*04d0*/  ULEA UR11, UR14, UR11, 0x18 ;  /* 0x0000000b0e0b7291 */ /* 0x000fe2000f8ec0ff */
[----:B------:R-:W-:Y:S01]  /*04e0*/  VIMNMX R9, PT, PT, R4, R9, PT ;  /* 0x0000000904097248 */ /* 0x000fe20003fe0100 */
[--C-:B------:R-:W-:Y:S01]  /*04f0*/  IMAD.WIDE.U32 R54, R55, 0x22, R44.reuse ;  /* 0x0000002237367825 */ /* 0x100fe200078e002c */
[----:B------:R-:W-:Y:S01]  /*0500*/  LOP3.LUT R31, R2, 0x3, RZ, 0xc0, !PT ;  /* 0x00000003021f7812 */ /* 0x000fe200078ec0ff */
[----:B------:R-:W-:Y:S01]  /*0510*/  UMOV UR4, URZ ;  /* 0x000000ff00047c82 */ /* 0x000fe20008000000 */
[C---:B------:R-:W-:Y:S01]  /*0520*/  LOP3.LUT R28, R0.reuse, 0x3, RZ, 0xc0, !PT ;  /* 0x00000003001c7812 */ /* 0x040fe200078ec0ff */
[--C-:B------:R-:W-:Y:S01]  /*0530*/  IMAD.WIDE.U32 R50, R51, 0x22, R44.reuse ;  /* 0x0000002233327825 */ /* 0x100fe200078e002c */
[----:B------:R-:W-:Y:S01]  /*0540*/  LEA.HI R4, R0, R5, RZ, 0x1d ;  /* 0x0000000500047211 */ /* 0x000fe200078fe8ff */
[----:B------:R-:W-:Y:S01]  /*0550*/  UIMAD.WIDE UR6, UR9, 0x22, UR6 ;  /* 0x00000022090678a5 */ /* 0x000fe2000f8e0206 */
[----:B------:R-:W-:Y:S01]  /*0560*/  LOP3.LUT R2, R5, 0x7c, RZ, 0xc0, !PT ;  /* 0x0000007c05027812 */ /* 0x000fe200078ec0ff */
[----:B------:R-:W-:Y:S01]  /*0570*/  IMAD.WIDE.U32 R48, R49, 0x22, R44 ;  /* 0x0000002231307825 */ /* 0x000fe200078e002c */
[----:B------:R-:W-:-:S02]  /*0580*/  LEA.HI.X.SX32 R19, R19, RZ, 0x1, P4 ;  /* 0x000000ff13137211 */ /* 0x000fc400020f0eff */
[----:B------:R-:W-:Y:S01]  /*0590*/  LEA.HI.X.SX32 R14, R14, RZ, 0x1, P0 ;  /* 0x000000ff0e0e7211 */ /* 0x000fe200000f0eff */
[--C-:B------:R-:W-:Y:S01]  /*05a0*/  IMAD.WIDE.U32 R46, R47, 0x22, R44.reuse ;  /* 0x000000222f2e7825 */ /* 0x100fe200078e002c */
[----:B------:R-:W-:Y:S02]  /*05b0*/  LEA.HI.X.SX32 R15, R15, RZ, 0x1, P6 ;  /* 0x000000ff0f0f7211 */ /* 0x000fe400030f0eff */
[----:B------:R-:W-:Y:S01]  /*05c0*/  LEA.HI.X.SX32 R17, R17, RZ, 0x1, P2 ;  /* 0x000000ff11117211 */ /* 0x000fe200010f0eff */
[----:B------:R-:W-:Y:S01]  /*05d0*/  IMAD.WIDE.U32 R44, R37, 0x22, R44 ;  /* 0x00000022252c7825 */ /* 0x000fe200078e002c */
[----:B------:R-:W-:Y:S02]  /*05e0*/  MOV R37, UR16 ;  /* 0x0000001000257c02 */ /* 0x000fe40008000f00 */
[----:B------:R-:W-:Y:S01]  /*05f0*/  LEA.HI.X.SX32 R18, R18, RZ, 0x1, P1 ;  /* 0x000000ff12127211 */ /* 0x000fe200008f0eff */
[--C-:B------:R-:W-:Y:S01]  /*0600*/  IMAD R24, R23, 0x21, R0.reuse ;  /* 0x0000002117187824 */ /* 0x100fe200078e0200 */
[----:B------:R-:W-:Y:S01]  /*0610*/  LEA.HI.X.SX32 R16, R16, RZ, 0x1, P3 ;  /* 0x000000ff10107211 */ /* 0x000fe200018f0eff */
[----:B------:R-:W-:Y:S01]  /*0620*/  IMAD R6, R0, 0x84, R37 ;  /* 0x0000008400067824 */ /* 0x000fe200078e0225 */
[----:B------:R-:W-:Y:S01]  /*0630*/  LEA R39, R11, R2, 0x7 ;  /* 0x000000020b277211 */ /* 0x000fe200078e38ff */
[--C-:B------:R-:W-:Y:S01]  /*0640*/  IMAD R25, R25, 0x21, R0.reuse ;  /* 0x0000002119197824 */ /* 0x100fe200078e0200 */
[----:B------:R-:W-:Y:S01]  /*0650*/  LEA R2, R11, UR10, 0x4 ;  /* 0x0000000a0b027c11 */ /* 0x000fe2000f8e20ff */
[--C-:B------:R-:W-:Y:S01]  /*0660*/  IMAD R26, R3, 0x21, R0.reuse ;  /* 0x00000021031a7824 */ /* 0x100fe200078e0200 */
[----:B------:R-:W-:Y:S01]  /*0670*/  IADD3.X R43, PT, PT, RZ, UR21, RZ, P5, !PT ;  /* 0x00000015ff2b7c10 */ /* 0x000fe2000affe4ff */
[----:B------:R-:W-:Y:S01]  /*0680*/  IMAD R27, R27, 0x21, R0 ;  /* 0x000000211b1b7824 */ /* 0x000fe200078e0200 */
[----:B------:R-:W-:Y:S01]  /*0690*/  SHF.R.S32.HI R0, RZ, 0x1f, R9 ;  /* 0x0000001fff007819 */ /* 0x000fe20000011409 */
[----:B------:R-:W-:Y:S01]  /*06a0*/  IMAD R31, R8, 0x4, R31 ;  /* 0x00000004081f7824 */ /* 0x000fe200078e021f */
[----:B------:R-:W-:Y:S01]  /*06b0*/  LOP3.LUT R5, R5, 0x3c, RZ, 0xc0, !PT ;  /* 0x0000003c05057812 */ /* 0x000fe200078ec0ff */
[----:B------:R-:W-:Y:S01]  /*06c0*/  IMAD R29, R9, UR5, RZ ;  /* 0x00000005091d7c24 */ /* 0x000fe2000f8e02ff */
[----:B------:R-:W-:Y:S01]  /*06d0*/  LEA.HI R3, R0, R9, RZ, 0x3 ;  /* 0x0000000900037211 */ /* 0x000fe200078f18ff */
[----:B------:R-:W-:Y:S01]  /*06e0*/  IMAD R35, R13, 0x22, RZ ;  /* 0x000000220d237824 */ /* 0x000fe200078e02ff */
[----:B------:R-:W-:Y:S01]  /*06f0*/  VIMNMX R31, PT, PT, R31, UR12, PT ;  /* 0x0000000c1f1f7c48 */ /* 0x000fe2000bfe0100 */
[----:B------:R-:W-:Y:S01]  /*0700*/  IMAD R33, R12, 0x22, RZ ;  /* 0x000000220c217824 */ /* 0x000fe200078e02ff */
[----:B------:R-:W-:Y:S01]  /*0710*/  LEA.HI.SX32 R40, R3, R28, 0x1d ;  /* 0x0000001c03287211 */ /* 0x000fe200078feaff */
[----:B------:R-:W-:Y:S01]  /*0720*/  IMAD R37, R19, 0x22, RZ ;  /* 0x0000002213257824 */ /* 0x000fe200078e02ff */
[----:B------:R-:W-:Y:S01]  /*0730*/  LEA R3, R11, UR13, 0x7 ;  /* 0x0000000d0b037c11 */ /* 0x000fe2000f8e38ff */
[----:B------:R-:W-:Y:S01]  /*0740*/  IMAD R0, R31, UR8, R28 ;  /* 0x000000081f007c24 */ /* 0x000fe2000f8e021c */
[----:B------:R-:W-:Y:S01]  /*0750*/  LEA R11, R21, UR16, 0x2 ;  /* 0x00000010150b7c11 */ /* 0x000fe2000f8e10ff */
[----:B------:R-:W-:Y:S01]  /*0760*/  IMAD R40, R9, 0x4, R40 ;  /* 0x0000000409287824 */ /* 0x000fe200078e0228 */
[----:B------:R-:W-:Y:S01]  /*0770*/  IADD3 R28, P4, PT, R28, R29, RZ ;  /* 0x0000001d1c1c7210 */ /* 0x000fe20007f9e0ff */
[----:B------:R-:W-:Y:S01]  /*0780*/  IMAD R13, R18, 0x22, RZ ;  /* 0x00000022120d7824 */ /* 0x000fe200078e02ff */
[----:B------:R-:W-:Y:S01]  /*0790*/  LEA R9, R10, UR16, 0x2 ;  /* 0x000000100a097c11 */ /* 0x000fe2000f8e10ff */
        /* <DEDUP_REMOVED lines=8> */
[----:B------:R-:W-:Y:S01]  /*0820*/  IMAD.IADD R35, R49, 0x1, R35 ;  /* 0x0000000131237824 */ /* 0x000fe200078e0223 */
[----:B------:R-:W-:Y:S01]  /*0830*/  LEA R25, R25, UR16, 0x2 ;  /* 0x0000001019197c11 */ /* 0x000fe2000f8e10ff */
[----:B------:R-:W-:Y:S01]  /*0840*/  IMAD.IADD R32, R55, 0x1, R19 ;  /* 0x0000000137207824 */ /* 0x000fe200078e0213 */
[----:B------:R-:W-:-:S02]  /*0850*/  LEA R26, R26, UR16, 0x2 ;  /* 0x000000101a1a7c11 */ /* 0x000fc4000f8e10ff */
[----:B------:R-:W-:Y:S02]  /*0860*/  LEA R27, R27, UR16, 0x2 ;  /* 0x000000101b1b7c11 */ /* 0x000fe4000f8e10ff */
[----:B------:R-:W-:Y:S02]  /*0870*/  LEA.HI.X.SX32 R29, R29, RZ, 0x1, P4 ;  /* 0x000000ff1d1d7211 */ /* 0x000fe400020f0eff */
[----:B------:R-:W-:Y:S02]  /*0880*/  IADD3 R30, PT, PT, R59, R13, RZ ;  /* 0x0000000d3b1e7210 */ /* 0x000fe40007ffe0ff */
[----:B------:R-:W-:Y:S02]  /*0890*/  IADD3 R31, PT, PT, R57, R17, RZ ;  /* 0x00000011391f7210 */ /* 0x000fe40007ffe0ff */
[----:B------:R-:W-:Y:S02]  /*08a0*/  IADD3 R33, PT, PT, R53, R33, RZ ;  /* 0x0000002135217210 */ /* 0x000fe40007ffe0ff */
[----:B------:R-:W-:-:S02]  /*08b0*/  IADD3 R34, PT, PT, R51, R15, RZ ;  /* 0x0000000f33227210 */ /* 0x000fc40007ffe0ff */
[----:B------:R-:W-:Y:S02]  /*08c0*/  IADD3 R36, PT, PT, R47, R21, RZ ;  /* 0x000000152f247210 */ /* 0x000fe40007ffe0ff */
[----:B------:R-:W-:Y:S02]  /*08d0*/  IADD3 R37, PT, PT, R45, R37, RZ ;  /* 0x000000252d257210 */ /* 0x000fe40007ffe0ff */
[----:B------:R-:W-:-:S07]  /*08e0*/  LEA R40, R40, UR11, 0x2 ;  /* 0x0000000b28287c11 */ /* 0x000fce000f8e10ff */
.L_x_595:
[----:B------:R-:W-:-:S04]  /*08f0*/  IADD3 R16, P0, PT, R52, UR6, RZ ;  /* 0x0000000634107c10 */ /* 0x000fc8000ff1e0ff */
[----:B------:R-:W-:Y:S02]  /*0900*/  IADD3.X R17, PT, PT, R33, UR7, RZ, P0, !PT ;  /* 0x0000000721117c10 */ /* 0x000fe400087fe4ff */
[----:B------:R-:W-:Y:S01]  /*0910*/  IADD3 R60, P0, PT, R48, UR6, RZ ;  /* 0x00000006303c7c10 */ /* 0x000fe2000ff1e0ff */
[----:B------:R-:W-:Y:S01]  /*0920*/  IMAD.U32 R12, RZ, RZ, UR6 ;  /* 0x00000006ff0c7e24 */ /* 0x000fe2000f8e00ff */
[----:B------:R-:W-:Y:S01]  /*0930*/  MOV R13, UR7 ;  /* 0x00000007000d7c02 */ /* 0x000fe20008000f00 */
[----:B------:R-:W2:Y:S01]  /*0940*/  LDG.E.U16.CONSTANT R18, desc[UR18][R16.64+0x2] ;  /* 0x0000021210127981 */ /* 0x000ea2000c1e9500 */
[----:B------:R-:W-:Y:S02]  /*0950*/  IADD3.X R61, PT, PT, R35, UR7, RZ, P0, !PT ;  /* 0x00000007233d7c10 */ /* 0x000fe400087fe4ff */
[----:B------:R-:W-:Y:S01]  /*0960*/  IADD3 R14, P0, PT, R44, UR6, RZ ;  /* 0x000000062c0e7c10 */ /* 0x000fe2000ff1e0ff */
[----:B------:R0:W2:Y:S03]  /*0970*/  LDG.E.U16.CONSTANT R19, desc[UR18][R16.64+0x4] ;  /* 0x0000041210137981 */ /* 0x0000a6000c1e9500 */
[----:B------:R-:W-:Y:S01]  /*0980*/  IADD3.X R15, PT, PT, R37, UR7, RZ, P0, !PT ;  /* 0x00000007250f7c10 */ /* 0x000fe200087fe4ff */
[----:B------:R-:W-:Y:S01]  /*0990*/  IMAD.WIDE.U32 R12, R28, 0x22, R12 ;  /* 0x000000221c0c7825 */ /* 0x000fe200078e000c */
[----:B------:R-:W3:Y:S03]  /*09a0*/  LDG.E.U16.CONSTANT R20, desc[UR18][R60.64+0x2] ;  /* 0x000002123c147981 */ /* 0x000ee6000c1e9500 */
[----:B------:R-:W-:Y:S01]  /*09b0*/  IMAD R23, R29, 0x22, RZ ;  /* 0x000000221d177824 */ /* 0x000fe200078e02ff */
[----:B------:R-:W3:Y:S01]  /*09c0*/  LDG.E.U16.CONSTANT R21, desc[UR18][R60.64+0x4] ;  /* 0x000004123c157981 */ /* 0x000ee2000c1e9500 */
[----:B0-----:R-:W-:-:S03]  /*09d0*/  IADD3 R16, P0, PT, R46, UR6, RZ ;  /* 0x000000062e107c10 */ /* 0x001fc6000ff1e0ff */
[----:B------:R-:W-:Y:S01]  /*09e0*/  IADD3 R13, PT, PT, R13, R23, RZ ;  /* 0x000000170d0d7210 */ /* 0x000fe20007ffe0ff */
[----:B------:R-:W4:Y:S01]  /*09f0*/  LDG.E.U16.CONSTANT R22, desc[UR18][R14.64+0x2] ;  /* 0x000002120e167981 */ /* 0x000f22000c1e9500 */
[----:B------:R-:W-:-:S03]  /*0a00*/  IADD3.X R17, PT, PT, R36, UR7, RZ, P0, !PT ;  /* 0x0000000724117c10 */ /* 0x000fc600087fe4ff */
[----:B------:R-:W4:Y:S04]  /*0a10*/  LDG.E.U16.CONSTANT R23, desc[UR18][R14.64+0x4] ;  /* 0x000004120e177981 */ /* 0x000f28000c1e9500 */
[----:B------:R-:W5:Y:S04]  /*0a20*/  LDG.E.U16.CONSTANT R60, desc[UR18][R16.64+0x2] ;  /* 0x00000212103c7981 */ /* 0x000f68000c1e9500 */
[----:B------:R2:W5:Y:S04]  /*0a30*/  LDG.E.U16.CONSTANT R61, desc[UR18][R16.64+0x4] ;  /* 0x00000412103d7981 */ /* 0x000568000c1e9500 */
[----:B------:R-:W5:Y:S01]  /*0a40*/  LDG.E.U16.CONSTANT R12, desc[UR18][R12.64] ;  /* 0x000000120c0c7981 */ /* 0x000f62000c1e9500 */
[----:B--2---:R-:W-:Y:S01]  /*0a50*/  IMAD R17, R19, 0x10000, R18 ;  /* 0x0001000013117824 */ /* 0x004fe200078e0212 */
[----:B------:R-:W-:-:S04]  /*0a60*/  IADD3 R18, P0, PT, R50, UR6, RZ ;  /* 0x0000000632127c10 */ /* 0x000fc8000ff1e0ff */
[----:B------:R-:W-:Y:S01]  /*0a70*/  STS [R38], R17 ;  /* 0x0000001126007388 */ /* 0x000fe20000000800 */
[----:B------:R-:W-:Y:S02]  /*0a80*/  IADD3.X R19, PT, PT, R34, UR7, RZ, P0, !PT ;  /* 0x0000000722137c10 */ /* 0x000fe400087fe4ff */
[----:B---3--:R-:W-:Y:S02]  /*0a90*/  LEA R20, R21, R20, 0x10 ;  /* 0x0000001415147211 */ /* 0x008fe400078e80ff */
[----:B----4-:R-:W-:-:S03]  /*0aa0*/  LEA R23, R23, R22, 0x10 ;  /* 0x0000001617177211 */ /* 0x010fc600078e80ff */
[----:B------:R-:W-:Y:S01]  /*0ab0*/  STS [R9], R20 ;  /* 0x0000001409007388 */ /* 0x000fe20000000800 */
[----:B-----5:R-:W-:-:S03]  /*0ac0*/  IMAD R60, R61, 0x10000, R60 ;  /* 0x000100003d3c7824 */ /* 0x020fc600078e023c */
[----:B------:R-:W-:Y:S04]  /*0ad0*/  STS [R10], R23 ;  /* 0x000000170a007388 */ /* 0x000fe80000000800 */
[----:B------:R0:W-:Y:S01]  /*0ae0*/  STS [R11], R60 ;  /* 0x0000003c0b007388 */ /* 0x0001e20000000800 */
[----:B------:R-:W-:-:S03]  /*0af0*/  IADD3 R14, P0, PT, R54, UR6, RZ ;  /* 0x00000006360e7c10 */ /* 0x000fc6000ff1e0ff */
[----:B------:R-:W2:Y:S01]  /*0b00*/  LDG.E.U16.CONSTANT R13, desc[UR18][R18.64+0x2] ;  /* 0x00000212120d7981 */ /* 0x000ea2000c1e9500 */
[----:B0-----:R-:W0:Y:S01]  /*0b10*/  LDC.64 R60, c[0x0][0x388] ;  /* 0x0000e200ff3c7b82 */ /* 0x001e220000000a00 */
[----:B------:R-:W-:Y:S02]  /*0b20*/  IADD3.X R15, PT, PT, R32, UR7, RZ, P0, !PT ;  /* 0x00000007200f7c10 */ /* 0x000fe400087fe4ff */
[----:B------:R-:W-:Y:S01]  /*0b30*/  IADD3 R16, P0, PT, R56, UR6, RZ ;  /* 0x0000000638107c10 */ /* 0x000fe2000ff1e0ff */
[----:B------:R-:W2:Y:S03]  /*0b40*/  LDG.E.U16.CONSTANT R18, desc[UR18][R18.64+0x4] ;  /* 0x0000041212127981 */ /* 0x000ea6000c1e9500 */
[----:B------:R-:W-:Y:S02]  /*0b50*/  IADD3.X R17, PT, PT, R31, UR7, RZ, P0, !PT ;  /* 0x000000071f117c10 */ /* 0x000fe400087fe4ff */
[----:B------:R-:W-:-:S04]  /*0b60*/  IADD3 R20, P0, PT, R58, UR6, RZ ;  /* 0x000000063a147c10 */ /* 0x000fc8000ff1e0ff */
[----:B------:R-:W-:Y:S01]  /*0b70*/  IADD3.X R21, PT, PT, R30, UR7, RZ, P0, !PT ;  /* 0x000000071e157c10 */ /* 0x000fe200087fe4ff */
[----:B------:R-:W3:Y:S01]  /*0b80*/  LDG.E.U16.CONSTANT R19, desc[UR18][R14.64+0x2] ;  /* 0x000002120e137981 */ /* 0x000ee2000c1e9500 */
[----:B------:R-:W-:-:S06]  /*0b90*/  IMAD.WIDE R22, R7, 0x24, R42 ;  /* 0x0000002407167825 */ /* 0x000fcc00078e022a */
[----:B------:R-:W4:Y:S01]  /*0ba0*/  LDG.E.CONSTANT R22, desc[UR18][R22.64+0x4] ;  /* 0x0000041216167981 */ /* 0x000f22000c1e9900 */
[----:B0-----:R-:W-:-:S03]  /*0bb0*/  IMAD.WIDE.U32 R60, R0, 0x24, R60 ;  /* 0x00000024003c7825 */ /* 0x001fc600078e003c */
[----:B------:R-:W3:Y:S04]  /*0bc0*/  LDG.E.U16.CONSTANT R14, desc[UR18][R14.64+0x4] ;  /* 0x000004120e0e7981 */ /* 0x000ee8000c1e9500 */
[----:B------:R-:W5:Y:S04]  /*0bd0*/  LDG.E.U16.CONSTANT R61, desc[UR18][R60.64] ;  /* 0x000000123c3d7981 */ /* 0x000f68000c1e9500 */
[----:B------:R-:W4:Y:S04]  /*0be0*/  LDG.E.U16.CONSTANT R15, desc[UR18][R16.64+0x2] ;  /* 0x00000212100f7981 */ /* 0x000f28000c1e9500 */
[----:B------:R-:W4:Y:S04]  /*0bf0*/  LDG.E.U16.CONSTANT R16, desc[UR18][R16.64+0x4] ;  /* 0x0000041210107981 */ /* 0x000f28000c1e9500 */
[----:B------:R-:W4:Y:S04]  /*0c00*/  LDG.E.U16.CONSTANT R17, desc[UR18][R20.64+0x2] ;  /* 0x0000021214117981 */ /* 0x000f28000c1e9500 */
[----:B------:R0:W4:Y:S02]  /*0c10*/  LDG.E.U16.CONSTANT R20, desc[UR18][R20.64+0x4] ;  /* 0x0000041214147981 */ /* 0x000124000c1e9500 */
[----:B0-----:R-:W-:Y:S01]  /*0c20*/  HADD2.F32 R21, -RZ, R12.H0_H0 ;  /* 0x2000000cff157230 */ /* 0x001fe20000004100 */
[----:B--2---:R-:W-:-:S05]  /*0c30*/  LEA R13, R18, R13, 0x10 ;  /* 0x0000000d120d7211 */ /* 0x004fca00078e80ff */
[----:B------:R-:W-:Y:S01]  /*0c40*/  STS [R24], R13 ;  /* 0x0000000d18007388 */ /* 0x000fe20000000800 */
[----:B---3--:R-:W-:-:S05]  /*0c50*/  LEA R18, R14, R19, 0x10 ;  /* 0x000000130e127211 */ /* 0x008fca00078e80ff */
[----:B------:R-:W-:Y:S01]  /*0c60*/  STS [R25], R18 ;  /* 0x0000001219007388 */ /* 0x000fe20000000800 */
[----:B-----5:R-:W-:Y:S02]  /*0c70*/  HADD2.F32 R23, -RZ, R61.H0_H0 ;  /* 0x2000003dff177230 */ /* 0x020fe40000004100 */
[----:B----4-:R-:W-:-:S05]  /*0c80*/  IMAD R19, R16, 0x10000, R15 ;  /* 0x0001000010137824 */ /* 0x010fca00078e020f */
[----:B------:R-:W-:Y:S01]  /*0c90*/  STS [R26], R19 ;  /* 0x000000131a007388 */ /* 0x000fe20000000800 */
[----:B------:R-:W-:-:S05]  /*0ca0*/  LEA R20, R20, R17, 0x10 ;  /* 0x0000001114147211 */ /* 0x000fca00078e80ff */
[----:B------:R-:W-:Y:S04]  /*0cb0*/  STS [R27], R20 ;  /* 0x000000141b007388 */ /* 0x000fe80000000800 */
[----:B------:R-:W-:Y:S04]  /*0cc0*/  STS [R40], R21 ;  /* 0x0000001528007388 */ /* 0x000fe80000000800 */
[----:B------:R-:W-:Y:S04]  /*0cd0*/  STS [R39+UR13], R22 ;  /* 0x0000001627007988 */ /* 0x000fe8000800080d */
[----:B------:R-:W-:Y:S01]  /*0ce0*/  STS [R5+UR10], R23 ;  /* 0x0000001705007988 */ /* 0x000fe2000800080a */
[----:B------:R-:W-:Y:S06]  /*0cf0*/  BAR.SYNC.DEFER_BLOCKING 0x0 ;  /* 0x0000000000007b1d */ /* 0x000fec0000010000 */
[----:B------:R-:W-:Y:S04]  /*0d00*/  LDS R17, [R6] ;  /* 0x0000000006117984 */ /* 0x000fe80000000800 */
[----:B------:R-:W0:Y:S04]  /*0d10*/  LDS.128 R12, [R3] ;  /* 0x00000000030c7984 */ /* 0x000e280000000c00 */
[----:B------:R-:W1:Y:S04]  /*0d20*/  LDS R16, [R6+0x4] ;  /* 0x0000040006107984 */ /* 0x000e680000000800 */
[----:B------:R-:W-:Y:S04]  /*0d30*/  LDS R61, [R6+0x20] ;  /* 0x00002000063d7984 */ /* 0x000fe80000000800 */
[----:B------:R-:W2:Y:S04]  /*0d40*/  LDS R20, [R6+0x8] ;  /* 0x0000080006147984 */ /* 0x000ea80000000800 */
[----:B------:R-:W-:Y:S04]  /*0d50*/  LDS R21, [R6+0x24] ;  /* 0x0000240006157984 */ /* 0x000fe80000000800 */
[----:B------:R-:W-:Y:S01]  /*0d60*/  LDS R22, [R6+0x2c] ;  /* 0x00002c0006167984 */ /* 0x000fe20000000800 */
[----:B0-----:R-:W-:-:S04]  /*0d70*/  IDP.4A.S8.S8 R12, R17, R12, RZ ;  /* 0x0000000c110c7226 */ /* 0x001fc800000006ff */
[----:B-1----:R-:W-:Y:S02]  /*0d80*/  IDP.4A.S8.S8 R13, R16, R13, R12 ;  /* 0x0000000d100d7226 */ /* 0x002fe4000000060c */
[----:B------:R-:W0:Y:S04]  /*0d90*/  LDS.128 R16, [R3+0x20] ;  /* 0x0000200003107984 */ /* 0x000e280000000c00 */
[----:B------:R-:W1:Y:S01]  /*0da0*/  LDS R12, [R6+0xc] ;  /* 0x00000c00060c7984 */ /* 0x000e620000000800 */
[----:B--2---:R-:W-:-:S03]  /*0db0*/  IDP.4A.S8.S8 R13, R20, R14, R13 ;  /* 0x0000000e140d7226 */ /* 0x004fc6000000060d */
[----:B------:R-:W2:Y:S01]  /*0dc0*/  LDS R20, [R6+0x28] ;  /* 0x0000280006147984 */ /* 0x000ea20000000800 */
[----:B0-----:R-:W-:-:S04]  /*0dd0*/  IDP.4A.S8.S8 R16, R61, R16, RZ ;  /* 0x000000103d107226 */ /* 0x001fc800000006ff */
[----:B------:R-:W-:Y:S02]  /*0de0*/  IDP.4A.S8.S8 R21, R21, R17, R16 ;  /* 0x0000001115157226 */ /* 0x000fe40000000610 */
[----:B-1----:R-:W-:Y:S01]  /*0df0*/  IDP.4A.S8.S8 R17, R12, R15, R13 ;  /* 0x0000000f0c117226 */ /* 0x002fe2000000060d */
[----:B------:R-:W-:Y:S04]  /*0e00*/  LDS R16, [R6+0x10] ;  /* 0x0000100006107984 */ /* 0x000fe80000000800 */
[----:B------:R-:W0:Y:S01]  /*0e10*/  LDS.128 R12, [R3+0x10] ;  /* 0x00001000030c7984 */ /* 0x000e220000000c00 */
[----:B--2---:R-:W-:-:S03]  /*0e20*/  IDP.4A.S8.S8 R18, R20, R18, R21 ;  /* 0x0000001214127226 */ /* 0x004fc60000000615 */
[----:B------:R-:W1:Y:S01]  /*0e30*/  LDS R20, [R6+0x14] ;  /* 0x0000140006147984 */ /* 0x000e620000000800 */
[----:B------:R-:W-:-:S03]  /*0e40*/  IDP.4A.S8.S8 R21, R22, R19, R18 ;  /* 0x0000001316157226 */ /* 0x000fc60000000612 */
[----:B------:R-:W-:Y:S01]  /*0e50*/  LDS R22, [R6+0x30] ;  /* 0x0000300006167984 */ /* 0x000fe20000000800 */
[----:B0-----:R-:W-:-:S03]  /*0e60*/  IDP.4A.S8.S8 R12, R16, R12, R17 ;  /* 0x0000000c100c7226 */ /* 0x001fc60000000611 */
[----:B------:R-:W0:Y:S01]  /*0e70*/  LDS.128 R16, [R3+0x30] ;  /* 0x0000300003107984 */ /* 0x000e220000000c00 */
        /* <DEDUP_REMOVED lines=9> */
[----:B------:R-:W-:Y:S01]  /*0f10*/  LDS R13, [R4] ;  /* 0x00000000040d7984 */ /* 0x000fe20000000800 */
[----:B0-----:R-:W-:-:S03]  /*0f20*/  IDP.4A.S8.S8 R18, R21, R18, R17 ;  /* 0x0000001215127226 */ /* 0x001fc60000000611 */
[----:B------:R-:W0:Y:S01]  /*0f30*/  LDS.128 R20, [R2] ;  /* 0x0000000002147984 */ /* 0x000e220000000c00 */
[----:B-1----:R-:W-:-:S03]  /*0f40*/  IDP.4A.S8.S8 R16, R16, R15, R12 ;  /* 0x0000000f10107226 */ /* 0x002fc6000000060c */
[----:B------:R-:W-:Y:S01]  /*0f50*/  LDS R17, [R6+0x40] ;  /* 0x0000400006117984 */ /* 0x000fe20000000800 */
[----:B--2---:R-:W-:Y:S02]  /*0f60*/  IDP.4A.S8.S8 R19, R14, R19, R18 ;  /* 0x000000130e137226 */ /* 0x004fe40000000612 */
[----:B0-----:R-:W-:Y:S01]  /*0f70*/  FMUL.FTZ R20, R13, R20 ;  /* 0x000000140d147220 */ /* 0x001fe20000410000 */
[----:B------:R-:W-:Y:S01]  /*0f80*/  I2FP.F32.S32 R16, R16 ;  /* 0x0000001000107245 */ /* 0x000fe20000201400 */
[----:B------:R-:W0:Y:S04]  /*0f90*/  LDS.128 R12, [R3+0x40] ;  /* 0x00004000030c7984 */ /* 0x000e280000000c00 */
[----:B------:R-:W-:Y:S01]  /*0fa0*/  LDS R18, [R6+0x5c] ;  /* 0x00005c0006127984 */ /* 0x000fe20000000800 */
[----:B0-----:R-:W-:-:S03]  /*0fb0*/  IDP.4A.S8.S8 R12, R17, R12, RZ ;  /* 0x0000000c110c7226 */ /* 0x001fc600000006ff */
[----:B------:R-:W0:Y:S02]  /*0fc0*/  LDS R17, [R6+0x44] ;  /* 0x0000440006117984 */ /* 0x000e240000000800 */
[----:B0-----:R-:W-:Y:S02]  /*0fd0*/  IDP.4A.S8.S8 R13, R17, R13, R12 ;  /* 0x0000000d110d7226 */ /* 0x001fe4000000060c */
[----:B------:R-:W0:Y:S04]  /*0fe0*/  LDS R12, [R6+0x48] ;  /* 0x00004800060c7984 */ /* 0x000e280000000800 */
[----:B------:R-:W1:Y:S01]  /*0ff0*/  LDS R17, [R6+0x4c] ;  /* 0x00004c0006117984 */ /* 0x000e620000000800 */
[----:B------:R-:W-:-:S03]  /*1000*/  FFMA.FTZ R41, R20, R16, R41 ;  /* 0x0000001014297223 */ /* 0x000fc60000010029 */
[----:B------:R-:W-:Y:S04]  /*1010*/  LDS R16, [R6+0x50] ;  /* 0x0000500006107984 */ /* 0x000fe80000000800 */
[----:B------:R-:W-:Y:S01]  /*1020*/  LDS R20, [R6+0x70] ;  /* 0x0000700006147984 */ /* 0x000fe20000000800 */
[----:B0-----:R-:W-:-:S04]  /*1030*/  IDP.4A.S8.S8 R12, R12, R14, R13 ;  /* 0x0000000e0c0c7226 */ /* 0x001fc8000000060d */
[----:B-1----:R-:W-:Y:S02]  /*1040*/  IDP.4A.S8.S8 R17, R17, R15, R12 ;  /* 0x0000000f11117226 */ /* 0x002fe4000000060c */
[----:B------:R-:W0:Y:S02]  /*1050*/  LDS.128 R12, [R3+0x50] ;  /* 0x00005000030c7984 */ /* 0x000e240000000c00 */
[----:B0-----:R-:W-:Y:S02]  /*1060*/  IDP.4A.S8.S8 R12, R16, R12, R17 ;  /* 0x0000000c100c7226 */ /* 0x001fe40000000611 */
[----:B------:R-:W0:Y:S04]  /*1070*/  LDS R16, [R6+0x54] ;  /* 0x0000540006107984 */ /* 0x000e280000000800 */
[----:B------:R-:W1:Y:S01]  /*1080*/  LDS R17, [R6+0x58] ;  /* 0x0000580006117984 */ /* 0x000e620000000800 */
[----:B0-----:R-:W-:-:S04]  /*1090*/  IDP.4A.S8.S8 R13, R16, R13, R12 ;  /* 0x0000000d100d7226 */ /* 0x001fc8000000060c */
[----:B-1----:R-:W-:Y:S02]  /*10a0*/  IDP.4A.S8.S8 R14, R17, R14, R13 ;  /* 0x0000000e110e7226 */ /* 0x002fe4000000060d */
[----:B------:R-:W-:Y:S02]  /*10b0*/  LDS R17, [R6+0x60] ;  /* 0x0000600006117984 */ /* 0x000fe40000000800 */
[----:B------:R-:W-:Y:S02]  /*10c0*/  IDP.4A.S8.S8 R16, R18, R15, R14 ;  /* 0x0000000f12107226 */ /* 0x000fe4000000060e */
[----:B------:R-:W0:Y:S04]  /*10d0*/  LDS.128 R12, [R3+0x60] ;  /* 0x00006000030c7984 */ /* 0x000e280000000c00 */
[----:B------:R-:W1:Y:S01]  /*10e0*/  LDS R18, [R6+0x64] ;  /* 0x0000640006127984 */ /* 0x000e620000000800 */
[----:B0-----:R-:W-:-:S03]  /*10f0*/  IDP.4A.S8.S8 R12, R17, R12, RZ ;  /* 0x0000000c110c7226 */ /* 0x001fc600000006ff */
[----:B------:R-:W-:Y:S01]  /*1100*/  LDS R17, [R6+0x6c] ;  /* 0x00006c0006117984 */ /* 0x000fe20000000800 */
[----:B-1----:R-:W-:-:S03]  /*1110*/  IDP.4A.S8.S8 R13, R18, R13, R12 ;  /* 0x0000000d120d7226 */ /* 0x002fc6000000060c */
[----:B------:R-:W0:Y:S04]  /*1120*/  LDS R12, [R6+0x68] ;  /* 0x00006800060c7984 */ /* 0x000e280000000800 */
[----:B------:R-:W1:Y:S01]  /*1130*/  LDS R18, [R4+0x4] ;  /* 0x0000040004127984 */ /* 0x000e620000000800 */
[----:B0-----:R-:W-:-:S04]  /*1140*/  IDP.4A.S8.S8 R12, R12, R14, R13 ;  /* 0x0000000e0c0c7226 */ /* 0x001fc8000000060d */
[----:B------:R-:W-:Y:S02]  /*1150*/  IDP.4A.S8.S8 R17, R17, R15, R12 ;  /* 0x0000000f11117226 */ /* 0x000fe4000000060c */
[----:B------:R-:W0:Y:S01]  /*1160*/  LDS.128 R12, [R3+0x70] ;  /* 0x00007000030c7984 */ /* 0x000e220000000c00 */
[----:B------:R-:W-:Y:S01]  /*1170*/  I2FP.F32.S32 R19, R19 ;  /* 0x0000001300137245 */ /* 0x000fe20000201400 */
[----:B-1----:R-:W-:Y:S01]  /*1180*/  FMUL.FTZ R18, R18, R21 ;  /* 0x0000001512127220 */ /* 0x002fe20000410000 */
[----:B0-----:R-:W-:Y:S02]  /*1190*/  IDP.4A.S8.S8 R12, R20, R12, R17 ;  /* 0x0000000c140c7226 */ /* 0x001fe40000000611 */
[----:B------:R-:W0:Y:S01]  /*11a0*/  LDS R17, [R6+0x74] ;  /* 0x0000740006117984 */ /* 0x000e220000000800 */
[----:B------:R-:W-:-:S03]  /*11b0*/  FFMA.FTZ R18, R18, R19, R41 ;  /* 0x0000001312127223 */ /* 0x000fc60000010029 */
[----:B------:R-:W1:Y:S04]  /*11c0*/  LDS R19, [R6+0x78] ;  /* 0x0000780006137984 */ /* 0x000e680000000800 */
[----:B------:R-:W2:Y:S01]  /*11d0*/  LDS R20, [R6+0x7c] ;  /* 0x00007c0006147984 */ /* 0x000ea20000000800 */
[----:B0-----:R-:W-:-:S03]  /*11e0*/  IDP.4A.S8.S8 R17, R17, R13, R12 ;  /* 0x0000000d11117226 */ /* 0x001fc6000000060c */
[----:B------:R-:W0:Y:S04]  /*11f0*/  LDS R13, [R4+0x8] ;  /* 0x00000800040d7984 */ /* 0x000e280000000800 */
[----:B------:R-:W3:Y:S01]  /*1200*/  LDS R12, [R4+0xc] ;  /* 0x00000c00040c7984 */ /* 0x000ee20000000800 */
[----:B------:R-:W-:Y:S01]  /*1210*/  UIADD3 UR6, UP0, UPT, UR6, 0x88, URZ ;  /* 0x0000008806067890 */ /* 0x000fe2000ff1e0ff */
[----:B-1----:R-:W-:Y:S01]  /*1220*/  IDP.4A.S8.S8 R14, R19, R14, R17 ;  /* 0x0000000e130e7226 */ /* 0x002fe20000000611 */
[----:B------:R-:W-:Y:S02]  /*1230*/  UIADD3 UR4, UPT, UPT, UR4, 0x4, URZ ;  /* 0x0000000404047890 */ /* 0x000fe4000fffe0ff */
[----:B------:R-:W-:Y:S01]  /*1240*/  UIADD3.X UR7, UPT, UPT, URZ, UR7, URZ, UP0, !UPT ;  /* 0x00000007ff077290 */ /* 0x000fe200087fe4ff */
[----:B--2---:R-:W-:Y:S01]  /*1250*/  IDP.4A.S8.S8 R14, R20, R15, R14 ;  /* 0x0000000f140e7226 */ /* 0x004fe2000000060e */
[----:B------:R-:W-:Y:S01]  /*1260*/  UISETP.GE.AND UP0, UPT, UR4, UR5, UPT ;  /* 0x000000050400728c */ /* 0x000fe2000bf06270 */
[----:B------:R-:W-:-:S03]  /*1270*/  I2FP.F32.S32 R16, R16 ;  /* 0x0000001000107245 */ /* 0x000fc60000201400 */
[----:B------:R-:W-:Y:S01]  /*1280*/  I2FP.F32.S32 R14, R14 ;  /* 0x0000000e000e7245 */ /* 0x000fe20000201400 */
[----:B------:R-:W-:Y:S01]  /*1290*/  VIADD R0, R0, 0x4 ;  /* 0x0000000400007836 */ /* 0x000fe20000000000 */
[----:B------:R-:W-:Y:S01]  /*12a0*/  IADD3 R7, PT, PT, R7, 0x4, RZ ;  /* 0x0000000407077810 */ /* 0x000fe20007ffe0ff */
[----:B0-----:R-:W-:-:S04]  /*12b0*/  FMUL.FTZ R13, R13, R22 ;  /* 0x000000160d0d7220 */ /* 0x001fc80000410000 */
[----:B------:R-:W-:Y:S01]  /*12c0*/  FFMA.FTZ R13, R13, R16, R18 ;  /* 0x000000100d0d7223 */ /* 0x000fe20000010012 */
[----:B---3--:R-:W-:-:S04]  /*12d0*/  FMUL.FTZ R12, R12, R23 ;  /* 0x000000170c0c7220 */ /* 0x008fc80000410000 */
[----:B------:R-:W-:Y:S01]  /*12e0*/  FFMA.FTZ R41, R12, R14, R13 ;  /* 0x0000000e0c297223 */ /* 0x000fe2000001000d */
[----:B------:R-:W-:Y:S06]  /*12f0*/  BAR.SYNC.DEFER_BLOCKING 0x0 ;  /* 0x0000000000007b1d */ /* 0x000fec0000010000 */
[----:B------:R-:W-:Y:S05]  /*1300*/  BRA.U !UP0, `(.L_x_595) ;  /* 0xfffffff508787547 */ /* 0x000fea000b83ffff */
.L_x_594:
[----:B------:R-:W1:Y:S01]  /*1310*/  S2R R3, SR_TID.Y ;  /* 0x0000000000037919 */ /* 0x000e620000002200 */
[----:B------:R-:W0:Y:S01]  /*1320*/  LDCU UR4, c[0x0][0x3a0] ;  /* 0x00007400ff0477ac */ /* 0x000e220008000800 */
[----:B-1----:R-:W-:-:S04]  /*1330*/  LEA R5, R8, R3, 0x2 ;  /* 0x0000000308057211 */ /* 0x002fc800078e10ff */
[----:B0-----:R-:W-:-:S13]  /*1340*/  ISETP.GE.U32.AND P0, PT, R5, UR4, PT ;  /* 0x0000000405007c0c */ /* 0x001fda000bf06070 */
[----:B------:R-:W-:Y:S05]  /*1350*/  @P0 EXIT ;  /* 0x000000000000094d */ /* 0x000fea0003800000 */
[----:B------:R-:W0:Y:S01]  /*1360*/  S2R R0, SR_TID.X ;  /* 0x0000000000007919 */ /* 0x000e220000002100 */
[----:B------:R-:W1:Y:S01]  /*1370*/  LDCU UR4, c[0x0][0x3a8] ;  /* 0x00007500ff0477ac */ /* 0x000e620008000800 */
[----:B------:R-:W0:Y:S02]  /*1380*/  S2R R3, SR_CTAID.X ;  /* 0x0000000000037919 */ /* 0x000e240000002500 */
[----:B0-----:R-:W-:-:S04]  /*1390*/  LEA R0, R3, R0, 0x5 ;  /* 0x0000000003007211 */ /* 0x001fc800078e28ff */
        /* <DEDUP_REMOVED lines=8> */
.L_x_596:
        /* <DEDUP_REMOVED lines=14> */
.L_x_1263:


//--------------------- .text._Z12mul_mat_q8_0IN3c108BFloat16ELb0EEvPKvS3_PT_iiiii --------------------------
	.section	.text._Z12mul_mat_q8_0IN3c108BFloat16ELb0EEvPKvS3_PT_iiiii,"ax",@progbits
	.align	128
.text._Z12mul_mat_q8_0IN3c108BFloat16ELb0EEvPKvS3_PT_iiiii:
        .type           _Z12mul_mat_q8_0IN3c108BFloat16ELb0EEvPKvS3_PT_iiiii,@function
        .size           _Z12mul_mat_q8_0IN3c108BFloat16ELb0EEvPKvS3_PT_iiiii,(.L_x_1264 - _Z12mul_mat_q8_0IN3c108BFloat16ELb0EEvPKvS3_PT_iiiii)
        .other          _Z12mul_mat_q8_0IN3c108BFloat16ELb0EEvPKvS3_PT_iiiii,@"STO_CUDA_ENTRY STV_DEFAULT"
_Z12mul_mat_q8_0IN3c108BFloat16ELb0EEvPKvS3_PT_iiiii:
        /* <DEDUP_REMOVED lines=17> */
[----:B------:R-:W-:Y:S01]  /*0110*/  MOV R25, RZ ;  /* 0x000000ff00197202 */ /* 0x000fe20000000f00 */
[----:B------:R-:W-:Y:S02]  /*0120*/  UMOV UR11, 0x400 ;  /* 0x00000400000b7882 */ /* 0x000fe40000000000 */
[----:B------:R-:W-:Y:S02]  /*0130*/  UIADD3 UR12, UPT, UPT, UR11, 0x1080, URZ ;  /* 0x000010800b0c7890 */ /* 0x000fe4000fffe0ff */
[----:B------:R-:W-:-:S02]  /*0140*/  UIADD3 UR14, UPT, UPT, UR11, 0x1290, URZ ;  /* 0x000012900b0e7890 */ /* 0x000fc4000fffe0ff */
[----:B-1----:R-:W-:Y:S02]  /*0150*/  USHF.R.S32.HI UR5, URZ, 0x1f, UR7 ;  /* 0x0000001fff057899 */ /* 0x002fe40008011407 */
[----:B------:R-:W-:Y:S02]  /*0160*/  UIADD3 UR13, UPT, UPT, UR6, -0x1, URZ ;  /* 0xffffffff060d7890 */ /* 0x000fe4000fffe0ff */
[----:B------:R-:W-:Y:S02]  /*0170*/  ULEA.HI UR9, UR5, UR7, URZ, 0x5 ;  /* 0x0000000705097291 */ /* 0x000fe4000f8f28ff */
[----:B------:R-:W-:Y:S02]  /*0180*/  USHF.R.S32.HI UR5, URZ, 0x5, UR4 ;  /* 0x00000005ff057899 */ /* 0x000fe40008011404 */
[----:B---3--:R-:W-:Y:S01]  /*0190*/  ULEA UR16, UR15, UR11, 0x18 ;  /* 0x0000000b0f107291 */ /* 0x008fe2000f8ec0ff */
[----:B------:R-:W1:Y:S03]  /*01a0*/  LDCU.64 UR6, c[0x0][0x380] ;  /* 0x00007000ff0677ac */ /* 0x000e660008000a00 */
[----:B------:R-:W-:Y:S01]  /*01b0*/  MOV R10, UR5 ;  /* 0x00000005000a7c02 */ /* 0x000fe20008000f00 */
[----:B------:R-:W-:Y:S01]  /*01c0*/  IMAD.U32 R16, RZ, RZ, UR5 ;  /* 0x00000005ff107e24 */ /* 0x000fe2000f8e00ff */
[--C-:B0-----:R-:W-:Y:S01]  /*01d0*/  SHF.R.U32.HI R5, RZ, 0x2, R9.reuse ;  /* 0x00000002ff057819 */ /* 0x101fe20000011609 */
[----:B------:R-:W-:Y:S01]  /*01e0*/  UIADD3 UR11, UPT, UPT, UR11, 0x1490, URZ ;  /* 0x000014900b0b7890 */ /* 0x000fe2000fffe0ff */
[----:B------:R-:W-:Y:S01]  /*01f0*/  SHF.L.U32 R7, R9, 0x2, RZ ;  /* 0x0000000209077819 */ /* 0x000fe200000006ff */
[----:B------:R-:W-:Y:S01]  /*0200*/  USHF.R.S32.HI UR9, URZ, 0x5, UR9 ;  /* 0x00000005ff097899 */ /* 0x000fe20008011409 */
[----:B------:R-:W-:Y:S01]  /*0210*/  SHF.R.U32.HI R6, RZ, 0x3, R9 ;  /* 0x00000003ff067819 */ /* 0x000fe20000011609 */
[C---:B----4-:R-:W-:Y:S01]  /*0220*/  IMAD R11, R8.reuse, 0x8, R5 ;  /* 0x00000008080b7824 */ /* 0x050fe200078e0205 */
[----:B------:R-:W-:Y:S01]  /*0230*/  LOP3.LUT R0, R5, 0x3, RZ, 0xc0, !PT ;  /* 0x0000000305007812 */ /* 0x000fe200078ec0ff */
[----:B------:R-:W-:Y:S01]  /*0240*/  ULEA UR12, UR15, UR12, 0x18 ;  /* 0x0000000c0f0c7291 */ /* 0x000fe2000f8ec0ff */
[----:B------:R-:W-:Y:S01]  /*0250*/  LOP3.LUT R2, R9, 0x3, RZ, 0xc0, !PT ;  /* 0x0000000309027812 */ /* 0x000fe200078ec0ff */
[C---:B------:R-:W-:Y:S01]  /*0260*/  IMAD R37, R8.reuse, UR5, R6 ;  /* 0x0000000508257c24 */ /* 0x040fe2000f8e0206 */
[----:B------:R-:W-:Y:S01]  /*0270*/  LOP3.LUT R42, R7, 0x1c, RZ, 0xc0, !PT ;  /* 0x0000001c072a7812 */ /* 0x000fe200078ec0ff */
[----:B------:R-:W-:Y:S01]  /*0280*/  ULEA UR11, UR15, UR11, 0x18 ;  /* 0x0000000b0f0b7291 */ /* 0x000fe2000f8ec0ff */
[----:B--2---:R-:W-:Y:S01]  /*0290*/  LEA R5, R3, R0, 0x2 ;  /* 0x0000000003057211 */ /* 0x004fe200078e10ff */
[----:B------:R-:W-:Y:S01]  /*02a0*/  IMAD.SHL.U32 R22, R8, 0x80, RZ ;  /* 0x0000008008167824 */ /* 0x000fe200078e00ff */
[C---:B------:R-:W-:Y:S01]  /*02b0*/  LEA.HI R0, R11.reuse, R2, RZ, 0x1d ;  /* 0x000000020b007211 */ /* 0x040fe200078fe8ff */
[----:B------:R-:W-:Y:S01]  /*02c0*/  IMAD R24, R11, UR5, R2 ;  /* 0x000000050b187c24 */ /* 0x000fe2000f8e0202 */
[----:B------:R-:W-:Y:S01]  /*02d0*/  IADD3 R4, P0, PT, R42, 0x4, RZ ;  /* 0x000000042a047810 */ /* 0x000fe20007f1e0ff */
[----:B------:R-:W-:Y:S01]  /*02e0*/  UIMAD UR10, UR5, UR8, URZ ;  /* 0x00000008050a72a4 */ /* 0x000fe2000f8e02ff */
[----:B------:R-:W-:Y:S01]  /*02f0*/  VIMNMX R13, PT, PT, R5, UR13, PT ;  /* 0x0000000d050d7c48 */ /* 0x000fe2000bfe0100 */
[----:B------:R-:W-:Y:S01]  /*0300*/  IMAD R23, R11, 0x4, R0 ;  /* 0x000000040b177824 */ /* 0x000fe200078e0200 */
[-C--:B------:R-:W-:Y:S01]  /*0310*/  LEA R33, R10, R37.reuse, 0x2 ;  /* 0x000000250a217211 */ /* 0x080fe200078e10ff */
[----:B------:R-:W-:Y:S01]  /*0320*/  UMOV UR4, URZ ;  /* 0x000000ff00047c82 */ /* 0x000fe20008000000 */
[----:B------:R-:W-:Y:S01]  /*0330*/  IADD3.X R5, PT, PT, RZ, RZ, RZ, P0, !PT ;  /* 0x000000ffff057210 */ /* 0x000fe200007fe4ff */
[----:B------:R-:W-:Y:S01]  /*0340*/  IMAD R2, R13, UR9, R2 ;  /* 0x000000090d027c24 */ /* 0x000fe2000f8e0202 */
[----:B------:R-:W-:Y:S01]  /*0350*/  MOV R12, UR5 ;  /* 0x00000005000c7c02 */ /* 0x000fe20008000f00 */
[----:B------:R-:W-:Y:S01]  /*0360*/  ULEA UR14, UR15, UR14, 0x18 ;  /* 0x0000000e0f0e7291 */ /* 0x000fe2000f8ec0ff */
[----:B------:R-:W-:Y:S01]  /*0370*/  MOV R0, UR5 ;  /* 0x0000000500007c02 */ /* 0x000fe20008000f00 */
[----:B------:R-:W-:Y:S01]  /*0380*/  IMAD.WIDE.U32 R32, R33, 0x22, R4 ;  /* 0x0000002221207825 */ /* 0x000fe200078e0004 */
[-C--:B------:R-:W-:Y:S01]  /*0390*/  LEA R35, R12, R37.reuse, 0x4 ;  /* 0x000000250c237211 */ /* 0x080fe200078e20ff */
[----:B-1----:R-:W-:Y:S01]  /*03a0*/  UIMAD.WIDE UR6, UR10, 0x22, UR6 ;  /* 0x000000220a0678a5 */ /* 0x002fe2000f8e0206 */
[----:B------:R-:W-:Y:S01]  /*03b0*/  LEA R29, R0, R37, 0x3 ;  /* 0x00000025001d7211 */ /* 0x000fe200078e18ff */
[----:B------:R-:W-:Y:S01]  /*03c0*/  IMAD.WIDE.U32 R36, R37, 0x22, R42 ;  /* 0x0000002225247825 */ /* 0x000fe200078e002a */
[----:B-----5:R-:W-:-:S02]  /*03d0*/  IADD3 R26, P0, PT, R4, UR20, RZ ;  /* 0x00000014041a7c10 */ /* 0x020fc4000ff1e0ff */
[----:B------:R-:W-:Y:S02]  /*03e0*/  LEA R0, R3, R8, 0x2 ;  /* 0x0000000803007211 */ /* 0x000fe400078e10ff */
[----:B------:R-:W-:Y:S02]  /*03f0*/  MOV R4, UR16 ;  /* 0x0000001000047c02 */ /* 0x000fe40008000f00 */
[----:B------:R-:W-:Y:S02]  /*0400*/  MOV R14, UR5 ;  /* 0x00000005000e7c02 */ /* 0x000fe40008000f00 */
[----:B------:R-:W-:Y:S02]  /*0410*/  MOV R18, UR5 ;  /* 0x0000000500127c02 */ /* 0x000fe40008000f00 */
[----:B------:R-:W-:Y:S02]  /*0420*/  LEA R41, R16, R35, 0x3 ;  /* 0x0000002310297211 */ /* 0x000fe400078e18ff */
[----:B------:R-:W-:-:S02]  /*0430*/  IADD3.X R27, PT, PT, R5, UR21, RZ, P0, !PT ;  /* 0x00000015051b7c10 */ /* 0x000fc400087fe4ff */
[----:B------:R-:W-:Y:S01]  /*0440*/  VIMNMX.U32 R5, PT, PT, R0, UR13, PT ;  /* 0x0000000d00057c48 */ /* 0x000fe2000bfe0000 */
[----:B------:R-:W-:Y:S01]  /*0450*/  IMAD R0, R9, 0x84, R4 ;  /* 0x0000008409007824 */ /* 0x000fe200078e0204 */
[----:B------:R-:W-:Y:S01]  /*0460*/  LEA R31, R10, R29, 0x2 ;  /* 0x0000001d0a1f7211 */ /* 0x000fe200078e10ff */
[----:B------:R-:W-:Y:S01]  /*0470*/  IMAD R9, R8, 0x21, R9 ;  /* 0x0000002108097824 */ /* 0x000fe200078e0209 */
[----:B------:R-:W-:Y:S01]  /*0480*/  LEA R39, R14, R35, 0x2 ;  /* 0x000000230e277211 */ /* 0x000fe200078e10ff */
[----:B------:R-:W-:Y:S01]  /*0490*/  IMAD R11, R18, 0x4, R41 ;  /* 0x00000004120b7824 */ /* 0x000fe200078e0229 */
[----:B------:R-:W-:Y:S01]  /*04a0*/  IADD3 R20, PT, PT, R6, R7, RZ ;  /* 0x0000000706147210 */ /* 0x000fe20007ffe0ff */
[----:B------:R-:W-:Y:S01]  /*04b0*/  IMAD R4, R5, UR9, R6 ;  /* 0x0000000905047c24 */ /* 0x000fe2000f8e0206 */
[----:B------:R-:W-:Y:S01]  /*04c0*/  LOP3.LUT R5, R7, 0x3c, RZ, 0xc0, !PT ;  /* 0x0000003c07057812 */ /* 0x000fe200078ec0ff */
[----:B------:R-:W-:Y:S01]  /*04d0*/  IMAD.WIDE.U32 R34, R35, 0x22, R42 ;  /* 0x0000002223227825 */ /* 0x000fe200078e002a */
[----:B------:R-:W-:-:S02]  /*04e0*/  LOP3.LUT R6, R22, 0x7c, R7, 0xf8, !PT ;  /* 0x0000007c16067812 */ /* 0x000fc400078ef807 */
[----:B------:R-:W-:Y:S01]  /*04f0*/  LEA R7, R9, UR16, 0x2 ;  /* 0x0000001009077c11 */ /* 0x000fe2000f8e10ff */
[--C-:B------:R-:W-:Y:S01]  /*0500*/  IMAD.WIDE.U32 R28, R29, 0x22, R42.reuse ;  /* 0x000000221d1c7825 */ /* 0x100fe200078e002a */
[----:B------:R-:W-:Y:S02]  /*0510*/  LEA R20, R20, UR12, 0x2 ;  /* 0x0000000c14147c11 */ /* 0x000fe4000f8e10ff */
[----:B------:R-:W-:Y:S01]  /*0520*/  LEA R21, R8, UR11, 0x4 ;  /* 0x0000000b08157c11 */ /* 0x000fe2000f8e20ff */
[----:B------:R-:W-:Y:S01]  /*0530*/  IMAD.WIDE.U32 R40, R41, 0x22, R42 ;  /* 0x0000002229287825 */ /* 0x000fe200078e002a */
[----:B------:R-:W-:-:S03]  /*0540*/  LEA R23, R23, UR12, 0x2 ;  /* 0x0000000c17177c11 */ /* 0x000fc6000f8e10ff */
[----:B------:R-:W-:-:S04]  /*0550*/  IMAD.WIDE.U32 R38, R39, 0x22, R42 ;  /* 0x0000002227267825 */ /* 0x000fc800078e002a */
[----:B------:R-:W-:-:S04]  /*0560*/  IMAD.WIDE.U32 R30, R31, 0x22, R42 ;  /* 0x000000221f1e7825 */ /* 0x000fc800078e002a */
[----:B------:R-:W-:-:S07]  /*0570*/  IMAD.WIDE.U32 R42, R11, 0x22, R42 ;  /* 0x000000220b2a7825 */ /* 0x000fce00078e002a */
.L_x_598:
[----:B------:R-:W-:-:S04]  /*0580*/  IADD3 R8, P0, PT, R36, UR6, RZ ;  /* 0x0000000624087c10 */ /* 0x000fc8000ff1e0ff */
[----:B------:R-:W-:Y:S02]  /*0590*/  IADD3.X R9, PT, PT, R37, UR7, RZ, P0, !PT ;  /* 0x0000000725097c10 */ /* 0x000fe400087fe4ff */
[----:B------:R-:W-:-:S03]  /*05a0*/  IADD3 R44, P0, PT, R32, UR6, RZ ;  /* 0x00000006202c7c10 */ /* 0x000fc6000ff1e0ff */
[----:B------:R-:W2:Y:S04]  /*05b0*/  LDG.E.U16.CONSTANT R11, desc[UR18][R8.64+0x2] ;  /* 0x00000212080b7981 */ /* 0x000ea8000c1e9500 */
[----:B------:R-:W2:Y:S01]  /*05c0*/  LDG.E.U16.CONSTANT R10, desc[UR18][R8.64+0x4] ;  /* 0x00000412080a7981 */ /* 0x000ea2000c1e9500 */
[----:B------:R-:W-:Y:S02]  /*05d0*/  IADD3 R12, P1, PT, R28, UR6, RZ ;  /* 0x000000061c0c7c10 */ /* 0x000fe4000ff3e0ff */
[----:B------:R-:W-:Y:S02]  /*05e0*/  IADD3.X R45, PT, PT, R33, UR7, RZ, P0, !PT ;  /* 0x00000007212d7c10 */ /* 0x000fe400087fe4ff */
[----:B------:R-:W-:-:S03]  /*05f0*/  IADD3.X R13, PT, PT, R29, UR7, RZ, P1, !PT ;  /* 0x000000071d0d7c10 */ /* 0x000fc60008ffe4ff */
[----:B------:R-:W3:Y:S01]  /*0600*/  LDG.E.U16.CONSTANT R19, desc[UR18][R44.64+-0x2] ;  /* 0xfffffe122c137981 */ /* 0x000ee2000c1e9500 */
[----:B------:R-:W-:-:S03]  /*0610*/  IADD3 R14, P0, PT, R30, UR6, RZ ;  /* 0x000000061e0e7c10 */ /* 0x000fc6000ff1e0ff */
[----:B------:R-:W3:Y:S01]  /*0620*/  LDG.E.U16.CONSTANT R44, desc[UR18][R44.64] ;  /* 0x000000122c2c7981 */ /* 0x000ee2000c1e9500 */
[----:B------:R-:W-:-:S05]  /*0630*/  IADD3.X R15, PT, PT, R31, UR7, RZ, P0, !PT ;  /* 0x000000071f0f7c10 */ /* 0x000fca00087fe4ff */
[----:B------:R-:W4:Y:S04]  /*0640*/  LDG.E.U16.CONSTANT R9, desc[UR18][R14.64+0x2] ;  /* 0x000002120e097981 */ /* 0x000f28000c1e9500 */
[----:B------:R-:W5:Y:S04]  /*0650*/  LDG.E.U16.CONSTANT R45, desc[UR18][R12.64+0x2] ;  /* 0x000002120c2d7981 */ /* 0x000f68000c1e9500 */
[----:B------:R-:W4:Y:S04]  /*0660*/  LDG.E.U16.CONSTANT R8, desc[UR18][R14.64+0x4] ;  /* 0x000004120e087981 */ /* 0x000f28000c1e9500 */
[----:B------:R-:W5:Y:S01]  /*0670*/  LDG.E.U16.CONSTANT R12, desc[UR18][R12.64+0x4] ;  /* 0x000004120c0c7981 */ /* 0x000f62000c1e9500 */
[----:B------:R-:W-:-:S04]  /*0680*/  IADD3 R16, P0, PT, R34, UR6, RZ ;  /* 0x0000000622107c10 */ /* 0x000fc8000ff1e0ff */
[----:B------:R-:W-:-:S05]  /*0690*/  IADD3.X R17, PT, PT, R35, UR7, RZ, P0, !PT ;  /* 0x0000000723117c10 */ /* 0x000fca00087fe4ff */
[----:B------:R-:W4:Y:S04]  /*06a0*/  LDG.E.U16.CONSTANT R13, desc[UR18][R16.64+0x2] ;  /* 0x00000212100d7981 */ /* 0x000f28000c1e9500 */
[----:B------:R-:W4:Y:S01]  /*06b0*/  LDG.E.U16.CONSTANT R18, desc[UR18][R16.64+0x4] ;  /* 0x0000041210127981 */ /* 0x000f22000c1e9500 */
[----:B--2---:R-:W-:-:S05]  /*06c0*/  LEA R10, R10, R11, 0x10 ;  /* 0x0000000b0a0a7211 */ /* 0x004fca00078e80ff */
[----:B------:R0:W-:Y:S02]  /*06d0*/  STS [R7], R10 ;  /* 0x0000000a07007388 */ /* 0x0001e40000000800 */
[----:B0-----:R-:W-:Y:S02]  /*06e0*/  IADD3 R10, P0, PT, R38, UR6, RZ ;  /* 0x00000006260a7c10 */ /* 0x001fe4000ff1e0ff */
[----:B---3--:R-:W-:Y:S02]  /*06f0*/  LEA R19, R44, R19, 0x10 ;  /* 0x000000132c137211 */ /* 0x008fe400078e80ff */
[----:B------:R-:W-:Y:S02]  /*0700*/  IADD3.X R11, PT, PT, R39, UR7, RZ, P0, !PT ;  /* 0x00000007270b7c10 */ /* 0x000fe400087fe4ff */
[----:B------:R-:W-:-:S03]  /*0710*/  IADD3 R44, P0, PT, R40, UR6, RZ ;  /* 0x00000006282c7c10 */ /* 0x000fc6000ff1e0ff */
[----:B------:R-:W2:Y:S04]  /*0720*/  LDG.E.U16.CONSTANT R15, desc[UR18][R10.64+0x2] ;  /* 0x000002120a0f7981 */ /* 0x000ea8000c1e9500 */
[----:B------:R0:W2:Y:S01]  /*0730*/  LDG.E.U16.CONSTANT R14, desc[UR18][R10.64+0x4] ;  /* 0x000004120a0e7981 */ /* 0x0000a2000c1e9500 */
[----:B-----5:R-:W-:Y:S01]  /*0740*/  IMAD R12, R12, 0x10000, R45 ;  /* 0x000100000c0c7824 */ /* 0x020fe200078e022d */
[----:B------:R-:W-:Y:S02]  /*0750*/  IADD3.X R45, PT, PT, R41, UR7, RZ, P0, !PT ;  /* 0x00000007292d7c10 */ /* 0x000fe400087fe4ff */
[----:B0-----:R-:W-:Y:S01]  /*0760*/  IADD3 R10, P0, PT, R42, UR6, RZ ;  /* 0x000000062a0a7c10 */ /* 0x001fe2000ff1e0ff */
[----:B------:R0:W-:Y:S03]  /*0770*/  STS [R7+0x210], R19 ;  /* 0x0002101307007388 */ /* 0x0001e60000000800 */
[----:B------:R-:W-:Y:S01]  /*0780*/  IADD3.X R11, PT, PT, R43, UR7, RZ, P0, !PT ;  /* 0x000000072b0b7c10 */ /* 0x000fe200087fe4ff */
[----:B------:R1:W-:Y:S04]  /*0790*/  STS [R7+0x420], R12 ;  /* 0x0004200c07007388 */ /* 0x0003e80000000800 */
[----:B------:R-:W3:Y:S04]  /*07a0*/  LDG.E.U16.CONSTANT R17, desc[UR18][R44.64+0x2] ;  /* 0x000002122c117981 */ /* 0x000ee8000c1e9500 */
[----:B0-----:R-:W5:Y:S04]  /*07b0*/  LDG.E.U16.CONSTANT R19, desc[UR18][R10.64+0x4] ;  /* 0x000004120a137981 */ /* 0x001f68000c1e9500 */
[----:B-1----:R4:W5:Y:S04]  /*07c0*/  LDG.E.U16.CONSTANT R12, desc[UR18][R10.64+0x2] ;  /* 0x000002120a0c7981 */ /* 0x002968000c1e9500 */
[----:B------:R-:W3:Y:S01]  /*07d0*/  LDG.E.U16.CONSTANT R16, desc[UR18][R44.64+0x4] ;  /* 0x000004122c107981 */ /* 0x000ee2000c1e9500 */
[----:B----4-:R-:W-:-:S02]  /*07e0*/  LEA R11, R8, R9, 0x10 ;  /* 0x00000009080b7211 */ /* 0x010fc400078e80ff */
[----:B------:R-:W-:Y:S02]  /*07f0*/  MOV R8, UR6 ;  /* 0x0000000600087c02 */ /* 0x000fe40008000f00 */
[----:B------:R-:W-:-:S03]  /*0800*/  MOV R9, UR7 ;  /* 0x0000000700097c02 */ /* 0x000fc60008000f00 */
[----:B------:R-:W-:-:S05]  /*0810*/  IMAD.WIDE.U32 R8, R24, 0x22, R8 ;  /* 0x0000002218087825 */ /* 0x000fca00078e0008 */
[----:B------:R0:W4:Y:S02]  /*0820*/  LDG.E.U16.CONSTANT R10, desc[UR18][R8.64] ;  /* 0x00000012080a7981 */ /* 0x000124000c1e9500 */
[----:B0-----:R-:W0:Y:S01]  /*0830*/  LDC.64 R8, c[0x0][0x388] ;  /* 0x0000e200ff087b82 */ /* 0x001e220000000a00 */
[----:B------:R-:W-:-:S06]  /*0840*/  IMAD.WIDE R44, R4, 0x24, R26 ;  /* 0x00000024042c7825 */ /* 0x000fcc00078e021a */
[----:B------:R-:W4:Y:S01]  /*0850*/  LDG.E.CONSTANT R45, desc[UR18][R44.64] ;  /* 0x000000122c2d7981 */ /* 0x000f22000c1e9900 */
[----:B0-----:R-:W-:-:S06]  /*0860*/  IMAD.WIDE.U32 R8, R2, 0x24, R8 ;  /* 0x0000002402087825 */ /* 0x001fcc00078e0008 */
[----:B------:R-:W4:Y:S01]  /*0870*/  LDG.E.U16.CONSTANT R8, desc[UR18][R8.64] ;  /* 0x0000001208087981 */ /* 0x000f22000c1e9500 */
[----:B------:R-:W-:-:S03]  /*0880*/  IMAD R18, R18, 0x10000, R13 ;  /* 0x0001000012127824 */ /* 0x000fc600078e020d */
[----:B------:R-:W-:Y:S04]  /*0890*/  STS [R7+0x630], R11 ;  /* 0x0006300b07007388 */ /* 0x000fe80000000800 */
[----:B------:R-:W-:Y:S01]  /*08a0*/  STS [R7+0x840], R18 ;  /* 0x0008401207007388 */ /* 0x000fe20000000800 */
[----:B--2---:R-:W-:-:S05]  /*08b0*/  LEA R14, R14, R15, 0x10 ;  /* 0x0000000f0e0e7211 */ /* 0x004fca00078e80ff */
[----:B------:R-:W-:Y:S01]  /*08c0*/  STS [R7+0xa50], R14 ;  /* 0x000a500e07007388 */ /* 0x000fe20000000800 */
[----:B-----5:R-:W-:Y:S02]  /*08d0*/  LEA R12, R19, R12, 0x10 ;  /* 0x0000000c130c7211 */ /* 0x020fe400078e80ff */
[----:B---3--:R-:W-:-:S03]  /*08e0*/  LEA R16, R16, R17, 0x10 ;  /* 0x0000001110107211 */ /* 0x008fc600078e80ff */
[----:B------:R-:W-:Y:S04]  /*08f0*/  STS [R7+0xe70], R12 ;  /* 0x000e700c07007388 */ /* 0x000fe80000000800 */
[----:B------:R-:W-:Y:S01]  /*0900*/  STS [R7+0xc60], R16 ;  /* 0x000c601007007388 */ /* 0x000fe20000000800 */
[----:B----4-:R-:W-:-:S05]  /*0910*/  HADD2.F32 R13, -RZ, R10.H0_H0 ;  /* 0x2000000aff0d7230 */ /* 0x010fca0000004100 */
[----:B------:R-:W-:Y:S04]  /*0920*/  STS [R23], R13 ;  /* 0x0000000d17007388 */ /* 0x000fe80000000800 */
[----:B------:R-:W-:Y:S01]  /*0930*/  STS [R6+UR14], R45 ;  /* 0x0000002d06007988 */ /* 0x000fe2000800080e */
[----:B------:R-:W-:-:S05]  /*0940*/  HADD2.F32 R44, -RZ, R8.H0_H0 ;  /* 0x20000008ff2c7230 */ /* 0x000fca0000004100 */
[----:B------:R-:W-:Y:S01]  /*0950*/  STS [R5+UR11], R44 ;  /* 0x0000002c05007988 */ /* 0x000fe2000800080b */
[----:B------:R-:W-:Y:S06]  /*0960*/  BAR.SYNC.DEFER_BLOCKING 0x0 ;  /* 0x0000000000007b1d */ /* 0x000fec0000010000 */
[----:B------:R-:W-:Y:S04]  /*0970*/  LDS R15, [R0] ;  /* 0x00000000000f7984 */ /* 0x000fe80000000800 */
[----:B------:R-:W0:Y:S04]  /*0980*/  LDS.128 R8, [R22+UR14] ;  /* 0x0000000e16087984 */ /* 0x000e280008000c00 */
[----:B------:R-:W1:Y:S04]  /*0990*/  LDS R18, [R0+0x4] ;  /* 0x0000040000127984 */ /* 0x000e680000000800 */
[----:B------:R-:W-:Y:S04]  /*09a0*/  LDS R17, [R0+0x20] ;  /* 0x0000200000117984 */ /* 0x000fe80000000800 */
[----:B------:R-:W2:Y:S04]  /*09b0*/  LDS R19, [R0+0x8] ;  /* 0x0000080000137984 */ /* 0x000ea80000000800 */
[----:B------:R-:W-:Y:S01]  /*09c0*/  LDS R16, [R0+0x24] ;  /* 0x0000240000107984 */ /* 0x000fe20000000800 */
[----:B0-----:R-:W-:-:S03]  /*09d0*/  IDP.4A.S8.S8 R8, R15, R8, RZ ;  /* 0x000000080f087226 */ /* 0x001fc600000006ff */
[----:B------:R-:W0:Y:S01]  /*09e0*/  LDS.128 R12, [R22+UR14+0x20] ;  /* 0x0000200e160c7984 */ /* 0x000e220008000c00 */
[----:B-1----:R-:W-:-:S03]  /*09f0*/  IDP.4A.S8.S8 R9, R18, R9, R8 ;  /* 0x0000000912097226 */ /* 0x002fc60000000608 */
[----:B------:R-:W1:Y:S04]  /*0a00*/  LDS R8, [R0+0xc] ;  /* 0x00000c0000087984 */ /* 0x000e680000000800 */
[----:B------:R-:W-:Y:S01]  /*0a10*/  LDS R18, [R0+0x2c] ;  /* 0x00002c0000127984 */ /* 0x000fe20000000800 */
[----:B--2---:R-:W-:Y:S02]  /*0a20*/  IDP.4A.S8.S8 R9, R19, R10, R9 ;  /* 0x0000000a13097226 */ /* 0x004fe40000000609 */
[----:B0-----:R-:W-:-:S04]  /*0a30*/  IDP.4A.S8.S8 R12, R17, R12, RZ ;  /* 0x0000000c110c7226 */ /* 0x001fc800000006ff */
[----:B------:R-:W-:Y:S02]  /*0a40*/  IDP.4A.S8.S8 R17, R16, R13, R12 ;  /* 0x0000000d10117226 */ /* 0x000fe4000000060c */
[----:B------:R-:W0:Y:S01]  /*0a50*/  LDS R16, [R0+0x28] ;  /* 0x0000280000107984 */ /* 0x000e220000000800 */
[----:B-1----:R-:W-:-:S03]  /*0a60*/  IDP.4A.S8.S8 R12, R8, R11, R9 ;  /* 0x0000000b080c7226 */ /* 0x002fc60000000609 */
[----:B------:R-:W-:Y:S04]  /*0a70*/  LDS R13, [R0+0x10] ;  /* 0x00001000000d7984 */ /* 0x000fe80000000800 */
[----:B------:R-:W1:Y:S01]  /*0a80*/  LDS.128 R8, [R22+UR14+0x10] ;  /* 0x0000100e16087984 */ /* 0x000e620008000c00 */
[----:B0-----:R-:W-:-:S03]  /*0a90*/  IDP.4A.S8.S8 R14, R16, R14, R17 ;  /* 0x0000000e100e7226 */ /* 0x001fc60000000611 */
[----:B------:R-:W0:Y:S01]  /*0aa0*/  LDS R16, [R0+0x14] ;  /* 0x0000140000107984 */ /* 0x000e220000000800 */
[----:B------:R-:W-:-:S03]  /*0ab0*/  IDP.4A.S8.S8 R17, R18, R15, R14 ;  /* 0x0000000f12117226 */ /* 0x000fc6000000060e */
[----:B------:R-:W-:Y:S01]  /*0ac0*/  LDS R18, [R0+0x30] ;  /* 0x0000300000127984 */ /* 0x000fe20000000800 */
[----:B-1----:R-:W-:-:S03]  /*0ad0*/  IDP.4A.S8.S8 R8, R13, R8, R12 ;  /* 0x000000080d087226 */ /* 0x002fc6000000060c */
[----:B------:R-:W1:Y:S01]  /*0ae0*/  LDS.128 R12, [R22+UR14+0x30] ;  /* 0x0000300e160c7984 */ /* 0x000e620008000c00 */
[----:B0-----:R-:W-:-:S03]  /*0af0*/  IDP.4A.S8.S8 R9, R16, R9, R8 ;  /* 0x0000000910097226 */ /* 0x001fc60000000608 */
[----:B------:R-:W0:Y:S04]  /*0b00*/  LDS R16, [R0+0x34] ;  /* 0x0000340000107984 */ /* 0x000e280000000800 */
[----:B------:R-:W2:Y:S01]  /*0b10*/  LDS R8, [R0+0x18] ;  /* 0x0000180000087984 */ /* 0x000ea20000000800 */
[----:B-1----:R-:W-:-:S03]  /*0b20*/  IDP.4A.S8.S8 R12, R18, R12, R17 ;  /* 0x0000000c120c7226 */ /* 0x002fc60000000611 */
[----:B------:R-:W1:Y:S01]  /*0b30*/  LDS R17, [R0+0x38] ;  /* 0x0000380000117984 */ /* 0x000e620000000800 */
[----:B0-----:R-:W-:-:S03]  /*0b40*/  IDP.4A.S8.S8 R13, R16, R13, R12 ;  /* 0x0000000d100d7226 */ /* 0x001fc6000000060c */
[----:B------:R-:W0:Y:S01]  /*0b50*/  LDS R12, [R0+0x1c] ;  /* 0x00001c00000c7984 */ /* 0x000e220000000800 */
[----:B--2---:R-:W-:-:S03]  /*0b60*/  IDP.4A.S8.S8 R8, R8, R10, R9 ;  /* 0x0000000a08087226 */ /* 0x004fc60000000609 */
[----:B------:R-:W2:Y:S01]  /*0b70*/  LDS R10, [R0+0x3c] ;  /* 0x00003c00000a7984 */ /* 0x000ea20000000800 */
[----:B-1----:R-:W-:-:S03]  /*0b80*/  IDP.4A.S8.S8 R14, R17, R14, R13 ;  /* 0x0000000e110e7226 */ /* 0x002fc6000000060d */
[----:B------:R-:W-:Y:S04]  /*0b90*/  LDS R9, [R20] ;  /* 0x0000000014097984 */ /* 0x000fe80000000800 */
[----:B------:R-:W1:Y:S04]  /*0ba0*/  LDS.128 R16, [R21] ;  /* 0x0000000015107984 */ /* 0x000e680000000c00 */
[----:B------:R-:W-:Y:S01]  /*0bb0*/  LDS R13, [R0+0x40] ;  /* 0x00004000000d7984 */ /* 0x000fe20000000800 */
[----:B0-----:R-:W-:Y:S02]  /*0bc0*/  IDP.4A.S8.S8 R12, R12, R11, R8 ;  /* 0x0000000b0c0c7226 */ /* 0x001fe40000000608 */
[----:B--2---:R-:W-:-:S02]  /*0bd0*/  IDP.4A.S8.S8 R15, R10, R15, R14 ;  /* 0x0000000f0a0f7226 */ /* 0x004fc4000000060e */
[----:B-1----:R-:W-:Y:S01]  /*0be0*/  FMUL.FTZ R16, R9, R16 ;  /* 0x0000001009107220 */ /* 0x002fe20000410000 */
[----:B------:R-:W-:Y:S01]  /*0bf0*/  I2FP.F32.S32 R12, R12 ;  /* 0x0000000c000c7245 */ /* 0x000fe20000201400 */
[----:B------:R-:W0:Y:S04]  /*0c00*/  LDS.128 R8, [R22+UR14+0x40] ;  /* 0x0000400e16087984 */ /* 0x000e280008000c00 */
[----:B------:R-:W-:Y:S01]  /*0c10*/  LDS R14, [R0+0x5c] ;  /* 0x00005c00000e7984 */ /* 0x000fe20000000800 */
[----:B0-----:R-:W-:-:S03]  /*0c20*/  IDP.4A.S8.S8 R8, R13, R8, RZ ;  /* 0x000000080d087226 */ /* 0x001fc600000006ff */
[----:B------:R-:W0:Y:S02]  /*0c30*/  LDS R13, [R0+0x44] ;  /* 0x00004400000d7984 */ /* 0x000e240000000800 */
[----:B0-----:R-:W-:Y:S02]  /*0c40*/  IDP.4A.S8.S8 R9, R13, R9, R8 ;  /* 0x000000090d097226 */ /* 0x001fe40000000608 */
[----:B------:R-:W0:Y:S04]  /*0c50*/  LDS R8, [R0+0x48] ;  /* 0x0000480000087984 */ /* 0x000e280000000800 */
[----:B------:R-:W1:Y:S01]  /*0c60*/  LDS R13, [R0+0x4c] ;  /* 0x00004c00000d7984 */ /* 0x000e620000000800 */
[----:B------:R-:W-:-:S03]  /*0c70*/  FFMA.FTZ R25, R16, R12, R25 ;  /* 0x0000000c10197223 */ /* 0x000fc60000010019 */
[----:B------:R-:W-:Y:S01]  /*0c80*/  LDS R12, [R0+0x50] ;  /* 0x00005000000c7984 */ /* 0x000fe20000000800 */
[----:B0-----:R-:W-:-:S04]  /*0c90*/  IDP.4A.S8.S8 R8, R8, R10, R9 ;  /* 0x0000000a08087226 */ /* 0x001fc80000000609 */
[----:B-1----:R-:W-:Y:S02]  /*0ca0*/  IDP.4A.S8.S8 R13, R13, R11, R8 ;  /* 0x0000000b0d0d7226 */ /* 0x002fe40000000608 */
[----:B------:R-:W0:Y:S02]  /*0cb0*/  LDS.128 R8, [R22+UR14+0x50] ;  /* 0x0000500e16087984 */ /* 0x000e240008000c00 */
[----:B0-----:R-:W-:Y:S02]  /*0cc0*/  IDP.4A.S8.S8 R8, R12, R8, R13 ;  /* 0x000000080c087226 */ /* 0x001fe4000000060d */
[----:B------:R-:W0:Y:S04]  /*0cd0*/  LDS R12, [R0+0x54] ;  /* 0x00005400000c7984 */ /* 0x000e280000000800 */
[----:B------:R-:W1:Y:S01]  /*0ce0*/  LDS R13, [R0+0x58] ;  /* 0x00005800000d7984 */ /* 0x000e620000000800 */
[----:B0-----:R-:W-:-:S04]  /*0cf0*/  IDP.4A.S8.S8 R9, R12, R9, R8 ;  /* 0x000000090c097226 */ /* 0x001fc80000000608 */
[----:B-1----:R-:W-:Y:S02]  /*0d00*/  IDP.4A.S8.S8 R10, R13, R10, R9 ;  /* 0x0000000a0d0a7226 */ /* 0x002fe40000000609 */
[----:B------:R-:W-:Y:S02]  /*0d10*/  LDS R13, [R0+0x60] ;  /* 0x00006000000d7984 */ /* 0x000fe40000000800 */
[----:B------:R-:W-:Y:S02]  /*0d20*/  IDP.4A.S8.S8 R12, R14, R11, R10 ;  /* 0x0000000b0e0c7226 */ /* 0x000fe4000000060a */
[----:B------:R-:W0:Y:S04]  /*0d30*/  LDS.128 R8, [R22+UR14+0x60] ;  /* 0x0000600e16087984 */ /* 0x000e280008000c00 */
[----:B------:R-:W1:Y:S01]  /*0d40*/  LDS R14, [R0+0x64] ;  /* 0x00006400000e7984 */ /* 0x000e620000000800 */
[----:B0-----:R-:W-:-:S03]  /*0d50*/  IDP.4A.S8.S8 R8, R13, R8, RZ ;  /* 0x000000080d087226 */ /* 0x001fc600000006ff */
[----:B------:R-:W0:Y:S01]  /*0d60*/  LDS R13, [R0+0x68] ;  /* 0x00006800000d7984 */ /* 0x000e220000000800 */
[----:B-1----:R-:W-:-:S03]  /*0d70*/  IDP.4A.S8.S8 R9, R14, R9, R8 ;  /* 0x000000090e097226 */ /* 0x002fc60000000608 */
[----:B------:R-:W1:Y:S04]  /*0d80*/  LDS R8, [R20+0x4] ;  /* 0x0000040014087984 */ /* 0x000e680000000800 */
[----:B------:R-:W2:Y:S01]  /*0d90*/  LDS R14, [R0+0x6c] ;  /* 0x00006c00000e7984 */ /* 0x000ea20000000800 */
[----:B------:R-:W-:Y:S01]  /*0da0*/  I2FP.F32.S32 R15, R15 ;  /* 0x0000000f000f7245 */ /* 0x000fe20000201400 */
[----:B0-----:R-:W-:Y:S02]  /*0db0*/  IDP.4A.S8.S8 R10, R13, R10, R9 ;  /* 0x0000000a0d0a7226 */ /* 0x001fe40000000609 */
[----:B-1----:R-:W-:Y:S02]  /*0dc0*/  FMUL.FTZ R8, R8, R17 ;  /* 0x0000001108087220 */ /* 0x002fe40000410000 */
[----:B--2---:R-:W-:-:S02]  /*0dd0*/  IDP.4A.S8.S8 R13, R14, R11, R10 ;  /* 0x0000000b0e0d7226 */ /* 0x004fc4000000060a */
[----:B------:R-:W-:Y:S01]  /*0de0*/  FFMA.FTZ R25, R8, R15, R25 ;  /* 0x0000000f08197223 */ /* 0x000fe20000010019 */
[----:B------:R-:W-:Y:S04]  /*0df0*/  LDS R14, [R0+0x70] ;  /* 0x00007000000e7984 */ /* 0x000fe80000000800 */
[----:B------:R-:W0:Y:S04]  /*0e00*/  LDS.128 R8, [R22+UR14+0x70] ;  /* 0x0000700e16087984 */ /* 0x000e280008000c00 */
[----:B------:R-:W1:Y:S01]  /*0e10*/  LDS R15, [R0+0x74] ;  /* 0x00007400000f7984 */ /* 0x000e620000000800 */
[----:B0-----:R-:W-:-:S03]  /*0e20*/  IDP.4A.S8.S8 R8, R14, R8, R13 ;  /* 0x000000080e087226 */ /* 0x001fc6000000060d */
[----:B------:R-:W0:Y:S01]  /*0e30*/  LDS R13, [R0+0x78] ;  /* 0x00007800000d7984 */ /* 0x000e220000000800 */
[----:B-1----:R-:W-:-:S03]  /*0e40*/  IDP.4A.S8.S8 R15, R15, R9, R8 ;  /* 0x000000090f0f7226 */ /* 0x002fc60000000608 */
[----:B------:R-:W1:Y:S04]  /*0e50*/  LDS R14, [R0+0x7c] ;  /* 0x00007c00000e7984 */ /* 0x000e680000000800 */
[----:B------:R-:W2:Y:S04]  /*0e60*/  LDS R9, [R20+0x8] ;  /* 0x0000080014097984 */ /* 0x000ea80000000800 */
[----:B------:R-:W3:Y:S01]  /*0e70*/  LDS R8, [R20+0xc] ;  /* 0x00000c0014087984 */ /* 0x000ee20000000800 */
[----:B------:R-:W-:Y:S02]  /*0e80*/  UIADD3 UR6, UP0, UPT, UR6, 0x88, URZ ;  /* 0x0000008806067890 */ /* 0x000fe4000ff1e0ff */
[----:B------:R-:W-:-:S02]  /*0e90*/  UIADD3 UR4, UPT, UPT, UR4, 0x4, URZ ;  /* 0x0000000404047890 */ /* 0x000fc4000fffe0ff */
[----:B------:R-:W-:Y:S02]  /*0ea0*/  UIADD3.X UR7, UPT, UPT, URZ, UR7, URZ, UP0, !UPT ;  /* 0x00000007ff077290 */ /* 0x000fe400087fe4ff */
[----:B------:R-:W-:Y:S01]  /*0eb0*/  UISETP.GE.AND UP0, UPT, UR4, UR5, UPT ;  /* 0x000000050400728c */ /* 0x000fe2000bf06270 */
[----:B------:R-:W-:Y:S01]  /*0ec0*/  I2FP.F32.S32 R12, R12 ;  /* 0x0000000c000c7245 */ /* 0x000fe20000201400 */
[----:B------:R-:W-:Y:S01]  /*0ed0*/  VIADD R4, R4, 0x4 ;  /* 0x0000000404047836 */ /* 0x000fe20000000000 */
[----:B------:R-:W-:Y:S01]  /*0ee0*/  IADD3 R2, PT, PT, R2, 0x4, RZ ;  /* 0x0000000402027810 */ /* 0x000fe20007ffe0ff */
[----:B0-----:R-:W-:-:S04]  /*0ef0*/  IDP.4A.S8.S8 R10, R13, R10, R15 ;  /* 0x0000000a0d0a7226 */ /* 0x001fc8000000060f */
[----:B-1----:R-:W-:Y:S02]  /*0f00*/  IDP.4A.S8.S8 R10, R14, R11, R10 ;  /* 0x0000000b0e0a7226 */ /* 0x002fe4000000060a */
[----:B--2---:R-:W-:-:S03]  /*0f10*/  FMUL.FTZ R18, R9, R18 ;  /* 0x0000001209127220 */ /* 0x004fc60000410000 */
[----:B------:R-:W-:Y:S01]  /*0f20*/  I2FP.F32.S32 R10, R10 ;  /* 0x0000000a000a7245 */ /* 0x000fe20000201400 */
[----:B------:R-:W-:Y:S01]  /*0f30*/  FFMA.FTZ R25, R18, R12, R25 ;  /* 0x0000000c12197223 */ /* 0x000fe20000010019 */
[----:B---3--:R-:W-:-:S04]  /*0f40*/  FMUL.FTZ R8, R8, R19 ;  /* 0x0000001308087220 */ /* 0x008fc80000410000 */
[----:B------:R-:W-:Y:S01]  /*0f50*/  FFMA.FTZ R25, R8, R10, R25 ;  /* 0x0000000a08197223 */ /* 0x000fe20000010019 */
[----:B------:R-:W-:Y:S06]  /*0f60*/  BAR.SYNC.DEFER_BLOCKING 0x0 ;  /* 0x0000000000007b1d */ /* 0x000fec0000010000 */
[----:B------:R-:W-:Y:S05]  /*0f70*/  BRA.U !UP0, `(.L_x_598) ;  /* 0xfffffff508807547 */ /* 0x000fea000b83ffff */
.L_x_597:
        /* <DEDUP_REMOVED lines=16> */
.L_x_599:
        /* <DEDUP_REMOVED lines=16> */
.L_x_1264:


//--------------------- .text._Z12mul_mat_q5_1IN3c108BFloat16ELb1EEvPKvS3_PT_iiiii --------------------------
	.section	.text._Z12mul_mat_q5_1IN3c108BFloat16ELb1EEvPKvS3_PT_iiiii,"ax",@progbits
	.align	128
.text._Z12mul_mat_q5_1IN3c108BFloat16ELb1EEvPKvS3_PT_iiiii:
        .type           _Z12mul_mat_q5_1IN3c108BFloat16ELb1EEvPKvS3_PT_iiiii,@function
        .size           _Z12mul_mat_q5_1IN3c108BFloat16ELb1EEvPKvS3_PT_iiiii,(.L_x_1265 - _Z12mul_mat_q5_1IN3c108BFloat16ELb1EEvPKvS3_PT_iiiii)
        .other          _Z12mul_mat_q5_1IN3c108BFloat16ELb1EEvPKvS3_PT_iiiii,@"STO_CUDA_ENTRY STV_DEFAULT"
_Z12mul_mat_q5_1IN3c108BFloat16ELb1EEvPKvS3_PT_iiiii:
        /* <DEDUP_REMOVED lines=14> */
[----:B------:R-:W-:Y:S01]  /*00e0*/  HFMA2 R62, -RZ, RZ, 0, 1.430511474609375e-06 ;  /* 0x00000018ff3e7431 */ /* 0x000fe200000001ff */
[----:B------:R-:W4:Y:S01]  /*00f0*/  S2R R37, SR_TID.Y ;  /* 0x0000000000257919 */ /* 0x000f220000002200 */
[----:B------:R-:W5:Y:S01]  /*0100*/  LDCU.64 UR10, c[0x0][0x388] ;  /* 0x00007100ff0a77ac */ /* 0x000f620008000a00 */
[----:B------:R-:W-:Y:S02]  /*0110*/  IMAD.MOV.U32 R66, RZ, RZ, 0x18 ;  /* 0x00000018ff427424 */ /* 0x000fe400078e00ff */
[----:B------:R-:W-:Y:S01]  /*0120*/  IMAD.MOV.U32 R64, RZ, RZ, 0x18 ;  /* 0x00000018ff407424 */ /* 0x000fe200078e00ff */
[----:B------:R-:W4:Y:S01]  /*0130*/  LDCU UR18, c[0x0][0x39c] ;  /* 0x00007380ff1277ac */ /* 0x000f220008000800 */
[----:B------:R-:W-:-:S02]  /*0140*/  IMAD.MOV.U32 R58, RZ, RZ, 0x18 ;  /* 0x00000018ff3a7424 */ /* 0x000fc400078e00ff */
[----:B------:R-:W-:Y:S01]  /*0150*/  IMAD.MOV.U32 R72, RZ, RZ, 0x18 ;  /* 0x00000018ff487424 */ /* 0x000fe200078e00ff */
[----:B------:R-:W-:Y:S01]  /*0160*/  USHF.R.S32.HI UR6, URZ, 0x5, UR4 ;  /* 0x00000005ff067899 */ /* 0x000fe20008011404 */
[----:B------:R-:W-:Y:S01]  /*0170*/  IMAD.MOV.U32 R68, RZ, RZ, 0x18 ;  /* 0x00000018ff447424 */ /* 0x000fe200078e00ff */
[----:B------:R-:W2:Y:S01]  /*0180*/  LDCU.64 UR16, c[0x0][0x380] ;  /* 0x00007000ff1077ac */ /* 0x000ea20008000a00 */
[----:B------:R-:W-:Y:S02]  /*0190*/  IMAD.MOV.U32 R56, RZ, RZ, 0x18 ;  /* 0x00000018ff387424 */ /* 0x000fe400078e00ff */
[----:B------:R-:W-:Y:S01]  /*01a0*/  IMAD.MOV.U32 R70, RZ, RZ, 0x18 ;  /* 0x00000018ff467424 */ /* 0x000fe200078e00ff */
[----:B-1----:R-:W-:Y:S01]  /*01b0*/  USHF.R.S32.HI UR5, URZ, 0x1f, UR9 ;  /* 0x0000001fff057899 */ /* 0x002fe20008011409 */
[----:B------:R-:W-:Y:S01]  /*01c0*/  IMAD.MOV.U32 R60, RZ, RZ, 0x18 ;  /* 0x00000018ff3c7424 */ /* 0x000fe200078e00ff */
[----:B------:R-:W-:Y:S01]  /*01d0*/  UIADD3 UR8, UPT, UPT, UR8, -0x1, URZ ;  /* 0xffffffff08087890 */ /* 0x000fe2000fffe0ff */
[----:B------:R-:W-:Y:S01]  /*01e0*/  IMAD.MOV.U32 R54, RZ, RZ, 0x18 ;  /* 0x00000018ff367424 */ /* 0x000fe200078e00ff */
[----:B------:R-:W-:Y:S01]  /*01f0*/  ULEA.HI UR5, UR5, UR9, URZ, 0x5 ;  /* 0x0000000905057291 */ /* 0x000fe2000f8f28ff */
[----:B------:R-:W-:Y:S01]  /*0200*/  IMAD.MOV.U32 R52, RZ, RZ, RZ ;  /* 0x000000ffff347224 */ /* 0x000fe200078e00ff */
[----:B------:R-:W-:-:S02]  /*0210*/  UIMAD UR4, UR6, UR7, URZ ;  /* 0x00000007060472a4 */ /* 0x000fc4000f8e02ff */
[----:B------:R-:W-:Y:S01]  /*0220*/  USHF.R.S32.HI UR5, URZ, 0x5, UR5 ;  /* 0x00000005ff057899 */ /* 0x000fe20008011405 */
[----:B------:R-:W-:Y:S02]  /*0230*/  UMOV UR9, 0x400 ;  /* 0x0000040000097882 */ /* 0x000fe40000000000 */
[----:B---3--:R-:W-:Y:S01]  /*0240*/  ULEA UR13, UR12, UR9, 0x18 ;  /* 0x000000090c0d7291 */ /* 0x008fe2000f8ec0ff */
[--C-:B0-----:R-:W-:Y:S01]  /*0250*/  SHF.R.U32.HI R4, RZ, 0x2, R9.reuse ;  /* 0x00000002ff047819 */ /* 0x101fe20000011609 */
[C---:B------:R-:W-:Y:S01]  /*0260*/  IMAD.SHL.U32 R49, R9.reuse, 0x4, RZ ;  /* 0x0000000409317824 */ /* 0x040fe200078e00ff */
[C---:B------:R-:W-:Y:S01]  /*0270*/  LOP3.LUT R32, R9.reuse, 0x3, RZ, 0xc0, !PT ;  /* 0x0000000309207812 */ /* 0x040fe200078ec0ff */
[----:B------:R-:W-:Y:S01]  /*0280*/  VIADD R34, R9, 0x20 ;  /* 0x0000002009227836 */ /* 0x000fe20000000000 */
[----:B------:R-:W-:Y:S01]  /*0290*/  LOP3.LUT R3, R4, 0x3, RZ, 0xc0, !PT ;  /* 0x0000000304037812 */ /* 0x000fe200078ec0ff */
[----:B------:R-:W-:Y:S01]  /*02a0*/  IMAD.U32 R24, RZ, RZ, UR13 ;  /* 0x0000000dff187e24 */ /* 0x000fe2000f8e00ff */
[----:B------:R-:W-:Y:S01]  /*02b0*/  LOP3.LUT R2, R49, 0x1c, RZ, 0xc0, !PT ;  /* 0x0000001c31027812 */ /* 0x000fe200078ec0ff */
[C---:B------:R-:W-:Y:S01]  /*02c0*/  IMAD R36, R9.reuse, 0x8, R4 ;  /* 0x0000000809247824 */ /* 0x040fe200078e0204 */
[----:B------:R-:W-:Y:S01]  /*02d0*/  SHF.R.U32.HI R6, RZ, 0x3, R9 ;  /* 0x00000003ff067819 */ /* 0x000fe20000011609 */
[----:B--2---:R-:W-:Y:S01]  /*02e0*/  IMAD R3, R0, 0x4, R3 ;  /* 0x0000000400037824 */ /* 0x004fe200078e0203 */
[----:B-----5:R-:W-:Y:S01]  /*02f0*/  IADD3 R2, P0, PT, R2, UR10, RZ ;  /* 0x0000000a02027c10 */ /* 0x020fe2000ff1e0ff */
[C---:B------:R-:W-:Y:S01]  /*0300*/  IMAD R35, R9.reuse, 0x104, R24 ;  /* 0x0000010409237824 */ /* 0x040fe200078e0218 */
[----:B------:R-:W-:Y:S01]  /*0310*/  LOP3.LUT R5, R9, 0x7, RZ, 0xc0, !PT ;  /* 0x0000000709057812 */ /* 0x000fe200078ec0ff */
[----:B------:R-:W-:Y:S01]  /*0320*/  UIADD3 UR10, UPT, UPT, UR9, 0x24a0, URZ ;  /* 0x000024a0090a7890 */ /* 0x000fe2000fffe0ff */
[----:B------:R-:W-:Y:S01]  /*0330*/  VIMNMX R3, PT, PT, R3, UR8, PT ;  /* 0x0000000803037c48 */ /* 0x000fe2000bfe0100 */
[----:B----4-:R-:W-:Y:S01]  /*0340*/  IMAD.SHL.U32 R50, R37, 0x80, RZ ;  /* 0x0000008025327824 */ /* 0x010fe200078e00ff */
[----:B------:R-:W-:Y:S01]  /*0350*/  IADD3 R74, P1, PT, R2, 0x4, RZ ;  /* 0x00000004024a7810 */ /* 0x000fe20007f3e0ff */
[----:B------:R-:W-:Y:S01]  /*0360*/  ULEA UR10, UR12, UR10, 0x18 ;  /* 0x0000000a0c0a7291 */ /* 0x000fe2000f8ec0ff */
[----:B------:R-:W-:Y:S01]  /*0370*/  LOP3.LUT R2, RZ, UR7, RZ, 0x33, !PT ;  /* 0x00000007ff027c12 */ /* 0x000fe2000f8e33ff */
[----:B------:R-:W-:Y:S01]  /*0380*/  IMAD R32, R3, UR5, R32 ;  /* 0x0000000503207c24 */ /* 0x000fe2000f8e0220 */
[----:B------:R-:W-:Y:S01]  /*0390*/  IADD3.X R75, PT, PT, RZ, UR11, RZ, P1, P0 ;  /* 0x0000000bff4b7c10 */ /* 0x000fe20008fe04ff */
[----:B------:R-:W-:Y:S01]  /*03a0*/  IMAD R3, R0, 0x4, R37 ;  /* 0x0000000400037824 */ /* 0x000fe200078e0225 */
[----:B------:R-:W-:Y:S01]  /*03b0*/  UIADD3 UR11, UPT, UPT, UR9, 0x26a0, URZ ;  /* 0x000026a0090b7890 */ /* 0x000fe2000fffe0ff */
[----:B------:R-:W-:Y:S01]  /*03c0*/  VIADD R2, R2, UR18 ;  /* 0x0000001202027c36 */ /* 0x000fe20008000000 */
[----:B------:R-:W-:Y:S01]  /*03d0*/  UIADD3 UR9, UPT, UPT, UR9, 0x2080, URZ ;  /* 0x0000208009097890 */ /* 0x000fe2000fffe0ff */
[----:B------:R-:W-:Y:S01]  /*03e0*/  LOP3.LUT R51, R49, 0xc, RZ, 0xc0, !PT ;  /* 0x0000000c31337812 */ /* 0x000fe200078ec0ff */
[----:B------:R-:W-:Y:S01]  /*03f0*/  ULEA UR11, UR12, UR11, 0x18 ;  /* 0x0000000b0c0b7291 */ /* 0x000fe2000f8ec0ff */
[----:B------:R-:W-:Y:S01]  /*0400*/  VIMNMX.U32 R7, PT, PT, R3, UR8, PT ;  /* 0x0000000803077c48 */ /* 0x000fe2000bfe0000 */
[----:B------:R-:W-:Y:S01]  /*0410*/  ULEA UR9, UR12, UR9, 0x18 ;  /* 0x000000090c097291 */ /* 0x000fe2000f8ec0ff */
[----:B------:R-:W-:-:S02]  /*0420*/  SHF.L.U32 R3, R9, 0x1, RZ ;  /* 0x0000000109037819 */ /* 0x000fc400000006ff */
[--C-:B------:R-:W-:Y:S01]  /*0430*/  VIADDMNMX R8, R37, 0x4, R2.reuse, PT ;  /* 0x0000000425087846 */ /* 0x100fe20003800102 */
[----:B------:R-:W-:Y:S01]  /*0440*/  IMAD R7, R7, UR5, RZ ;  /* 0x0000000507077c24 */ /* 0x000fe2000f8e02ff */
[C-C-:B------:R-:W-:Y:S01]  /*0450*/  VIADDMNMX R10, R37.reuse, 0x8, R2.reuse, PT ;  /* 0x00000008250a7846 */ /* 0x140fe20003800102 */
[----:B------:R-:W-:Y:S01]  /*0460*/  UIMAD.WIDE UR4, UR4, 0x18, URZ ;  /* 0x00000018040478a5 */ /* 0x000fe2000f8e02ff */
[C---:B------:R-:W-:Y:S01]  /*0470*/  VIADDMNMX R12, R37.reuse, 0xc, R2, PT ;  /* 0x0000000c250c7846 */ /* 0x040fe20003800102 */
[----:B------:R-:W-:Y:S01]  /*0480*/  IMAD.IADD R33, R6, 0x1, R7 ;  /* 0x0000000106217824 */ /* 0x000fe200078e0207 */
[----:B------:R-:W-:Y:S01]  /*0490*/  LEA.HI R34, R34, R7, RZ, 0x1d ;  /* 0x0000000722227211 */ /* 0x000fe200078fe8ff */
[C---:B------:R-:W-:Y:S01]  /*04a0*/  IMAD R7, R37.reuse, 0x4, R6 ;  /* 0x0000000425077824 */ /* 0x040fe200078e0206 */
[----:B------:R-:W-:Y:S01]  /*04b0*/  VIMNMX R6, PT, PT, R2, R37, PT ;  /* 0x0000002502067248 */ /* 0x000fe20003fe0100 */
[C---:B------:R-:W-:Y:S01]  /*04c0*/  IMAD R15, R8.reuse, UR6, RZ ;  /* 0x00000006080f7c24 */ /* 0x040fe2000f8e02ff */
[--C-:B------:R-:W-:Y:S01]  /*04d0*/  VIADDMNMX R14, R37, 0x10, R2.reuse, PT ;  /* 0x00000010250e7846 */ /* 0x100fe20003800102 */
[--C-:B------:R-:W-:Y:S01]  /*04e0*/  IMAD R46, R8, 0x41, R3.reuse ;  /* 0x00000041082e7824 */ /* 0x100fe200078e0203 */
[--C-:B------:R-:W-:Y:S01]  /*04f0*/  VIADDMNMX R22, R7, 0x10, R2.reuse, PT ;  /* 0x0000001007167846 */ /* 0x100fe20003800102 */
[--C-:B------:R-:W-:Y:S01]  /*0500*/  IMAD R47, R6, 0x41, R3.reuse ;  /* 0x00000041062f7824 */ /* 0x100fe200078e0203 */
[C---:B------:R-:W-:Y:S01]  /*0510*/  VIADDMNMX R16, R37.reuse, 0x14, R2, PT ;  /* 0x0000001425107846 */ /* 0x040fe20003800102 */
[--C-:B------:R-:W-:Y:S01]  /*0520*/  IMAD R45, R10, 0x41, R3.reuse ;  /* 0x000000410a2d7824 */ /* 0x100fe200078e0203 */
[----:B------:R-:W-:Y:S01]  /*0530*/  SHF.R.S32.HI R23, RZ, 0x1f, R22 ;  /* 0x0000001fff177819 */ /* 0x000fe20000011416 */
[--C-:B------:R-:W-:Y:S01]  /*0540*/  IMAD R44, R12, 0x41, R3.reuse ;  /* 0x000000410c2c7824 */ /* 0x100fe200078e0203 */
[C-C-:B------:R-:W-:Y:S01]  /*0550*/  VIADDMNMX R18, R37.reuse, 0x18, R2.reuse, PT ;  /* 0x0000001825127846 */ /* 0x140fe20003800102 */
[--C-:B------:R-:W-:Y:S01]  /*0560*/  IMAD R43, R14, 0x41, R3.reuse ;  /* 0x000000410e2b7824 */ /* 0x100fe200078e0203 */
[----:B------:R-:W-:Y:S01]  /*0570*/  VIMNMX R20, PT, PT, R2, R7, PT ;  /* 0x0000000702147248 */ /* 0x000fe20003fe0100 */
[--C-:B------:R-:W-:Y:S01]  /*0580*/  IMAD R42, R16, 0x41, R3.reuse ;  /* 0x00000041102a7824 */ /* 0x100fe200078e0203 */
[----:B------:R-:W-:Y:S01]  /*0590*/  VIADDMNMX R2, R37, 0x1c, R2, PT ;  /* 0x0000001c25027846 */ /* 0x000fe20003800102 */
[--C-:B------:R-:W-:Y:S01]  /*05a0*/  IMAD R41, R18, 0x41, R3.reuse ;  /* 0x0000004112297824 */ /* 0x100fe200078e0203 */
[----:B------:R-:W-:Y:S01]  /*05b0*/  LEA.HI R8, R23, R22, RZ, 0x2 ;  /* 0x0000001617087211 */ /* 0x000fe200078f10ff */
[----:B------:R-:W-:Y:S01]  /*05c0*/  IMAD R17, R10, UR6, RZ ;  /* 0x000000060a117c24 */ /* 0x000fe2000f8e02ff */
[----:B------:R-:W-:Y:S01]  /*05d0*/  SHF.R.S32.HI R21, RZ, 0x1f, R20 ;  /* 0x0000001fff157819 */ /* 0x000fe20000011414 */
[----:B------:R-:W-:Y:S01]  /*05e0*/  IMAD R40, R2, 0x41, R3 ;  /* 0x0000004102287824 */ /* 0x000fe200078e0203 */
[----:B------:R-:W-:Y:S01]  /*05f0*/  LEA.HI R3, R8, R5, RZ, 0x1e ;  /* 0x0000000508037211 */ /* 0x000fe200078ff0ff */
[----:B------:R-:W-:Y:S01]  /*0600*/  IMAD R19, R6, UR6, RZ ;  /* 0x0000000606137c24 */ /* 0x000fe2000f8e02ff */
[----:B------:R-:W-:Y:S01]  /*0610*/  LEA.HI R6, R21, R20, RZ, 0x2 ;  /* 0x0000001415067211 */ /* 0x000fe200078f10ff */
[----:B------:R-:W-:Y:S01]  /*0620*/  IMAD R13, R12, UR6, RZ ;  /* 0x000000060c0d7c24 */ /* 0x000fe2000f8e02ff */
[----:B------:R-:W-:Y:S01]  /*0630*/  LEA R38, R22, R3, 0x3 ;  /* 0x0000000316267211 */ /* 0x000fe200078e18ff */
[----:B------:R-:W-:Y:S01]  /*0640*/  IMAD R11, R14, UR6, RZ ;  /* 0x000000060e0b7c24 */ /* 0x000fe2000f8e02ff */
        /* <DEDUP_REMOVED lines=11> */
[----:B------:R-:W-:Y:S01]  /*0700*/  IMAD.WIDE.U32 R62, R63, R62, UR4 ;  /* 0x000000043f3e7e25 */ /* 0x000fe2000f8e003e */
[----:B------:R-:W-:-:S02]  /*0710*/  LEA.HI R39, R6, R5, RZ, 0x1e ;  /* 0x0000000506277211 */ /* 0x000fc400078ff0ff */
[----:B------:R-:W-:Y:S01]  /*0720*/  LEA.HI.X.SX32 R17, R17, RZ, 0x1, P1 ;  /* 0x000000ff11117211 */ /* 0x000fe200008f0eff */
[----:B------:R-:W-:Y:S01]  /*0730*/  IMAD.WIDE.U32 R66, R67, R66, UR4 ;  /* 0x0000000443427e25 */ /* 0x000fe2000f8e0042 */
[C---:B------:R-:W-:Y:S02]  /*0740*/  IADD3 R69, P5, PT, R4.reuse, R7, RZ ;  /* 0x0000000704457210 */ /* 0x040fe40007fbe0ff */
[----:B------:R-:W-:Y:S01]  /*0750*/  LEA.HI.X.SX32 R6, R19, RZ, 0x1, P6 ;  /* 0x000000ff13067211 */ /* 0x000fe200030f0eff */
[----:B------:R-:W-:Y:S01]  /*0760*/  IMAD.WIDE.U32 R64, R65, R64, UR4 ;  /* 0x0000000441407e25 */ /* 0x000fe2000f8e0040 */
[----:B------:R-:W-:Y:S02]  /*0770*/  LEA.HI.X.SX32 R15, R15, RZ, 0x1, P0 ;  /* 0x000000ff0f0f7211 */ /* 0x000fe400000f0eff */
[----:B------:R-:W-:Y:S01]  /*0780*/  IADD3 R73, P1, PT, R5, R3, RZ ;  /* 0x0000000305497210 */ /* 0x000fe20007f3e0ff */
[----:B------:R-:W-:Y:S01]  /*0790*/  IMAD.WIDE.U32 R58, R59, R58, UR4 ;  /* 0x000000043b3a7e25 */ /* 0x000fe2000f8e003a */
[----:B------:R-:W-:-:S02]  /*07a0*/  IADD3 R71, P6, PT, R4, R21, RZ ;  /* 0x0000001504477210 */ /* 0x000fc40007fde0ff */
[----:B------:R-:W-:Y:S01]  /*07b0*/  IADD3 R55, P0, PT, R5, R2, RZ ;  /* 0x0000000205377210 */ /* 0x000fe20007f1e0ff */
[----:B------:R-:W-:Y:S01]  /*07c0*/  IMAD R15, R15, 0x18, RZ ;  /* 0x000000180f0f7824 */ /* 0x000fe200078e02ff */
[----:B------:R-:W-:Y:S01]  /*07d0*/  LEA.HI.X.SX32 R13, R13, RZ, 0x1, P2 ;  /* 0x000000ff0d0d7211 */ /* 0x000fe200010f0eff */
[----:B------:R-:W-:Y:S01]  /*07e0*/  IMAD R39, R20, 0x8, R39 ;  /* 0x0000000814277824 */ /* 0x000fe200078e0227 */
[----:B------:R-:W-:Y:S01]  /*07f0*/  LEA.HI.X.SX32 R11, R11, RZ, 0x1, P3 ;  /* 0x000000ff0b0b7211 */ /* 0x000fe200018f0eff */
[----:B------:R-:W-:Y:S01]  /*0800*/  IMAD.WIDE.U32 R68, R69, R68, UR4 ;  /* 0x0000000445447e25 */ /* 0x000fe2000f8e0044 */
[----:B------:R-:W-:Y:S02]  /*0810*/  LEA.HI.X.SX32 R9, R9, RZ, 0x1, P4 ;  /* 0x000000ff09097211 */ /* 0x000fe400020f0eff */
[----:B------:R-:W-:Y:S01]  /*0820*/  LEA.HI.X.SX32 R7, R7, RZ, 0x1, P5 ;  /* 0x000000ff07077211 */ /* 0x000fe200028f0eff */
[----:B------:R-:W-:Y:S01]  /*0830*/  IMAD R13, R13, 0x18, RZ ;  /* 0x000000180d0d7824 */ /* 0x000fe200078e02ff */
[----:B------:R-:W-:Y:S01]  /*0840*/  LEA.HI.X.SX32 R3, R3, RZ, 0x1, P1 ;  /* 0x000000ff03037211 */ /* 0x000fe200008f0eff */
[----:B------:R-:W-:Y:S01]  /*0850*/  IMAD R5, R11, 0x18, RZ ;  /* 0x000000180b057824 */ /* 0x000fe200078e02ff */
[----:B------:R-:W-:Y:S01]  /*0860*/  LEA.HI.X.SX32 R21, R21, RZ, 0x1, P6 ;  /* 0x000000ff15157211 */ /* 0x000fe200030f0eff */
[----:B------:R-:W-:Y:S01]  /*0870*/  IMAD R9, R9, 0x18, RZ ;  /* 0x0000001809097824 */ /* 0x000fe200078e02ff */
[----:B------:R-:W-:Y:S01]  /*0880*/  LEA.HI.X.SX32 R2, R2, RZ, 0x1, P0 ;  /* 0x000000ff02027211 */ /* 0x000fe200000f0eff */
[----:B------:R-:W-:Y:S01]  /*0890*/  IMAD.WIDE.U32 R56, R57, R56, UR4 ;  /* 0x0000000439387e25 */ /* 0x000fe2000f8e0038 */
[----:B------:R-:W-:-:S02]  /*08a0*/  IADD3 RZ, P0, PT, R51, R66, RZ ;  /* 0x0000004233ff7210 */ /* 0x000fc40007f1e0ff */
[C---:B------:R-:W-:Y:S01]  /*08b0*/  IADD3 RZ, P1, PT, R51.reuse, R64, RZ ;  /* 0x0000004033ff7210 */ /* 0x040fe20007f3e0ff */
[----:B------:R-:W-:Y:S01]  /*08c0*/  IMAD R19, R6, 0x18, RZ ;  /* 0x0000001806137824 */ /* 0x000fe200078e02ff */
[----:B------:R-:W-:Y:S01]  /*08d0*/  IADD3 RZ, P2, PT, R51, R62, RZ ;  /* 0x0000003e33ff7210 */ /* 0x000fe20007f5e0ff */
[----:B------:R-:W-:Y:S01]  /*08e0*/  IMAD R7, R7, 0x18, RZ ;  /* 0x0000001807077824 */ /* 0x000fe200078e02ff */
[----:B------:R-:W-:Y:S01]  /*08f0*/  IADD3 RZ, P3, PT, R51, R58, RZ ;  /* 0x0000003a33ff7210 */ /* 0x000fe20007f7e0ff */
[----:B------:R-:W-:Y:S01]  /*0900*/  IMAD.WIDE.U32 R72, R73, R72, UR4 ;  /* 0x0000000449487e25 */ /* 0x000fe2000f8e0048 */
[----:B------:R-:W-:Y:S02]  /*0910*/  LOP3.LUT R48, R49, 0x3c, RZ, 0xc0, !PT ;  /* 0x0000003c31307812 */ /* 0x000fe400078ec0ff */
[----:B------:R-:W-:Y:S01]  /*0920*/  LOP3.LUT R49, R50, 0x7c, R49, 0xf8, !PT ;  /* 0x0000007c32317812 */ /* 0x000fe200078ef831 */
[----:B------:R-:W-:Y:S01]  /*0930*/  IMAD R11, R3, 0x18, RZ ;  /* 0x00000018030b7824 */ /* 0x000fe200078e02ff */
[----:B------:R-:W-:Y:S01]  /*0940*/  LEA R36, R36, UR9, 0x2 ;  /* 0x0000000924247c11 */ /* 0x000fe2000f8e10ff */
[----:B------:R-:W-:Y:S01]  /*0950*/  IMAD.WIDE.U32 R70, R71, R70, UR4 ;  /* 0x0000000447467e25 */ /* 0x000fe2000f8e0046 */
[----:B------:R-:W-:-:S02]  /*0960*/  LEA R37, R37, UR11, 0x4 ;  /* 0x0000000b25257c11 */ /* 0x000fc4000f8e20ff */
[----:B------:R-:W-:Y:S01]  /*0970*/  LEA R47, R47, UR13, 0x2 ;  /* 0x0000000d2f2f7c11 */ /* 0x000fe2000f8e10ff */
[----:B------:R-:W-:Y:S01]  /*0980*/  IMAD.WIDE.U32 R60, R61, R60, UR4 ;  /* 0x000000043d3c7e25 */ /* 0x000fe2000f8e003c */
[----:B------:R-:W-:Y:S02]  /*0990*/  LEA R46, R46, UR13, 0x2 ;  /* 0x0000000d2e2e7c11 */ /* 0x000fe4000f8e10ff */
[----:B------:R-:W-:Y:S01]  /*09a0*/  LEA R45, R45, UR13, 0x2 ;  /* 0x0000000d2d2d7c11 */ /* 0x000fe2000f8e10ff */
[----:B------:R-:W-:Y:S01]  /*09b0*/  IMAD R17, R17, 0x18, RZ ;  /* 0x0000001811117824 */ /* 0x000fe200078e02ff */
[----:B------:R-:W-:Y:S01]  /*09c0*/  LEA R44, R44, UR13, 0x2 ;  /* 0x0000000d2c2c7c11 */ /* 0x000fe2000f8e10ff */
[----:B------:R-:W-:Y:S01]  /*09d0*/  IMAD R21, R21, 0x18, RZ ;  /* 0x0000001815157824 */ /* 0x000fe200078e02ff */
[----:B------:R-:W-:Y:S01]  /*09e0*/  LEA R43, R43, UR13, 0x2 ;  /* 0x0000000d2b2b7c11 */ /* 0x000fe2000f8e10ff */
[----:B------:R-:W-:Y:S01]  /*09f0*/  IMAD.WIDE.U32 R54, R55, R54, UR4 ;  /* 0x0000000437367e25 */ /* 0x000fe2000f8e0036 */
[----:B------:R-:W-:Y:S01]  /*0a00*/  LEA R42, R42, UR13, 0x2 ;  /* 0x0000000d2a2a7c11 */ /* 0x000fe2000f8e10ff */
[----:B------:R-:W-:Y:S01]  /*0a10*/  UMOV UR4, 0x4 ;  /* 0x0000000400047882 */ /* 0x000fe20000000000 */
[----:B------:R-:W-:Y:S01]  /*0a20*/  LEA R41, R41, UR13, 0x2 ;  /* 0x0000000d29297c11 */ /* 0x000fe2000f8e10ff */
[----:B------:R-:W-:Y:S01]  /*0a30*/  IMAD R23, R2, 0x18, RZ ;  /* 0x0000001802177824 */ /* 0x000fe200078e02ff */
[----:B------:R-:W-:Y:S01]  /*0a40*/  LEA R40, R40, UR13, 0x2 ;  /* 0x0000000d28287c11 */ /* 0x000fe2000f8e10ff */
[----:B------:R-:W-:Y:S01]  /*0a50*/  IMAD.IADD R4, R67, 0x1, R9 ;  /* 0x0000000143047824 */ /* 0x000fe200078e0209 */
[----:B------:R-:W-:Y:S01]  /*0a60*/  IADD3 R9, PT, PT, R57, R19, RZ ;  /* 0x0000001339097210 */ /* 0x000fe20007ffe0ff */
[----:B------:R-:W-:Y:S01]  /*0a70*/  IMAD.IADD R5, R65, 0x1, R5 ;  /* 0x0000000141057824 */ /* 0x000fe200078e0205 */
[----:B------:R-:W-:Y:S01]  /*0a80*/  LEA R39, R39, UR9, 0x2 ;  /* 0x0000000927277c11 */ /* 0x000fe2000f8e10ff */
[----:B------:R-:W-:Y:S01]  /*0a90*/  IMAD.IADD R6, R63, 0x1, R13 ;  /* 0x000000013f067824 */ /* 0x000fe200078e020d */
[----:B------:R-:W-:Y:S01]  /*0aa0*/  LEA R38, R38, UR9, 0x2 ;  /* 0x0000000926267c11 */ /* 0x000fe2000f8e10ff */
[----:B------:R-:W-:Y:S01]  /*0ab0*/  IMAD.IADD R8, R59, 0x1, R15 ;  /* 0x000000013b087824 */ /* 0x000fe200078e020f */
[----:B------:R-:W-:Y:S01]  /*0ac0*/  UMOV UR5, UR6 ;  /* 0x0000000600057c82 */ /* 0x000fe20008000000 */
[----:B------:R-:W-:-:S02]  /*0ad0*/  IMAD.IADD R3, R69, 0x1, R7 ;  /* 0x0000000145037824 */ /* 0x000fc400078e0207 */
[----:B------:R-:W-:Y:S02]  /*0ae0*/  IMAD.IADD R10, R73, 0x1, R11 ;  /* 0x00000001490a7824 */ /* 0x000fe400078e020b */
[----:B------:R-:W-:Y:S02]  /*0af0*/  IMAD.IADD R2, R71, 0x1, R21 ;  /* 0x0000000147027824 */ /* 0x000fe400078e0215 */
[----:B------:R-:W-:Y:S02]  /*0b00*/  IMAD.IADD R7, R61, 0x1, R17 ;  /* 0x000000013d077824 */ /* 0x000fe400078e0211 */
[----:B------:R-:W-:Y:S02]  /*0b10*/  IMAD.IADD R11, R55, 0x1, R23 ;  /* 0x00000001370b7824 */ /* 0x000fe400078e0217 */
[----:B------:R-:W-:Y:S02]  /*0b20*/  IMAD.X R12, RZ, RZ, R4, P0 ;  /* 0x000000ffff0c7224 */ /* 0x000fe400000e0604 */
[----:B------:R-:W-:-:S02]  /*0b30*/  IMAD.X R13, RZ, RZ, R5, P1 ;  /* 0x000000ffff0d7224 */ /* 0x000fc400008e0605 */
[----:B------:R-:W-:Y:S02]  /*0b40*/  IMAD.X R14, RZ, RZ, R6, P2 ;  /* 0x000000ffff0e7224 */ /* 0x000fe400010e0606 */
[----:B------:R-:W-:-:S07]  /*0b50*/  IMAD.X R15, RZ, RZ, R8, P3 ;  /* 0x000000ffff0f7224 */ /* 0x000fce00018e0608 */
.L_x_602:
[----:B------:R-:W-:-:S04]  /*0b60*/  IADD3 R76, P0, PT, R56, UR16, RZ ;  /* 0x00000010384c7c10 */ /* 0x000fc8000ff1e0ff */
[----:B------:R-:W-:-:S05]  /*0b70*/  IADD3.X R77, PT, PT, R9, UR17, RZ, P0, !PT ;  /* 0x00000011094d7c10 */ /* 0x000fca00087fe4ff */
[----:B------:R-:W2:Y:S01]  /*0b80*/  LDG.E.CONSTANT R76, desc[UR14][R76.64+0x4] ;  /* 0x0000040e4c4c7981 */ /* 0x000ea2000c1e9900 */
[----:B------:R-:W-:-:S04]  /*0b90*/  IADD3 R16, P0, P1, R56, UR16, R51 ;  /* 0x0000001038107c10 */ /* 0x000fc8000f91e033 */
[----:B------:R-:W-:-:S05]  /*0ba0*/  IADD3.X R17, PT, PT, R9, UR17, RZ, P0, P1 ;  /* 0x0000001109117c10 */ /* 0x000fca00087e24ff */
[----:B------:R0:W3:Y:S01]  /*0bb0*/  LDG.E.CONSTANT R53, desc[UR14][R16.64+0x8] ;  /* 0x0000080e10357981 */ /* 0x0000e2000c1e9900 */
[----:B------:R-:W-:Y:S01]  /*0bc0*/  IADD3 R30, P0, PT, R58, UR16, RZ ;  /* 0x000000103a1e7c10 */ /* 0x000fe2000ff1e0ff */
[----:B------:R-:W-:-:S03]  /*0bd0*/  IMAD.IADD R20, R51, 0x1, R58 ;  /* 0x0000000133147824 */ /* 0x000fc600078e023a */
[----:B------:R-:W-:-:S05]  /*0be0*/  IADD3.X R31, PT, PT, R8, UR17, RZ, P0, !PT ;  /* 0x00000011081f7c10 */ /* 0x000fca00087fe4ff */
[----:B------:R-:W4:Y:S01]  /*0bf0*/  LDG.E.CONSTANT R30, desc[UR14][R30.64+0x4] ;  /* 0x0000040e1e1e7981 */ /* 0x000f22000c1e9900 */
[----:B------:R-:W-:-:S04]  /*0c00*/  IADD3 R20, P0, PT, R20, UR16, RZ ;  /* 0x0000001014147c10 */ /* 0x000fc8000ff1e0ff */
[----:B------:R-:W-:-:S05]  /*0c10*/  IADD3.X R21, PT, PT, R15, UR17, RZ, P0, !PT ;  /* 0x000000110f157c10 */ /* 0x000fca00087fe4ff */
[----:B------:R1:W5:Y:S01]  /*0c20*/  LDG.E.CONSTANT R27, desc[UR14][R20.64+0x8] ;  /* 0x0000080e141b7981 */ /* 0x000362000c1e9900 */
[----:B------:R-:W-:-:S04]  /*0c30*/  IADD3 R28, P0, PT, R60, UR16, RZ ;  /* 0x000000103c1c7c10 */ /* 0x000fc8000ff1e0ff */
[----:B------:R-:W-:Y:S02]  /*0c40*/  IADD3.X R29, PT, PT, R7, UR17, RZ, P0, !PT ;  /* 0x00000011071d7c10 */ /* 0x000fe400087fe4ff */
[----:B------:R-:W-:-:S03]  /*0c50*/  IADD3 R18, P0, P1, R60, UR16, R51 ;  /* 0x000000103c127c10 */ /* 0x000fc6000f91e033 */
[----:B------:R1:W5:Y:S01]  /*0c60*/  LDG.E.CONSTANT R28, desc[UR14][R28.64+0x4] ;  /* 0x0000040e1c1c7981 */ /* 0x000362000c1e9900 */
[----:B------:R-:W-:-:S05]  /*0c70*/  IADD3.X R19, PT, PT, R7, UR17, RZ, P0, P1 ;  /* 0x0000001107137c10 */ /* 0x000fca00087e24ff */
[----:B------:R1:W5:Y:S01]  /*0c80*/  LDG.E.CONSTANT R24, desc[UR14][R18.64+0x8] ;  /* 0x0000080e12187981 */ /* 0x000362000c1e9900 */
[----:B0-----:R-:W-:Y:S02]  /*0c90*/  IADD3 R16, P0, PT, R62, UR16, RZ ;  /* 0x000000103e107c10 */ /* 0x001fe4000ff1e0ff */
[----:B------:R-:W-:Y:S02]  /*0ca0*/  IADD3 R22, PT, PT, R51, R62, RZ ;  /* 0x0000003e33167210 */ /* 0x000fe40007ffe0ff */
[----:B------:R-:W-:-:S05]  /*0cb0*/  IADD3.X R17, PT, PT, R6, UR17, RZ, P0, !PT ;  /* 0x0000001106117c10 */ /* 0x000fca00087fe4ff */
[----:B------:R0:W5:Y:S01]  /*0cc0*/  LDG.E.CONSTANT R26, desc[UR14][R16.64+0x4] ;  /* 0x0000040e101a7981 */ /* 0x000162000c1e9900 */
[----:B------:R-:W-:-:S04]  /*0cd0*/  IADD3 R22, P0, PT, R22, UR16, RZ ;  /* 0x0000001016167c10 */ /* 0x000fc8000ff1e0ff */
[----:B------:R-:W-:-:S05]  /*0ce0*/  IADD3.X R23, PT, PT, R14, UR17, RZ, P0, !PT ;  /* 0x000000110e177c10 */ /* 0x000fca00087fe4ff */
[----:B------:R2:W5:Y:S01]  /*0cf0*/  LDG.E.CONSTANT R25, desc[UR14][R22.64+0x8] ;  /* 0x0000080e16197981 */ /* 0x000562000c1e9900 */
[----:B-1----:R-:W-:Y:S01]  /*0d00*/  IADD3 R20, P0, PT, R64, UR16, RZ ;  /* 0x0000001040147c10 */ /* 0x002fe2000ff1e0ff */
[----:B------:R-:W-:-:S03]  /*0d10*/  IMAD.IADD R29, R51, 0x1, R64 ;  /* 0x00000001331d7824 */ /* 0x000fc600078e0240 */
[----:B------:R-:W-:Y:S02]  /*0d20*/  IADD3.X R21, PT, PT, R5, UR17, RZ, P0, !PT ;  /* 0x0000001105157c10 */ /* 0x000fe400087fe4ff */
[----:B------:R-:W-:Y:S01]  /*0d30*/  IADD3 R18, P0, PT, R29, UR16, RZ ;  /* 0x000000101d127c10 */ /* 0x000fe2000ff1e0ff */
[----:B------:R-:W-:Y:S02]  /*0d40*/  IMAD.IADD R29, R51, 0x1, R66 ;  /* 0x00000001331d7824 */ /* 0x000fe400078e0242 */
[----:B------:R-:W5:Y:S01]  /*0d50*/  LDG.E.CONSTANT R20, desc[UR14][R20.64+0x4] ;  /* 0x0000040e14147981 */ /* 0x000f62000c1e9900 */
[----:B------:R-:W-:Y:S02]  /*0d60*/  IADD3.X R19, PT, PT, R13, UR17, RZ, P0, !PT ;  /* 0x000000110d137c10 */ /* 0x000fe400087fe4ff */
[----:B0-----:R-:W-:-:S03]  /*0d70*/  IADD3 R16, P0, PT, R29, UR16, RZ ;  /* 0x000000101d107c10 */ /* 0x001fc6000ff1e0ff */
[----:B------:R0:W5:Y:S01]  /*0d80*/  LDG.E.CONSTANT R29, desc[UR14][R18.64+0x8] ;  /* 0x0000080e121d7981 */ /* 0x000162000c1e9900 */
[----:B------:R-:W-:-:S05]  /*0d90*/  IADD3.X R17, PT, PT, R12, UR17, RZ, P0, !PT ;  /* 0x000000110c117c10 */ /* 0x000fca00087fe4ff */
[----:B------:R1:W5:Y:S01]  /*0da0*/  LDG.E.CONSTANT R31, desc[UR14][R16.64+0x8] ;  /* 0x0000080e101f7981 */ /* 0x000362000c1e9900 */
[----:B--2---:R-:W-:-:S05]  /*0db0*/  SHF.R.S32.HI R76, RZ, R51, R76 ;  /* 0x00000033ff4c7219 */ /* 0x004fca000001144c */
[----:B------:R-:W-:Y:S01]  /*0dc0*/  IMAD.SHL.U32 R22, R76, 0x10, RZ ;  /* 0x000000104c167824 */ /* 0x000fe200078e00ff */
[----:B------:R-:W-:-:S04]  /*0dd0*/  SHF.R.U32.HI R77, RZ, 0xc, R76 ;  /* 0x0000000cff4d7819 */ /* 0x000fc8000001164c */
[----:B------:R-:W-:Y:S02]  /*0de0*/  LOP3.LUT R23, R22, 0x10, RZ, 0xc0, !PT ;  /* 0x0000001016177812 */ /* 0x000fe400078ec0ff */
[----:B0-----:R-:W-:Y:S02]  /*0df0*/  LOP3.LUT R18, R77, 0x10, RZ, 0xc0, !PT ;  /* 0x000000104d127812 */ /* 0x001fe400078ec0ff */
[--C-:B---3--:R-:W-:Y:S02]  /*0e00*/  LOP3.LUT R21, R23, 0xf0f0f0f, R53.reuse, 0xf8, !PT ;  /* 0x0f0f0f0f17157812 */ /* 0x108fe400078ef835 */
[----:B------:R-:W-:Y:S01]  /*0e10*/  SHF.R.U32.HI R53, RZ, 0x4, R53 ;  /* 0x00000004ff357819 */ /* 0x000fe20000011635 */
[----:B-1----:R-:W-:Y:S01]  /*0e20*/  IMAD.SHL.U32 R16, R76, 0x800, RZ ;  /* 0x000008004c107824 */ /* 0x002fe200078e00ff */
[----:B------:R-:W-:Y:S02]  /*0e30*/  SHF.R.U32.HI R17, RZ, 0x5, R76 ;  /* 0x00000005ff117819 */ /* 0x000fe4000001164c */
[----:B------:R-:W-:Y:S01]  /*0e40*/  LOP3.LUT R18, R18, 0xf0f0f0f, R53, 0xf8, !PT ;  /* 0x0f0f0f0f12127812 */ /* 0x000fe200078ef835 */
[----:B------:R-:W-:Y:S01]  /*0e50*/  IMAD.SHL.U32 R19, R76, 0x4, RZ ;  /* 0x000000044c137824 */ /* 0x000fe200078e00ff */
[----:B------:R-:W-:-:S02]  /*0e60*/  LOP3.LUT R16, R21, 0x1000, R16, 0xf8, !PT ;  /* 0x0000100015107812 */ /* 0x000fc400078ef810 */
[----:B------:R-:W-:Y:S01]  /*0e70*/  LOP3.LUT R18, R18, 0x1000, R17, 0xf8, !PT ;  /* 0x0000100012127812 */ /* 0x000fe200078ef811 */
[----:B------:R-:W-:-:S05]  /*0e80*/  IMAD.SHL.U32 R17, R76, 0x40000, RZ ;  /* 0x000400004c117824 */ /* 0x000fca00078e00ff */
[----:B------:R-:W-:Y:S02]  /*0e90*/  LOP3.LUT R17, R16, 0x100000, R17, 0xf8, !PT ;  /* 0x0010000010117812 */ /* 0x000fe400078ef811 */
[----:B------:R-:W-:Y:S01]  /*0ea0*/  LOP3.LUT R16, R18, 0x100000, R19, 0xf8, !PT ;  /* 0x0010000012107812 */ /* 0x000fe200078ef813 */
[----:B------:R-:W-:Y:S01]  /*0eb0*/  IMAD.SHL.U32 R18, R76, 0x2000000, RZ ;  /* 0x020000004c127824 */ /* 0x000fe200078e00ff */
[----:B------:R-:W-:-:S04]  /*0ec0*/  IADD3 R22, P0, PT, R66, UR16, RZ ;  /* 0x0000001042167c10 */ /* 0x000fc8000ff1e0ff */
[----:B------:R-:W-:Y:S02]  /*0ed0*/  LOP3.LUT R77, R17, 0x10000000, R18, 0xf8, !PT ;  /* 0x10000000114d7812 */ /* 0x000fe400078ef812 */
[----:B------:R-:W-:Y:S02]  /*0ee0*/  IADD3 R18, P1, PT, R51, R68, RZ ;  /* 0x0000004433127210 */ /* 0x000fe40007f3e0ff */
[----:B------:R-:W-:Y:S02]  /*0ef0*/  IADD3.X R23, PT, PT, R4, UR17, RZ, P0, !PT ;  /* 0x0000001104177c10 */ /* 0x000fe400087fe4ff */
[----:B------:R-:W-:Y:S02]  /*0f00*/  IADD3 R18, P0, PT, R18, UR16, RZ ;  /* 0x0000001012127c10 */ /* 0x000fe4000ff1e0ff */
[----:B------:R-:W-:Y:S01]  /*0f10*/  IADD3.X R17, PT, PT, RZ, R3, RZ, P1, !PT ;  /* 0x00000003ff117210 */ /* 0x000fe20000ffe4ff */
[----:B------:R4:W2:Y:S03]  /*0f20*/  LDG.E.CONSTANT R22, desc[UR14][R22.64+0x4] ;  /* 0x0000040e16167981 */ /* 0x0008a6000c1e9900 */
[----:B------:R-:W-:Y:S01]  /*0f30*/  IADD3.X R19, PT, PT, R17, UR17, RZ, P0, !PT ;  /* 0x0000001111137c10 */ /* 0x000fe200087fe4ff */
[----:B------:R-:W-:-:S04]  /*0f40*/  IMAD.SHL.U32 R17, R76, 0x200, RZ ;  /* 0x000002004c117824 */ /* 0x000fc800078e00ff */
[----:B------:R0:W3:Y:S01]  /*0f50*/  LDG.E.CONSTANT R21, desc[UR14][R18.64+0x8] ;  /* 0x0000080e12157981 */ /* 0x0000e2000c1e9900 */
[----:B----4-:R-:W-:Y:S02]  /*0f60*/  SHF.R.S32.HI R23, RZ, R51, R30 ;  /* 0x00000033ff177219 */ /* 0x010fe4000001141e */
[----:B------:R-:W-:-:S03]  /*0f70*/  LOP3.LUT R76, R16, 0x10000000, R17, 0xf8, !PT ;  /* 0x10000000104c7812 */ /* 0x000fc600078ef811 */
[----:B------:R-:W-:-:S05]  /*0f80*/  IMAD.SHL.U32 R16, R23, 0x10, RZ ;  /* 0x0000001017107824 */ /* 0x000fca00078e00ff */
[----:B------:R-:W-:-:S04]  /*0f90*/  LOP3.LUT R30, R16, 0x10, RZ, 0xc0, !PT ;  /* 0x00000010101e7812 */ /* 0x000fc800078ec0ff */
[----:B-----5:R-:W-:Y:S02]  /*0fa0*/  LOP3.LUT R53, R30, 0xf0f0f0f, R27, 0xf8, !PT ;  /* 0x0f0f0f0f1e357812 */ /* 0x020fe400078ef81b */
[----:B------:R-:W-:Y:S02]  /*0fb0*/  SHF.R.U32.HI R30, RZ, 0xc, R23 ;  /* 0x0000000cff1e7819 */ /* 0x000fe40000011617 */
[----:B------:R-:W-:Y:S02]  /*0fc0*/  SHF.R.U32.HI R27, RZ, 0x4, R27 ;  /* 0x00000004ff1b7819 */ /* 0x000fe4000001161b */
[----:B0-----:R-:W-:-:S04]  /*0fd0*/  LOP3.LUT R18, R30, 0x10, RZ, 0xc0, !PT ;  /* 0x000000101e127812 */ /* 0x001fc800078ec0ff */
[----:B------:R-:W-:Y:S01]  /*0fe0*/  LOP3.LUT R27, R18, 0xf0f0f0f, R27, 0xf8, !PT ;  /* 0x0f0f0f0f121b7812 */ /* 0x000fe200078ef81b */
[C---:B------:R-:W-:Y:S02]  /*0ff0*/  IMAD.SHL.U32 R18, R23.reuse, 0x800, RZ ;  /* 0x0000080017127824 */ /* 0x040fe400078e00ff */
[----:B------:R-:W-:-:S03]  /*1000*/  IMAD.SHL.U32 R19, R23, 0x40000, RZ ;  /* 0x0004000017137824 */ /* 0x000fc600078e00ff */
[----:B------:R-:W-:Y:S01]  /*1010*/  LOP3.LUT R18, R53, 0x1000, R18, 0xf8, !PT ;  /* 0x0000100035127812 */ /* 0x000fe200078ef812 */
[----:B------:R-:W-:Y:S01]  /*1020*/  IMAD.SHL.U32 R53, R23, 0x2000000, RZ ;  /* 0x0200000017357824 */ /* 0x000fe200078e00ff */
[----:B------:R-:W-:Y:S02]  /*1030*/  IADD3 R16, P0, PT, R68, UR16, RZ ;  /* 0x0000001044107c10 */ /* 0x000fe4000ff1e0ff */
[----:B------:R-:W-:Y:S01]  /*1040*/  LOP3.LUT R18, R18, 0x100000, R19, 0xf8, !PT ;  /* 0x0010000012127812 */ /* 0x000fe200078ef813 */
[----:B------:R0:W-:Y:S01]  /*1050*/  STS [R47+0x4], R76 ;  /* 0x0000044c2f007388 */ /* 0x0001e20000000800 */
[----:B------:R-:W-:Y:S02]  /*1060*/  IADD3.X R17, PT, PT, R3, UR17, RZ, P0, !PT ;  /* 0x0000001103117c10 */ /* 0x000fe400087fe4ff */
[----:B------:R-:W-:Y:S02]  /*1070*/  LOP3.LUT R53, R18, 0x10000000, R53, 0xf8, !PT ;  /* 0x1000000012357812 */ /* 0x000fe400078ef835 */
[----:B------:R-:W-:Y:S01]  /*1080*/  IADD3 R18, P1, PT, R51, R70, RZ ;  /* 0x0000004633127210 */ /* 0x000fe20007f3e0ff */
[----:B------:R1:W4:Y:S01]  /*1090*/  LDG.E.CONSTANT R30, desc[UR14][R16.64+0x4] ;  /* 0x0000040e101e7981 */ /* 0x000322000c1e9900 */
[----:B0-----:R-:W-:-:S02]  /*10a0*/  SHF.R.U32.HI R76, RZ, 0x5, R23 ;  /* 0x00000005ff4c7819 */ /* 0x001fc40000011617 */
[----:B------:R-:W-:Y:S02]  /*10b0*/  IADD3 R18, P0, PT, R18, UR16, RZ ;  /* 0x0000001012127c10 */ /* 0x000fe4000ff1e0ff */
[----:B------:R-:W-:Y:S01]  /*10c0*/  LOP3.LUT R27, R27, 0x1000, R76, 0xf8, !PT ;  /* 0x000010001b1b7812 */ /* 0x000fe200078ef84c */
[----:B------:R-:W-:Y:S02]  /*10d0*/  IMAD.SHL.U32 R76, R23, 0x4, RZ ;  /* 0x00000004174c7824 */ /* 0x000fe400078e00ff */
[----:B-1----:R-:W-:Y:S01]  /*10e0*/  IMAD.X R16, RZ, RZ, R2, P1 ;  /* 0x000000ffff107224 */ /* 0x002fe200008e0602 */
[----:B------:R-:W-:Y:S02]  /*10f0*/  SHF.R.S32.HI R28, RZ, R51, R28 ;  /* 0x00000033ff1c7219 */ /* 0x000fe4000001141c */
[----:B------:R-:W-:Y:S02]  /*1100*/  LOP3.LUT R27, R27, 0x100000, R76, 0xf8, !PT ;  /* 0x001000001b1b7812 */ /* 0x000fe400078ef84c */
[----:B------:R-:W-:-:S02]  /*1110*/  IADD3.X R19, PT, PT, R16, UR17, RZ, P0, !PT ;  /* 0x0000001110137c10 */ /* 0x000fc400087fe4ff */
[----:B------:R-:W-:Y:S02]  /*1120*/  SHF.L.U32 R16, R23, 0x9, RZ ;  /* 0x0000000917107819 */ /* 0x000fe400000006ff */
[----:B------:R-:W-:Y:S01]  /*1130*/  SHF.R.U32.HI R76, RZ, 0xc, R28 ;  /* 0x0000000cff4c7819 */ /* 0x000fe2000001161c */
[----:B------:R0:W5:Y:S01]  /*1140*/  LDG.E.CONSTANT R18, desc[UR14][R18.64+0x8] ;  /* 0x0000080e12127981 */ /* 0x000162000c1e9900 */
[----:B------:R-:W-:Y:S01]  /*1150*/  LOP3.LUT R27, R27, 0x10000000, R16, 0xf8, !PT ;  /* 0x100000001b1b7812 */ /* 0x000fe200078ef810 */
[----:B------:R-:W-:Y:S01]  /*1160*/  IMAD.SHL.U32 R16, R28, 0x10, RZ ;  /* 0x000000101c107824 */ /* 0x000fe200078e00ff */
[----:B------:R-:W-:-:S04]  /*1170*/  LOP3.LUT R76, R76, 0x10, RZ, 0xc0, !PT ;  /* 0x000000104c4c7812 */ /* 0x000fc800078ec0ff */
[----:B------:R-:W-:Y:S02]  /*1180*/  LOP3.LUT R23, R16, 0x10, RZ, 0xc0, !PT ;  /* 0x0000001010177812 */ /* 0x000fe400078ec0ff */
[--C-:B0-----:R-:W-:Y:S02]  /*1190*/  SHF.R.U32.HI R19, RZ, 0x4, R24.reuse ;  /* 0x00000004ff137819 */ /* 0x101fe40000011618 */
[----:B------:R-:W-:Y:S02]  /*11a0*/  LOP3.LUT R23, R23, 0xf0f0f0f, R24, 0xf8, !PT ;  /* 0x0f0f0f0f17177812 */ /* 0x000fe400078ef818 */
[----:B------:R-:W-:Y:S01]  /*11b0*/  LOP3.LUT R19, R76, 0xf0f0f0f, R19, 0xf8, !PT ;  /* 0x0f0f0f0f4c137812 */ /* 0x000fe200078ef813 */
[----:B------:R-:W-:-:S05]  /*11c0*/  IMAD.SHL.U32 R76, R28, 0x800, RZ ;  /* 0x000008001c4c7824 */ /* 0x000fca00078e00ff */
[----:B------:R-:W-:Y:S02]  /*11d0*/  LOP3.LUT R23, R23, 0x1000, R76, 0xf8, !PT ;  /* 0x0000100017177812 */ /* 0x000fe400078ef84c */
[----:B------:R-:W-:Y:S02]  /*11e0*/  SHF.R.U32.HI R76, RZ, 0x5, R28 ;  /* 0x00000005ff4c7819 */ /* 0x000fe4000001161c */
[----:B------:R-:W-:Y:S02]  /*11f0*/  IADD3 R16, P0, PT, R70, UR16, RZ ;  /* 0x0000001046107c10 */ /* 0x000fe4000ff1e0ff */
[----:B------:R-:W-:Y:S01]  /*1200*/  LOP3.LUT R19, R19, 0x1000, R76, 0xf8, !PT ;  /* 0x0000100013137812 */ /* 0x000fe200078ef84c */
[----:B------:R-:W-:Y:S01]  /*1210*/  IMAD.SHL.U32 R76, R28, 0x40000, RZ ;  /* 0x000400001c4c7824 */ /* 0x000fe200078e00ff */
[----:B------:R-:W-:-:S04]  /*1220*/  IADD3.X R17, PT, PT, R2, UR17, RZ, P0, !PT ;  /* 0x0000001102117c10 */ /* 0x000fc800087fe4ff */
[----:B------:R-:W-:Y:S01]  /*1230*/  LOP3.LUT R23, R23, 0x100000, R76, 0xf8, !PT ;  /* 0x0010000017177812 */ /* 0x000fe200078ef84c */
[C---:B------:R-:W-:Y:S01]  /*1240*/  IMAD.SHL.U32 R76, R28.reuse, 0x4, RZ ;  /* 0x000000041c4c7824 */ /* 0x040fe200078e00ff */
[----:B------:R0:W5:Y:S04]  /*1250*/  LDG.E.CONSTANT R24, desc[UR14][R16.64+0x4] ;  /* 0x0000040e10187981 */ /* 0x000168000c1e9900 */
[----:B------:R-:W-:Y:S01]  /*1260*/  LOP3.LUT R19, R19, 0x100000, R76, 0xf8, !PT ;  /* 0x0010000013137812 */ /* 0x000fe200078ef84c */
[C---:B------:R-:W-:Y:S02]  /*1270*/  IMAD.SHL.U32 R76, R28.reuse, 0x2000000, RZ ;  /* 0x020000001c4c7824 */ /* 0x040fe400078e00ff */
[----:B------:R-:W-:-:S05]  /*1280*/  IMAD.SHL.U32 R28, R28, 0x200, RZ ;  /* 0x000002001c1c7824 */ /* 0x000fca00078e00ff */
[----:B------:R-:W-:Y:S02]  /*1290*/  LOP3.LUT R28, R19, 0x10000000, R28, 0xf8, !PT ;  /* 0x10000000131c7812 */ /* 0x000fe400078ef81c */
[----:B------:R-:W-:-:S05]  /*12a0*/  SHF.R.S32.HI R19, RZ, R51, R26 ;  /* 0x00000033ff137219 */ /* 0x000fca000001141a */
[----:B0-----:R-:W-:Y:S01]  /*12b0*/  IMAD.SHL.U32 R16, R19, 0x10, RZ ;  /* 0x0000001013107824 */ /* 0x001fe200078e00ff */
[----:B------:R-:W-:-:S04]  /*12c0*/  LOP3.LUT R76, R23, 0x10000000, R76, 0xf8, !PT ;  /* 0x10000000174c7812 */ /* 0x000fc800078ef84c */
[----:B------:R-:W-:Y:S02]  /*12d0*/  LOP3.LUT R26, R16, 0x10, RZ, 0xc0, !PT ;  /* 0x00000010101a7812 */ /* 0x000fe400078ec0ff */
[----:B------:R-:W-:Y:S02]  /*12e0*/  IADD3 R16, P0, PT, R54, UR16, RZ ;  /* 0x0000001036107c10 */ /* 0x000fe4000ff1e0ff */
[----:B------:R-:W-:Y:S02]  /*12f0*/  LOP3.LUT R23, R26, 0xf0f0f0f, R25, 0xf8, !PT ;  /* 0x0f0f0f0f1a177812 */ /* 0x000fe400078ef819 */
[----:B------:R-:W-:Y:S02]  /*1300*/  SHF.R.U32.HI R26, RZ, 0xc, R19 ;  /* 0x0000000cff1a7819 */ /* 0x000fe40000011613 */
[----:B------:R-:W-:Y:S01]  /*1310*/  IADD3.X R17, PT, PT, R11, UR17, RZ, P0, !PT ;  /* 0x000000110b117c10 */ /* 0x000fe200087fe4ff */
[----:B------:R-:W-:Y:S04]  /*1320*/  STS [R47], R77 ;  /* 0x0000004d2f007388 */ /* 0x000fe80000000800 */
[----:B------:R0:W-:Y:S02]  /*1330*/  STS [R46+0x4], R27 ;  /* 0x0000041b2e007388 */ /* 0x0001e40000000800 */
[----:B0-----:R-:W-:-:S02]  /*1340*/  LOP3.LUT R27, R26, 0x10, RZ, 0xc0, !PT ;  /* 0x000000101a1b7812 */ /* 0x001fc400078ec0ff */
[----:B------:R0:W5:Y:S02]  /*1350*/  LDG.E.CONSTANT R26, desc[UR14][R16.64] ;  /* 0x0000000e101a7981 */ /* 0x000164000c1e9900 */
[----:B0-----:R-:W-:-:S04]  /*1360*/  IADD3 R16, P0, PT, R72, UR16, RZ ;  /* 0x0000001048107c10 */ /* 0x001fc8000ff1e0ff */
[----:B------:R-:W-:-:S06]  /*1370*/  IADD3.X R17, PT, PT, R10, UR17, RZ, P0, !PT ;  /* 0x000000110a117c10 */ /* 0x000fcc00087fe4ff */
[----:B------:R0:W5:Y:S01]  /*1380*/  LDG.E.CONSTANT R17, desc[UR14][R16.64] ;  /* 0x0000000e10117981 */ /* 0x000162000c1e9900 */
[----:B------:R-:W-:-:S03]  /*1390*/  SHF.R.U32.HI R25, RZ, 0x4, R25 ;  /* 0x00000004ff197819 */ /* 0x000fc60000011619 */
[----:B------:R-:W-:Y:S04]  /*13a0*/  STS [R46], R53 ;  /* 0x000000352e007388 */ /* 0x000fe80000000800 */
[----:B------:R1:W-:Y:S01]  /*13b0*/  STS [R45], R76 ;  /* 0x0000004c2d007388 */ /* 0x0003e20000000800 */
[----:B------:R-:W-:Y:S02]  /*13c0*/  LOP3.LUT R25, R27, 0xf0f0f0f, R25, 0xf8, !PT ;  /* 0x0f0f0f0f1b197812 */ /* 0x000fe400078ef819 */
[----:B-1----:R-:W-:-:S04]  /*13d0*/  SHF.L.U32 R76, R19, 0xb, RZ ;  /* 0x0000000b134c7819 */ /* 0x002fc800000006ff */
[----:B------:R-:W-:Y:S02]  /*13e0*/  LOP3.LUT R23, R23, 0x1000, R76, 0xf8, !PT ;  /* 0x0000100017177812 */ /* 0x000fe400078ef84c */
[----:B------:R-:W-:-:S04]  /*13f0*/  SHF.R.U32.HI R76, RZ, 0x5, R19 ;  /* 0x00000005ff4c7819 */ /* 0x000fc80000011613 */
[----:B------:R-:W-:Y:S01]  /*1400*/  LOP3.LUT R25, R25, 0x1000, R76, 0xf8, !PT ;  /* 0x0000100019197812 */ /* 0x000fe200078ef84c */
[----:B------:R-:W-:-:S05]  /*1410*/  IMAD.SHL.U32 R76, R19, 0x40000, RZ ;  /* 0x00040000134c7824 */ /* 0x000fca00078e00ff */
[----:B------:R-:W-:Y:S01]  /*1420*/  LOP3.LUT R23, R23, 0x100000, R76, 0xf8, !PT ;  /* 0x0010000017177812 */ /* 0x000fe200078ef84c */
[----:B------:R-:W-:Y:S01]  /*1430*/  IMAD.SHL.U32 R76, R19, 0x4, RZ ;  /* 0x00000004134c7824 */ /* 0x000fe200078e00ff */
[----:B------:R-:W-:-:S04]  /*1440*/  SHF.R.S32.HI R20, RZ, R51, R20 ;  /* 0x00000033ff147219 */ /* 0x000fc80000011414 */
[----:B------:R-:W-:Y:S01]  /*1450*/  LOP3.LUT R25, R25, 0x100000, R76, 0xf8, !PT ;  /* 0x0010000019197812 */ /* 0x000fe200078ef84c */
[----:B------:R-:W-:Y:S01]  /*1460*/  IMAD.SHL.U32 R76, R19, 0x2000000, RZ ;  /* 0x02000000134c7824 */ /* 0x000fe200078e00ff */
[----:B------:R-:W-:-:S04]  /*1470*/  SHF.R.U32.HI R27, RZ, 0xc, R20 ;  /* 0x0000000cff1b7819 */ /* 0x000fc80000011614 */
[----:B------:R-:W-:Y:S01]  /*1480*/  LOP3.LUT R23, R23, 0x10000000, R76, 0xf8, !PT ;  /* 0x1000000017177812 */ /* 0x000fe200078ef84c */
[----:B------:R-:W-:Y:S02]  /*1490*/  IMAD.SHL.U32 R76, R19, 0x200, RZ ;  /* 0x00000200134c7824 */ /* 0x000fe400078e00ff */
[C---:B------:R-:W-:Y:S01]  /*14a0*/  IMAD.SHL.U32 R19, R20.reuse, 0x10, RZ ;  /* 0x0000001014137824 */ /* 0x040fe200078e00ff */
[----:B------:R-:W-:Y:S02]  /*14b0*/  LOP3.LUT R27, R27, 0x10, RZ, 0xc0, !PT ;  /* 0x000000101b1b7812 */ /* 0x000fe400078ec0ff */
[--C-:B0-----:R-:W-:Y:S01]  /*14c0*/  SHF.R.U32.HI R16, RZ, 0x4, R29.reuse ;  /* 0x00000004ff107819 */ /* 0x101fe2000001161d */
[----:B------:R-:W-:Y:S01]  /*14d0*/  STS [R45+0x4], R28 ;  /* 0x0000041c2d007388 */ /* 0x000fe20000000800 */
[----:B------:R-:W-:Y:S02]  /*14e0*/  LOP3.LUT R25, R25, 0x10000000, R76, 0xf8, !PT ;  /* 0x1000000019197812 */ /* 0x000fe400078ef84c */
[----:B------:R-:W-:Y:S01]  /*14f0*/  LOP3.LUT R76, R19, 0x10, RZ, 0xc0, !PT ;  /* 0x00000010134c7812 */ /* 0x000fe200078ec0ff */
[----:B------:R0:W-:Y:S01]  /*1500*/  STS [R44], R23 ;  /* 0x000000172c007388 */ /* 0x0001e20000000800 */
[----:B------:R-:W-:Y:S01]  /*1510*/  LOP3.LUT R16, R27, 0xf0f0f0f, R16, 0xf8, !PT ;  /* 0x0f0f0f0f1b107812 */ /* 0x000fe200078ef810 */
[----:B------:R-:W-:Y:S01]  /*1520*/  IMAD.SHL.U32 R19, R20, 0x800, RZ ;  /* 0x0000080014137824 */ /* 0x000fe200078e00ff */
[----:B------:R-:W-:-:S02]  /*1530*/  LOP3.LUT R76, R76, 0xf0f0f0f, R29, 0xf8, !PT ;  /* 0x0f0f0f0f4c4c7812 */ /* 0x000fc400078ef81d */
[----:B0-----:R-:W-:Y:S02]  /*1540*/  SHF.R.U32.HI R23, RZ, 0x5, R20 ;  /* 0x00000005ff177819 */ /* 0x001fe40000011614 */
[----:B------:R-:W-:Y:S02]  /*1550*/  LOP3.LUT R19, R76, 0x1000, R19, 0xf8, !PT ;  /* 0x000010004c137812 */ /* 0x000fe400078ef813 */
[----:B------:R-:W-:Y:S01]  /*1560*/  LOP3.LUT R23, R16, 0x1000, R23, 0xf8, !PT ;  /* 0x0000100010177812 */ /* 0x000fe200078ef817 */
[C---:B------:R-:W-:Y:S01]  /*1570*/  IMAD.SHL.U32 R16, R20.reuse, 0x40000, RZ ;  /* 0x0004000014107824 */ /* 0x040fe200078e00ff */
[----:B------:R-:W-:-:S04]  /*1580*/  SHF.L.U32 R28, R20, 0x2, RZ ;  /* 0x00000002141c7819 */ /* 0x000fc800000006ff */
[----:B------:R-:W-:Y:S01]  /*1590*/  LOP3.LUT R16, R19, 0x100000, R16, 0xf8, !PT ;  /* 0x0010000013107812 */ /* 0x000fe200078ef810 */
[----:B------:R-:W-:Y:S01]  /*15a0*/  IMAD.SHL.U32 R19, R20, 0x2000000, RZ ;  /* 0x0200000014137824 */ /* 0x000fe200078e00ff */
[----:B------:R-:W-:-:S04]  /*15b0*/  LOP3.LUT R23, R23, 0x100000, R28, 0xf8, !PT ;  /* 0x0010000017177812 */ /* 0x000fc800078ef81c */
[----:B------:R-:W-:Y:S01]  /*15c0*/  LOP3.LUT R28, R16, 0x10000000, R19, 0xf8, !PT ;  /* 0x10000000101c7812 */ /* 0x000fe200078ef813 */
[----:B------:R-:W-:-:S05]  /*15d0*/  IMAD.SHL.U32 R16, R20, 0x200, RZ ;  /* 0x0000020014107824 */ /* 0x000fca00078e00ff */
[----:B------:R-:W-:Y:S01]  /*15e0*/  LOP3.LUT R16, R23, 0x10000000, R16, 0xf8, !PT ;  /* 0x1000000017107812 */ /* 0x000fe200078ef810 */
[----:B------:R-:W-:Y:S04]  /*15f0*/  STS [R44+0x4], R25 ;  /* 0x000004192c007388 */ /* 0x000fe80000000800 */
[----:B------:R0:W-:Y:S01]  /*1600*/  STS [R43], R28 ;  /* 0x0000001c2b007388 */ /* 0x0001e20000000800 */
[----:B--2---:R-:W-:-:S05]  /*1610*/  SHF.R.S32.HI R22, RZ, R51, R22 ;  /* 0x00000033ff167219 */ /* 0x004fca0000011416 */
[----:B------:R-:W-:Y:S01]  /*1620*/  IMAD.SHL.U32 R19, R22, 0x10, RZ ;  /* 0x0000001016137824 */ /* 0x000fe200078e00ff */
[----:B------:R-:W-:-:S04]  /*1630*/  SHF.R.U32.HI R23, RZ, 0xc, R22 ;  /* 0x0000000cff177819 */ /* 0x000fc80000011616 */
[----:B------:R-:W-:Y:S02]  /*1640*/  LOP3.LUT R20, R19, 0x10, RZ, 0xc0, !PT ;  /* 0x0000001013147812 */ /* 0x000fe400078ec0ff */
[----:B------:R-:W-:Y:S02]  /*1650*/  LOP3.LUT R76, R23, 0x10, RZ, 0xc0, !PT ;  /* 0x00000010174c7812 */ /* 0x000fe400078ec0ff */
[--C-:B------:R-:W-:Y:S02]  /*1660*/  SHF.R.U32.HI R19, RZ, 0x4, R31.reuse ;  /* 0x00000004ff137819 */ /* 0x100fe4000001161f */
[----:B------:R-:W-:Y:S02]  /*1670*/  LOP3.LUT R20, R20, 0xf0f0f0f, R31, 0xf8, !PT ;  /* 0x0f0f0f0f14147812 */ /* 0x000fe400078ef81f */
[----:B------:R-:W-:Y:S01]  /*1680*/  LOP3.LUT R76, R76, 0xf0f0f0f, R19, 0xf8, !PT ;  /* 0x0f0f0f0f4c4c7812 */ /* 0x000fe200078ef813 */
[----:B------:R-:W-:-:S05]  /*1690*/  IMAD.SHL.U32 R19, R22, 0x800, RZ ;  /* 0x0000080016137824 */ /* 0x000fca00078e00ff */
[----:B------:R-:W-:Y:S01]  /*16a0*/  LOP3.LUT R19, R20, 0x1000, R19, 0xf8, !PT ;  /* 0x0000100014137812 */ /* 0x000fe200078ef813 */
[----:B------:R-:W-:Y:S01]  /*16b0*/  IMAD.SHL.U32 R20, R22, 0x40000, RZ ;  /* 0x0004000016147824 */ /* 0x000fe200078e00ff */
[----:B------:R-:W-:-:S04]  /*16c0*/  SHF.R.U32.HI R23, RZ, 0x5, R22 ;  /* 0x00000005ff177819 */ /* 0x000fc80000011616 */
[----:B------:R-:W-:Y:S02]  /*16d0*/  LOP3.LUT R19, R19, 0x100000, R20, 0xf8, !PT ;  /* 0x0010000013137812 */ /* 0x000fe400078ef814 */
[C---:B------:R-:W-:Y:S01]  /*16e0*/  SHF.L.U32 R20, R22.reuse, 0x19, RZ ;  /* 0x0000001916147819 */ /* 0x040fe200000006ff */
[----:B0-----:R-:W-:Y:S01]  /*16f0*/  IMAD.SHL.U32 R28, R22, 0x4, RZ ;  /* 0x00000004161c7824 */ /* 0x001fe200078e00ff */
[----:B------:R-:W-:Y:S02]  /*1700*/  LOP3.LUT R23, R76, 0x1000, R23, 0xf8, !PT ;  /* 0x000010004c177812 */ /* 0x000fe400078ef817 */
[----:B------:R-:W-:Y:S01]  /*1710*/  LOP3.LUT R19, R19, 0x10000000, R20, 0xf8, !PT ;  /* 0x1000000013137812 */ /* 0x000fe200078ef814 */
[----:B------:R-:W-:Y:S01]  /*1720*/  IMAD.SHL.U32 R22, R22, 0x200, RZ ;  /* 0x0000020016167824 */ /* 0x000fe200078e00ff */
[----:B------:R-:W-:Y:S02]  /*1730*/  LOP3.LUT R23, R23, 0x100000, R28, 0xf8, !PT ;  /* 0x0010000017177812 */ /* 0x000fe400078ef81c */
[----:B----4-:R-:W-:-:S05]  /*1740*/  SHF.R.S32.HI R30, RZ, R51, R30 ;  /* 0x00000033ff1e7219 */ /* 0x010fca000001141e */
[----:B------:R-:W-:Y:S01]  /*1750*/  IMAD.SHL.U32 R20, R30, 0x10, RZ ;  /* 0x000000101e147824 */ /* 0x000fe200078e00ff */
[----:B------:R-:W-:-:S04]  /*1760*/  SHF.R.U32.HI R25, RZ, 0xc, R30 ;  /* 0x0000000cff197819 */ /* 0x000fc8000001161e */
[----:B------:R-:W-:Y:S02]  /*1770*/  LOP3.LUT R20, R20, 0x10, RZ, 0xc0, !PT ;  /* 0x0000001014147812 */ /* 0x000fe400078ec0ff */
[----:B------:R-:W-:Y:S01]  /*1780*/  LOP3.LUT R23, R23, 0x10000000, R22, 0xf8, !PT ;  /* 0x1000000017177812 */ /* 0x000fe200078ef816 */
[----:B------:R-:W-:Y:S01]  /*1790*/  STS [R43+0x4], R16 ;  /* 0x000004102b007388 */ /* 0x000fe20000000800 */
[--C-:B---3--:R-:W-:Y:S02]  /*17a0*/  SHF.R.U32.HI R22, RZ, 0x4, R21.reuse ;  /* 0x00000004ff167819 */ /* 0x108fe40000011615 */
[----:B------:R-:W-:Y:S01]  /*17b0*/  LOP3.LUT R20, R20, 0xf0f0f0f, R21, 0xf8, !PT ;  /* 0x0f0f0f0f14147812 */ /* 0x000fe200078ef815 */
[----:B------:R-:W-:Y:S01]  /*17c0*/  IMAD.SHL.U32 R21, R30, 0x800, RZ ;  /* 0x000008001e157824 */ /* 0x000fe200078e00ff */
[----:B------:R-:W-:Y:S01]  /*17d0*/  LOP3.LUT R25, R25, 0x10, RZ, 0xc0, !PT ;  /* 0x0000001019197812 */ /* 0x000fe200078ec0ff */
[----:B------:R-:W-:Y:S03]  /*17e0*/  STS [R42+0x4], R23 ;  /* 0x000004172a007388 */ /* 0x000fe60000000800 */
[----:B------:R-:W-:-:S02]  /*17f0*/  LOP3.LUT R22, R25, 0xf0f0f0f, R22, 0xf8, !PT ;  /* 0x0f0f0f0f19167812 */ /* 0x000fc400078ef816 */
[----:B------:R-:W-:Y:S02]  /*1800*/  SHF.R.U32.HI R25, RZ, 0x5, R30 ;  /* 0x00000005ff197819 */ /* 0x000fe4000001161e */
[----:B------:R-:W-:Y:S01]  /*1810*/  LOP3.LUT R20, R20, 0x1000, R21, 0xf8, !PT ;  /* 0x0000100014147812 */ /* 0x000fe200078ef815 */
[----:B------:R0:W-:Y:S02]  /*1820*/  STS [R42], R19 ;  /* 0x000000132a007388 */ /* 0x0001e40000000800 */
[----:B0-----:R-:W-:Y:S01]  /*1830*/  IMAD.SHL.U32 R19, R30, 0x40000, RZ ;  /* 0x000400001e137824 */ /* 0x001fe200078e00ff */
[----:B-----5:R-:W-:-:S05]  /*1840*/  SHF.R.S32.HI R24, RZ, R51, R24 ;  /* 0x00000033ff187219 */ /* 0x020fca0000011418 */
[----:B------:R-:W-:Y:S01]  /*1850*/  IMAD.SHL.U32 R16, R24, 0x10, RZ ;  /* 0x0000001018107824 */ /* 0x000fe200078e00ff */
[----:B------:R-:W-:-:S04]  /*1860*/  SHF.R.U32.HI R23, RZ, 0xc, R24 ;  /* 0x0000000cff177819 */ /* 0x000fc80000011618 */
[----:B------:R-:W-:Y:S02]  /*1870*/  LOP3.LUT R21, R16, 0x10, RZ, 0xc0, !PT ;  /* 0x0000001010157812 */ /* 0x000fe400078ec0ff */
[----:B------:R-:W-:Y:S02]  /*1880*/  LOP3.LUT R16, R22, 0x1000, R25, 0xf8, !PT ;  /* 0x0000100016107812 */ /* 0x000fe400078ef819 */
[--C-:B------:R-:W-:Y:S02]  /*1890*/  LOP3.LUT R22, R21, 0xf0f0f0f, R18.reuse, 0xf8, !PT ;  /* 0x0f0f0f0f15167812 */ /* 0x100fe400078ef812 */
[----:B------:R-:W-:Y:S02]  /*18a0*/  SHF.R.U32.HI R18, RZ, 0x4, R18 ;  /* 0x00000004ff127819 */ /* 0x000fe40000011612 */
[----:B------:R-:W-:Y:S02]  /*18b0*/  LOP3.LUT R25, R23, 0x10, RZ, 0xc0, !PT ;  /* 0x0000001017197812 */ /* 0x000fe400078ec0ff */
[----:B------:R-:W-:Y:S01]  /*18c0*/  SHF.L.U32 R23, R24, 0xb, RZ ;  /* 0x0000000b18177819 */ /* 0x000fe200000006ff */
[----:B------:R-:W-:Y:S01]  /*18d0*/  IMAD.SHL.U32 R21, R30, 0x4, RZ ;  /* 0x000000041e157824 */ /* 0x000fe200078e00ff */
[----:B------:R-:W-:-:S02]  /*18e0*/  LOP3.LUT R19, R20, 0x100000, R19, 0xf8, !PT ;  /* 0x0010000014137812 */ /* 0x000fc400078ef813 */
[----:B------:R-:W-:Y:S02]  /*18f0*/  LOP3.LUT R25, R25, 0xf0f0f0f, R18, 0xf8, !PT ;  /* 0x0f0f0f0f19197812 */ /* 0x000fe400078ef812 */
[----:B------:R-:W-:Y:S01]  /*1900*/  SHF.R.U32.HI R20, RZ, 0x5, R24 ;  /* 0x00000005ff147819 */ /* 0x000fe20000011618 */
[----:B------:R-:W-:Y:S01]  /*1910*/  IMAD.SHL.U32 R18, R30, 0x2000000, RZ ;  /* 0x020000001e127824 */ /* 0x000fe200078e00ff */
[----:B------:R-:W-:Y:S01]  /*1920*/  LOP3.LUT R22, R22, 0x1000, R23, 0xf8, !PT ;  /* 0x0000100016167812 */ /* 0x000fe200078ef817 */
[----:B------:R-:W-:Y:S01]  /*1930*/  IMAD.SHL.U32 R23, R24, 0x4, RZ ;  /* 0x0000000418177824 */ /* 0x000fe200078e00ff */
[----:B------:R-:W-:Y:S02]  /*1940*/  LOP3.LUT R20, R25, 0x1000, R20, 0xf8, !PT ;  /* 0x0000100019147812 */ /* 0x000fe400078ef814 */
[----:B------:R-:W-:Y:S01]  /*1950*/  LOP3.LUT R16, R16, 0x100000, R21, 0xf8, !PT ;  /* 0x0010000010107812 */ /* 0x000fe200078ef815 */
[----:B------:R-:W-:Y:S01]  /*1960*/  IMAD.SHL.U32 R21, R24, 0x40000, RZ ;  /* 0x0004000018157824 */ /* 0x000fe200078e00ff */
[----:B------:R-:W-:Y:S01]  /*1970*/  LOP3.LUT R18, R19, 0x10000000, R18, 0xf8, !PT ;  /* 0x1000000013127812 */ /* 0x000fe200078ef812 */
[----:B------:R-:W-:Y:S01]  /*1980*/  IMAD.SHL.U32 R19, R30, 0x200, RZ ;  /* 0x000002001e137824 */ /* 0x000fe200078e00ff */
[----:B------:R-:W-:Y:S01]  /*1990*/  LOP3.LUT R23, R20, 0x100000, R23, 0xf8, !PT ;  /* 0x0010000014177812 */ /* 0x000fe200078ef817 */
[----:B------:R-:W-:Y:S01]  /*19a0*/  IMAD.SHL.U32 R20, R24, 0x2000000, RZ ;  /* 0x0200000018147824 */ /* 0x000fe200078e00ff */
[----:B------:R-:W-:Y:S01]  /*19b0*/  LOP3.LUT R21, R22, 0x100000, R21, 0xf8, !PT ;  /* 0x0010000016157812 */ /* 0x000fe200078ef815 */
[----:B------:R-:W-:Y:S01]  /*19c0*/  IMAD.SHL.U32 R24, R24, 0x200, RZ ;  /* 0x0000020018187824 */ /* 0x000fe200078e00ff */
[----:B------:R-:W-:-:S02]  /*19d0*/  LOP3.LUT R16, R16, 0x10000000, R19, 0xf8, !PT ;  /* 0x1000000010107812 */ /* 0x000fc400078ef813 */
[----:B------:R-:W-:Y:S02]  /*19e0*/  LOP3.LUT R21, R21, 0x10000000, R20, 0xf8, !PT ;  /* 0x1000000015157812 */ /* 0x000fe400078ef814 */
[----:B------:R-:W-:Y:S01]  /*19f0*/  LOP3.LUT R23, R23, 0x10000000, R24, 0xf8, !PT ;  /* 0x1000000017177812 */ /* 0x000fe200078ef818 */
[----:B------:R0:W-:Y:S04]  /*1a00*/  STS [R41], R18 ;  /* 0x0000001229007388 */ /* 0x0001e80000000800 */
[----:B------:R0:W-:Y:S04]  /*1a10*/  STS [R41+0x4], R16 ;  /* 0x0000041029007388 */ /* 0x0001e80000000800 */
[----:B------:R0:W-:Y:S04]  /*1a20*/  STS [R40], R21 ;  /* 0x0000001528007388 */ /* 0x0001e80000000800 */
[----:B------:R0:W-:Y:S04]  /*1a30*/  STS [R40+0x4], R23 ;  /* 0x0000041728007388 */ /* 0x0001e80000000800 */
[----:B------:R0:W-:Y:S01]  /*1a40*/  STS [R39], R26 ;  /* 0x0000001a27007388 */ /* 0x0001e20000000800 */
[----:B------:R-:W-:-:S02]  /*1a50*/  UIADD3 UR16, UP0, UPT, UR16, 0xc0, URZ ;  /* 0x000000c010107890 */ /* 0x000fc4000ff1e0ff */
[----:B------:R-:W-:Y:S01]  /*1a60*/  UIADD3 UR12, UPT, UPT, UR5, 0x3, URZ ;  /* 0x00000003050c7890 */ /* 0x000fe2000fffe0ff */
[----:B------:R0:W-:Y:S01]  /*1a70*/  STS [R38], R17 ;  /* 0x0000001126007388 */ /* 0x0001e20000000800 */
[----:B------:R-:W-:Y:S02]  /*1a80*/  UIADD3.X UR17, UPT, UPT, URZ, UR17, URZ, UP0, !UPT ;  /* 0x00000011ff117290 */ /* 0x000fe400087fe4ff */
[----:B------:R-:W-:Y:S02]  /*1a90*/  UISETP.GE.U32.AND UP0, UPT, UR12, 0x4, UPT ;  /* 0x000000040c00788c */ /* 0x000fe4000bf06070 */
[----:B------:R-:W-:Y:S02]  /*1aa0*/  UIADD3 UR8, UPT, UPT, UR4, 0x8, URZ ;  /* 0x0000000804087890 */ /* 0x000fe4000fffe0ff */
[----:B------:R-:W-:-:S05]  /*1ab0*/  UIADD3 UR9, UPT, UPT, UR4, 0x4, URZ ;  /* 0x0000000404097890 */ /* 0x000fca000fffe0ff */
[----:B0-----:R-:W-:Y:S07]  /*1ac0*/  BRA.U !UP0, `(.L_x_601) ;  /* 0x0000000d08807547 */ /* 0x001fee000b800000 */
[----:B------:R-:W0:Y:S01]  /*1ad0*/  LDC.64 R76, c[0x0][0x388] ;  /* 0x0000e200ff4c7b82 */ /* 0x000e220000000a00 */
[----:B------:R-:W-:-:S06]  /*1ae0*/  IMAD.WIDE R26, R33, 0x24, R74 ;  /* 0x00000024211a7825 */ /* 0x000fcc00078e024a */
[----:B------:R-:W2:Y:S01]  /*1af0*/  LDG.E.CONSTANT R26, desc[UR14][R26.64] ;  /* 0x0000000e1a1a7981 */ /* 0x000ea2000c1e9900 */
[----:B0-----:R-:W-:-:S05]  /*1b00*/  IMAD.WIDE.U32 R24, R32, 0x24, R76 ;  /* 0x0000002420187825 */ /* 0x001fca00078e004c */
[----:B------:R-:W3:Y:S04]  /*1b10*/  LDG.E.CONSTANT R29, desc[UR14][R24.64] ;  /* 0x0000000e181d7981 */ /* 0x000ee8000c1e9900 */
[----:B--2---:R-:W-:Y:S04]  /*1b20*/  STS [R49+UR10], R26 ;  /* 0x0000001a31007988 */ /* 0x004fe8000800080a */
[----:B---3--:R-:W-:Y:S01]  /*1b30*/  STS [R48+UR11], R29 ;  /* 0x0000001d30007988 */ /* 0x008fe2000800080b */
[----:B------:R-:W-:Y:S06]  /*1b40*/  BAR.SYNC.DEFER_BLOCKING 0x0 ;  /* 0x0000000000007b1d */ /* 0x000fec0000010000 */
[----:B------:R-:W-:Y:S04]  /*1b50*/  LDS R31, [R35] ;  /* 0x00000000231f7984 */ /* 0x000fe80000000800 */
[----:B------:R-:W0:Y:S04]  /*1b60*/  LDS.128 R16, [R50+UR10] ;  /* 0x0000000a32107984 */ /* 0x000e280008000c00 */
[----:B------:R-:W-:Y:S04]  /*1b70*/  LDS R28, [R35+0x4] ;  /* 0x00000400231c7984 */ /* 0x000fe80000000800 */
[----:B------:R-:W1:Y:S04]  /*1b80*/  LDS.128 R20, [R50+UR10+0x10] ;  /* 0x0000100a32147984 */ /* 0x000e680008000c00 */
[----:B------:R-:W-:Y:S04]  /*1b90*/  LDS R27, [R35+0xc] ;  /* 0x00000c00231b7984 */ /* 0x000fe80000000800 */
[----:B------:R-:W-:Y:S04]  /*1ba0*/  LDS R24, [R35+0x10] ;  /* 0x0000100023187984 */ /* 0x000fe80000000800 */
[----:B------:R-:W-:Y:S01]  /*1bb0*/  LDS R25, [R35+0x14] ;  /* 0x0000140023197984 */ /* 0x000fe20000000800 */
[----:B0-----:R-:W-:-:S03]  /*1bc0*/  IDP.4A.S8.S8 R31, R31, R16, RZ ;  /* 0x000000101f1f7226 */ /* 0x001fc600000006ff */
[----:B------:R-:W0:Y:S01]  /*1bd0*/  LDS R16, [R35+0x8] ;  /* 0x0000080023107984 */ /* 0x000e220000000800 */
[----:B-1----:R-:W-:-:S03]  /*1be0*/  IDP.4A.S8.S8 R20, R28, R20, R31 ;  /* 0x000000141c147226 */ /* 0x002fc6000000061f */
[----:B------:R-:W-:Y:S01]  /*1bf0*/  LDS.128 R28, [R50+UR10+0x30] ;  /* 0x0000300a321c7984 */ /* 0x000fe20008000c00 */
[----:B0-----:R-:W-:-:S03]  /*1c00*/  IDP.4A.S8.S8 R16, R16, R17, R20 ;  /* 0x0000001110107226 */ /* 0x001fc60000000614 */
[----:B------:R-:W-:Y:S01]  /*1c10*/  LDS R17, [R35+0x20] ;  /* 0x0000200023117984 */ /* 0x000fe20000000800 */
[----:B------:R-:W-:-:S03]  /*1c20*/  IDP.4A.S8.S8 R21, R27, R21, R16 ;  /* 0x000000151b157226 */ /* 0x000fc60000000610 */
[----:B------:R-:W-:Y:S01]  /*1c30*/  LDS R16, [R35+0x24] ;  /* 0x0000240023107984 */ /* 0x000fe20000000800 */
[----:B------:R-:W-:-:S03]  /*1c40*/  IDP.4A.S8.S8 R18, R24, R18, R21 ;  /* 0x0000001218127226 */ /* 0x000fc60000000615 */
[----:B------:R-:W-:Y:S01]  /*1c50*/  LDS R20, [R35+0x38] ;  /* 0x0000380023147984 */ /* 0x000fe20000000800 */
[----:B------:R-:W-:-:S03]  /*1c60*/  IDP.4A.S8.S8 R22, R25, R22, R18 ;  /* 0x0000001619167226 */ /* 0x000fc60000000612 */
[----:B------:R-:W0:Y:S04]  /*1c70*/  LDS.128 R24, [R50+UR10+0x20] ;  /* 0x0000200a32187984 */ /* 0x000e280008000c00 */
[----:B------:R-:W1:Y:S04]  /*1c80*/  LDS R18, [R35+0x28] ;  /* 0x0000280023127984 */ /* 0x000e680000000800 */
[----:B------:R-:W-:Y:S01]  /*1c90*/  LDS R21, [R36] ;  /* 0x0000000024157984 */ /* 0x000fe20000000800 */
[----:B0-----:R-:W-:-:S03]  /*1ca0*/  IDP.4A.S8.S8 R17, R17, R24, RZ ;  /* 0x0000001811117226 */ /* 0x001fc600000006ff */
[----:B------:R-:W-:Y:S01]  /*1cb0*/  LDS R24, [R35+0x3c] ;  /* 0x00003c0023187984 */ /* 0x000fe20000000800 */
[----:B------:R-:W-:-:S03]  /*1cc0*/  IDP.4A.S8.S8 R28, R16, R28, R17 ;  /* 0x0000001c101c7226 */ /* 0x000fc60000000611 */
[----:B------:R-:W0:Y:S04]  /*1cd0*/  LDS R17, [R35+0x18] ;  /* 0x0000180023117984 */ /* 0x000e280000000800 */
[----:B------:R-:W2:Y:S01]  /*1ce0*/  LDS R16, [R35+0x2c] ;  /* 0x00002c0023107984 */ /* 0x000ea20000000800 */
[----:B-1----:R-:W-:-:S03]  /*1cf0*/  IDP.4A.S8.S8 R18, R18, R25, R28 ;  /* 0x0000001912127226 */ /* 0x002fc6000000061c */
[----:B------:R-:W1:Y:S04]  /*1d00*/  LDS R25, [R35+0x1c] ;  /* 0x00001c0023197984 */ /* 0x000e680000000800 */
[----:B------:R-:W-:Y:S01]  /*1d10*/  LDS R28, [R35+0x4c] ;  /* 0x00004c00231c7984 */ /* 0x000fe20000000800 */
[----:B0-----:R-:W-:-:S03]  /*1d20*/  IDP.4A.S8.S8 R22, R17, R19, R22 ;  /* 0x0000001311167226 */ /* 0x001fc60000000616 */
[----:B------:R-:W0:Y:S04]  /*1d30*/  LDS R17, [R35+0x30] ;  /* 0x0000300023117984 */ /* 0x000e280000000800 */
[----:B------:R-:W3:Y:S01]  /*1d40*/  LDS R19, [R35+0x34] ;  /* 0x0000340023137984 */ /* 0x000ee20000000800 */
[----:B--2---:R-:W-:Y:S02]  /*1d50*/  IDP.4A.S8.S8 R29, R16, R29, R18 ;  /* 0x0000001d101d7226 */ /* 0x004fe40000000612 */
[----:B-1----:R-:W-:Y:S02]  /*1d60*/  IDP.4A.S8.S8 R22, R25, R23, R22 ;  /* 0x0000001719167226 */ /* 0x002fe40000000616 */
[----:B------:R-:W-:Y:S01]  /*1d70*/  LDS R23, [R35+0x40] ;  /* 0x0000400023177984 */ /* 0x000fe20000000800 */
[----:B0-----:R-:W-:-:S04]  /*1d80*/  IDP.4A.S8.S8 R17, R17, R26, R29 ;  /* 0x0000001a11117226 */ /* 0x001fc8000000061d */
[----:B---3--:R-:W-:Y:S02]  /*1d90*/  IDP.4A.S8.S8 R30, R19, R30, R17 ;  /* 0x0000001e131e7226 */ /* 0x008fe40000000611 */
[----:B------:R-:W0:Y:S02]  /*1da0*/  LDS.128 R16, [R37] ;  /* 0x0000000025107984 */ /* 0x000e240000000c00 */
[----:B------:R-:W-:Y:S02]  /*1db0*/  IDP.4A.S8.S8 R27, R20, R27, R30 ;  /* 0x0000001b141b7226 */ /* 0x000fe4000000061e */
[----:B------:R-:W1:Y:S02]  /*1dc0*/  LDS R20, [R36+0x4] ;  /* 0x0000040024147984 */ /* 0x000e640000000800 */
[----:B------:R-:W-:Y:S02]  /*1dd0*/  IDP.4A.S8.S8 R31, R24, R31, R27 ;  /* 0x0000001f181f7226 */ /* 0x000fe4000000061b */
[----:B------:R-:W2:Y:S01]  /*1de0*/  LDS.128 R24, [R50+UR10+0x40] ;  /* 0x0000400a32187984 */ /* 0x000ea20008000c00 */
[----:B------:R-:W-:-:S02]  /*1df0*/  I2FP.F32.S32 R22, R22 ;  /* 0x0000001600167245 */ /* 0x000fc40000201400 */
[----:B------:R-:W-:Y:S01]  /*1e00*/  I2FP.F32.S32 R31, R31 ;  /* 0x0000001f001f7245 */ /* 0x000fe20000201400 */
[----:B0-----:R-:W-:Y:S02]  /*1e10*/  HMUL2 R16, R21, R16 ;  /* 0x0000001015107232 */ /* 0x001fe40000000000 */
[----:B-1----:R-:W-:-:S03]  /*1e20*/  HFMA2 R20, R20, R17, -RZ ;  /* 0x0000001114147231 */ /* 0x002fc600001000ff */
[--C-:B------:R-:W-:Y:S02]  /*1e30*/  HADD2.F32 R17, -RZ, R16.reuse.H0_H0 ;  /* 0x20000010ff117230 */ /* 0x100fe40000004100 */
[----:B------:R-:W-:-:S05]  /*1e40*/  HADD2.F32 R16, -RZ, R16.H1_H1 ;  /* 0x30000010ff107230 */ /* 0x000fca0000004100 */
[----:B------:R-:W-:Y:S01]  /*1e50*/  FFMA.FTZ R17, R17, R22, R16 ;  /* 0x0000001611117223 */ /* 0x000fe20000010010 */
[--C-:B------:R-:W-:Y:S02]  /*1e60*/  HADD2.F32 R16, -RZ, R20.reuse.H0_H0 ;  /* 0x20000014ff107230 */ /* 0x100fe40000004100 */
[----:B------:R-:W-:Y:S02]  /*1e70*/  HADD2.F32 R21, -RZ, R20.H1_H1 ;  /* 0x30000014ff157230 */ /* 0x000fe40000004100 */
[----:B--2---:R-:W-:Y:S02]  /*1e80*/  IDP.4A.S8.S8 R29, R23, R24, RZ ;  /* 0x00000018171d7226 */ /* 0x004fe400000006ff */
[----:B------:R-:W-:Y:S01]  /*1e90*/  LDS R24, [R35+0x44] ;  /* 0x0000440023187984 */ /* 0x000fe20000000800 */
[----:B------:R-:W-:-:S03]  /*1ea0*/  FFMA.FTZ R16, R16, R31, R21 ;  /* 0x0000001f10107223 */ /* 0x000fc60000010015 */
[----:B------:R-:W0:Y:S02]  /*1eb0*/  LDS.128 R20, [R50+UR10+0x50] ;  /* 0x0000500a32147984 */ /* 0x000e240008000c00 */
[----:B0-----:R-:W-:Y:S02]  /*1ec0*/  IDP.4A.S8.S8 R20, R24, R20, R29 ;  /* 0x0000001418147226 */ /* 0x001fe4000000061d */
[----:B------:R-:W0:Y:S04]  /*1ed0*/  LDS R24, [R35+0x48] ;  /* 0x0000480023187984 */ /* 0x000e280000000800 */
[----:B------:R-:W-:Y:S01]  /*1ee0*/  LDS R29, [R35+0x60] ;  /* 0x00006000231d7984 */ /* 0x000fe20000000800 */
[----:B0-----:R-:W-:-:S03]  /*1ef0*/  IDP.4A.S8.S8 R20, R24, R25, R20 ;  /* 0x0000001918147226 */ /* 0x001fc60000000614 */
[----:B------:R-:W-:Y:S01]  /*1f00*/  LDS R24, [R35+0x54] ;  /* 0x0000540023187984 */ /* 0x000fe20000000800 */
[----:B------:R-:W-:-:S03]  /*1f10*/  IDP.4A.S8.S8 R21, R28, R21, R20 ;  /* 0x000000151c157226 */ /* 0x000fc60000000614 */
[----:B------:R-:W0:Y:S04]  /*1f20*/  LDS R20, [R35+0x50] ;  /* 0x0000500023147984 */ /* 0x000e280000000800 */
[----:B------:R-:W1:Y:S04]  /*1f30*/  LDS R25, [R35+0x58] ;  /* 0x0000580023197984 */ /* 0x000e680000000800 */
[----:B------:R-:W2:Y:S01]  /*1f40*/  LDS R28, [R35+0x5c] ;  /* 0x00005c00231c7984 */ /* 0x000ea20000000800 */
[----:B0-----:R-:W-:-:S04]  /*1f50*/  IDP.4A.S8.S8 R21, R20, R26, R21 ;  /* 0x0000001a14157226 */ /* 0x001fc80000000615 */
[----:B------:R-:W-:Y:S02]  /*1f60*/  IDP.4A.S8.S8 R22, R24, R22, R21 ;  /* 0x0000001618167226 */ /* 0x000fe40000000615 */
[----:B------:R-:W0:Y:S02]  /*1f70*/  LDS R21, [R36+0x8] ;  /* 0x0000080024157984 */ /* 0x000e240000000800 */
[----:B-1----:R-:W-:Y:S02]  /*1f80*/  IDP.4A.S8.S8 R22, R25, R27, R22 ;  /* 0x0000001b19167226 */ /* 0x002fe40000000616 */
[----:B------:R-:W1:Y:S02]  /*1f90*/  LDS.128 R24, [R50+UR10+0x60] ;  /* 0x0000600a32187984 */ /* 0x000e640008000c00 */
[----:B--2---:R-:W-:Y:S02]  /*1fa0*/  IDP.4A.S8.S8 R28, R28, R23, R22 ;  /* 0x000000171c1c7226 */ /* 0x004fe40000000616 */
[----:B0-----:R-:W-:-:S02]  /*1fb0*/  HMUL2 R18, R21, R18 ;  /* 0x0000001215127232 */ /* 0x001fc40000000000 */
[----:B------:R-:W-:Y:S01]  /*1fc0*/  LDS.128 R20, [R50+UR10+0x70] ;  /* 0x0000700a32147984 */ /* 0x000fe20008000c00 */
[----:B-1----:R-:W-:-:S03]  /*1fd0*/  IDP.4A.S8.S8 R29, R29, R24, RZ ;  /* 0x000000181d1d7226 */ /* 0x002fc600000006ff */
[----:B------:R-:W0:Y:S02]  /*1fe0*/  LDS R24, [R35+0x64] ;  /* 0x0000640023187984 */ /* 0x000e240000000800 */
[----:B0-----:R-:W-:Y:S02]  /*1ff0*/  IDP.4A.S8.S8 R20, R24, R20, R29 ;  /* 0x0000001418147226 */ /* 0x001fe4000000061d */
[----:B------:R-:W0:Y:S02]  /*2000*/  LDS R24, [R35+0x68] ;  /* 0x0000680023187984 */ /* 0x000e240000000800 */
[----:B0-----:R-:W-:Y:S02]  /*2010*/  IDP.4A.S8.S8 R20, R24, R25, R20 ;  /* 0x0000001918147226 */ /* 0x001fe40000000614 */
        /* <DEDUP_REMOVED lines=8> */
[----:B------:R-:W-:Y:S01]  /*20a0*/  FADD.FTZ R17, R52, R17 ;  /* 0x0000001134117221 */ /* 0x000fe20000010000 */
[----:B------:R-:W-:Y:S01]  /*20b0*/  UIADD3 UR4, UPT, UPT, UR5, 0x3, URZ ;  /* 0x0000000305047890 */ /* 0x000fe2000fffe0ff */
[----:B------:R-:W-:-:S02]  /*20c0*/  I2FP.F32.S32 R28, R28 ;  /* 0x0000001c001c7245 */ /* 0x000fc40000201400 */
[----:B------:R-:W-:Y:S01]  /*20d0*/  FADD.FTZ R16, R17, R16 ;  /* 0x0000001011107221 */ /* 0x000fe20000010000 */
[--C-:B------:R-:W-:Y:S01]  /*20e0*/  HADD2.F32 R17, -RZ, R18.reuse.H0_H0 ;  /* 0x20000012ff117230 */ /* 0x100fe20000004100 */
[----:B------:R-:W-:Y:S01]  /*20f0*/  ULOP3.LUT UR4, UR4, 0xfffffffc, URZ, 0xc0, !UPT ;  /* 0xfffffffc04047892 */ /* 0x000fe2000f8ec0ff */
[----:B------:R-:W-:-:S03]  /*2100*/  HADD2.F32 R18, -RZ, R18.H1_H1 ;  /* 0x30000012ff127230 */ /* 0x000fc60000004100 */
[----:B------:R-:W-:Y:S02]  /*2110*/  UISETP.NE.AND UP0, UPT, UR4, 0x4, UPT ;  /* 0x000000040400788c */ /* 0x000fe4000bf05270 */
[----:B------:R-:W-:Y:S01]  /*2120*/  FFMA.FTZ R17, R17, R28, R18 ;  /* 0x0000001c11117223 */ /* 0x000fe20000010012 */
[----:B0-----:R-:W-:Y:S02]  /*2130*/  HFMA2 R19, R24, R19, -RZ ;  /* 0x0000001318137231 */ /* 0x001fe400001000ff */
[----:B-1----:R-:W-:-:S04]  /*2140*/  IDP.4A.S8.S8 R22, R25, R22, R21 ;  /* 0x0000001619167226 */ /* 0x002fc80000000615 */
[----:B--2---:R-:W-:-:S04]  /*2150*/  IDP.4A.S8.S8 R22, R26, R27, R22 ;  /* 0x0000001b1a167226 */ /* 0x004fc80000000616 */
[----:B---3--:R-:W-:Y:S02]  /*2160*/  IDP.4A.S8.S8 R20, R20, R23, R22 ;  /* 0x0000001714147226 */ /* 0x008fe40000000616 */
[--C-:B------:R-:W-:Y:S02]  /*2170*/  HADD2.F32 R18, -RZ, R19.reuse.H0_H0 ;  /* 0x20000013ff127230 */ /* 0x100fe40000004100 */
[----:B------:R-:W-:Y:S01]  /*2180*/  HADD2.F32 R19, -RZ, R19.H1_H1 ;  /* 0x30000013ff137230 */ /* 0x000fe20000004100 */
[----:B------:R-:W-:Y:S01]  /*2190*/  I2FP.F32.S32 R20, R20 ;  /* 0x0000001400147245 */ /* 0x000fe20000201400 */
[----:B------:R-:W-:-:S04]  /*21a0*/  FADD.FTZ R16, R16, R17 ;  /* 0x0000001110107221 */ /* 0x000fc80000010000 */
[----:B------:R-:W-:-:S04]  /*21b0*/  FFMA.FTZ R19, R18, R20, R19 ;  /* 0x0000001412137223 */ /* 0x000fc80000010013 */
[----:B------:R-:W-:Y:S01]  /*21c0*/  FADD.FTZ R52, R16, R19 ;  /* 0x0000001310347221 */ /* 0x000fe20000010000 */
[----:B------:R-:W-:Y:S06]  /*21d0*/  BAR.SYNC.DEFER_BLOCKING 0x0 ;  /* 0x0000000000007b1d */ /* 0x000fec0000010000 */
[----:B------:R-:W-:Y:S05]  /*21e0*/  BRA.U !UP0, `(.L_x_601) ;  /* 0x0000000508b87547 */ /* 0x000fea000b800000 */
[----:B------:R-:W-:Y:S01]  /*21f0*/  IADD3 R19, PT, PT, R32, 0x4, RZ ;  /* 0x0000000420137810 */ /* 0x000fe20007ffe0ff */
[----:B------:R-:W-:-:S04]  /*2200*/  IMAD.WIDE R16, R34, 0x24, R74 ;  /* 0x0000002422107825 */ /* 0x000fc800078e024a */
[----:B------:R-:W-:Y:S02]  /*2210*/  IMAD.WIDE.U32 R76, R19, 0x24, R76 ;  /* 0x00000024134c7825 */ /* 0x000fe400078e004c */
[----:B------:R-:W2:Y:S04]  /*2220*/  LDG.E.CONSTANT R16, desc[UR14][R16.64] ;  /* 0x0000000e10107981 */ /* 0x000ea8000c1e9900 */
[----:B------:R-:W3:Y:S04]  /*2230*/  LDG.E.CONSTANT R77, desc[UR14][R76.64] ;  /* 0x0000000e4c4d7981 */ /* 0x000ee8000c1e9900 */
[----:B--2---:R-:W-:Y:S04]  /*2240*/  STS [R49+UR10], R16 ;  /* 0x0000001031007988 */ /* 0x004fe8000800080a */
[----:B---3--:R-:W-:Y:S01]  /*2250*/  STS [R48+UR11], R77 ;  /* 0x0000004d30007988 */ /* 0x008fe2000800080b */
[----:B------:R-:W-:Y:S06]  /*2260*/  BAR.SYNC.DEFER_BLOCKING 0x0 ;  /* 0x0000000000007b1d */ /* 0x000fec0000010000 */
[----:B------:R-:W-:Y:S04]  /*2270*/  LDS R25, [R35+0x80] ;  /* 0x0000800023197984 */ /* 0x000fe80000000800 */
[----:B------:R-:W0:Y:S04]  /*2280*/  LDS.128 R20, [R50+UR10] ;  /* 0x0000000a32147984 */ /* 0x000e280008000c00 */
[----:B------:R-:W-:Y:S04]  /*2290*/  LDS R24, [R35+0x84] ;  /* 0x0000840023187984 */ /* 0x000fe80000000800 */
[----:B------:R-:W1:Y:S04]  /*22a0*/  LDS.128 R28, [R50+UR10+0x10] ;  /* 0x0000100a321c7984 */ /* 0x000e680008000c00 */
[----:B------:R-:W2:Y:S04]  /*22b0*/  LDS R18, [R35+0x88] ;  /* 0x0000880023127984 */ /* 0x000ea80000000800 */
[----:B------:R-:W3:Y:S04]  /*22c0*/  LDS R19, [R35+0x8c] ;  /* 0x00008c0023137984 */ /* 0x000ee80000000800 */
[----:B------:R-:W4:Y:S04]  /*22d0*/  LDS R17, [R35+0x90] ;  /* 0x0000900023117984 */ /* 0x000f280000000800 */
[----:B------:R-:W-:Y:S01]  /*22e0*/  LDS R53, [R35+0xa0] ;  /* 0x0000a00023357984 */ /* 0x000fe20000000800 */
[----:B0-----:R-:W-:-:S03]  /*22f0*/  IDP.4A.S8.S8 R25, R25, R20, RZ ;  /* 0x0000001419197226 */ /* 0x001fc600000006ff */
[----:B------:R-:W-:Y:S01]  /*2300*/  LDS R20, [R35+0xa8] ;  /* 0x0000a80023147984 */ /* 0x000fe20000000800 */
[----:B-1----:R-:W-:-:S03]  /*2310*/  IDP.4A.S8.S8 R28, R24, R28, R25 ;  /* 0x0000001c181c7226 */ /* 0x002fc60000000619 */
[----:B------:R-:W0:Y:S01]  /*2320*/  LDS.128 R24, [R50+UR10+0x20] ;  /* 0x0000200a32187984 */ /* 0x000e220008000c00 */
[----:B--2---:R-:W-:-:S03]  /*2330*/  IDP.4A.S8.S8 R18, R18, R21, R28 ;  /* 0x0000001512127226 */ /* 0x004fc6000000061c */
[----:B------:R-:W-:Y:S01]  /*2340*/  LDS R28, [R35+0xa4] ;  /* 0x0000a400231c7984 */ /* 0x000fe20000000800 */
[----:B---3--:R-:W-:-:S03]  /*2350*/  IDP.4A.S8.S8 R18, R19, R29, R18 ;  /* 0x0000001d13127226 */ /* 0x008fc60000000612 */
[----:B------:R-:W-:Y:S01]  /*2360*/  LDS R29, [R35+0xb0] ;  /* 0x0000b000231d7984 */ /* 0x000fe20000000800 */
[----:B----4-:R-:W-:-:S03]  /*2370*/  IDP.4A.S8.S8 R21, R17, R22, R18 ;  /* 0x0000001611157226 */ /* 0x010fc60000000612 */
[----:B------:R-:W1:Y:S04]  /*2380*/  LDS.128 R16, [R50+UR10+0x30] ;  /* 0x0000300a32107984 */ /* 0x000e680008000c00 */
[----:B------:R-:W2:Y:S01]  /*2390*/  LDS R22, [R35+0x94] ;  /* 0x0000940023167984 */ /* 0x000ea20000000800 */
[----:B0-----:R-:W-:-:S03]  /*23a0*/  IDP.4A.S8.S8 R53, R53, R24, RZ ;  /* 0x0000001835357226 */ /* 0x001fc600000006ff */
[----:B------:R-:W-:Y:S01]  /*23b0*/  LDS R24, [R35+0x9c] ;  /* 0x00009c0023187984 */ /* 0x000fe20000000800 */
[----:B-1----:R-:W-:-:S03]  /*23c0*/  IDP.4A.S8.S8 R16, R28, R16, R53 ;  /* 0x000000101c107226 */ /* 0x002fc60000000635 */
[----:B------:R-:W0:Y:S01]  /*23d0*/  LDS R28, [R35+0xac] ;  /* 0x0000ac00231c7984 */ /* 0x000e220000000800 */
[----:B--2---:R-:W-:-:S03]  /*23e0*/  IDP.4A.S8.S8 R30, R22, R30, R21 ;  /* 0x0000001e161e7226 */ /* 0x004fc60000000615 */
[----:B------:R-:W1:Y:S01]  /*23f0*/  LDS R22, [R35+0x98] ;  /* 0x0000980023167984 */ /* 0x000e620000000800 */
[----:B------:R-:W-:-:S03]  /*2400*/  IDP.4A.S8.S8 R20, R20, R25, R16 ;  /* 0x0000001914147226 */ /* 0x000fc60000000610 */
[----:B------:R-:W2:Y:S04]  /*2410*/  LDS R21, [R35+0xb4] ;  /* 0x0000b40023157984 */ /* 0x000ea80000000800 */
[----:B------:R-:W3:Y:S01]  /*2420*/  LDS R16, [R35+0xb8] ;  /* 0x0000b80023107984 */ /* 0x000ee20000000800 */
[----:B0-----:R-:W-:-:S03]  /*2430*/  IDP.4A.S8.S8 R17, R28, R17, R20 ;  /* 0x000000111c117226 */ /* 0x001fc60000000614 */
[----:B------:R-:W-:Y:S01]  /*2440*/  LDS R28, [R35+0xc8] ;  /* 0x0000c800231c7984 */ /* 0x000fe20000000800 */
[----:B------:R-:W-:Y:S02]  /*2450*/  IDP.4A.S8.S8 R17, R29, R26, R17 ;  /* 0x0000001a1d117226 */ /* 0x000fe40000000611 */
[----:B-1----:R-:W-:Y:S01]  /*2460*/  IDP.4A.S8.S8 R30, R22, R23, R30 ;  /* 0x00000017161e7226 */ /* 0x002fe2000000061e */
[----:B------:R-:W-:Y:S01]  /*2470*/  LDS R29, [R35+0xc0] ;  /* 0x0000c000231d7984 */ /* 0x000fe20000000800 */
[----:B--2---:R-:W-:Y:S02]  /*2480*/  IDP.4A.S8.S8 R25, R21, R18, R17 ;  /* 0x0000001215197226 */ /* 0x004fe40000000611 */
[----:B------:R-:W-:Y:S01]  /*2490*/  IDP.4A.S8.S8 R31, R24, R31, R30 ;  /* 0x0000001f181f7226 */ /* 0x000fe2000000061e */
[----:B------:R-:W-:Y:S01]  /*24a0*/  LDS R17, [R36+0x10] ;  /* 0x0000100024117984 */ /* 0x000fe20000000800 */
[----:B---3--:R-:W-:-:S03]  /*24b0*/  IDP.4A.S8.S8 R16, R16, R27, R25 ;  /* 0x0000001b10107226 */ /* 0x008fc60000000619 */
[----:B------:R-:W0:Y:S01]  /*24c0*/  LDS.128 R20, [R37] ;  /* 0x0000000025147984 */ /* 0x000e220000000c00 */
[----:B------:R-:W-:-:S03]  /*24d0*/  I2FP.F32.S32 R31, R31 ;  /* 0x0000001f001f7245 */ /* 0x000fc60000201400 */
[----:B------:R-:W1:Y:S04]  /*24e0*/  LDS R18, [R35+0xbc] ;  /* 0x0000bc0023127984 */ /* 0x000e680000000800 */
[----:B------:R-:W2:Y:S01]  /*24f0*/  LDS.128 R24, [R50+UR10+0x40] ;  /* 0x0000400a32187984 */ /* 0x000ea20008000c00 */
[----:B0-----:R-:W-:Y:S02]  /*2500*/  HMUL2 R17, R17, R20 ;  /* 0x0000001411117232 */ /* 0x001fe40000000000 */
[----:B-1----:R-:W-:-:S03]  /*2510*/  IDP.4A.S8.S8 R20, R18, R19, R16 ;  /* 0x0000001312147226 */ /* 0x002fc60000000610 */
[--C-:B------:R-:W-:Y:S02]  /*2520*/  HADD2.F32 R53, -RZ, R17.reuse.H0_H0 ;  /* 0x20000011ff357230 */ /* 0x100fe40000004100 */
[----:B------:R-:W-:Y:S01]  /*2530*/  HADD2.F32 R16, -RZ, R17.H1_H1 ;  /* 0x30000011ff107230 */ /* 0x000fe20000004100 */
[----:B------:R-:W-:Y:S01]  /*2540*/  I2FP.F32.S32 R20, R20 ;  /* 0x0000001400147245 */ /* 0x000fe20000201400 */
[----:B--2---:R-:W-:Y:S02]  /*2550*/  IDP.4A.S8.S8 R29, R29, R24, RZ ;  /* 0x000000181d1d7226 */ /* 0x004fe400000006ff */
[----:B------:R-:W-:Y:S01]  /*2560*/  LDS R24, [R35+0xc4] ;  /* 0x0000c40023187984 */ /* 0x000fe20000000800 */
[----:B------:R-:W-:-:S03]  /*2570*/  FFMA.FTZ R53, R53, R31, R16 ;  /* 0x0000001f35357223 */ /* 0x000fc60000010010 */
[----:B------:R-:W0:Y:S01]  /*2580*/  LDS.128 R16, [R50+UR10+0x50] ;  /* 0x0000500a32107984 */ /* 0x000e220008000c00 */
[----:B------:R-:W-:Y:S01]  /*2590*/  FADD.FTZ R53, R52, R53 ;  /* 0x0000003534357221 */ /* 0x000fe20000010000 */
[----:B0-----:R-:W-:Y:S02]  /*25a0*/  IDP.4A.S8.S8 R16, R24, R16, R29 ;  /* 0x0000001018107226 */ /* 0x001fe4000000061d */
[----:B------:R-:W0:Y:S02]  /*25b0*/  LDS R24, [R35+0xcc] ;  /* 0x0000cc0023187984 */ /* 0x000e240000000800 */
[----:B------:R-:W-:Y:S02]  /*25c0*/  IDP.4A.S8.S8 R16, R28, R25, R16 ;  /* 0x000000191c107226 */ /* 0x000fe40000000610 */
[----:B------:R-:W1:Y:S04]  /*25d0*/  LDS R25, [R35+0xd0] ;  /* 0x0000d00023197984 */ /* 0x000e680000000800 */
[----:B------:R-:W2:Y:S01]  /*25e0*/  LDS R28, [R35+0xd4] ;  /* 0x0000d400231c7984 */ /* 0x000ea20000000800 */
[----:B0-----:R-:W-:-:S03]  /*25f0*/  IDP.4A.S8.S8 R17, R24, R17, R16 ;  /* 0x0000001118117226 */ /* 0x001fc60000000610 */
[----:B------:R-:W0:Y:S01]  /*2600*/  LDS R16, [R36+0x14] ;  /* 0x0000140024107984 */ /* 0x000e220000000800 */
[----:B-1----:R-:W-:-:S03]  /*2610*/  IDP.4A.S8.S8 R17, R25, R26, R17 ;  /* 0x0000001a19117226 */ /* 0x002fc60000000611 */
[----:B------:R-:W1:Y:S01]  /*2620*/  LDS R24, [R35+0xd8] ;  /* 0x0000d80023187984 */ /* 0x000e620000000800 */
[----:B--2---:R-:W-:-:S03]  /*2630*/  IDP.4A.S8.S8 R18, R28, R18, R17 ;  /* 0x000000121c127226 */ /* 0x004fc60000000611 */
[----:B------:R-:W-:Y:S04]  /*2640*/  LDS R17, [R35+0xe0] ;  /* 0x0000e00023117984 */ /* 0x000fe80000000800 */
[----:B------:R-:W2:Y:S01]  /*2650*/  LDS.128 R28, [R50+UR10+0x60] ;  /* 0x0000600a321c7984 */ /* 0x000ea20008000c00 */
[----:B0-----:R-:W-:Y:S02]  /*2660*/  HFMA2 R16, R16, R21, -RZ ;  /* 0x0000001510107231 */ /* 0x001fe400001000ff */
[----:B-1----:R-:W-:Y:S02]  /*2670*/  IDP.4A.S8.S8 R18, R24, R27, R18 ;  /* 0x0000001b18127226 */ /* 0x002fe40000000612 */
[----:B------:R-:W-:Y:S01]  /*2680*/  LDS.128 R24, [R50+UR10+0x70] ;  /* 0x0000700a32187984 */ /* 0x000fe20008000c00 */
[----:B------:R-:W-:-:S02]  /*2690*/  HADD2.F32 R21, -RZ, R16.H0_H0 ;  /* 0x20000010ff157230 */ /* 0x000fc40000004100 */
[----:B------:R-:W-:Y:S02]  /*26a0*/  HADD2.F32 R16, -RZ, R16.H1_H1 ;  /* 0x30000010ff107230 */ /* 0x000fe40000004100 */
[----:B--2---:R-:W-:Y:S02]  /*26b0*/  IDP.4A.S8.S8 R17, R17, R28, RZ ;  /* 0x0000001c11117226 */ /* 0x004fe400000006ff */
[----:B------:R-:W0:Y:S01]  /*26c0*/  LDS R28, [R36+0x1c] ;  /* 0x00001c00241c7984 */ /* 0x000e220000000800 */
[----:B------:R-:W-:-:S03]  /*26d0*/  FFMA.FTZ R16, R21, R20, R16 ;  /* 0x0000001415107223 */ /* 0x000fc60000010010 */
[----:B------:R-:W1:Y:S01]  /*26e0*/  LDS R20, [R35+0xe4] ;  /* 0x0000e40023147984 */ /* 0x000e620000000800 */
[----:B------:R-:W-:-:S03]  /*26f0*/  FADD.FTZ R16, R53, R16 ;  /* 0x0000001035107221 */ /* 0x000fc60000010000 */
[----:B------:R-:W-:Y:S01]  /*2700*/  LDS R21, [R35+0xec] ;  /* 0x0000ec0023157984 */ /* 0x000fe20000000800 */
[----:B0-----:R-:W-:Y:S02]  /*2710*/  HFMA2 R23, R28, R23, -RZ ;  /* 0x000000171c177231 */ /* 0x001fe400001000ff */
[----:B-1----:R-:W-:Y:S02]  /*2720*/  IDP.4A.S8.S8 R20, R20, R24, R17 ;  /* 0x0000001814147226 */ /* 0x002fe40000000611 */
[----:B------:R-:W0:Y:S04]  /*2730*/  LDS R17, [R35+0xe8] ;  /* 0x0000e80023117984 */ /* 0x000e280000000800 */
[----:B------:R-:W1:Y:S01]  /*2740*/  LDS R24, [R35+0xf0] ;  /* 0x0000f00023187984 */ /* 0x000e620000000800 */
[----:B0-----:R-:W-:-:S03]  /*2750*/  IDP.4A.S8.S8 R20, R17, R29, R20 ;  /* 0x0000001d11147226 */ /* 0x001fc60000000614 */
[----:B------:R-:W0:Y:S01]  /*2760*/  LDS R17, [R36+0x18] ;  /* 0x0000180024117984 */ /* 0x000e220000000800 */
[----:B------:R-:W-:-:S03]  /*2770*/  IDP.4A.S8.S8 R21, R21, R25, R20 ;  /* 0x0000001915157226 */ /* 0x000fc60000000614 */
[----:B------:R-:W2:Y:S01]  /*2780*/  LDS R20, [R35+0xf4] ;  /* 0x0000f40023147984 */ /* 0x000ea20000000800 */
[----:B-1----:R-:W-:-:S03]  /*2790*/  IDP.4A.S8.S8 R21, R24, R30, R21 ;  /* 0x0000001e18157226 */ /* 0x002fc60000000615 */
[----:B------:R-:W1:Y:S04]  /*27a0*/  LDS R24, [R35+0xf8] ;  /* 0x0000f80023187984 */ /* 0x000e680000000800 */
[----:B------:R-:W3:Y:S01]  /*27b0*/  LDS R25, [R35+0xfc] ;  /* 0x0000fc0023197984 */ /* 0x000ee20000000800 */
[----:B0-----:R-:W-:-:S03]  /*27c0*/  HMUL2 R22, R17, R22 ;  /* 0x0000001611167232 */ /* 0x001fc60000000000 */
[----:B------:R-:W0:Y:S01]  /*27d0*/  LDS R17, [R35+0xdc] ;  /* 0x0000dc0023117984 */ /* 0x000e220000000800 */
[----:B--2---:R-:W-:Y:S02]  /*27e0*/  IDP.4A.S8.S8 R20, R20, R26, R21 ;  /* 0x0000001a14147226 */ /* 0x004fe40000000615 */
[----:B------:R-:W-:Y:S02]  /*27f0*/  HADD2.F32 R21, -RZ, R23.H0_H0 ;  /* 0x20000017ff157230 */ /* 0x000fe40000004100 */
[----:B-1----:R-:W-:-:S04]  /*2800*/  IDP.4A.S8.S8 R20, R24, R31, R20 ;  /* 0x0000001f18147226 */ /* 0x002fc80000000614 */
[----:B---3--:R-:W-:-:S05]  /*2810*/  IDP.4A.S8.S8 R20, R25, R27, R20 ;  /* 0x0000001b19147226 */ /* 0x008fca0000000614 */
[----:B------:R-:W-:Y:S01]  /*2820*/  I2FP.F32.S32 R20, R20 ;  /* 0x0000001400147245 */ /* 0x000fe20000201400 */
[----:B0-----:R-:W-:Y:S02]  /*2830*/  IDP.4A.S8.S8 R17, R17, R19, R18 ;  /* 0x0000001311117226 */ /* 0x001fe40000000612 */
[--C-:B------:R-:W-:Y:S02]  /*2840*/  HADD2.F32 R18, -RZ, R22.reuse.H0_H0 ;  /* 0x20000016ff127230 */ /* 0x100fe40000004100 */
[----:B------:R-:W-:Y:S01]  /*2850*/  HADD2.F32 R19, -RZ, R22.H1_H1 ;  /* 0x30000016ff137230 */ /* 0x000fe20000004100 */
[----:B------:R-:W-:Y:S01]  /*2860*/  I2FP.F32.S32 R17, R17 ;  /* 0x0000001100117245 */ /* 0x000fe20000201400 */
[----:B------:R-:W-:-:S04]  /*2870*/  HADD2.F32 R22, -RZ, R23.H1_H1 ;  /* 0x30000017ff167230 */ /* 0x000fc80000004100 */
[----:B------:R-:W-:Y:S01]  /*2880*/  FFMA.FTZ R17, R18, R17, R19 ;  /* 0x0000001112117223 */ /* 0x000fe20000010013 */
[----:B------:R-:W-:-:S03]  /*2890*/  FFMA.FTZ R21, R21, R20, R22 ;  /* 0x0000001415157223 */ /* 0x000fc60000010016 */
[----:B------:R-:W-:-:S04]  /*28a0*/  FADD.FTZ R16, R16, R17 ;  /* 0x0000001110107221 */ /* 0x000fc80000010000 */
[----:B------:R-:W-:Y:S01]  /*28b0*/  FADD.FTZ R52, R16, R21 ;  /* 0x0000001510347221 */ /* 0x000fe20000010000 */
[----:B------:R-:W-:Y:S06]  /*28c0*/  BAR.SYNC.DEFER_BLOCKING 0x0 ;  /* 0x0000000000007b1d */ /* 0x000fec0000010000 */
.L_x_601:
[----:B------:R-:W-:Y:S01]  /*28d0*/  UISETP.GE.AND UP0, UPT, UR9, UR6, UPT ;  /* 0x000000060900728c */ /* 0x000fe2000bf06270 */
[----:B------:R-:W-:Y:S01]  /*28e0*/  VIADD R34, R34, 0x8 ;  /* 0x0000000822227836 */ /* 0x000fe20000000000 */
[----:B------:R-:W-:Y:S01]  /*28f0*/  UIADD3 UR5, UPT, UPT, UR5, -0x8, URZ ;  /* 0xfffffff805057890 */ /* 0x000fe2000fffe0ff */
[----:B------:R-:W-:Y:S01]  /*2900*/  VIADD R33, R33, 0x8 ;  /* 0x0000000821217836 */ /* 0x000fe20000000000 */
[----:B------:R-:W-:Y:S01]  /*2910*/  UMOV UR4, UR8 ;  /* 0x0000000800047c82 */ /* 0x000fe20008000000 */
[----:B------:R-:W-:-:S04]  /*2920*/  VIADD R32, R32, 0x8 ;  /* 0x0000000820207836 */ /* 0x000fc80000000000 */
[----:B------:R-:W-:Y:S05]  /*2930*/  BRA.U !UP0, `(.L_x_602) ;  /* 0xffffffe108887547 */ /* 0x000fea000b83ffff */
.L_x_600:
        /* <DEDUP_REMOVED lines=16> */
.L_x_603:
        /* <DEDUP_REMOVED lines=12> */
.L_x_1265:


//--------------------- .text._Z12mul_mat_q5_1IN3c108BFloat16ELb0EEvPKvS3_PT_iiiii --------------------------
	.section	.text._Z12mul_mat_q5_1IN3c108BFloat16ELb0EEvPKvS3_PT_iiiii,"ax",@progbits
	.align	128
.text._Z12mul_mat_q5_1IN3c108BFloat16ELb0EEvPKvS3_PT_iiiii:
        .type           _Z12mul_mat_q5_1IN3c108BFloat16ELb0EEvPKvS3_PT_iiiii,@function
        .size           _Z12mul_mat_q5_1IN3c108BFloat16ELb0EEvPKvS3_PT_iiiii,(.L_x_1266 - _Z12mul_mat_q5_1IN3c108BFloat16ELb0EEvPKvS3_PT_iiiii)
        .other          _Z12mul_mat_q5_1IN3c108BFloat16ELb0EEvPKvS3_PT_iiiii,@"STO_CUDA_ENTRY STV_DEFAULT"
_Z12mul_mat_q5_1IN3c108BFloat16ELb0EEvPKvS3_PT_iiiii:
[----:B------:R-:W-:Y:S08]  /*0000*/  LDC R1, c[0x0][0x37c] ;  /* 0x0000df00ff017b82 */ /* 0x000ff00000000800 */
[----:B------:R-:W0:Y:S01]  /*0010*/  LDC R3, c[0x0][0x398] ;  /* 0x0000e600ff037b82 */ /* 0x000e220000000800 */
[----:B------:R-:W1:Y:S01]  /*0020*/  S2R R0, SR_CTAID.Y ;  /* 0x0000000000007919 */ /* 0x000e620000002600 */
[----:B------:R-:W2:Y:S01]  /*0030*/  LDCU.64 UR10, c[0x0][0x358] ;  /* 0x00006b00ff0a77ac */ /* 0x000ea20008000a00 */
[----:B------:R-:W-:-:S05]  /*0040*/  IMAD.MOV.U32 R33, RZ, RZ, RZ ;  /* 0x000000ffff217224 */ /* 0x000fca00078e00ff */
[----:B------:R-:W3:Y:S01]  /*0050*/  S2UR UR4, SR_CTAID.X ;  /* 0x00000000000479c3 */ /* 0x000ee20000002500 */
[----:B0-----:R-:W-:Y:S02]  /*0060*/  ISETP.GE.AND P0, PT, R3, 0x20, PT ;  /* 0x000000200300780c */ /* 0x001fe40003f06270 */
[----:B------:R-:W-:-:S04]  /*0070*/  SHF.R.S32.HI R2, RZ, 0x1f, R3 ;  /* 0x0000001fff027819 */ /* 0x000fc80000011403 */
[----:B------:R-:W-:Y:S01]  /*0080*/  LEA.HI R32, R2, R3, RZ, 0x5 ;  /* 0x0000000302207211 */ /* 0x000fe200078f28ff */
[----:B---3--:R-:W-:-:S06]  /*0090*/  USHF.L.U32 UR4, UR4, 0x5, URZ ;  /* 0x0000000504047899 */ /* 0x008fcc00080006ff */
[----:B-12---:R-:W-:Y:S06]  /*00a0*/  @!P0 BRA `(.L_x_604) ;  /* 0x0000002000888947 */ /* 0x006fec0003800000 */
[----:B------:R-:W0:Y:S01]  /*00b0*/  S2R R8, SR_TID.X ;  /* 0x0000000000087919 */ /* 0x000e220000002100 */
[----:B------:R-:W1:Y:S01]  /*00c0*/  LDCU.64 UR6, c[0x0][0x3a0] ;  /* 0x00007400ff0677ac */ /* 0x000e620008000a00 */
[----:B------:R-:W2:Y:S01]  /*00d0*/  S2UR UR8, SR_CgaCtaId ;  /* 0x00000000000879c3 */ /* 0x000ea20000008800 */
[----:B------:R-:W-:Y:S01]  /*00e0*/  SHF.R.S32.HI R32, RZ, 0x5, R32 ;  /* 0x00000005ff207819 */ /* 0x000fe20000011420 */
[----:B------:R-:W3:Y:S01]  /*00f0*/  S2R R9, SR_TID.Y ;  /* 0x0000000000097919 */ /* 0x000ee20000002200 */
[----:B------:R-:W-:-:S05]  /*0100*/  IMAD.MOV.U32 R33, RZ, RZ, RZ ;  /* 0x000000ffff217224 */ /* 0x000fca00078e00ff */
[----:B------:R-:W4:Y:S01]  /*0110*/  LDC.64 R4, c[0x0][0x380] ;  /* 0x0000e000ff047b82 */ /* 0x000f220000000a00 */
[----:B-1----:R-:W-:Y:S02]  /*0120*/  UIADD3 UR6, UPT, UPT, UR6, -0x1, URZ ;  /* 0xffffffff06067890 */ /* 0x002fe4000fffe0ff */
[----:B------:R-:W-:-:S04]  /*0130*/  USHF.R.S32.HI UR5, URZ, 0x1f, UR7 ;  /* 0x0000001fff057899 */ /* 0x000fc80008011407 */
[----:B------:R-:W-:-:S04]  /*0140*/  ULEA.HI UR5, UR5, UR7, URZ, 0x5 ;  /* 0x0000000705057291 */ /* 0x000fc8000f8f28ff */
[----:B------:R-:W-:Y:S01]  /*0150*/  USHF.R.S32.HI UR5, URZ, 0x5, UR5 ;  /* 0x00000005ff057899 */ /* 0x000fe20008011405 */
[----:B0-----:R-:W-:Y:S01]  /*0160*/  SHF.R.U32.HI R27, RZ, 0x2, R8 ;  /* 0x00000002ff1b7819 */ /* 0x001fe20000011608 */
[C---:B------:R-:W-:Y:S01]  /*0170*/  VIADD R12, R8.reuse, 0x20 ;  /* 0x00000020080c7836 */ /* 0x040fe20000000000 */
[C---:B------:R-:W-:Y:S01]  /*0180*/  LOP3.LUT R6, R8.reuse, 0x3, RZ, 0xc0, !PT ;  /* 0x0000000308067812 */ /* 0x040fe200078ec0ff */
[----:B------:R-:W-:Y:S01]  /*0190*/  IMAD.SHL.U32 R29, R8, 0x4, RZ ;  /* 0x00000004081d7824 */ /* 0x000fe200078e00ff */
[----:B------:R-:W-:Y:S01]  /*01a0*/  LOP3.LUT R3, R27, 0x3, RZ, 0xc0, !PT ;  /* 0x000000031b037812 */ /* 0x000fe200078ec0ff */
[----:B---3--:R-:W-:Y:S01]  /*01b0*/  IMAD.SHL.U32 R30, R9, 0x80, RZ ;  /* 0x00000080091e7824 */ /* 0x008fe200078e00ff */
[----:B------:R-:W-:Y:S02]  /*01c0*/  LEA R2, R0, R9, 0x2 ;  /* 0x0000000900027211 */ /* 0x000fe400078e10ff */
[----:B------:R-:W-:Y:S01]  /*01d0*/  LOP3.LUT R11, R8, 0x7, RZ, 0xc0, !PT ;  /* 0x00000007080b7812 */ /* 0x000fe200078ec0ff */
[----:B------:R-:W-:Y:S01]  /*01e0*/  IMAD R3, R0, 0x4, R3 ;  /* 0x0000000400037824 */ /* 0x000fe200078e0203 */
[----:B------:R-:W-:Y:S01]  /*01f0*/  LEA R21, R8, R27, 0x3 ;  /* 0x0000001b08157211 */ /* 0x000fe200078e18ff */
[----:B------:R-:W-:Y:S01]  /*0200*/  IMAD R27, R32, R9, R27 ;  /* 0x00000009201b7224 */ /* 0x000fe200078e021b */
[----:B------:R-:W-:-:S02]  /*0210*/  LOP3.LUT R31, R29, 0xc, RZ, 0xc0, !PT ;  /* 0x0000000c1d1f7812 */ /* 0x000fc400078ec0ff */
[----:B------:R-:W-:Y:S02]  /*0220*/  VIMNMX R7, PT, PT, R3, UR6, PT ;  /* 0x0000000603077c48 */ /* 0x000fe4000bfe0100 */
[----:B------:R-:W-:Y:S01]  /*0230*/  VIMNMX.U32 R3, PT, PT, R2, UR6, PT ;  /* 0x0000000602037c48 */ /* 0x000fe2000bfe0000 */
[----:B------:R-:W0:Y:S01]  /*0240*/  LDCU.64 UR6, c[0x0][0x388] ;  /* 0x00007100ff0677ac */ /* 0x000e220008000a00 */
[----:B------:R-:W-:Y:S01]  /*0250*/  LOP3.LUT R28, R29, 0x3c, RZ, 0xc0, !PT ;  /* 0x0000003c1d1c7812 */ /* 0x000fe200078ec0ff */
[----:B------:R-:W-:Y:S01]  /*0260*/  IMAD R2, R7, UR5, R6 ;  /* 0x0000000507027c24 */ /* 0x000fe2000f8e0206 */
[----:B------:R-:W-:Y:S01]  /*0270*/  SHF.R.U32.HI R6, RZ, 0x3, R8 ;  /* 0x00000003ff067819 */ /* 0x000fe20000011608 */
[----:B------:R-:W-:Y:S01]  /*0280*/  IMAD R3, R3, UR5, RZ ;  /* 0x0000000503037c24 */ /* 0x000fe2000f8e02ff */
[----:B------:R-:W-:Y:S02]  /*0290*/  UMOV UR5, 0x400 ;  /* 0x0000040000057882 */ /* 0x000fe40000000000 */
[----:B--2---:R-:W-:Y:S01]  /*02a0*/  ULEA UR9, UR8, UR5, 0x18 ;  /* 0x0000000508097291 */ /* 0x004fe2000f8ec0ff */
[----:B------:R-:W-:Y:S01]  /*02b0*/  IMAD R10, R9, 0x4, R6 ;  /* 0x00000004090a7824 */ /* 0x000fe200078e0206 */
[----:B------:R-:W-:-:S02]  /*02c0*/  LEA.HI R7, R12, R3, RZ, 0x1d ;  /* 0x000000030c077211 */ /* 0x000fc400078fe8ff */
[----:B------:R-:W-:Y:S01]  /*02d0*/  LOP3.LUT R12, R29, 0x1c, RZ, 0xc0, !PT ;  /* 0x0000001c1d0c7812 */ /* 0x000fe200078ec0ff */
[C---:B------:R-:W-:Y:S01]  /*02e0*/  VIADD R14, R10.reuse, 0x10 ;  /* 0x000000100a0e7836 */ /* 0x040fe20000000000 */
[----:B------:R-:W-:Y:S01]  /*02f0*/  LEA.HI R13, R10, R11, RZ, 0x1e ;  /* 0x0000000b0a0d7211 */ /* 0x000fe200078ff0ff */
[----:B------:R-:W-:Y:S01]  /*0300*/  IMAD R25, R32, R10, R11 ;  /* 0x0000000a20197224 */ /* 0x000fe200078e020b */
[----:B------:R-:W-:Y:S01]  /*0310*/  IADD3 R6, PT, PT, R6, R3, RZ ;  /* 0x0000000306067210 */ /* 0x000fe20007ffe0ff */
[----:B------:R-:W-:Y:S01]  /*0320*/  IMAD R3, R32, UR4, RZ ;  /* 0x0000000420037c24 */ /* 0x000fe2000f8e02ff */
[----:B------:R-:W-:Y:S01]  /*0330*/  LEA R24, R10, R13, 0x3 ;  /* 0x0000000d0a187211 */ /* 0x000fe200078e18ff */
[----:B------:R-:W-:Y:S01]  /*0340*/  IMAD.SHL.U32 R10, R8, 0x2, RZ ;  /* 0x00000002080a7824 */ /* 0x000fe200078e00ff */
[----:B0-----:R-:W-:Y:S01]  /*0350*/  IADD3 R12, P0, PT, R12, UR6, RZ ;  /* 0x000000060c0c7c10 */ /* 0x001fe2000ff1e0ff */
[----:B------:R-:W-:Y:S01]  /*0360*/  UIADD3 UR6, UPT, UPT, UR5, 0x24a0, URZ ;  /* 0x000024a005067890 */ /* 0x000fe2000fffe0ff */
[----:B------:R-:W-:Y:S01]  /*0370*/  LEA.HI R11, R14, R11, RZ, 0x1e ;  /* 0x0000000b0e0b7211 */ /* 0x000fe200078ff0ff */
[----:B----4-:R-:W-:Y:S01]  /*0380*/  IMAD.WIDE R4, R3, 0x18, R4 ;  /* 0x0000001803047825 */ /* 0x010fe200078e0204 */
[----:B------:R-:W-:Y:S01]  /*0390*/  IADD3 R34, P1, PT, R12, 0x4, RZ ;  /* 0x000000040c227810 */ /* 0x000fe20007f3e0ff */
[----:B------:R-:W-:Y:S01]  /*03a0*/  ULEA UR6, UR8, UR6, 0x18 ;  /* 0x0000000608067291 */ /* 0x000fe2000f8ec0ff */
[----:B------:R-:W-:Y:S01]  /*03b0*/  MOV R13, UR9 ;  /* 0x00000009000d7c02 */ /* 0x000fe20008000f00 */
[----:B------:R-:W-:Y:S01]  /*03c0*/  IMAD R10, R9, 0x41, R10 ;  /* 0x00000041090a7824 */ /* 0x000fe200078e020a */
[----:B------:R-:W-:Y:S01]  /*03d0*/  IADD3.X R35, PT, PT, RZ, UR7, RZ, P1, P0 ;  /* 0x00000007ff237c10 */ /* 0x000fe20008fe04ff */
[----:B------:R-:W-:Y:S01]  /*03e0*/  UIADD3 UR7, UPT, UPT, UR5, 0x26a0, URZ ;  /* 0x000026a005077890 */ /* 0x000fe2000fffe0ff */
[----:B------:R-:W-:Y:S01]  /*03f0*/  IMAD R11, R14, 0x8, R11 ;  /* 0x000000080e0b7824 */ /* 0x000fe200078e020b */
[----:B------:R-:W-:Y:S01]  /*0400*/  UIADD3 UR5, UPT, UPT, UR5, 0x2080, URZ ;  /* 0x0000208005057890 */ /* 0x000fe2000fffe0ff */
[----:B------:R-:W-:Y:S01]  /*0410*/  IMAD.MOV.U32 R3, RZ, RZ, R4 ;  /* 0x000000ffff037224 */ /* 0x000fe200078e0004 */
[----:B------:R-:W-:Y:S01]  /*0420*/  ULEA UR7, UR8, UR7, 0x18 ;  /* 0x0000000708077291 */ /* 0x000fe2000f8ec0ff */
[----:B------:R-:W-:Y:S01]  /*0430*/  MOV R4, R5 ;  /* 0x0000000500047202 */ /* 0x000fe20000000f00 */
[----:B------:R-:W-:Y:S01]  /*0440*/  ULEA UR5, UR8, UR5, 0x18 ;  /* 0x0000000508057291 */ /* 0x000fe2000f8ec0ff */
[----:B------:R-:W-:Y:S01]  /*0450*/  IMAD.MOV.U32 R5, RZ, RZ, R32 ;  /* 0x000000ffff057224 */ /* 0x000fe200078e0020 */
[----:B------:R-:W-:Y:S01]  /*0460*/  LOP3.LUT R29, R30, 0x7c, R29, 0xf8, !PT ;  /* 0x0000007c1e1d7812 */ /* 0x000fe200078ef81d */
[----:B------:R-:W-:Y:S01]  /*0470*/  IMAD R20, R8, 0x104, R13 ;  /* 0x0000010408147824 */ /* 0x000fe200078e020d */
[----:B------:R-:W-:-:S02]  /*0480*/  LEA R26, R10, UR9, 0x2 ;  /* 0x000000090a1a7c11 */ /* 0x000fc4000f8e10ff */
[----:B------:R-:W-:Y:S02]  /*0490*/  LEA R22, R9, UR7, 0x4 ;  /* 0x0000000709167c11 */ /* 0x000fe4000f8e20ff */
[----:B------:R-:W-:Y:S02]  /*04a0*/  LEA R21, R21, UR5, 0x2 ;  /* 0x0000000515157c11 */ /* 0x000fe4000f8e10ff */
[----:B------:R-:W-:Y:S02]  /*04b0*/  LEA R24, R24, UR5, 0x2 ;  /* 0x0000000518187c11 */ /* 0x000fe4000f8e10ff */
[----:B------:R-:W-:Y:S01]  /*04c0*/  LEA R23, R11, UR5, 0x2 ;  /* 0x000000050b177c11 */ /* 0x000fe2000f8e10ff */
[----:B------:R-:W-:-:S06]  /*04d0*/  UMOV UR5, 0x4 ;  /* 0x0000000400057882 */ /* 0x000fcc0000000000 */
.L_x_606:
[----:B------:R-:W-:Y:S01]  /*04e0*/  IMAD.MOV.U32 R8, RZ, RZ, R3 ;  /* 0x000000ffff087224 */ /* 0x000fe200078e0003 */
[----:B------:R-:W-:Y:S01]  /*04f0*/  MOV R10, R31 ;  /* 0x0000001f000a7202 */ /* 0x000fe20000000f00 */
[----:B------:R-:W-:Y:S02]  /*0500*/  IMAD.MOV.U32 R9, RZ, RZ, R4 ;  /* 0x000000ffff097224 */ /* 0x000fe400078e0004 */
[----:B------:R-:W-:Y:S02]  /*0510*/  IMAD.MOV.U32 R11, RZ, RZ, RZ ;  /* 0x000000ffff0b7224 */ /* 0x000fe400078e00ff */
[----:B------:R-:W-:-:S04]  /*0520*/  IMAD.WIDE.U32 R14, R27, 0x18, R8 ;  /* 0x000000181b0e7825 */ /* 0x000fc800078e0008 */
[----:B------:R-:W-:Y:S01]  /*0530*/  IMAD.WIDE.U32 R12, R27, 0x18, R10 ;  /* 0x000000181b0c7825 */ /* 0x000fe200078e000a */
[----:B------:R-:W2:Y:S02]  /*0540*/  LDG.E.CONSTANT R3, desc[UR10][R14.64+0x4] ;  /* 0x0000040a0e037981 */ /* 0x000ea4000c1e9900 */
[----:B------:R-:W-:-:S05]  /*0550*/  IADD3 R12, P0, PT, R12, R8, RZ ;  /* 0x000000080c0c7210 */ /* 0x000fca0007f1e0ff */
[----:B------:R-:W-:-:S05]  /*0560*/  IMAD.X R13, R13, 0x1, R9, P0 ;  /* 0x000000010d0d7824 */ /* 0x000fca00000e0609 */
[----:B------:R0:W3:Y:S01]  /*0570*/  LDG.E.CONSTANT R18, desc[UR10][R12.64+0x8] ;  /* 0x0000080a0c127981 */ /* 0x0000e2000c1e9900 */
[----:B------:R-:W-:-:S05]  /*0580*/  LEA R19, R32, R27, 0x3 ;  /* 0x0000001b20137211 */ /* 0x000fca00078e18ff */
[----:B------:R-:W-:-:S04]  /*0590*/  IMAD.WIDE.U32 R16, R19, 0x18, R8 ;  /* 0x0000001813107825 */ /* 0x000fc800078e0008 */
[----:B0-----:R-:W-:Y:S02]  /*05a0*/  IMAD.WIDE.U32 R12, R19, 0x18, R10 ;  /* 0x00000018130c7825 */ /* 0x001fe400078e000a */
[----:B------:R-:W4:Y:S01]  /*05b0*/  LDG.E.CONSTANT R16, desc[UR10][R16.64+0x4] ;  /* 0x0000040a10107981 */ /* 0x000f22000c1e9900 */
[----:B------:R-:W-:-:S05]  /*05c0*/  IADD3 R12, P0, PT, R12, R8, RZ ;  /* 0x000000080c0c7210 */ /* 0x000fca0007f1e0ff */
[----:B------:R-:W-:-:S05]  /*05d0*/  IMAD.X R13, R13, 0x1, R9, P0 ;  /* 0x000000010d0d7824 */ /* 0x000fca00000e0609 */
[----:B------:R0:W5:Y:S01]  /*05e0*/  LDG.E.CONSTANT R4, desc[UR10][R12.64+0x8] ;  /* 0x0000080a0c047981 */ /* 0x000162000c1e9900 */
[----:B--2---:R-:W-:-:S04]  /*05f0*/  SHF.R.S32.HI R3, RZ, R31, R3 ;  /* 0x0000001fff037219 */ /* 0x004fc80000011403 */
[----:B------:R-:W-:Y:S01]  /*0600*/  SHF.R.U32.HI R36, RZ, 0xc, R3 ;  /* 0x0000000cff247819 */ /* 0x000fe20000011603 */
[C---:B------:R-:W-:Y:S02]  /*0610*/  IMAD.SHL.U32 R14, R3.reuse, 0x10, RZ ;  /* 0x00000010030e7824 */ /* 0x040fe400078e00ff */
[----:B0-----:R-:W-:Y:S01]  /*0620*/  IMAD.SHL.U32 R13, R3, 0x40000, RZ ;  /* 0x00040000030d7824 */ /* 0x001fe200078e00ff */
[----:B------:R-:W-:Y:S02]  /*0630*/  LOP3.LUT R37, R36, 0x10, RZ, 0xc0, !PT ;  /* 0x0000001024257812 */ /* 0x000fe400078ec0ff */
[----:B------:R-:W-:Y:S02]  /*0640*/  LOP3.LUT R15, R14, 0x10, RZ, 0xc0, !PT ;  /* 0x000000100e0f7812 */ /* 0x000fe400078ec0ff */
[--C-:B---3--:R-:W-:Y:S02]  /*0650*/  SHF.R.U32.HI R14, RZ, 0x4, R18.reuse ;  /* 0x00000004ff0e7819 */ /* 0x108fe40000011612 */
[----:B------:R-:W-:-:S02]  /*0660*/  LOP3.LUT R15, R15, 0xf0f0f0f, R18, 0xf8, !PT ;  /* 0x0f0f0f0f0f0f7812 */ /* 0x000fc400078ef812 */
[----:B------:R-:W-:Y:S02]  /*0670*/  LOP3.LUT R17, R37, 0xf0f0f0f, R14, 0xf8, !PT ;  /* 0x0f0f0f0f25117812 */ /* 0x000fe400078ef80e */
[C---:B------:R-:W-:Y:S02]  /*0680*/  SHF.L.U32 R14, R3.reuse, 0xb, RZ ;  /* 0x0000000b030e7819 */ /* 0x040fe400000006ff */
[----:B------:R-:W-:Y:S02]  /*0690*/  SHF.L.U32 R18, R3, 0x19, RZ ;  /* 0x0000001903127819 */ /* 0x000fe400000006ff */
[----:B------:R-:W-:Y:S01]  /*06a0*/  LOP3.LUT R14, R15, 0x1000, R14, 0xf8, !PT ;  /* 0x000010000f0e7812 */ /* 0x000fe200078ef80e */
[----:B------:R-:W-:-:S03]  /*06b0*/  IMAD R15, R32, 0x4, R19 ;  /* 0x00000004200f7824 */ /* 0x000fc600078e0213 */
[----:B------:R-:W-:-:S04]  /*06c0*/  LOP3.LUT R13, R14, 0x100000, R13, 0xf8, !PT ;  /* 0x001000000e0d7812 */ /* 0x000fc800078ef80d */
[----:B------:R-:W-:Y:S01]  /*06d0*/  LOP3.LUT R18, R13, 0x10000000, R18, 0xf8, !PT ;  /* 0x100000000d127812 */ /* 0x000fe200078ef812 */
[----:B------:R-:W-:-:S04]  /*06e0*/  IMAD.WIDE.U32 R12, R15, 0x18, R10 ;  /* 0x000000180f0c7825 */ /* 0x000fc800078e000a */
[----:B------:R-:W-:Y:S01]  /*06f0*/  IMAD.WIDE.U32 R14, R15, 0x18, R8 ;  /* 0x000000180f0e7825 */ /* 0x000fe200078e0008 */
[----:B------:R-:W-:-:S05]  /*0700*/  IADD3 R12, P0, PT, R12, R8, RZ ;  /* 0x000000080c0c7210 */ /* 0x000fca0007f1e0ff */
[----:B------:R-:W2:Y:S01]  /*0710*/  LDG.E.CONSTANT R14, desc[UR10][R14.64+0x4] ;  /* 0x0000040a0e0e7981 */ /* 0x000ea2000c1e9900 */
[----:B------:R-:W-:-:S05]  /*0720*/  IMAD.X R13, R13, 0x1, R9, P0 ;  /* 0x000000010d0d7824 */ /* 0x000fca00000e0609 */
[----:B------:R0:W3:Y:S01]  /*0730*/  LDG.E.CONSTANT R15, desc[UR10][R12.64+0x8] ;  /* 0x0000080a0c0f7981 */ /* 0x0000e2000c1e9900 */
[----:B------:R-:W-:Y:S02]  /*0740*/  SHF.R.U32.HI R36, RZ, 0x5, R3 ;  /* 0x00000005ff247819 */ /* 0x000fe40000011603 */
[----:B----4-:R-:W-:Y:S02]  /*0750*/  SHF.R.S32.HI R16, RZ, R31, R16 ;  /* 0x0000001fff107219 */ /* 0x010fe40000011410 */
[----:B------:R-:W-:Y:S01]  /*0760*/  LOP3.LUT R17, R17, 0x1000, R36, 0xf8, !PT ;  /* 0x0000100011117812 */ /* 0x000fe200078ef824 */
[----:B------:R-:W-:Y:S02]  /*0770*/  IMAD.SHL.U32 R36, R3, 0x4, RZ ;  /* 0x0000000403247824 */ /* 0x000fe400078e00ff */
[----:B------:R-:W-:-:S03]  /*0780*/  IMAD.SHL.U32 R19, R16, 0x10, RZ ;  /* 0x0000001010137824 */ /* 0x000fc600078e00ff */
[----:B------:R-:W-:Y:S02]  /*0790*/  LOP3.LUT R17, R17, 0x100000, R36, 0xf8, !PT ;  /* 0x0010000011117812 */ /* 0x000fe400078ef824 */
[----:B------:R-:W-:Y:S02]  /*07a0*/  SHF.L.U32 R36, R3, 0x9, RZ ;  /* 0x0000000903247819 */ /* 0x000fe400000006ff */
[----:B------:R-:W-:Y:S02]  /*07b0*/  LOP3.LUT R19, R19, 0x10, RZ, 0xc0, !PT ;  /* 0x0000001013137812 */ /* 0x000fe400078ec0ff */
[----:B------:R-:W-:Y:S02]  /*07c0*/  LOP3.LUT R3, R17, 0x10000000, R36, 0xf8, !PT ;  /* 0x1000000011037812 */ /* 0x000fe400078ef824 */
[----:B------:R-:W-:Y:S02]  /*07d0*/  SHF.R.U32.HI R17, RZ, 0xc, R16 ;  /* 0x0000000cff117819 */ /* 0x000fe40000011610 */
[----:B-----5:R-:W-:-:S02]  /*07e0*/  LOP3.LUT R19, R19, 0xf0f0f0f, R4, 0xf8, !PT ;  /* 0x0f0f0f0f13137812 */ /* 0x020fc400078ef804 */
[----:B------:R-:W-:Y:S02]  /*07f0*/  LOP3.LUT R17, R17, 0x10, RZ, 0xc0, !PT ;  /* 0x0000001011117812 */ /* 0x000fe400078ec0ff */
[----:B------:R-:W-:-:S04]  /*0800*/  SHF.R.U32.HI R4, RZ, 0x4, R4 ;  /* 0x00000004ff047819 */ /* 0x000fc80000011604 */
[----:B------:R-:W-:Y:S01]  /*0810*/  LOP3.LUT R17, R17, 0xf0f0f0f, R4, 0xf8, !PT ;  /* 0x0f0f0f0f11117812 */ /* 0x000fe200078ef804 */
[C---:B------:R-:W-:Y:S01]  /*0820*/  IMAD.SHL.U32 R4, R16.reuse, 0x800, RZ ;  /* 0x0000080010047824 */ /* 0x040fe200078e00ff */
[----:B0-----:R-:W-:-:S04]  /*0830*/  SHF.L.U32 R13, R16, 0x12, RZ ;  /* 0x00000012100d7819 */ /* 0x001fc800000006ff */
[----:B------:R-:W-:-:S04]  /*0840*/  LOP3.LUT R4, R19, 0x1000, R4, 0xf8, !PT ;  /* 0x0000100013047812 */ /* 0x000fc800078ef804 */
[----:B------:R-:W-:Y:S01]  /*0850*/  LOP3.LUT R4, R4, 0x100000, R13, 0xf8, !PT ;  /* 0x0010000004047812 */ /* 0x000fe200078ef80d */
[----:B------:R-:W-:Y:S01]  /*0860*/  IMAD.SHL.U32 R13, R16, 0x2000000, RZ ;  /* 0x02000000100d7824 */ /* 0x000fe200078e00ff */
[----:B------:R-:W-:-:S04]  /*0870*/  SHF.R.U32.HI R12, RZ, 0x5, R16 ;  /* 0x00000005ff0c7819 */ /* 0x000fc80000011610 */
[----:B------:R-:W-:Y:S01]  /*0880*/  LOP3.LUT R4, R4, 0x10000000, R13, 0xf8, !PT ;  /* 0x1000000004047812 */ /* 0x000fe200078ef80d */
[----:B------:R-:W-:Y:S01]  /*0890*/  IMAD.SHL.U32 R13, R16, 0x4, RZ ;  /* 0x00000004100d7824 */ /* 0x000fe200078e00ff */
[----:B------:R-:W-:Y:S01]  /*08a0*/  LOP3.LUT R12, R17, 0x1000, R12, 0xf8, !PT ;  /* 0x00001000110c7812 */ /* 0x000fe200078ef80c */
[----:B------:R0:W-:Y:S03]  /*08b0*/  STS [R26], R18 ;  /* 0x000000121a007388 */ /* 0x0001e60000000800 */
[----:B------:R-:W-:Y:S02]  /*08c0*/  LOP3.LUT R12, R12, 0x100000, R13, 0xf8, !PT ;  /* 0x001000000c0c7812 */ /* 0x000fe400078ef80d */
[----:B------:R-:W-:Y:S01]  /*08d0*/  SHF.L.U32 R13, R16, 0x9, RZ ;  /* 0x00000009100d7819 */ /* 0x000fe200000006ff */
[----:B0-----:R-:W-:-:S03]  /*08e0*/  IMAD R18, R32, 0x10, R27 ;  /* 0x0000001020127824 */ /* 0x001fc600078e021b */
[----:B------:R-:W-:Y:S01]  /*08f0*/  LOP3.LUT R16, R12, 0x10000000, R13, 0xf8, !PT ;  /* 0x100000000c107812 */ /* 0x000fe200078ef80d */
[----:B------:R-:W-:-:S03]  /*0900*/  IMAD.WIDE.U32 R12, R18, 0x18, R10 ;  /* 0x00000018120c7825 */ /* 0x000fc600078e000a */
[----:B------:R-:W-:-:S05]  /*0910*/  IADD3 R12, P0, PT, R12, R8, RZ ;  /* 0x000000080c0c7210 */ /* 0x000fca0007f1e0ff */
[----:B------:R-:W-:-:S05]  /*0920*/  IMAD.X R13, R13, 0x1, R9, P0 ;  /* 0x000000010d0d7824 */ /* 0x000fca00000e0609 */
[----:B------:R0:W4:Y:S04]  /*0930*/  LDG.E.CONSTANT R17, desc[UR10][R12.64+0x8] ;  /* 0x0000080a0c117981 */ /* 0x000128000c1e9900 */
[----:B------:R1:W-:Y:S01]  /*0940*/  STS [R26+0x820], R4 ;  /* 0x000820041a007388 */ /* 0x0003e20000000800 */
[----:B0-----:R-:W-:-:S03]  /*0950*/  IMAD.WIDE.U32 R12, R18, 0x18, R8 ;  /* 0x00000018120c7825 */ /* 0x001fc600078e0008 */
[----:B------:R0:W-:Y:S04]  /*0960*/  STS [R26+0x4], R3 ;  /* 0x000004031a007388 */ /* 0x0001e80000000800 */
[----:B------:R5:W4:Y:S04]  /*0970*/  LDG.E.CONSTANT R19, desc[UR10][R12.64+0x4] ;  /* 0x0000040a0c137981 */ /* 0x000b28000c1e9900 */
[----:B------:R5:W-:Y:S01]  /*0980*/  STS [R26+0x824], R16 ;  /* 0x000824101a007388 */ /* 0x000be20000000800 */
[----:B--2---:R-:W-:-:S04]  /*0990*/  SHF.R.S32.HI R14, RZ, R31, R14 ;  /* 0x0000001fff0e7219 */ /* 0x004fc8000001140e */
[----:B------:R-:W-:Y:S02]  /*09a0*/  SHF.L.U32 R36, R14, 0x4, RZ ;  /* 0x000000040e247819 */ /* 0x000fe400000006ff */
[----:B------:R-:W-:Y:S02]  /*09b0*/  SHF.R.U32.HI R37, RZ, 0xc, R14 ;  /* 0x0000000cff257819 */ /* 0x000fe4000001160e */
[----:B------:R-:W-:Y:S02]  /*09c0*/  LOP3.LUT R36, R36, 0x10, RZ, 0xc0, !PT ;  /* 0x0000001024247812 */ /* 0x000fe400078ec0ff */
[----:B-1----:R-:W-:Y:S01]  /*09d0*/  LOP3.LUT R4, R37, 0x10, RZ, 0xc0, !PT ;  /* 0x0000001025047812 */ /* 0x002fe200078ec0ff */
[----:B0-----:R-:W-:Y:S01]  /*09e0*/  IMAD.SHL.U32 R3, R14, 0x800, RZ ;  /* 0x000008000e037824 */ /* 0x001fe200078e00ff */
[--C-:B---3--:R-:W-:Y:S02]  /*09f0*/  SHF.R.U32.HI R37, RZ, 0x4, R15.reuse ;  /* 0x00000004ff257819 */ /* 0x108fe4000001160f */
[----:B------:R-:W-:-:S02]  /*0a00*/  LOP3.LUT R36, R36, 0xf0f0f0f, R15, 0xf8, !PT ;  /* 0x0f0f0f0f24247812 */ /* 0x000fc400078ef80f */
[----:B------:R-:W-:Y:S01]  /*0a10*/  LOP3.LUT R37, R4, 0xf0f0f0f, R37, 0xf8, !PT ;  /* 0x0f0f0f0f04257812 */ /* 0x000fe200078ef825 */
[----:B------:R-:W-:Y:S01]  /*0a20*/  IMAD.SHL.U32 R4, R14, 0x40000, RZ ;  /* 0x000400000e047824 */ /* 0x000fe200078e00ff */
[----:B------:R-:W-:Y:S02]  /*0a30*/  LOP3.LUT R3, R36, 0x1000, R3, 0xf8, !PT ;  /* 0x0000100024037812 */ /* 0x000fe400078ef803 */
[----:B-----5:R-:W-:Y:S01]  /*0a40*/  SHF.R.U32.HI R12, RZ, 0x5, R14 ;  /* 0x00000005ff0c7819 */ /* 0x020fe2000001160e */
[C---:B------:R-:W-:Y:S01]  /*0a50*/  IMAD.SHL.U32 R13, R14.reuse, 0x4, RZ ;  /* 0x000000040e0d7824 */ /* 0x040fe200078e00ff */
[----:B------:R-:W-:Y:S02]  /*0a60*/  LOP3.LUT R3, R3, 0x100000, R4, 0xf8, !PT ;  /* 0x0010000003037812 */ /* 0x000fe400078ef804 */
[----:B------:R-:W-:Y:S02]  /*0a70*/  SHF.L.U32 R4, R14, 0x19, RZ ;  /* 0x000000190e047819 */ /* 0x000fe400000006ff */
[----:B------:R-:W-:-:S02]  /*0a80*/  LOP3.LUT R12, R37, 0x1000, R12, 0xf8, !PT ;  /* 0x00001000250c7812 */ /* 0x000fc400078ef80c */
[----:B------:R-:W-:Y:S02]  /*0a90*/  LOP3.LUT R3, R3, 0x10000000, R4, 0xf8, !PT ;  /* 0x1000000003037812 */ /* 0x000fe400078ef804 */
[----:B------:R-:W-:Y:S01]  /*0aa0*/  LOP3.LUT R4, R12, 0x100000, R13, 0xf8, !PT ;  /* 0x001000000c047812 */ /* 0x000fe200078ef80d */
[----:B------:R-:W-:Y:S01]  /*0ab0*/  IMAD.SHL.U32 R13, R14, 0x200, RZ ;  /* 0x000002000e0d7824 */ /* 0x000fe200078e00ff */
[----:B------:R-:W-:-:S04]  /*0ac0*/  LEA R15, R32, R18, 0x2 ;  /* 0x00000012200f7211 */ /* 0x000fc800078e10ff */
[----:B------:R-:W-:Y:S01]  /*0ad0*/  LOP3.LUT R4, R4, 0x10000000, R13, 0xf8, !PT ;  /* 0x1000000004047812 */ /* 0x000fe200078ef80d */
[----:B------:R-:W-:-:S04]  /*0ae0*/  IMAD.WIDE.U32 R12, R15, 0x18, R10 ;  /* 0x000000180f0c7825 */ /* 0x000fc800078e000a */
[----:B------:R-:W-:Y:S01]  /*0af0*/  IMAD.WIDE.U32 R14, R15, 0x18, R8 ;  /* 0x000000180f0e7825 */ /* 0x000fe200078e0008 */
[----:B------:R-:W-:-:S05]  /*0b00*/  IADD3 R12, P0, PT, R12, R8, RZ ;  /* 0x000000080c0c7210 */ /* 0x000fca0007f1e0ff */
[----:B------:R-:W2:Y:S01]  /*0b10*/  LDG.E.CONSTANT R14, desc[UR10][R14.64+0x4] ;  /* 0x0000040a0e0e7981 */ /* 0x000ea2000c1e9900 */
[----:B------:R-:W-:-:S05]  /*0b20*/  IMAD.X R13, R13, 0x1, R9, P0 ;  /* 0x000000010d0d7824 */ /* 0x000fca00000e0609 */
[----:B------:R0:W3:Y:S04]  /*0b30*/  LDG.E.CONSTANT R16, desc[UR10][R12.64+0x8] ;  /* 0x0000080a0c107981 */ /* 0x0000e8000c1e9900 */
[----:B------:R1:W-:Y:S01]  /*0b40*/  STS [R26+0xc34], R4 ;  /* 0x000c34041a007388 */ /* 0x0003e20000000800 */
[----:B------:R-:W-:-:S03]  /*0b50*/  LEA R18, R32, R18, 0x3 ;  /* 0x0000001220127211 */ /* 0x000fc600078e18ff */
[----:B------:R5:W-:Y:S01]  /*0b60*/  STS [R26+0xc30], R3 ;  /* 0x000c30031a007388 */ /* 0x000be20000000800 */
[----:B----4-:R-:W-:-:S05]  /*0b70*/  SHF.R.S32.HI R19, RZ, R31, R19 ;  /* 0x0000001fff137219 */ /* 0x010fca0000011413 */
[----:B------:R-:W-:Y:S01]  /*0b80*/  IMAD.SHL.U32 R36, R19, 0x10, RZ ;  /* 0x0000001013247824 */ /* 0x000fe200078e00ff */
[----:B------:R-:W-:-:S04]  /*0b90*/  SHF.R.U32.HI R37, RZ, 0xc, R19 ;  /* 0x0000000cff257819 */ /* 0x000fc80000011613 */
[----:B------:R-:W-:Y:S02]  /*0ba0*/  LOP3.LUT R36, R36, 0x10, RZ, 0xc0, !PT ;  /* 0x0000001024247812 */ /* 0x000fe400078ec0ff */
[----:B------:R-:W-:Y:S02]  /*0bb0*/  LOP3.LUT R37, R37, 0x10, RZ, 0xc0, !PT ;  /* 0x0000001025257812 */ /* 0x000fe400078ec0ff */
[--C-:B------:R-:W-:Y:S02]  /*0bc0*/  LOP3.LUT R36, R36, 0xf0f0f0f, R17.reuse, 0xf8, !PT ;  /* 0x0f0f0f0f24247812 */ /* 0x100fe400078ef811 */
[----:B------:R-:W-:Y:S02]  /*0bd0*/  SHF.R.U32.HI R17, RZ, 0x4, R17 ;  /* 0x00000004ff117819 */ /* 0x000fe40000011611 */
[C---:B0-----:R-:W-:Y:S01]  /*0be0*/  SHF.L.U32 R13, R19.reuse, 0xb, RZ ;  /* 0x0000000b130d7819 */ /* 0x041fe200000006ff */
[----:B------:R-:W-:Y:S01]  /*0bf0*/  IMAD.SHL.U32 R12, R19, 0x40000, RZ ;  /* 0x00040000130c7824 */ /* 0x000fe200078e00ff */
[----:B------:R-:W-:-:S02]  /*0c00*/  LOP3.LUT R17, R37, 0xf0f0f0f, R17, 0xf8, !PT ;  /* 0x0f0f0f0f25117812 */ /* 0x000fc400078ef811 */
[----:B-1----:R-:W-:Y:S02]  /*0c10*/  SHF.R.U32.HI R4, RZ, 0x5, R19 ;  /* 0x00000005ff047819 */ /* 0x002fe40000011613 */
[----:B------:R-:W-:Y:S02]  /*0c20*/  LOP3.LUT R13, R36, 0x1000, R13, 0xf8, !PT ;  /* 0x00001000240d7812 */ /* 0x000fe400078ef80d */
[----:B------:R-:W-:Y:S01]  /*0c30*/  LOP3.LUT R17, R17, 0x1000, R4, 0xf8, !PT ;  /* 0x0000100011117812 */ /* 0x000fe200078ef804 */
[----:B------:R-:W-:Y:S01]  /*0c40*/  IMAD.SHL.U32 R4, R19, 0x2000000, RZ ;  /* 0x0200000013047824 */ /* 0x000fe200078e00ff */
[----:B-----5:R-:W-:Y:S01]  /*0c50*/  LOP3.LUT R3, R13, 0x100000, R12, 0xf8, !PT ;  /* 0x001000000d037812 */ /* 0x020fe200078ef80c */
[----:B------:R-:W-:-:S03]  /*0c60*/  IMAD.WIDE.U32 R12, R18, 0x18, R10 ;  /* 0x00000018120c7825 */ /* 0x000fc600078e000a */
[----:B------:R-:W-:Y:S01]  /*0c70*/  LOP3.LUT R3, R3, 0x10000000, R4, 0xf8, !PT ;  /* 0x1000000003037812 */ /* 0x000fe200078ef804 */
[----:B------:R-:W-:Y:S01]  /*0c80*/  IMAD.SHL.U32 R4, R19, 0x4, RZ ;  /* 0x0000000413047824 */ /* 0x000fe200078e00ff */
[----:B------:R-:W-:-:S04]  /*0c90*/  IADD3 R12, P0, PT, R12, R8, RZ ;  /* 0x000000080c0c7210 */ /* 0x000fc80007f1e0ff */
[----:B------:R-:W-:Y:S01]  /*0ca0*/  LOP3.LUT R4, R17, 0x100000, R4, 0xf8, !PT ;  /* 0x0010000011047812 */ /* 0x000fe200078ef804 */
[----:B------:R-:W-:Y:S01]  /*0cb0*/  IMAD.X R13, R13, 0x1, R9, P0 ;  /* 0x000000010d0d7824 */ /* 0x000fe200000e0609 */
[----:B------:R-:W-:-:S04]  /*0cc0*/  SHF.L.U32 R19, R19, 0x9, RZ ;  /* 0x0000000913137819 */ /* 0x000fc800000006ff */
[----:B------:R0:W4:Y:S01]  /*0cd0*/  LDG.E.CONSTANT R15, desc[UR10][R12.64+0x8] ;  /* 0x0000080a0c0f7981 */ /* 0x000122000c1e9900 */
[----:B------:R-:W-:-:S03]  /*0ce0*/  LOP3.LUT R19, R4, 0x10000000, R19, 0xf8, !PT ;  /* 0x1000000004137812 */ /* 0x000fc600078ef813 */
[----:B------:R-:W-:Y:S01]  /*0cf0*/  STS [R26+0x1040], R3 ;  /* 0x001040031a007388 */ /* 0x000fe20000000800 */
[----:B0-----:R-:W-:-:S05]  /*0d00*/  IMAD.WIDE.U32 R12, R18, 0x18, R8 ;  /* 0x00000018120c7825 */ /* 0x001fca00078e0008 */
[----:B------:R0:W5:Y:S04]  /*0d10*/  LDG.E.CONSTANT R4, desc[UR10][R12.64+0x4] ;  /* 0x0000040a0c047981 */ /* 0x000168000c1e9900 */
[----:B------:R1:W-:Y:S02]  /*0d20*/  STS [R26+0x1044], R19 ;  /* 0x001044131a007388 */ /* 0x0003e40000000800 */
[----:B-1----:R-:W-:Y:S01]  /*0d30*/  IMAD R19, R32, 0x4, R27 ;  /* 0x0000000420137824 */ /* 0x002fe200078e021b */
[----:B--2---:R-:W-:-:S05]  /*0d40*/  SHF.R.S32.HI R14, RZ, R31, R14 ;  /* 0x0000001fff0e7219 */ /* 0x004fca000001140e */
[----:B------:R-:W-:Y:S01]  /*0d50*/  IMAD.SHL.U32 R17, R14, 0x10, RZ ;  /* 0x000000100e117824 */ /* 0x000fe200078e00ff */
[----:B------:R-:W-:-:S04]  /*0d60*/  SHF.R.U32.HI R36, RZ, 0xc, R14 ;  /* 0x0000000cff247819 */ /* 0x000fc8000001160e */
[----:B------:R-:W-:Y:S02]  /*0d70*/  LOP3.LUT R17, R17, 0x10, RZ, 0xc0, !PT ;  /* 0x0000001011117812 */ /* 0x000fe400078ec0ff */
[----:B------:R-:W-:Y:S02]  /*0d80*/  LOP3.LUT R37, R36, 0x10, RZ, 0xc0, !PT ;  /* 0x0000001024257812 */ /* 0x000fe400078ec0ff */
[--C-:B---3--:R-:W-:Y:S02]  /*0d90*/  SHF.R.U32.HI R36, RZ, 0x4, R16.reuse ;  /* 0x00000004ff247819 */ /* 0x108fe40000011610 */
[----:B------:R-:W-:Y:S01]  /*0da0*/  LOP3.LUT R17, R17, 0xf0f0f0f, R16, 0xf8, !PT ;  /* 0x0f0f0f0f11117812 */ /* 0x000fe200078ef810 */
[C---:B------:R-:W-:Y:S01]  /*0db0*/  IMAD.SHL.U32 R16, R14.reuse, 0x800, RZ ;  /* 0x000008000e107824 */ /* 0x040fe200078e00ff */
[----:B------:R-:W-:Y:S02]  /*0dc0*/  SHF.L.U32 R3, R14, 0x12, RZ ;  /* 0x000000120e037819 */ /* 0x000fe400000006ff */
[----:B------:R-:W-:-:S02]  /*0dd0*/  LOP3.LUT R36, R37, 0xf0f0f0f, R36, 0xf8, !PT ;  /* 0x0f0f0f0f25247812 */ /* 0x000fc400078ef824 */
[----:B------:R-:W-:Y:S02]  /*0de0*/  LOP3.LUT R16, R17, 0x1000, R16, 0xf8, !PT ;  /* 0x0000100011107812 */ /* 0x000fe400078ef810 */
[----:B0-----:R-:W-:Y:S02]  /*0df0*/  SHF.R.U32.HI R13, RZ, 0x5, R14 ;  /* 0x00000005ff0d7819 */ /* 0x001fe4000001160e */
[----:B------:R-:W-:Y:S01]  /*0e00*/  LOP3.LUT R3, R16, 0x100000, R3, 0xf8, !PT ;  /* 0x0010000010037812 */ /* 0x000fe200078ef803 */
[----:B------:R-:W-:Y:S01]  /*0e10*/  IMAD.SHL.U32 R16, R14, 0x4, RZ ;  /* 0x000000040e107824 */ /* 0x000fe200078e00ff */
[----:B------:R-:W-:Y:S01]  /*0e20*/  LOP3.LUT R13, R36, 0x1000, R13, 0xf8, !PT ;  /* 0x00001000240d7812 */ /* 0x000fe200078ef80d */
[C---:B------:R-:W-:Y:S01]  /*0e30*/  IMAD.SHL.U32 R12, R14.reuse, 0x2000000, RZ ;  /* 0x020000000e0c7824 */ /* 0x040fe200078e00ff */
[----:B------:R-:W-:Y:S02]  /*0e40*/  SHF.L.U32 R14, R14, 0x9, RZ ;  /* 0x000000090e0e7819 */ /* 0x000fe400000006ff */
[----:B------:R-:W-:-:S02]  /*0e50*/  LOP3.LUT R13, R13, 0x100000, R16, 0xf8, !PT ;  /* 0x001000000d0d7812 */ /* 0x000fc400078ef810 */
[----:B------:R-:W-:Y:S02]  /*0e60*/  LOP3.LUT R3, R3, 0x10000000, R12, 0xf8, !PT ;  /* 0x1000000003037812 */ /* 0x000fe400078ef80c */
[----:B------:R-:W-:Y:S01]  /*0e70*/  LOP3.LUT R14, R13, 0x10000000, R14, 0xf8, !PT ;  /* 0x100000000d0e7812 */ /* 0x000fe200078ef80e */
[----:B------:R-:W-:-:S03]  /*0e80*/  IMAD.WIDE.U32 R12, R19, 0x18, R10 ;  /* 0x00000018130c7825 */ /* 0x000fc600078e000a */
[----:B------:R-:W-:-:S05]  /*0e90*/  IADD3 R16, P0, PT, R12, R8, RZ ;  /* 0x000000080c107210 */ /* 0x000fca0007f1e0ff */
[--C-:B------:R-:W-:Y:S02]  /*0ea0*/  IMAD.X R17, R13, 0x1, R9.reuse, P0 ;  /* 0x000000010d117824 */ /* 0x100fe400000e0609 */
[----:B------:R-:W-:-:S06]  /*0eb0*/  IMAD.WIDE.U32 R12, R19, 0x18, R8 ;  /* 0x00000018130c7825 */ /* 0x000fcc00078e0008 */
[----:B------:R-:W2:Y:S01]  /*0ec0*/  LDG.E.CONSTANT R13, desc[UR10][R12.64+0x4] ;  /* 0x0000040a0c0d7981 */ /* 0x000ea2000c1e9900 */
[----:B------:R-:W-:-:S03]  /*0ed0*/  LEA R19, R32, R18, 0x2 ;  /* 0x0000001220137211 */ /* 0x000fc600078e10ff */
[----:B------:R0:W3:Y:S02]  /*0ee0*/  LDG.E.CONSTANT R12, desc[UR10][R16.64+0x8] ;  /* 0x0000080a100c7981 */ /* 0x0000e4000c1e9900 */
[----:B------:R-:W-:-:S04]  /*0ef0*/  IMAD.WIDE.U32 R10, R19, 0x18, R10 ;  /* 0x00000018130a7825 */ /* 0x000fc800078e000a */
[----:B0-----:R-:W-:Y:S01]  /*0f00*/  IMAD.WIDE.U32 R16, R19, 0x18, R8 ;  /* 0x0000001813107825 */ /* 0x001fe200078e0008 */
[----:B------:R-:W-:-:S05]  /*0f10*/  IADD3 R10, P0, PT, R10, R8, RZ ;  /* 0x000000080a0a7210 */ /* 0x000fca0007f1e0ff */
[----:B------:R-:W3:Y:S01]  /*0f20*/  LDG.E.CONSTANT R16, desc[UR10][R16.64+0x4] ;  /* 0x0000040a10107981 */ /* 0x000ee2000c1e9900 */
[----:B------:R-:W-:-:S05]  /*0f30*/  IMAD.X R11, R11, 0x1, R9, P0 ;  /* 0x000000010b0b7824 */ /* 0x000fca00000e0609 */
[----:B------:R0:W3:Y:S01]  /*0f40*/  LDG.E.CONSTANT R18, desc[UR10][R10.64+0x8] ;  /* 0x0000080a0a127981 */ /* 0x0000e2000c1e9900 */
[----:B------:R-:W-:Y:S02]  /*0f50*/  IMAD R37, R32, 0x10, R25 ;  /* 0x0000001020257824 */ /* 0x000fe400078e0219 */
[----:B0-----:R-:W-:-:S05]  /*0f60*/  IMAD.WIDE.U32 R10, R25, 0x18, R8 ;  /* 0x00000018190a7825 */ /* 0x001fca00078e0008 */
[----:B------:R0:W3:Y:S02]  /*0f70*/  LDG.E.CONSTANT R19, desc[UR10][R10.64] ;  /* 0x0000000a0a137981 */ /* 0x0000e4000c1e9900 */
[----:B0-----:R-:W-:-:S05]  /*0f80*/  IMAD.WIDE.U32 R10, R37, 0x18, R8 ;  /* 0x00000018250a7825 */ /* 0x001fca00078e0008 */
[----:B------:R0:W3:Y:S01]  /*0f90*/  LDG.E.CONSTANT R36, desc[UR10][R10.64] ;  /* 0x0000000a0a247981 */ /* 0x0000e2000c1e9900 */
[----:B-----5:R-:W-:-:S04]  /*0fa0*/  SHF.R.S32.HI R4, RZ, R31, R4 ;  /* 0x0000001fff047219 */ /* 0x020fc80000011404 */
[----:B------:R-:W-:-:S04]  /*0fb0*/  SHF.L.U32 R17, R4, 0x4, RZ ;  /* 0x0000000404117819 */ /* 0x000fc800000006ff */
[----:B------:R-:W-:Y:S01]  /*0fc0*/  LOP3.LUT R17, R17, 0x10, RZ, 0xc0, !PT ;  /* 0x0000001011117812 */ /* 0x000fe200078ec0ff */
[C---:B0-----:R-:W-:Y:S01]  /*0fd0*/  IMAD.SHL.U32 R10, R4.reuse, 0x800, RZ ;  /* 0x00000800040a7824 */ /* 0x041fe200078e00ff */
[----:B------:R-:W-:Y:S02]  /*0fe0*/  SHF.R.U32.HI R37, RZ, 0xc, R4 ;  /* 0x0000000cff257819 */ /* 0x000fe40000011604 */
[--C-:B----4-:R-:W-:Y:S01]  /*0ff0*/  LOP3.LUT R17, R17, 0xf0f0f0f, R15.reuse, 0xf8, !PT ;  /* 0x0f0f0f0f11117812 */ /* 0x110fe200078ef80f */
[----:B------:R0:W-:Y:S01]  /*1000*/  STS [R26+0x1450], R3 ;  /* 0x001450031a007388 */ /* 0x0001e20000000800 */
[----:B------:R-:W-:Y:S02]  /*1010*/  LOP3.LUT R37, R37, 0x10, RZ, 0xc0, !PT ;  /* 0x0000001025257812 */ /* 0x000fe400078ec0ff */
[----:B------:R-:W-:Y:S02]  /*1020*/  LOP3.LUT R10, R17, 0x1000, R10, 0xf8, !PT ;  /* 0x00001000110a7812 */ /* 0x000fe400078ef80a */
[----:B------:R-:W-:Y:S01]  /*1030*/  SHF.R.U32.HI R15, RZ, 0x4, R15 ;  /* 0x00000004ff0f7819 */ /* 0x000fe2000001160f */
[----:B0-----:R-:W-:-:S03]  /*1040*/  IMAD.SHL.U32 R3, R4, 0x40000, RZ ;  /* 0x0004000004037824 */ /* 0x001fc600078e00ff */
[----:B------:R-:W-:Y:S02]  /*1050*/  LOP3.LUT R15, R37, 0xf0f0f0f, R15, 0xf8, !PT ;  /* 0x0f0f0f0f250f7812 */ /* 0x000fe400078ef80f */
[----:B------:R-:W-:Y:S02]  /*1060*/  LOP3.LUT R3, R10, 0x100000, R3, 0xf8, !PT ;  /* 0x001000000a037812 */ /* 0x000fe400078ef803 */
[----:B------:R-:W-:-:S04]  /*1070*/  SHF.R.U32.HI R10, RZ, 0x5, R4 ;  /* 0x00000005ff0a7819 */ /* 0x000fc80000011604 */
[----:B------:R-:W-:Y:S02]  /*1080*/  LOP3.LUT R15, R15, 0x1000, R10, 0xf8, !PT ;  /* 0x000010000f0f7812 */ /* 0x000fe400078ef80a */
[----:B------:R-:W-:-:S04]  /*1090*/  SHF.L.U32 R10, R4, 0x19, RZ ;  /* 0x00000019040a7819 */ /* 0x000fc800000006ff */
[----:B------:R-:W-:Y:S01]  /*10a0*/  LOP3.LUT R3, R3, 0x10000000, R10, 0xf8, !PT ;  /* 0x1000000003037812 */ /* 0x000fe200078ef80a */
[C---:B------:R-:W-:Y:S01]  /*10b0*/  IMAD.SHL.U32 R10, R4.reuse, 0x4, RZ ;  /* 0x00000004040a7824 */ /* 0x040fe200078e00ff */
[----:B------:R-:W-:-:S04]  /*10c0*/  SHF.L.U32 R11, R4, 0x9, RZ ;  /* 0x00000009040b7819 */ /* 0x000fc800000006ff */
[----:B------:R-:W-:-:S04]  /*10d0*/  LOP3.LUT R10, R15, 0x100000, R10, 0xf8, !PT ;  /* 0x001000000f0a7812 */ /* 0x000fc800078ef80a */
[----:B------:R-:W-:Y:S01]  /*10e0*/  LOP3.LUT R17, R10, 0x10000000, R11, 0xf8, !PT ;  /* 0x100000000a117812 */ /* 0x000fe200078ef80b */
[----:B------:R0:W-:Y:S04]  /*10f0*/  STS [R26+0x1860], R3 ;  /* 0x001860031a007388 */ /* 0x0001e80000000800 */
[----:B------:R1:W-:Y:S04]  /*1100*/  STS [R26+0x1864], R17 ;  /* 0x001864111a007388 */ /* 0x0003e80000000800 */
[----:B------:R4:W-:Y:S01]  /*1110*/  STS [R26+0x1454], R14 ;  /* 0x0014540e1a007388 */ /* 0x0009e20000000800 */
[----:B------:R-:W-:-:S02]  /*1120*/  UIADD3 UR8, UPT, UPT, UR5, 0x4, URZ ;  /* 0x0000000405087890 */ /* 0x000fc4000fffe0ff */
[----:B------:R-:W-:-:S04]  /*1130*/  UIADD3 UR5, UPT, UPT, UR5, 0x8, URZ ;  /* 0x0000000805057890 */ /* 0x000fc8000fffe0ff */
[----:B------:R-:W-:Y:S02]  /*1140*/  ISETP.LE.AND P0, PT, R32, UR8, PT ;  /* 0x0000000820007c0c */ /* 0x000fe4000bf03270 */
[----:B--2---:R-:W-:-:S05]  /*1150*/  SHF.R.S32.HI R13, RZ, R31, R13 ;  /* 0x0000001fff0d7219 */ /* 0x004fca000001140d */
[----:B------:R-:W-:Y:S01]  /*1160*/  IMAD.SHL.U32 R4, R13, 0x10, RZ ;  /* 0x000000100d047824 */ /* 0x000fe200078e00ff */
[----:B------:R-:W-:-:S04]  /*1170*/  SHF.R.U32.HI R10, RZ, 0xc, R13 ;  /* 0x0000000cff0a7819 */ /* 0x000fc8000001160d */
[----:B------:R-:W-:Y:S02]  /*1180*/  LOP3.LUT R11, R4, 0x10, RZ, 0xc0, !PT ;  /* 0x00000010040b7812 */ /* 0x000fe400078ec0ff */
[----:B------:R-:W-:Y:S02]  /*1190*/  SHF.L.U32 R4, R13, 0xb, RZ ;  /* 0x0000000b0d047819 */ /* 0x000fe400000006ff */
[--C-:B---3--:R-:W-:Y:S02]  /*11a0*/  LOP3.LUT R11, R11, 0xf0f0f0f, R12.reuse, 0xf8, !PT ;  /* 0x0f0f0f0f0b0b7812 */ /* 0x108fe400078ef80c */
[----:B------:R-:W-:Y:S02]  /*11b0*/  LOP3.LUT R15, R10, 0x10, RZ, 0xc0, !PT ;  /* 0x000000100a0f7812 */ /* 0x000fe400078ec0ff */
[----:B------:R-:W-:Y:S02]  /*11c0*/  SHF.R.U32.HI R12, RZ, 0x4, R12 ;  /* 0x00000004ff0c7819 */ /* 0x000fe4000001160c */
[----:B------:R-:W-:Y:S01]  /*11d0*/  LOP3.LUT R4, R11, 0x1000, R4, 0xf8, !PT ;  /* 0x000010000b047812 */ /* 0x000fe200078ef804 */
[----:B------:R-:W-:Y:S01]  /*11e0*/  IMAD.SHL.U32 R11, R13, 0x40000, RZ ;  /* 0x000400000d0b7824 */ /* 0x000fe200078e00ff */
[----:B------:R-:W-:-:S02]  /*11f0*/  LOP3.LUT R12, R15, 0xf0f0f0f, R12, 0xf8, !PT ;  /* 0x0f0f0f0f0f0c7812 */ /* 0x000fc400078ef80c */
[----:B0-----:R-:W-:Y:S01]  /*1200*/  SHF.R.U32.HI R3, RZ, 0x5, R13 ;  /* 0x00000005ff037819 */ /* 0x001fe2000001160d */
[C---:B------:R-:W-:Y:S01]  /*1210*/  IMAD.SHL.U32 R10, R13.reuse, 0x4, RZ ;  /* 0x000000040d0a7824 */ /* 0x040fe200078e00ff */
[----:B------:R-:W-:Y:S02]  /*1220*/  LOP3.LUT R11, R4, 0x100000, R11, 0xf8, !PT ;  /* 0x00100000040b7812 */ /* 0x000fe400078ef80b */
[----:B------:R-:W-:Y:S02]  /*1230*/  SHF.L.U32 R4, R13, 0x19, RZ ;  /* 0x000000190d047819 */ /* 0x000fe400000006ff */
[----:B------:R-:W-:Y:S02]  /*1240*/  LOP3.LUT R3, R12, 0x1000, R3, 0xf8, !PT ;  /* 0x000010000c037812 */ /* 0x000fe400078ef803 */
[----:B------:R-:W-:Y:S02]  /*1250*/  SHF.R.S32.HI R16, RZ, R31, R16 ;  /* 0x0000001fff107219 */ /* 0x000fe40000011410 */
[----:B------:R-:W-:-:S02]  /*1260*/  LOP3.LUT R11, R11, 0x10000000, R4, 0xf8, !PT ;  /* 0x100000000b0b7812 */ /* 0x000fc400078ef804 */
[----:B------:R-:W-:Y:S01]  /*1270*/  LOP3.LUT R3, R3, 0x100000, R10, 0xf8, !PT ;  /* 0x0010000003037812 */ /* 0x000fe200078ef80a */
[----:B------:R-:W-:Y:S01]  /*1280*/  IMAD.SHL.U32 R10, R16, 0x10, RZ ;  /* 0x00000010100a7824 */ /* 0x000fe200078e00ff */
[----:B------:R-:W-:Y:S02]  /*1290*/  SHF.L.U32 R4, R13, 0x9, RZ ;  /* 0x000000090d047819 */ /* 0x000fe400000006ff */
[----:B------:R-:W-:Y:S02]  /*12a0*/  SHF.R.U32.HI R12, RZ, 0xc, R16 ;  /* 0x0000000cff0c7819 */ /* 0x000fe40000011610 */
[----:B------:R-:W-:Y:S02]  /*12b0*/  LOP3.LUT R13, R3, 0x10000000, R4, 0xf8, !PT ;  /* 0x10000000030d7812 */ /* 0x000fe400078ef804 */
[----:B------:R-:W-:Y:S02]  /*12c0*/  LOP3.LUT R15, R12, 0x10, RZ, 0xc0, !PT ;  /* 0x000000100c0f7812 */ /* 0x000fe400078ec0ff */
[----:B------:R-:W-:-:S02]  /*12d0*/  SHF.R.U32.HI R4, RZ, 0x4, R18 ;  /* 0x00000004ff047819 */ /* 0x000fc40000011612 */
[----:B------:R-:W-:Y:S02]  /*12e0*/  LOP3.LUT R3, R10, 0x10, RZ, 0xc0, !PT ;  /* 0x000000100a037812 */ /* 0x000fe400078ec0ff */
[----:B------:R-:W-:Y:S02]  /*12f0*/  LOP3.LUT R15, R15, 0xf0f0f0f, R4, 0xf8, !PT ;  /* 0x0f0f0f0f0f0f7812 */ /* 0x000fe400078ef804 */
[----:B------:R-:W-:Y:S02]  /*1300*/  LOP3.LUT R3, R3, 0xf0f0f0f, R18, 0xf8, !PT ;  /* 0x0f0f0f0f03037812 */ /* 0x000fe400078ef812 */
[C---:B------:R-:W-:Y:S02]  /*1310*/  SHF.L.U32 R4, R16.reuse, 0xb, RZ ;  /* 0x0000000b10047819 */ /* 0x040fe400000006ff */
[----:B------:R-:W-:Y:S02]  /*1320*/  SHF.R.U32.HI R10, RZ, 0x5, R16 ;  /* 0x00000005ff0a7819 */ /* 0x000fe40000011610 */
[----:B------:R-:W-:Y:S01]  /*1330*/  LOP3.LUT R3, R3, 0x1000, R4, 0xf8, !PT ;  /* 0x0000100003037812 */ /* 0x000fe200078ef804 */
[----:B------:R-:W-:Y:S01]  /*1340*/  IMAD.SHL.U32 R4, R16, 0x40000, RZ ;  /* 0x0004000010047824 */ /* 0x000fe200078e00ff */
[----:B------:R-:W-:-:S02]  /*1350*/  LOP3.LUT R10, R15, 0x1000, R10, 0xf8, !PT ;  /* 0x000010000f0a7812 */ /* 0x000fc400078ef80a */
[C---:B------:R-:W-:Y:S01]  /*1360*/  SHF.L.U32 R15, R16.reuse, 0x2, RZ ;  /* 0x00000002100f7819 */ /* 0x040fe200000006ff */
[----:B-1----:R-:W-:Y:S01]  /*1370*/  IMAD.SHL.U32 R17, R16, 0x200, RZ ;  /* 0x0000020010117824 */ /* 0x002fe200078e00ff */
[----:B------:R-:W-:Y:S02]  /*1380*/  LOP3.LUT R3, R3, 0x100000, R4, 0xf8, !PT ;  /* 0x0010000003037812 */ /* 0x000fe400078ef804 */
[----:B------:R-:W-:Y:S02]  /*1390*/  LOP3.LUT R10, R10, 0x100000, R15, 0xf8, !PT ;  /* 0x001000000a0a7812 */ /* 0x000fe400078ef80f */
[----:B------:R-:W-:Y:S02]  /*13a0*/  SHF.L.U32 R4, R16, 0x19, RZ ;  /* 0x0000001910047819 */ /* 0x000fe400000006ff */
[----:B------:R-:W-:Y:S02]  /*13b0*/  LOP3.LUT R17, R10, 0x10000000, R17, 0xf8, !PT ;  /* 0x100000000a117812 */ /* 0x000fe400078ef811 */
[----:B------:R-:W-:Y:S01]  /*13c0*/  LOP3.LUT R15, R3, 0x10000000, R4, 0xf8, !PT ;  /* 0x10000000030f7812 */ /* 0x000fe200078ef804 */
[----:B------:R4:W-:Y:S01]  /*13d0*/  STS [R26+0x410], R11 ;  /* 0x0004100b1a007388 */ /* 0x0009e20000000800 */
[----:B------:R-:W-:-:S03]  /*13e0*/  VIADD R12, R5, 0x3 ;  /* 0x00000003050c7836 */ /* 0x000fc60000000000 */
[----:B------:R4:W-:Y:S04]  /*13f0*/  STS [R26+0x414], R13 ;  /* 0x0004140d1a007388 */ /* 0x0009e80000000800 */
[----:B------:R4:W-:Y:S04]  /*1400*/  STS [R26+0x1c70], R15 ;  /* 0x001c700f1a007388 */ /* 0x0009e80000000800 */
[----:B------:R4:W-:Y:S04]  /*1410*/  STS [R26+0x1c74], R17 ;  /* 0x001c74111a007388 */ /* 0x0009e80000000800 */
[----:B------:R4:W-:Y:S04]  /*1420*/  STS [R24], R19 ;  /* 0x0000001318007388 */ /* 0x0009e80000000800 */
[----:B------:R4:W-:Y:S01]  /*1430*/  STS [R23], R36 ;  /* 0x0000002417007388 */ /* 0x0009e20000000800 */
[----:B------:R-:W-:-:S02]  /*1440*/  ISETP.GE.U32.AND P1, PT, R12, 0x4, PT ;  /* 0x000000040c00780c */ /* 0x000fc40003f26070 */
[----:B------:R-:W-:-:S04]  /*1450*/  IADD3 R3, P2, PT, R8, 0xc0, RZ ;  /* 0x000000c008037810 */ /* 0x000fc80007f5e0ff */
[----:B------:R-:W-:-:S07]  /*1460*/  IADD3.X R4, PT, PT, RZ, R9, RZ, P2, !PT ;  /* 0x00000009ff047210 */ /* 0x000fce00017fe4ff */
[----:B----4-:R-:W-:Y:S05]  /*1470*/  @!P1 BRA `(.L_x_605) ;  /* 0x0000000c00809947 */ /* 0x010fea0003800000 */
[----:B------:R-:W0:Y:S01]  /*1480*/  LDC.64 R36, c[0x0][0x388] ;  /* 0x0000e200ff247b82 */ /* 0x000e220000000a00 */
[----:B------:R-:W-:-:S05]  /*1490*/  IMAD.WIDE R10, R6, 0x24, R34 ;  /* 0x00000024060a7825 */ /* 0x000fca00078e0222 */
        /* <DEDUP_REMOVED lines=10> */
[----:B------:R-:W-:Y:S01]  /*1540*/  LDS R16, [R20+0x1c] ;  /* 0x00001c0014107984 */ /* 0x000fe20000000800 */
[----:B0-----:R-:W-:-:S03]  /*1550*/  IDP.4A.S8.S8 R19, R19, R12, RZ ;  /* 0x0000000c13137226 */ /* 0x001fc600000006ff */
[----:B------:R-:W0:Y:S01]  /*1560*/  LDS R12, [R20+0x8] ;  /* 0x00000800140c7984 */ /* 0x000e220000000800 */
[----:B-1----:R-:W-:-:S03]  /*1570*/  IDP.4A.S8.S8 R18, R18, R8, R19 ;  /* 0x0000000812127226 */ /* 0x002fc60000000613 */
[----:B------:R-:W1:Y:S01]  /*1580*/  LDS R8, [R20+0xc] ;  /* 0x00000c0014087984 */ /* 0x000e620000000800 */
[----:B0-----:R-:W-:-:S03]  /*1590*/  IDP.4A.S8.S8 R12, R12, R13, R18 ;  /* 0x0000000d0c0c7226 */ /* 0x001fc60000000612 */
[----:B------:R-:W-:Y:S01]  /*15a0*/  LDS R13, [R20+0x18] ;  /* 0x00001800140d7984 */ /* 0x000fe20000000800 */
[----:B-1----:R-:W-:-:S03]  /*15b0*/  IDP.4A.S8.S8 R9, R8, R9, R12 ;  /* 0x0000000908097226 */ /* 0x002fc6000000060c */
[----:B------:R-:W0:Y:S04]  /*15c0*/  LDS R8, [R20+0x10] ;  /* 0x0000100014087984 */ /* 0x000e280000000800 */
[----:B------:R-:W1:Y:S01]  /*15d0*/  LDS R12, [R20+0x14] ;  /* 0x00001400140c7984 */ /* 0x000e620000000800 */
[----:B0-----:R-:W-:-:S04]  /*15e0*/  IDP.4A.S8.S8 R9, R8, R14, R9 ;  /* 0x0000000e08097226 */ /* 0x001fc80000000609 */
[----:B-1----:R-:W-:Y:S02]  /*15f0*/  IDP.4A.S8.S8 R10, R12, R10, R9 ;  /* 0x0000000a0c0a7226 */ /* 0x002fe40000000609 */
[----:B------:R-:W-:Y:S02]  /*1600*/  LDS R9, [R20+0x20] ;  /* 0x0000200014097984 */ /* 0x000fe40000000800 */
[----:B------:R-:W-:Y:S02]  /*1610*/  IDP.4A.S8.S8 R10, R13, R15, R10 ;  /* 0x0000000f0d0a7226 */ /* 0x000fe4000000060a */
[----:B------:R-:W0:Y:S02]  /*1620*/  LDS.128 R12, [R30+UR6+0x20] ;  /* 0x000020061e0c7984 */ /* 0x000e240008000c00 */
[----:B------:R-:W-:Y:S02]  /*1630*/  IDP.4A.S8.S8 R16, R16, R11, R10 ;  /* 0x0000000b10107226 */ /* 0x000fe4000000060a */
[----:B0-----:R-:W-:-:S02]  /*1640*/  IDP.4A.S8.S8 R17, R9, R12, RZ ;  /* 0x0000000c09117226 */ /* 0x001fc400000006ff */
[----:B------:R-:W-:Y:S04]  /*1650*/  LDS R12, [R20+0x24] ;  /* 0x00002400140c7984 */ /* 0x000fe80000000800 */
[----:B------:R-:W0:Y:S02]  /*1660*/  LDS.128 R8, [R30+UR6+0x30] ;  /* 0x000030061e087984 */ /* 0x000e240008000c00 */
[----:B0-----:R-:W-:Y:S02]  /*1670*/  IDP.4A.S8.S8 R8, R12, R8, R17 ;  /* 0x000000080c087226 */ /* 0x001fe40000000611 */
[----:B------:R-:W0:Y:S01]  /*1680*/  LDS R12, [R20+0x28] ;  /* 0x00002800140c7984 */ /* 0x000e220000000800 */
[----:B------:R-:W-:-:S03]  /*1690*/  I2FP.F32.S32 R16, R16 ;  /* 0x0000001000107245 */ /* 0x000fc60000201400 */
[----:B------:R-:W-:Y:S01]  /*16a0*/  LDS R17, [R20+0x40] ;  /* 0x0000400014117984 */ /* 0x000fe20000000800 */
[----:B0-----:R-:W-:-:S03]  /*16b0*/  IDP.4A.S8.S8 R8, R12, R13, R8 ;  /* 0x0000000d0c087226 */ /* 0x001fc60000000608 */
        /* <DEDUP_REMOVED lines=11> */
[----:B------:R-:W0:Y:S04]  /*1770*/  LDS.128 R8, [R22] ;  /* 0x0000000016087984 */ /* 0x000e280000000c00 */
[----:B------:R-:W1:Y:S01]  /*1780*/  LDS R14, [R21+0x4] ;  /* 0x00000400150e7984 */ /* 0x000e620000000800 */
[----:B------:R-:W-:Y:S01]  /*1790*/  I2FP.F32.S32 R12, R12 ;  /* 0x0000000c000c7245 */ /* 0x000fe20000201400 */
[----:B0-----:R-:W-:Y:S02]  /*17a0*/  HFMA2 R8, R13, R8, -RZ ;  /* 0x000000080d087231 */ /* 0x001fe400001000ff */
[----:B-1----:R-:W-:-:S05]  /*17b0*/  HMUL2 R14, R14, R9 ;  /* 0x000000090e0e7232 */ /* 0x002fca0000000000 */
[----:B------:R-:W-:Y:S02]  /*17c0*/  HADD2.F32 R13, -RZ, R14.H0_H0 ;  /* 0x2000000eff0d7230 */ /* 0x000fe40000004100 */
[--C-:B------:R-:W-:Y:S02]  /*17d0*/  HADD2.F32 R9, -RZ, R8.reuse.H0_H0 ;  /* 0x20000008ff097230 */ /* 0x100fe40000004100 */
[----:B------:R-:W-:Y:S02]  /*17e0*/  HADD2.F32 R8, -RZ, R8.H1_H1 ;  /* 0x30000008ff087230 */ /* 0x000fe40000004100 */
[----:B------:R-:W-:-:S03]  /*17f0*/  HADD2.F32 R14, -RZ, R14.H1_H1 ;  /* 0x3000000eff0e7230 */ /* 0x000fc60000004100 */
[----:B------:R-:W-:Y:S02]  /*1800*/  FFMA.FTZ R8, R9, R16, R8 ;  /* 0x0000001009087223 */ /* 0x000fe40000010008 */
[----:B------:R-:W-:Y:S02]  /*1810*/  FFMA.FTZ R9, R13, R12, R14 ;  /* 0x0000000c0d097223 */ /* 0x000fe4000001000e */
[----:B------:R-:W0:Y:S01]  /*1820*/  LDS.128 R12, [R30+UR6+0x40] ;  /* 0x000040061e0c7984 */ /* 0x000e220008000c00 */
[----:B------:R-:W-:-:S04]  /*1830*/  FADD.FTZ R8, R33, R8 ;  /* 0x0000000821087221 */ /* 0x000fc80000010000 */
[----:B------:R-:W-:Y:S01]  /*1840*/  FADD.FTZ R8, R8, R9 ;  /* 0x0000000908087221 */ /* 0x000fe20000010000 */
[----:B0-----:R-:W-:Y:S02]  /*1850*/  IDP.4A.S8.S8 R9, R17, R12, RZ ;  /* 0x0000000c11097226 */ /* 0x001fe400000006ff */
[----:B------:R-:W-:Y:S04]  /*1860*/  LDS R12, [R20+0x44] ;  /* 0x00004400140c7984 */ /* 0x000fe80000000800 */
[----:B------:R-:W0:Y:S02]  /*1870*/  LDS.128 R16, [R30+UR6+0x50] ;  /* 0x000050061e107984 */ /* 0x000e240008000c00 */
[----:B0-----:R-:W-:Y:S02]  /*1880*/  IDP.4A.S8.S8 R12, R12, R16, R9 ;  /* 0x000000100c0c7226 */ /* 0x001fe40000000609 */
[----:B------:R-:W0:Y:S02]  /*1890*/  LDS R9, [R20+0x48] ;  /* 0x0000480014097984 */ /* 0x000e240000000800 */
[----:B0-----:R-:W-:-:S02]  /*18a0*/  IDP.4A.S8.S8 R12, R9, R13, R12 ;  /* 0x0000000d090c7226 */ /* 0x001fc4000000060c */
        /* <DEDUP_REMOVED lines=13> */
[----:B--2---:R-:W-:Y:S02]  /*1980*/  HFMA2 R9, R9, R10, -RZ ;  /* 0x0000000a09097231 */ /* 0x004fe400001000ff */
        /* <DEDUP_REMOVED lines=10> */
[----:B0-----:R-:W-:-:S03]  /*1a30*/  IDP.4A.S8.S8 R16, R9, R16, R33 ;  /* 0x0000001009107226 */ /* 0x001fc60000000621 */
[----:B------:R-:W0:Y:S02]  /*1a40*/  LDS R9, [R20+0x68] ;  /* 0x0000680014097984 */ /* 0x000e240000000800 */
[----:B0-----:R-:W-:Y:S02]  /*1a50*/  IDP.4A.S8.S8 R16, R9, R13, R16 ;  /* 0x0000000d09107226 */ /* 0x001fe40000000610 */
[----:B------:R-:W0:Y:S04]  /*1a60*/  LDS R9, [R20+0x6c] ;  /* 0x00006c0014097984 */ /* 0x000e280000000800 */
[----:B------:R-:W-:Y:S01]  /*1a70*/  LDS R13, [R20+0x7c] ;  /* 0x00007c00140d7984 */ /* 0x000fe20000000800 */
[----:B0-----:R-:W-:-:S04]  /*1a80*/  IDP.4A.S8.S8 R9, R9, R17, R16 ;  /* 0x0000001109097226 */ /* 0x001fc80000000610 */
[----:B------:R-:W-:Y:S02]  /*1a90*/  IDP.4A.S8.S8 R9, R10, R14, R9 ;  /* 0x0000000e0a097226 */ /* 0x000fe40000000609 */
[----:B------:R-:W0:Y:S04]  /*1aa0*/  LDS R10, [R20+0x74] ;  /* 0x00007400140a7984 */ /* 0x000e280000000800 */
[----:B------:R-:W1:Y:S01]  /*1ab0*/  LDS R14, [R21+0xc] ;  /* 0x00000c00150e7984 */ /* 0x000e620000000800 */
[----:B0-----:R-:W-:-:S04]  /*1ac0*/  IDP.4A.S8.S8 R10, R10, R18, R9 ;  /* 0x000000120a0a7226 */ /* 0x001fc80000000609 */
[----:B------:R-:W-:Y:S02]  /*1ad0*/  IDP.4A.S8.S8 R10, R12, R15, R10 ;  /* 0x0000000f0c0a7226 */ /* 0x000fe4000000060a */
[----:B-1----:R-:W-:Y:S02]  /*1ae0*/  HMUL2 R11, R14, R11 ;  /* 0x0000000b0e0b7232 */ /* 0x002fe40000000000 */
[----:B------:R-:W-:Y:S02]  /*1af0*/  IDP.4A.S8.S8 R10, R13, R19, R10 ;  /* 0x000000130d0a7226 */ /* 0x000fe4000000060a */
[----:B------:R-:W-:Y:S02]  /*1b00*/  VIADD R13, R5, 0x3 ;  /* 0x00000003050d7836 */ /* 0x000fe40000000000 */
[--C-:B------:R-:W-:Y:S02]  /*1b10*/  HADD2.F32 R9, -RZ, R11.reuse.H0_H0 ;  /* 0x2000000bff097230 */ /* 0x100fe40000004100 */
[----:B------:R-:W-:Y:S01]  /*1b20*/  HADD2.F32 R12, -RZ, R11.H1_H1 ;  /* 0x3000000bff0c7230 */ /* 0x000fe20000004100 */
[----:B------:R-:W-:Y:S01]  /*1b30*/  LOP3.LUT R11, R13, 0xfffffffc, RZ, 0xc0, !PT ;  /* 0xfffffffc0d0b7812 */ /* 0x000fe200078ec0ff */
[----:B------:R-:W-:Y:S03]  /*1b40*/  BAR.SYNC.DEFER_BLOCKING 0x0 ;  /* 0x0000000000007b1d */ /* 0x000fe60000010000 */
[----:B------:R-:W-:-:S02]  /*1b50*/  ISETP.NE.AND P1, PT, R11, 0x4, PT ;  /* 0x000000040b00780c */ /* 0x000fc40003f25270 */
[----:B------:R-:W-:-:S05]  /*1b60*/  I2FP.F32.S32 R10, R10 ;  /* 0x0000000a000a7245 */ /* 0x000fca0000201400 */
[----:B------:R-:W-:-:S04]  /*1b70*/  FFMA.FTZ R9, R9, R10, R12 ;  /* 0x0000000a09097223 */ /* 0x000fc8000001000c */
[----:B------:R-:W-:Y:S02]  /*1b80*/  FADD.FTZ R33, R8, R9 ;  /* 0x0000000908217221 */ /* 0x000fe40000010000 */
[----:B------:R-:W-:Y:S05]  /*1b90*/  @!P1 BRA `(.L_x_605) ;  /* 0x0000000400b89947 */ /* 0x000fea0003800000 */
[----:B------:R-:W-:Y:S01]  /*1ba0*/  IADD3 R11, PT, PT, R2, 0x4, RZ ;  /* 0x00000004020b7810 */ /* 0x000fe20007ffe0ff */
[----:B------:R-:W-:-:S04]  /*1bb0*/  IMAD.WIDE R8, R7, 0x24, R34 ;  /* 0x0000002407087825 */ /* 0x000fc800078e0222 */
[----:B------:R-:W-:Y:S01]  /*1bc0*/  IMAD.WIDE.U32 R36, R11, 0x24, R36 ;  /* 0x000000240b247825 */ /* 0x000fe200078e0024 */
[----:B------:R-:W2:Y:S05]  /*1bd0*/  LDG.E.CONSTANT R12, desc[UR10][R8.64] ;  /* 0x0000000a080c7981 */ /* 0x000eaa000c1e9900 */
        /* <DEDUP_REMOVED lines=11> */
[----:B------:R-:W0:Y:S01]  /*1c90*/  LDS R8, [R20+0x8c] ;  /* 0x00008c0014087984 */ /* 0x000e220000000800 */
[----:B-1----:R-:W-:-:S03]  /*1ca0*/  IDP.4A.S8.S8 R14, R14, R16, R13 ;  /* 0x000000100e0e7226 */ /* 0x002fc6000000060d */
[----:B------:R-:W1:Y:S01]  /*1cb0*/  LDS R13, [R20+0x94] ;  /* 0x00009400140d7984 */ /* 0x000e620000000800 */
[----:B--2---:R-:W-:-:S03]  /*1cc0*/  IDP.4A.S8.S8 R14, R15, R9, R14 ;  /* 0x000000090f0e7226 */ /* 0x004fc6000000060e */
[----:B------:R-:W-:Y:S01]  /*1cd0*/  LDS R9, [R20+0x9c] ;  /* 0x00009c0014097984 */ /* 0x000fe20000000800 */
[----:B0-----:R-:W-:-:S03]  /*1ce0*/  IDP.4A.S8.S8 R17, R8, R17, R14 ;  /* 0x0000001108117226 */ /* 0x001fc6000000060e */
[----:B------:R-:W0:Y:S01]  /*1cf0*/  LDS R8, [R20+0x98] ;  /* 0x0000980014087984 */ /* 0x000e220000000800 */
[----:B------:R-:W-:-:S03]  /*1d00*/  IDP.4A.S8.S8 R10, R12, R10, R17 ;  /* 0x0000000a0c0a7226 */ /* 0x000fc60000000611 */
[----:B------:R-:W-:Y:S01]  /*1d10*/  LDS R17, [R20+0xa0] ;  /* 0x0000a00014117984 */ /* 0x000fe20000000800 */
[----:B-1----:R-:W-:-:S03]  /*1d20*/  IDP.4A.S8.S8 R10, R13, R18, R10 ;  /* 0x000000120d0a7226 */ /* 0x002fc6000000060a */
[----:B------:R-:W1:Y:S01]  /*1d30*/  LDS.128 R12, [R30+UR6+0x20] ;  /* 0x000020061e0c7984 */ /* 0x000e620008000c00 */
[----:B0-----:R-:W-:-:S03]  /*1d40*/  IDP.4A.S8.S8 R8, R8, R11, R10 ;  /* 0x0000000b08087226 */ /* 0x001fc6000000060a */
[----:B------:R-:W-:Y:S01]  /*1d50*/  LDS R10, [R20+0xa4] ;  /* 0x0000a400140a7984 */ /* 0x000fe20000000800 */
[----:B-1----:R-:W-:Y:S02]  /*1d60*/  IDP.4A.S8.S8 R11, R17, R12, RZ ;  /* 0x0000000c110b7226 */ /* 0x002fe400000006ff */
[----:B------:R-:W-:Y:S02]  /*1d70*/  IDP.4A.S8.S8 R12, R9, R19, R8 ;  /* 0x00000013090c7226 */ /* 0x000fe40000000608 */
[----:B------:R-:W0:Y:S03]  /*1d80*/  LDS.128 R16, [R30+UR6+0x30] ;  /* 0x000030061e107984 */ /* 0x000e260008000c00 */
[----:B------:R-:W-:Y:S01]  /*1d90*/  I2FP.F32.S32 R12, R12 ;  /* 0x0000000c000c7245 */ /* 0x000fe20000201400 */
[----:B------:R-:W1:Y:S04]  /*1da0*/  LDS R8, [R20+0xa8] ;  /* 0x0000a80014087984 */ /* 0x000e680000000800 */
[----:B------:R-:W2:Y:S01]  /*1db0*/  LDS R9, [R20+0xac] ;  /* 0x0000ac0014097984 */ /* 0x000ea20000000800 */
[----:B0-----:R-:W-:-:S03]  /*1dc0*/  IDP.4A.S8.S8 R10, R10, R16, R11 ;  /* 0x000000100a0a7226 */ /* 0x001fc6000000060b */
[----:B------:R-:W-:Y:S01]  /*1dd0*/  LDS R11, [R20+0xb4] ;  /* 0x0000b400140b7984 */ /* 0x000fe20000000800 */
[----:B-1----:R-:W-:-:S03]  /*1de0*/  IDP.4A.S8.S8 R8, R8, R13, R10 ;  /* 0x0000000d08087226 */ /* 0x002fc6000000060a */
[----:B------:R-:W0:Y:S01]  /*1df0*/  LDS R10, [R20+0xb0] ;  /* 0x0000b000140a7984 */ /* 0x000e220000000800 */
[----:B--2---:R-:W-:-:S03]  /*1e00*/  IDP.4A.S8.S8 R9, R9, R17, R8 ;  /* 0x0000001109097226 */ /* 0x004fc60000000608 */
[----:B------:R-:W-:Y:S04]  /*1e10*/  LDS R13, [R21+0x10] ;  /* 0x00001000150d7984 */ /* 0x000fe80000000800 */
[----:B------:R-:W1:Y:S01]  /*1e20*/  LDS R16, [R20+0xb8] ;  /* 0x0000b80014107984 */ /* 0x000e620000000800 */
[----:B0-----:R-:W-:-:S03]  /*1e30*/  IDP.4A.S8.S8 R9, R10, R14, R9 ;  /* 0x0000000e0a097226 */ /* 0x001fc60000000609 */
[----:B------:R-:W0:Y:S01]  /*1e40*/  LDS R14, [R20+0xbc] ;  /* 0x0000bc00140e7984 */ /* 0x000e220000000800 */
[----:B------:R-:W-:-:S03]  /*1e50*/  IDP.4A.S8.S8 R18, R11, R18, R9 ;  /* 0x000000120b127226 */ /* 0x000fc60000000609 */
[----:B------:R-:W2:Y:S01]  /*1e60*/  LDS.128 R8, [R22] ;  /* 0x0000000016087984 */ /* 0x000ea20000000c00 */
[----:B-1----:R-:W-:-:S04]  /*1e70*/  IDP.4A.S8.S8 R18, R16, R15, R18 ;  /* 0x0000000f10127226 */ /* 0x002fc80000000612 */
[----:B0-----:R-:W-:Y:S02]  /*1e80*/  IDP.4A.S8.S8 R14, R14, R19, R18 ;  /* 0x000000130e0e7226 */ /* 0x001fe40000000612 */
[----:B--2---:R-:W-:-:S03]  /*1e90*/  HFMA2 R13, R13, R8, -RZ ;  /* 0x000000080d0d7231 */ /* 0x004fc600001000ff */
[----:B------:R-:W-:Y:S01]  /*1ea0*/  I2FP.F32.S32 R14, R14 ;  /* 0x0000000e000e7245 */ /* 0x000fe20000201400 */
[----:B------:R-:W0:Y:S01]  /*1eb0*/  LDS R8, [R21+0x14] ;  /* 0x0000140015087984 */ /* 0x000e220000000800 */
[--C-:B------:R-:W-:Y:S02]  /*1ec0*/  HADD2.F32 R15, -RZ, R13.reuse.H0_H0 ;  /* 0x2000000dff0f7230 */ /* 0x100fe40000004100 */
[----:B------:R-:W-:Y:S02]  /*1ed0*/  HADD2.F32 R16, -RZ, R13.H1_H1 ;  /* 0x3000000dff107230 */ /* 0x000fe40000004100 */
[----:B------:R-:W-:Y:S03]  /*1ee0*/  LDS R13, [R20+0xc0] ;  /* 0x0000c000140d7984 */ /* 0x000fe60000000800 */
[----:B------:R-:W-:Y:S02]  /*1ef0*/  FFMA.FTZ R12, R15, R12, R16 ;  /* 0x0000000c0f0c7223 */ /* 0x000fe40000010010 */
[----:B------:R-:W1:Y:S01]  /*1f00*/  LDS.128 R16, [R30+UR6+0x40] ;  /* 0x000040061e107984 */ /* 0x000e620008000c00 */
[----:B0-----:R-:W-:-:S05]  /*1f10*/  HMUL2 R8, R8, R9 ;  /* 0x0000000908087232 */ /* 0x001fca0000000000 */
[--C-:B------:R-:W-:Y:S02]  /*1f20*/  HADD2.F32 R9, -RZ, R8.reuse.H0_H0 ;  /* 0x20000008ff097230 */ /* 0x100fe40000004100 */
[----:B------:R-:W-:-:S05]  /*1f30*/  HADD2.F32 R8, -RZ, R8.H1_H1 ;  /* 0x30000008ff087230 */ /* 0x000fca0000004100 */
[----:B------:R-:W-:Y:S01]  /*1f40*/  FFMA.FTZ R9, R9, R14, R8 ;  /* 0x0000000e09097223 */ /* 0x000fe20000010008 */
[----:B------:R-:W-:Y:S01]  /*1f50*/  FADD.FTZ R8, R33, R12 ;  /* 0x0000000c21087221 */ /* 0x000fe20000010000 */
[----:B-1----:R-:W-:-:S03]  /*1f60*/  IDP.4A.S8.S8 R33, R13, R16, RZ ;  /* 0x000000100d217226 */ /* 0x002fc600000006ff */
[----:B------:R-:W-:Y:S01]  /*1f70*/  FADD.FTZ R8, R8, R9 ;  /* 0x0000000908087221 */ /* 0x000fe20000010000 */
[----:B------:R-:W-:Y:S04]  /*1f80*/  LDS R16, [R20+0xc4] ;  /* 0x0000c40014107984 */ /* 0x000fe80000000800 */
[----:B------:R-:W0:Y:S04]  /*1f90*/  LDS.128 R12, [R30+UR6+0x50] ;  /* 0x000050061e0c7984 */ /* 0x000e280008000c00 */
[----:B------:R-:W1:Y:S01]  /*1fa0*/  LDS R9, [R20+0xc8] ;  /* 0x0000c80014097984 */ /* 0x000e620000000800 */
[----:B0-----:R-:W-:-:S03]  /*1fb0*/  IDP.4A.S8.S8 R12, R16, R12, R33 ;  /* 0x0000000c100c7226 */ /* 0x001fc60000000621 */
[----:B------:R-:W0:Y:S01]  /*1fc0*/  LDS R16, [R20+0xcc] ;  /* 0x0000cc0014107984 */ /* 0x000e220000000800 */
[----:B-1----:R-:W-:-:S03]  /*1fd0*/  IDP.4A.S8.S8 R12, R9, R17, R12 ;  /* 0x00000011090c7226 */ /* 0x002fc6000000060c */
[----:B------:R-:W1:Y:S04]  /*1fe0*/  LDS R9, [R20+0xd0] ;  /* 0x0000d00014097984 */ /* 0x000e680000000800 */
[----:B------:R-:W-:Y:S01]  /*1ff0*/  LDS R17, [R20+0xd8] ;  /* 0x0000d80014117984 */ /* 0x000fe20000000800 */
[----:B0-----:R-:W-:-:S03]  /*2000*/  IDP.4A.S8.S8 R13, R16, R13, R12 ;  /* 0x0000000d100d7226 */ /* 0x001fc6000000060c */
[----:B------:R-:W0:Y:S01]  /*2010*/  LDS R16, [R20+0xd4] ;  /* 0x0000d40014107984 */ /* 0x000e220000000800 */
[----:B-1----:R-:W-:-:S03]  /*2020*/  IDP.4A.S8.S8 R13, R9, R18, R13 ;  /* 0x00000012090d7226 */ /* 0x002fc6000000060d */
[----:B------:R-:W1:Y:S04]  /*2030*/  LDS R9, [R21+0x18] ;  /* 0x0000180015097984 */ /* 0x000e680000000800 */
[----:B------:R-:W2:Y:S01]  /*2040*/  LDS R12, [R20+0xdc] ;  /* 0x0000dc00140c7984 */ /* 0x000ea20000000800 */
[----:B0-----:R-:W-:-:S03]  /*2050*/  IDP.4A.S8.S8 R14, R16, R14, R13 ;  /* 0x0000000e100e7226 */ /* 0x001fc6000000060d */
[----:B------:R-:W-:Y:S01]  /*2060*/  LDS R13, [R20+0xe0] ;  /* 0x0000e000140d7984 */ /* 0x000fe20000000800 */
[----:B------:R-:W-:Y:S02]  /*2070*/  IDP.4A.S8.S8 R14, R17, R19, R14 ;  /* 0x00000013110e7226 */ /* 0x000fe4000000060e */
[----:B-1----:R-:W-:Y:S01]  /*2080*/  HFMA2 R9, R9, R10, -RZ ;  /* 0x0000000a09097231 */ /* 0x002fe200001000ff */
[----:B------:R-:W0:Y:S01]  /*2090*/  LDS.128 R16, [R30+UR6+0x60] ;  /* 0x000060061e107984 */ /* 0x000e220008000c00 */
[----:B--2---:R-:W-:-:S05]  /*20a0*/  IDP.4A.S8.S8 R12, R12, R15, R14 ;  /* 0x0000000f0c0c7226 */ /* 0x004fca000000060e */
[----:B------:R-:W-:Y:S01]  /*20b0*/  I2FP.F32.S32 R12, R12 ;  /* 0x0000000c000c7245 */ /* 0x000fe20000201400 */
[--C-:B------:R-:W-:Y:S02]  /*20c0*/  HADD2.F32 R10, -RZ, R9.reuse.H0_H0 ;  /* 0x20000009ff0a7230 */ /* 0x100fe40000004100 */
[----:B------:R-:W-:-:S05]  /*20d0*/  HADD2.F32 R9, -RZ, R9.H1_H1 ;  /* 0x30000009ff097230 */ /* 0x000fca0000004100 */
[----:B------:R-:W-:Y:S02]  /*20e0*/  FFMA.FTZ R9, R10, R12, R9 ;  /* 0x0000000c0a097223 */ /* 0x000fe40000010009 */
[----:B------:R-:W-:Y:S02]  /*20f0*/  LDS R10, [R20+0xe4] ;  /* 0x0000e400140a7984 */ /* 0x000fe40000000800 */
[----:B------:R-:W-:Y:S01]  /*2100*/  FADD.FTZ R8, R8, R9 ;  /* 0x0000000908087221 */ /* 0x000fe20000010000 */
[----:B0-----:R-:W-:Y:S02]  /*2110*/  IDP.4A.S8.S8 R33, R13, R16, RZ ;  /* 0x000000100d217226 */ /* 0x001fe400000006ff */
[----:B------:R-:W0:Y:S04]  /*2120*/  LDS.128 R12, [R30+UR6+0x70] ;  /* 0x000070061e0c7984 */ /* 0x000e280008000c00 */
[----:B------:R-:W-:Y:S01]  /*2130*/  LDS R16, [R20+0xf0] ;  /* 0x0000f00014107984 */ /* 0x000fe20000000800 */
[----:B0-----:R-:W-:-:S03]  /*2140*/  IDP.4A.S8.S8 R10, R10, R12, R33 ;  /* 0x0000000c0a0a7226 */ /* 0x001fc60000000621 */
[----:B------:R-:W0:Y:S02]  /*2150*/  LDS R12, [R20+0xe8] ;  /* 0x0000e800140c7984 */ /* 0x000e240000000800 */
[----:B0-----:R-:W-:Y:S02]  /*2160*/  IDP.4A.S8.S8 R10, R12, R17, R10 ;  /* 0x000000110c0a7226 */ /* 0x001fe4000000060a */
[----:B------:R-:W0:Y:S02]  /*2170*/  LDS R12, [R20+0xec] ;  /* 0x0000ec00140c7984 */ /* 0x000e240000000800 */
[----:B0-----:R-:W-:Y:S02]  /*2180*/  IDP.4A.S8.S8 R13, R12, R13, R10 ;  /* 0x0000000d0c0d7226 */ /* 0x001fe4000000060a */
[----:B------:R-:W0:Y:S02]  /*2190*/  LDS R10, [R20+0xf4] ;  /* 0x0000f400140a7984 */ /* 0x000e240000000800 */
[----:B------:R-:W-:-:S02]  /*21a0*/  IDP.4A.S8.S8 R13, R16, R18, R13 ;  /* 0x00000012100d7226 */ /* 0x000fc4000000060d */
[----:B------:R-:W1:Y:S04]  /*21b0*/  LDS R12, [R20+0xf8] ;  /* 0x0000f800140c7984 */ /* 0x000e680000000800 */
[----:B------:R-:W2:Y:S04]  /*21c0*/  LDS R18, [R21+0x1c] ;  /* 0x00001c0015127984 */ /* 0x000ea80000000800 */
[----:B------:R-:W3:Y:S01]  /*21d0*/  LDS R16, [R20+0xfc] ;  /* 0x0000fc0014107984 */ /* 0x000ee20000000800 */
[----:B0-----:R-:W-:-:S04]  /*21e0*/  IDP.4A.S8.S8 R10, R10, R14, R13 ;  /* 0x0000000e0a0a7226 */ /* 0x001fc8000000060d */
[----:B-1----:R-:W-:Y:S02]  /*21f0*/  IDP.4A.S8.S8 R10, R12, R19, R10 ;  /* 0x000000130c0a7226 */ /* 0x002fe4000000060a */
[----:B--2---:R-:W-:Y:S02]  /*2200*/  HMUL2 R11, R18, R11 ;  /* 0x0000000b120b7232 */ /* 0x004fe40000000000 */
[----:B---3--:R-:W-:-:S03]  /*2210*/  IDP.4A.S8.S8 R10, R16, R15, R10 ;  /* 0x0000000f100a7226 */ /* 0x008fc6000000060a */
[--C-:B------:R-:W-:Y:S02]  /*2220*/  HADD2.F32 R12, -RZ, R11.reuse.H0_H0 ;  /* 0x2000000bff0c7230 */ /* 0x100fe40000004100 */
[----:B------:R-:W-:Y:S01]  /*2230*/  HADD2.F32 R11, -RZ, R11.H1_H1 ;  /* 0x3000000bff0b7230 */ /* 0x000fe20000004100 */
[----:B------:R-:W-:-:S05]  /*2240*/  I2FP.F32.S32 R10, R10 ;  /* 0x0000000a000a7245 */ /* 0x000fca0000201400 */
[----:B------:R-:W-:-:S04]  /*2250*/  FFMA.FTZ R11, R12, R10, R11 ;  /* 0x0000000a0c0b7223 */ /* 0x000fc8000001000b */
[----:B------:R-:W-:Y:S01]  /*2260*/  FADD.FTZ R33, R8, R11 ;  /* 0x0000000b08217221 */ /* 0x000fe20000010000 */
[----:B------:R-:W-:Y:S06]  /*2270*/  BAR.SYNC.DEFER_BLOCKING 0x0 ;  /* 0x0000000000007b1d */ /* 0x000fec0000010000 */
.L_x_605:
[----:B------:R-:W-:Y:S01]  /*2280*/  VIADD R5, R5, 0xfffffff8 ;  /* 0xfffffff805057836 */ /* 0x000fe20000000000 */
[----:B------:R-:W-:Y:S01]  /*2290*/  IADD3 R7, PT, PT, R7, 0x8, RZ ;  /* 0x0000000807077810 */ /* 0x000fe20007ffe0ff */
[----:B------:R-:W-:Y:S01]  /*22a0*/  VIADD R6, R6, 0x8 ;  /* 0x0000000806067836 */ /* 0x000fe20000000000 */
[----:B------:R-:W-:Y:S01]  /*22b0*/  IADD3 R2, PT, PT, R2, 0x8, RZ ;  /* 0x0000000802027810 */ /* 0x000fe20007ffe0ff */
[----:B------:R-:W-:Y:S06]  /*22c0*/  @!P0 BRA `(.L_x_606) ;  /* 0xffffffe000848947 */ /* 0x000fec000383ffff */
.L_x_604:
        /* <DEDUP_REMOVED lines=16> */
.L_x_607:
        /* <DEDUP_REMOVED lines=11> */
.L_x_1266:


//--------------------- .text._Z12mul_mat_q5_0IN3c108BFloat16ELb1EEvPKvS3_PT_iiiii --------------------------
	.section	.text._Z12mul_mat_q5_0IN3c108BFloat16ELb1EEvPKvS3_PT_iiiii,"ax",@progbits
	.align	128
.text._Z12mul_mat_q5_0IN3c108BFloat16ELb1EEvPKvS3_PT_iiiii:
        .type           _Z12mul_mat_q5_0IN3c108BFloat16ELb1EEvPKvS3_PT_iiiii,@function
        .size           _Z12mul_mat_q5_0IN3c108BFloat16ELb1EEvPKvS3_PT_iiiii,(.L_x_1267 - _Z12mul_mat_q5_0IN3c108BFloat16ELb1EEvPKvS3_PT_iiiii)
        .other          _Z12mul_mat_q5_0IN3c108BFloat16ELb1EEvPKvS3_PT_iiiii,@"STO_CUDA_ENTRY STV_DEFAULT"
_Z12mul_mat_q5_0IN3c108BFloat16ELb1EEvPKvS3_PT_iiiii:
        /* <DEDUP_REMOVED lines=12> */
[----:B------:R-:W1:Y:S01]  /*00c0*/  LDCU.64 UR6, c[0x0][0x3a0] ;  /* 0x00007400ff0677ac */ /* 0x000e620008000a00 */
[----:B------:R-:W3:Y:S01]  /*00d0*/  S2UR UR9, SR_CgaCtaId ;  /* 0x00000000000979c3 */ /* 0x000ee20000008800 */
[----:B------:R-:W-:Y:S01]  /*00e0*/  IMAD.MOV.U32 R52, RZ, RZ, RZ ;  /* 0x000000ffff347224 */ /* 0x000fe200078e00ff */
[----:B------:R-:W4:Y:S01]  /*00f0*/  S2R R3, SR_TID.Y ;  /* 0x0000000000037919 */ /* 0x000f220000002200 */
[----:B------:R-:W5:Y:S01]  /*0100*/  LDCU.64 UR16, c[0x0][0x388] ;  /* 0x00007100ff1077ac */ /* 0x000f620008000a00 */
[----:B------:R-:W3:Y:S01]  /*0110*/  LDCU UR10, c[0x0][0x39c] ;  /* 0x00007380ff0a77ac */ /* 0x000ee20008000800 */
[----:B------:R-:W-:Y:S01]  /*0120*/  USHF.R.S32.HI UR4, URZ, 0x5, UR4 ;  /* 0x00000005ff047899 */ /* 0x000fe20008011404 */
[----:B------:R-:W0:Y:S01]  /*0130*/  LDCU.64 UR14, c[0x0][0x380] ;  /* 0x00007000ff0e77ac */ /* 0x000e220008000a00 */
[----:B-1----:R-:W-:-:S04]  /*0140*/  USHF.R.S32.HI UR5, URZ, 0x1f, UR7 ;  /* 0x0000001fff057899 */ /* 0x002fc80008011407 */
[----:B------:R-:W-:Y:S01]  /*0150*/  IMAD R68, R51, UR4, RZ ;  /* 0x0000000433447c24 */ /* 0x000fe2000f8e02ff */
[----:B------:R-:W-:Y:S02]  /*0160*/  UIADD3 UR6, UPT, UPT, UR6, -0x1, URZ ;  /* 0xffffffff06067890 */ /* 0x000fe4000fffe0ff */
[----:B------:R-:W-:Y:S01]  /*0170*/  ULEA.HI UR5, UR5, UR7, URZ, 0x5 ;  /* 0x0000000705057291 */ /* 0x000fe2000f8f28ff */
[----:B------:R-:W-:Y:S02]  /*0180*/  IMAD.WIDE R68, R68, 0x16, RZ ;  /* 0x0000001644447825 */ /* 0x000fe400078e02ff */
[----:B------:R-:W-:Y:S01]  /*0190*/  UMOV UR7, 0x400 ;  /* 0x0000040000077882 */ /* 0x000fe20000000000 */
[----:B------:R-:W-:Y:S02]  /*01a0*/  USHF.R.S32.HI UR5, URZ, 0x5, UR5 ;  /* 0x00000005ff057899 */ /* 0x000fe40008011405 */
[----:B------:R-:W-:Y:S01]  /*01b0*/  UIADD3 UR8, UPT, UPT, UR7, 0x24a0, URZ ;  /* 0x000024a007087890 */ /* 0x000fe2000fffe0ff */
[--C-:B0-----:R-:W-:Y:S01]  /*01c0*/  SHF.R.U32.HI R11, RZ, 0x2, R10.reuse ;  /* 0x00000002ff0b7819 */ /* 0x101fe2000001160a */
[C---:B------:R-:W-:Y:S01]  /*01d0*/  IMAD.SHL.U32 R48, R10.reuse, 0x4, RZ ;  /* 0x000000040a307824 */ /* 0x040fe200078e00ff */
[C---:B------:R-:W-:Y:S01]  /*01e0*/  LOP3.LUT R4, R10.reuse, 0x3, RZ, 0xc0, !PT ;  /* 0x000000030a047812 */ /* 0x040fe200078ec0ff */
[C---:B------:R-:W-:Y:S01]  /*01f0*/  VIADD R8, R10.reuse, 0x20 ;  /* 0x000000200a087836 */ /* 0x040fe20000000000 */
[----:B------:R-:W-:Y:S01]  /*0200*/  LOP3.LUT R5, R11, 0x3, RZ, 0xc0, !PT ;  /* 0x000000030b057812 */ /* 0x000fe200078ec0ff */
[----:B------:R-:W-:Y:S01]  /*0210*/  IMAD.SHL.U32 R39, R10, 0x2, RZ ;  /* 0x000000020a277824 */ /* 0x000fe200078e00ff */
[----:B------:R-:W-:Y:S01]  /*0220*/  LOP3.LUT R2, R48, 0x1c, RZ, 0xc0, !PT ;  /* 0x0000001c30027812 */ /* 0x000fe200078ec0ff */
[----:B------:R-:W-:Y:S01]  /*0230*/  IMAD R35, R10, 0x8, R11 ;  /* 0x000000080a237824 */ /* 0x000fe200078e020b */
[----:B------:R-:W-:Y:S01]  /*0240*/  SHF.R.U32.HI R6, RZ, 0x3, R10 ;  /* 0x00000003ff067819 */ /* 0x000fe2000001160a */
[----:B--2---:R-:W-:Y:S01]  /*0250*/  IMAD R5, R0, 0x4, R5 ;  /* 0x0000000400057824 */ /* 0x004fe200078e0205 */
[----:B-----5:R-:W-:Y:S01]  /*0260*/  IADD3 R74, P0, PT, R2, UR16, RZ ;  /* 0x00000010024a7c10 */ /* 0x020fe2000ff1e0ff */
[----:B----4-:R-:W-:Y:S01]  /*0270*/  IMAD.SHL.U32 R49, R3, 0x80, RZ ;  /* 0x0000008003317824 */ /* 0x010fe200078e00ff */
[----:B------:R-:W-:Y:S01]  /*0280*/  LOP3.LUT R16, R10, 0x7, RZ, 0xc0, !PT ;  /* 0x000000070a107812 */ /* 0x000fe200078ec0ff */
[----:B---3--:R-:W-:Y:S01]  /*0290*/  ULEA UR8, UR9, UR8, 0x18 ;  /* 0x0000000809087291 */ /* 0x008fe2000f8ec0ff */
[----:B------:R-:W-:-:S02]  /*02a0*/  VIMNMX R5, PT, PT, R5, UR6, PT ;  /* 0x0000000605057c48 */ /* 0x000fc4000bfe0100 */
[----:B------:R-:W-:Y:S02]  /*02b0*/  IADD3 R74, P1, PT, R74, 0x4, RZ ;  /* 0x000000044a4a7810 */ /* 0x000fe40007f3e0ff */
[----:B------:R-:W-:Y:S01]  /*02c0*/  LOP3.LUT R50, R48, 0xc, RZ, 0xc0, !PT ;  /* 0x0000000c30327812 */ /* 0x000fe200078ec0ff */
[----:B------:R-:W-:Y:S01]  /*02d0*/  IMAD R2, R5, UR5, R4 ;  /* 0x0000000505027c24 */ /* 0x000fe2000f8e0204 */
[----:B------:R-:W-:Y:S01]  /*02e0*/  LOP3.LUT R4, RZ, R51, RZ, 0x33, !PT ;  /* 0x00000033ff047212 */ /* 0x000fe200078e33ff */
[----:B------:R-:W-:Y:S01]  /*02f0*/  IMAD R5, R0, 0x4, R3 ;  /* 0x0000000400057824 */ /* 0x000fe200078e0203 */
[----:B------:R-:W-:Y:S02]  /*0300*/  IADD3.X R75, PT, PT, RZ, UR17, RZ, P1, P0 ;  /* 0x00000011ff4b7c10 */ /* 0x000fe40008fe04ff */
[----:B------:R-:W-:Y:S01]  /*0310*/  LOP3.LUT R47, R48, 0x3c, RZ, 0xc0, !PT ;  /* 0x0000003c302f7812 */ /* 0x000fe200078ec0ff */
[----:B------:R-:W-:Y:S01]  /*0320*/  VIADD R4, R4, UR10 ;  /* 0x0000000a04047c36 */ /* 0x000fe20008000000 */
[----:B------:R-:W-:Y:S01]  /*0330*/  VIMNMX.U32 R5, PT, PT, R5, UR6, PT ;  /* 0x0000000605057c48 */ /* 0x000fe2000bfe0000 */
[----:B------:R-:W-:Y:S01]  /*0340*/  ULEA UR6, UR9, UR7, 0x18 ;  /* 0x0000000709067291 */ /* 0x000fe2000f8ec0ff */
[----:B------:R-:W-:-:S02]  /*0350*/  LOP3.LUT R48, R49, 0x7c, R48, 0xf8, !PT ;  /* 0x0000007c31307812 */ /* 0x000fc400078ef830 */
[----:B------:R-:W-:Y:S01]  /*0360*/  VIMNMX R46, PT, PT, R4, R3, PT ;  /* 0x00000003042e7248 */ /* 0x000fe20003fe0100 */
[----:B------:R-:W-:Y:S01]  /*0370*/  IMAD R5, R5, UR5, RZ ;  /* 0x0000000505057c24 */ /* 0x000fe2000f8e02ff */
[C-C-:B------:R-:W-:Y:S01]  /*0380*/  VIADDMNMX R44, R3.reuse, 0x8, R4.reuse, PT ;  /* 0x00000008032c7846 */ /* 0x140fe20003800104 */
[----:B------:R-:W-:Y:S01]  /*0390*/  IMAD.U32 R7, RZ, RZ, UR6 ;  /* 0x00000006ff077e24 */ /* 0x000fe2000f8e00ff */
[C---:B------:R-:W-:Y:S01]  /*03a0*/  VIADDMNMX R42, R3.reuse, 0x10, R4, PT ;  /* 0x00000010032a7846 */ /* 0x040fe20003800104 */
[----:B------:R-:W-:Y:S01]  /*03b0*/  IMAD.IADD R32, R6, 0x1, R5 ;  /* 0x0000000106207824 */ /* 0x000fe200078e0205 */
[----:B------:R-:W-:Y:S01]  /*03c0*/  LEA.HI R33, R8, R5, RZ, 0x1d ;  /* 0x0000000508217211 */ /* 0x000fe200078fe8ff */
[C---:B------:R-:W-:Y:S01]  /*03d0*/  IMAD R5, R3.reuse, 0x4, R6 ;  /* 0x0000000403057824 */ /* 0x040fe200078e0206 */
[C-C-:B------:R-:W-:Y:S01]  /*03e0*/  VIADDMNMX R6, R3.reuse, 0x4, R4.reuse, PT ;  /* 0x0000000403067846 */ /* 0x140fe20003800104 */
[----:B------:R-:W-:Y:S01]  /*03f0*/  IMAD R34, R10, 0x104, R7 ;  /* 0x000001040a227824 */ /* 0x000fe200078e0207 */
[C-C-:B------:R-:W-:Y:S01]  /*0400*/  VIADDMNMX R8, R3.reuse, 0xc, R4.reuse, PT ;  /* 0x0000000c03087846 */ /* 0x140fe20003800104 */
[----:B------:R-:W-:Y:S01]  /*0410*/  IMAD R10, R46, UR4, RZ ;  /* 0x000000042e0a7c24 */ /* 0x000fe2000f8e02ff */
[C-C-:B------:R-:W-:Y:S01]  /*0420*/  VIADDMNMX R20, R3.reuse, 0x14, R4.reuse, PT ;  /* 0x0000001403147846 */ /* 0x140fe20003800104 */
[C---:B------:R-:W-:Y:S01]  /*0430*/  IMAD R14, R6.reuse, UR4, RZ ;  /* 0x00000004060e7c24 */ /* 0x040fe2000f8e02ff */
[C-C-:B------:R-:W-:Y:S01]  /*0440*/  VIADDMNMX R40, R3.reuse, 0x18, R4.reuse, PT ;  /* 0x0000001803287846 */ /* 0x140fe20003800104 */
[--C-:B------:R-:W-:Y:S01]  /*0450*/  IMAD R45, R6, 0x41, R39.reuse ;  /* 0x00000041062d7824 */ /* 0x100fe200078e0227 */
[--C-:B------:R-:W-:Y:S01]  /*0460*/  VIADDMNMX R22, R3, 0x1c, R4.reuse, PT ;  /* 0x0000001c03167846 */ /* 0x100fe20003800104 */
[--C-:B------:R-:W-:Y:S01]  /*0470*/  IMAD R43, R8, 0x41, R39.reuse ;  /* 0x00000041082b7824 */ /* 0x100fe200078e0227 */
[----:B------:R-:W-:Y:S01]  /*0480*/  VIMNMX R13, PT, PT, R4, R5, PT ;  /* 0x00000005040d7248 */ /* 0x000fe20003fe0100 */
[----:B------:R-:W-:Y:S01]  /*0490*/  IMAD R18, R44, UR4, RZ ;  /* 0x000000042c127c24 */ /* 0x000fe2000f8e02ff */
[----:B------:R-:W-:Y:S01]  /*04a0*/  VIADDMNMX R12, R5, 0x10, R4, PT ;  /* 0x00000010050c7846 */ /* 0x000fe20003800104 */
[----:B------:R-:W-:Y:S01]  /*04b0*/  IMAD R4, R8, UR4, RZ ;  /* 0x0000000408047c24 */ /* 0x000fe2000f8e02ff */
[C---:B------:R-:W-:Y:S01]  /*04c0*/  IADD3 R65, P6, PT, R11.reuse, R10, RZ ;  /* 0x0000000a0b417210 */ /* 0x040fe20007fde0ff */
[----:B------:R-:W-:Y:S01]  /*04d0*/  IMAD R5, R42, UR4, RZ ;  /* 0x000000042a057c24 */ /* 0x000fe2000f8e02ff */
[----:B------:R-:W-:Y:S01]  /*04e0*/  SHF.R.S32.HI R15, RZ, 0x1f, R12 ;  /* 0x0000001fff0f7819 */ /* 0x000fe2000001140c */
[----:B------:R-:W-:Y:S01]  /*04f0*/  IMAD R6, R20, UR4, RZ ;  /* 0x0000000414067c24 */ /* 0x000fe2000f8e02ff */
[----:B------:R-:W-:Y:S01]  /*0500*/  LEA.HI.X.SX32 R9, R10, RZ, 0x1, P6 ;  /* 0x000000ff0a097211 */ /* 0x000fe200030f0eff */
[----:B------:R-:W-:Y:S01]  /*0510*/  IMAD R7, R40, UR4, RZ ;  /* 0x0000000428077c24 */ /* 0x000fe2000f8e02ff */
[C---:B------:R-:W-:Y:S01]  /*0520*/  IADD3 R61, P0, PT, R11.reuse, R14, RZ ;  /* 0x0000000e0b3d7210 */ /* 0x040fe20007f1e0ff */
[----:B------:R-:W-:Y:S01]  /*0530*/  IMAD R8, R22, UR4, RZ ;  /* 0x0000000416087c24 */ /* 0x000fe2000f8e02ff */
[C---:B------:R-:W-:Y:S01]  /*0540*/  IADD3 R57, P1, PT, R11.reuse, R18, RZ ;  /* 0x000000120b397210 */ /* 0x040fe20007f3e0ff */
[----:B------:R-:W-:Y:S01]  /*0550*/  IMAD R41, R20, 0x41, R39 ;  /* 0x0000004114297824 */ /* 0x000fe200078e0227 */
[C---:B------:R-:W-:Y:S01]  /*0560*/  IADD3 R55, P2, PT, R11.reuse, R4, RZ ;  /* 0x000000040b377210 */ /* 0x040fe20007f5e0ff */
[----:B------:R-:W-:Y:S01]  /*0570*/  IMAD R10, R12, UR4, RZ ;  /* 0x000000040c0a7c24 */ /* 0x000fe2000f8e02ff */
[C---:B------:R-:W-:Y:S01]  /*0580*/  IADD3 R59, P3, PT, R11.reuse, R5, RZ ;  /* 0x000000050b3b7210 */ /* 0x040fe20007f7e0ff */
[----:B------:R-:W-:Y:S01]  /*0590*/  UIADD3 UR5, UPT, UPT, UR7, 0x26a0, URZ ;  /* 0x000026a007057890 */ /* 0x000fe2000fffe0ff */
[----:B------:R-:W-:Y:S01]  /*05a0*/  IADD3 R63, P4, PT, R11, R6, RZ ;  /* 0x000000060b3f7210 */ /* 0x000fe20007f9e0ff */
[----:B------:R-:W-:Y:S01]  /*05b0*/  IMAD.WIDE.U32 R60, R61, 0x16, R68 ;  /* 0x000000163d3c7825 */ /* 0x000fe200078e0044 */
[C---:B------:R-:W-:Y:S01]  /*05c0*/  IADD3 R67, P5, PT, R11.reuse, R7, RZ ;  /* 0x000000070b437210 */ /* 0x040fe20007fbe0ff */
[----:B------:R-:W-:Y:S01]  /*05d0*/  ULEA UR5, UR9, UR5, 0x18 ;  /* 0x0000000509057291 */ /* 0x000fe2000f8ec0ff */
[----:B------:R-:W-:Y:S01]  /*05e0*/  IADD3 R71, P6, PT, R11, R8, RZ ;  /* 0x000000080b477210 */ /* 0x000fe20007fde0ff */
[----:B------:R-:W-:Y:S01]  /*05f0*/  IMAD R11, R13, UR4, RZ ;  /* 0x000000040d0b7c24 */ /* 0x000fe2000f8e02ff */
[----:B------:R-:W-:Y:S01]  /*0600*/  SHF.R.S32.HI R20, RZ, 0x1f, R13 ;  /* 0x0000001fff147819 */ /* 0x000fe2000001140d */
[--C-:B------:R-:W-:Y:S01]  /*0610*/  IMAD.WIDE.U32 R58, R59, 0x16, R68.reuse ;  /* 0x000000163b3a7825 */ /* 0x100fe200078e0044 */
[----:B------:R-:W-:Y:S01]  /*0620*/  LEA.HI R19, R15, R12, RZ, 0x2 ;  /* 0x0000000c0f137211 */ /* 0x000fe200078f10ff */
[----:B------:R-:W-:Y:S01]  /*0630*/  UIADD3 UR7, UPT, UPT, UR7, 0x2080, URZ ;  /* 0x0000208007077890 */ /* 0x000fe2000fffe0ff */
[----:B------:R-:W-:Y:S01]  /*0640*/  LEA.HI R17, R20, R13, RZ, 0x2 ;  /* 0x0000000d14117211 */ /* 0x000fe200078f10ff */
[--C-:B------:R-:W-:Y:S01]  /*0650*/  IMAD.WIDE.U32 R54, R55, 0x16, R68.reuse ;  /* 0x0000001637367825 */ /* 0x100fe200078e0044 */
[----:B------:R-:W-:Y:S01]  /*0660*/  LEA.HI.X.SX32 R14, R14, RZ, 0x1, P0 ;  /* 0x000000ff0e0e7211 */ /* 0x000fe200000f0eff */
[----:B------:R-:W-:Y:S01]  /*0670*/  ULEA UR7, UR9, UR7, 0x18 ;  /* 0x0000000709077291 */ /* 0x000fe2000f8ec0ff */
[----:B------:R-:W-:Y:S01]  /*0680*/  LEA.HI.X.SX32 R15, R18, RZ, 0x1, P1 ;  /* 0x000000ff120f7211 */ /* 0x000fe200008f0eff */
[----:B------:R-:W-:Y:S01]  /*0690*/  IMAD.WIDE.U32 R66, R67, 0x16, R68 ;  /* 0x0000001643427825 */ /* 0x000fe200078e0044 */
[----:B------:R-:W-:-:S02]  /*06a0*/  IADD3 R21, P0, PT, R16, R11, RZ ;  /* 0x0000000b10157210 */ /* 0x000fc40007f1e0ff */
[----:B------:R-:W-:Y:S01]  /*06b0*/  LEA.HI R19, R19, R16, RZ, 0x1e ;  /* 0x0000001013137211 */ /* 0x000fe200078ff0ff */
[----:B------:R-:W-:Y:S01]  /*06c0*/  IMAD.WIDE.U32 R70, R71, 0x16, R68 ;  /* 0x0000001647467825 */ /* 0x000fe200078e0044 */
[----:B------:R-:W-:Y:S02]  /*06d0*/  IADD3 R73, P1, PT, R16, R10, RZ ;  /* 0x0000000a10497210 */ /* 0x000fe40007f3e0ff */
[----:B------:R-:W-:Y:S01]  /*06e0*/  LEA.HI.X.SX32 R7, R7, RZ, 0x1, P5 ;  /* 0x000000ff07077211 */ /* 0x000fe200028f0eff */
[----:B------:R-:W-:Y:S01]  /*06f0*/  IMAD R37, R12, 0x8, R19 ;  /* 0x000000080c257824 */ /* 0x000fe200078e0213 */
[----:B------:R-:W-:Y:S01]  /*0700*/  LEA.HI.X.SX32 R4, R4, RZ, 0x1, P2 ;  /* 0x000000ff04047211 */ /* 0x000fe200010f0eff */
[--C-:B------:R-:W-:Y:S01]  /*0710*/  IMAD.WIDE.U32 R64, R65, 0x16, R68.reuse ;  /* 0x0000001641407825 */ /* 0x100fe200078e0044 */
[----:B------:R-:W-:Y:S02]  /*0720*/  LEA.HI.X.SX32 R5, R5, RZ, 0x1, P3 ;  /* 0x000000ff05057211 */ /* 0x000fe400018f0eff */
[----:B------:R-:W-:Y:S01]  /*0730*/  LEA.HI R38, R17, R16, RZ, 0x1e ;  /* 0x0000001011267211 */ /* 0x000fe200078ff0ff */
[----:B------:R-:W-:Y:S01]  /*0740*/  IMAD R7, R7, 0x16, RZ ;  /* 0x0000001607077824 */ /* 0x000fe200078e02ff */
[----:B------:R-:W-:Y:S01]  /*0750*/  LEA.HI.X.SX32 R11, R11, RZ, 0x1, P0 ;  /* 0x000000ff0b0b7211 */ /* 0x000fe200000f0eff */
[----:B------:R-:W-:Y:S01]  /*0760*/  IMAD.WIDE.U32 R62, R63, 0x16, R68 ;  /* 0x000000163f3e7825 */ /* 0x000fe200078e0044 */
[----:B------:R-:W-:-:S02]  /*0770*/  LEA.HI.X.SX32 R6, R6, RZ, 0x1, P4 ;  /* 0x000000ff06067211 */ /* 0x000fc400020f0eff */
[----:B------:R-:W-:Y:S01]  /*0780*/  LEA.HI.X.SX32 R8, R8, RZ, 0x1, P6 ;  /* 0x000000ff08087211 */ /* 0x000fe200030f0eff */
[--C-:B------:R-:W-:Y:S01]  /*0790*/  IMAD.WIDE.U32 R56, R57, 0x16, R68.reuse ;  /* 0x0000001639387825 */ /* 0x100fe200078e0044 */
[----:B------:R-:W-:Y:S02]  /*07a0*/  LEA.HI.X.SX32 R10, R10, RZ, 0x1, P1 ;  /* 0x000000ff0a0a7211 */ /* 0x000fe400008f0eff */
[----:B------:R-:W-:Y:S01]  /*07b0*/  LEA R36, R3, UR5, 0x4 ;  /* 0x0000000503247c11 */ /* 0x000fe2000f8e20ff */
[--C-:B------:R-:W-:Y:S01]  /*07c0*/  IMAD.WIDE.U32 R72, R73, 0x16, R68.reuse ;  /* 0x0000001649487825 */ /* 0x100fe200078e0044 */
[C---:B------:R-:W-:Y:S02]  /*07d0*/  IADD3 RZ, P0, PT, R50.reuse, R60, RZ ;  /* 0x0000003c32ff7210 */ /* 0x040fe40007f1e0ff */
[----:B------:R-:W-:Y:S01]  /*07e0*/  IADD3 RZ, P1, PT, R50, R58, RZ ;  /* 0x0000003a32ff7210 */ /* 0x000fe20007f3e0ff */
[----:B------:R-:W-:Y:S01]  /*07f0*/  IMAD R17, R14, 0x16, RZ ;  /* 0x000000160e117824 */ /* 0x000fe200078e02ff */
[----:B------:R-:W-:Y:S01]  /*0800*/  IADD3 RZ, P2, PT, R50, R54, RZ ;  /* 0x0000003632ff7210 */ /* 0x000fe20007f5e0ff */
[----:B------:R-:W-:Y:S01]  /*0810*/  IMAD R23, R4, 0x16, RZ ;  /* 0x0000001604177824 */ /* 0x000fe200078e02ff */
[----:B------:R-:W-:Y:S01]  /*0820*/  LEA R35, R35, UR7, 0x2 ;  /* 0x0000000723237c11 */ /* 0x000fe2000f8e10ff */
[----:B------:R-:W-:Y:S01]  /*0830*/  IMAD R19, R5, 0x16, RZ ;  /* 0x0000001605137824 */ /* 0x000fe200078e02ff */
[----:B------:R-:W-:Y:S01]  /*0840*/  LEA R45, R45, UR6, 0x2 ;  /* 0x000000062d2d7c11 */ /* 0x000fe2000f8e10ff */
[----:B------:R-:W-:Y:S01]  /*0850*/  IMAD.WIDE.U32 R68, R21, 0x16, R68 ;  /* 0x0000001615447825 */ /* 0x000fe200078e0044 */
[----:B------:R-:W-:-:S02]  /*0860*/  LEA R43, R43, UR6, 0x2 ;  /* 0x000000062b2b7c11 */ /* 0x000fc4000f8e10ff */
[----:B------:R-:W-:Y:S01]  /*0870*/  LEA R41, R41, UR6, 0x2 ;  /* 0x0000000629297c11 */ /* 0x000fe2000f8e10ff */
[----:B------:R-:W-:Y:S01]  /*0880*/  IMAD R38, R13, 0x8, R38 ;  /* 0x000000080d267824 */ /* 0x000fe200078e0226 */
[----:B------:R-:W-:Y:S01]  /*0890*/  LEA R37, R37, UR7, 0x2 ;  /* 0x0000000725257c11 */ /* 0x000fe2000f8e10ff */
[----:B------:R-:W-:Y:S02]  /*08a0*/  IMAD R21, R15, 0x16, RZ ;  /* 0x000000160f157824 */ /* 0x000fe400078e02ff */
[----:B------:R-:W-:Y:S01]  /*08b0*/  IMAD R13, R11, 0x16, RZ ;  /* 0x000000160b0d7824 */ /* 0x000fe200078e02ff */
[----:B------:R-:W-:Y:S01]  /*08c0*/  LEA R38, R38, UR7, 0x2 ;  /* 0x0000000726267c11 */ /* 0x000fe2000f8e10ff */
[----:B------:R-:W-:Y:S01]  /*08d0*/  IMAD R9, R9, 0x16, RZ ;  /* 0x0000001609097824 */ /* 0x000fe200078e02ff */
[----:B------:R-:W-:Y:S01]  /*08e0*/  UMOV UR7, UR4 ;  /* 0x0000000400077c82 */ /* 0x000fe20008000000 */
[----:B------:R-:W-:Y:S02]  /*08f0*/  IMAD R15, R6, 0x16, RZ ;  /* 0x00000016060f7824 */ /* 0x000fe400078e02ff */
[----:B------:R-:W-:-:S02]  /*0900*/  IMAD R3, R8, 0x16, RZ ;  /* 0x0000001608037824 */ /* 0x000fc400078e02ff */
[----:B------:R-:W-:Y:S02]  /*0910*/  IMAD R11, R10, 0x16, RZ ;  /* 0x000000160a0b7824 */ /* 0x000fe400078e02ff */
[----:B------:R-:W-:Y:S02]  /*0920*/  IMAD.IADD R4, R67, 0x1, R7 ;  /* 0x0000000143047824 */ /* 0x000fe400078e0207 */
[--C-:B------:R-:W-:Y:S02]  /*0930*/  IMAD R46, R46, 0x41, R39.reuse ;  /* 0x000000412e2e7824 */ /* 0x100fe400078e0227 */
[--C-:B------:R-:W-:Y:S02]  /*0940*/  IMAD R44, R44, 0x41, R39.reuse ;  /* 0x000000412c2c7824 */ /* 0x100fe400078e0227 */
[--C-:B------:R-:W-:Y:S01]  /*0950*/  IMAD R42, R42, 0x41, R39.reuse ;  /* 0x000000412a2a7824 */ /* 0x100fe200078e0227 */
[----:B------:R-:W-:Y:S01]  /*0960*/  LEA R46, R46, UR6, 0x2 ;  /* 0x000000062e2e7c11 */ /* 0x000fe2000f8e10ff */
[----:B------:R-:W-:Y:S01]  /*0970*/  IMAD R40, R40, 0x41, R39 ;  /* 0x0000004128287824 */ /* 0x000fe200078e0227 */
[----:B------:R-:W-:Y:S01]  /*0980*/  LEA R44, R44, UR6, 0x2 ;  /* 0x000000062c2c7c11 */ /* 0x000fe2000f8e10ff */
[----:B------:R-:W-:Y:S01]  /*0990*/  IMAD.IADD R7, R61, 0x1, R17 ;  /* 0x000000013d077824 */ /* 0x000fe200078e0211 */
[----:B------:R-:W-:Y:S01]  /*09a0*/  LEA R42, R42, UR6, 0x2 ;  /* 0x000000062a2a7c11 */ /* 0x000fe2000f8e10ff */
[----:B------:R-:W-:Y:S01]  /*09b0*/  IMAD.IADD R8, R59, 0x1, R19 ;  /* 0x000000013b087824 */ /* 0x000fe200078e0213 */
[----:B------:R-:W-:Y:S01]  /*09c0*/  LEA R40, R40, UR6, 0x2 ;  /* 0x0000000628287c11 */ /* 0x000fe2000f8e10ff */
[----:B------:R-:W-:-:S02]  /*09d0*/  IMAD.IADD R10, R55, 0x1, R23 ;  /* 0x00000001370a7824 */ /* 0x000fc400078e0217 */
[----:B------:R-:W-:Y:S02]  /*09e0*/  IMAD R39, R22, 0x41, R39 ;  /* 0x0000004116277824 */ /* 0x000fe400078e0227 */
[----:B------:R-:W-:Y:S02]  /*09f0*/  IMAD.IADD R5, R65, 0x1, R9 ;  /* 0x0000000141057824 */ /* 0x000fe400078e0209 */
[----:B------:R-:W-:Y:S01]  /*0a00*/  IMAD.IADD R6, R63, 0x1, R15 ;  /* 0x000000013f067824 */ /* 0x000fe200078e020f */
[----:B------:R-:W-:Y:S01]  /*0a10*/  LEA R39, R39, UR6, 0x2 ;  /* 0x0000000627277c11 */ /* 0x000fe2000f8e10ff */
[----:B------:R-:W-:Y:S01]  /*0a20*/  IMAD.IADD R12, R69, 0x1, R13 ;  /* 0x00000001450c7824 */ /* 0x000fe200078e020d */
[----:B------:R-:W-:Y:S01]  /*0a30*/  UMOV UR6, 0x4 ;  /* 0x0000000400067882 */ /* 0x000fe20000000000 */
[----:B------:R-:W-:Y:S02]  /*0a40*/  IMAD.IADD R3, R71, 0x1, R3 ;  /* 0x0000000147037824 */ /* 0x000fe400078e0203 */
[----:B------:R-:W-:-:S02]  /*0a50*/  IMAD.IADD R9, R57, 0x1, R21 ;  /* 0x0000000139097824 */ /* 0x000fc400078e0215 */
[----:B------:R-:W-:Y:S02]  /*0a60*/  IMAD.IADD R11, R73, 0x1, R11 ;  /* 0x00000001490b7824 */ /* 0x000fe400078e020b */
[----:B------:R-:W-:Y:S02]  /*0a70*/  IMAD.X R13, RZ, RZ, R7, P0 ;  /* 0x000000ffff0d7224 */ /* 0x000fe400000e0607 */
[----:B------:R-:W-:Y:S02]  /*0a80*/  IMAD.X R14, RZ, RZ, R8, P1 ;  /* 0x000000ffff0e7224 */ /* 0x000fe400008e0608 */
[----:B------:R-:W-:-:S07]  /*0a90*/  IMAD.X R15, RZ, RZ, R10, P2 ;  /* 0x000000ffff0f7224 */ /* 0x000fce00010e060a */
.L_x_610:
[C---:B0-----:R-:W-:Y:S02]  /*0aa0*/  IADD3 R20, P2, PT, R64.reuse, UR14, RZ ;  /* 0x0000000e40147c10 */ /* 0x041fe4000ff5e0ff */
[----:B------:R-:W-:Y:S02]  /*0ab0*/  IADD3 R22, P0, P1, R64, UR14, R50 ;  /* 0x0000000e40167c10 */ /* 0x000fe4000f91e032 */
[C---:B------:R-:W-:Y:S02]  /*0ac0*/  IADD3.X R21, PT, PT, R5.reuse, UR15, RZ, P2, !PT ;  /* 0x0000000f05157c10 */ /* 0x040fe400097fe4ff */
[----:B------:R-:W-:-:S03]  /*0ad0*/  IADD3.X R23, PT, PT, R5, UR15, RZ, P0, P1 ;  /* 0x0000000f05177c10 */ /* 0x000fc600087e24ff */
[----:B------:R-:W2:Y:S04]  /*0ae0*/  LDG.E.U16.CONSTANT R25, desc[UR12][R20.64+0x2] ;  /* 0x0000020c14197981 */ /* 0x000ea8000c1e9500 */
[----:B------:R0:W2:Y:S04]  /*0af0*/  LDG.E.U16.CONSTANT R28, desc[UR12][R20.64+0x4] ;  /* 0x0000040c141c7981 */ /* 0x0000a8000c1e9500 */
[----:B------:R-:W3:Y:S04]  /*0b00*/  LDG.E.U16.CONSTANT R29, desc[UR12][R22.64+0x6] ;  /* 0x0000060c161d7981 */ /* 0x000ee8000c1e9500 */
[----:B------:R1:W3:Y:S01]  /*0b10*/  LDG.E.U16.CONSTANT R76, desc[UR12][R22.64+0x8] ;  /* 0x0000080c164c7981 */ /* 0x0002e2000c1e9500 */
[----:B------:R-:W-:Y:S01]  /*0b20*/  IADD3 R16, P1, PT, R60, UR14, RZ ;  /* 0x0000000e3c107c10 */ /* 0x000fe2000ff3e0ff */
[----:B------:R-:W-:-:S03]  /*0b30*/  IMAD.IADD R18, R50, 0x1, R60 ;  /* 0x0000000132127824 */ /* 0x000fc600078e023c */
[----:B------:R-:W-:Y:S02]  /*0b40*/  IADD3.X R17, PT, PT, R7, UR15, RZ, P1, !PT ;  /* 0x0000000f07117c10 */ /* 0x000fe40008ffe4ff */
[----:B------:R-:W-:-:S03]  /*0b50*/  IADD3 R18, P0, PT, R18, UR14, RZ ;  /* 0x0000000e12127c10 */ /* 0x000fc6000ff1e0ff */
[----:B------:R-:W4:Y:S01]  /*0b60*/  LDG.E.U16.CONSTANT R30, desc[UR12][R16.64+0x2] ;  /* 0x0000020c101e7981 */ /* 0x000f22000c1e9500 */
[----:B------:R-:W-:-:S03]  /*0b70*/  IADD3.X R19, PT, PT, R13, UR15, RZ, P0, !PT ;  /* 0x0000000f0d137c10 */ /* 0x000fc600087fe4ff */
[----:B------:R5:W4:Y:S04]  /*0b80*/  LDG.E.U16.CONSTANT R77, desc[UR12][R16.64+0x4] ;  /* 0x0000040c104d7981 */ /* 0x000b28000c1e9500 */
[----:B------:R-:W4:Y:S04]  /*0b90*/  LDG.E.U16.CONSTANT R53, desc[UR12][R18.64+0x6] ;  /* 0x0000060c12357981 */ /* 0x000f28000c1e9500 */
[----:B------:R3:W4:Y:S01]  /*0ba0*/  LDG.E.U16.CONSTANT R18, desc[UR12][R18.64+0x8] ;  /* 0x0000080c12127981 */ /* 0x000722000c1e9500 */
[----:B0-----:R-:W-:-:S04]  /*0bb0*/  IADD3 R20, P0, PT, R56, UR14, RZ ;  /* 0x0000000e38147c10 */ /* 0x001fc8000ff1e0ff */
[----:B------:R-:W-:Y:S02]  /*0bc0*/  IADD3.X R21, PT, PT, R9, UR15, RZ, P0, !PT ;  /* 0x0000000f09157c10 */ /* 0x000fe400087fe4ff */
[----:B-1----:R-:W-:-:S03]  /*0bd0*/  IADD3 R22, P0, P1, R56, UR14, R50 ;  /* 0x0000000e38167c10 */ /* 0x002fc6000f91e032 */
[----:B------:R-:W4:Y:S01]  /*0be0*/  LDG.E.U16.CONSTANT R24, desc[UR12][R20.64+0x2] ;  /* 0x0000020c14187981 */ /* 0x000f22000c1e9500 */
[----:B------:R-:W-:-:S03]  /*0bf0*/  IADD3.X R23, PT, PT, R9, UR15, RZ, P0, P1 ;  /* 0x0000000f09177c10 */ /* 0x000fc600087e24ff */
[----:B------:R0:W4:Y:S04]  /*0c00*/  LDG.E.U16.CONSTANT R27, desc[UR12][R20.64+0x4] ;  /* 0x0000040c141b7981 */ /* 0x000128000c1e9500 */
[----:B------:R-:W4:Y:S04]  /*0c10*/  LDG.E.U16.CONSTANT R26, desc[UR12][R22.64+0x6] ;  /* 0x0000060c161a7981 */ /* 0x000f28000c1e9500 */
[----:B------:R1:W4:Y:S01]  /*0c20*/  LDG.E.U16.CONSTANT R31, desc[UR12][R22.64+0x8] ;  /* 0x0000080c161f7981 */ /* 0x000322000c1e9500 */
[----:B--2---:R-:W-:-:S05]  /*0c30*/  IMAD R25, R28, 0x10000, R25 ;  /* 0x000100001c197824 */ /* 0x004fca00078e0219 */
[----:B-----5:R-:W-:Y:S01]  /*0c40*/  SHF.R.S32.HI R16, RZ, R50, R25 ;  /* 0x00000032ff107219 */ /* 0x020fe20000011419 */
[----:B---3--:R-:W-:-:S04]  /*0c50*/  IMAD R29, R76, 0x10000, R29 ;  /* 0x000100004c1d7824 */ /* 0x008fc800078e021d */
[----:B------:R-:W-:Y:S01]  /*0c60*/  IMAD.SHL.U32 R17, R16, 0x10, RZ ;  /* 0x0000001010117824 */ /* 0x000fe200078e00ff */
[----:B------:R-:W-:-:S04]  /*0c70*/  SHF.R.U32.HI R19, RZ, 0xc, R16 ;  /* 0x0000000cff137819 */ /* 0x000fc80000011610 */
[----:B------:R-:W-:Y:S02]  /*0c80*/  LOP3.LUT R28, R17, 0x10, RZ, 0xc0, !PT ;  /* 0x00000010111c7812 */ /* 0x000fe400078ec0ff */
[----:B0-----:R-:W-:Y:S02]  /*0c90*/  LOP3.LUT R20, R19, 0x10, RZ, 0xc0, !PT ;  /* 0x0000001013147812 */ /* 0x001fe400078ec0ff */
[--C-:B------:R-:W-:Y:S02]  /*0ca0*/  SHF.R.U32.HI R17, RZ, 0x4, R29.reuse ;  /* 0x00000004ff117819 */ /* 0x100fe4000001161d */
[----:B------:R-:W-:Y:S02]  /*0cb0*/  LOP3.LUT R28, R28, 0xf0f0f0f, R29, 0xf8, !PT ;  /* 0x0f0f0f0f1c1c7812 */ /* 0x000fe400078ef81d */
[----:B------:R-:W-:Y:S01]  /*0cc0*/  LOP3.LUT R19, R20, 0xf0f0f0f, R17, 0xf8, !PT ;  /* 0x0f0f0f0f14137812 */ /* 0x000fe200078ef811 */
[C---:B------:R-:W-:Y:S02]  /*0cd0*/  IMAD.SHL.U32 R17, R16.reuse, 0x800, RZ ;  /* 0x0000080010117824 */ /* 0x040fe400078e00ff */
[----:B------:R-:W-:-:S03]  /*0ce0*/  IMAD.SHL.U32 R20, R16, 0x40000, RZ ;  /* 0x0004000010147824 */ /* 0x000fc600078e00ff */
[----:B------:R-:W-:-:S04]  /*0cf0*/  LOP3.LUT R17, R28, 0x1000, R17, 0xf8, !PT ;  /* 0x000010001c117812 */ /* 0x000fc800078ef811 */
[----:B------:R-:W-:Y:S01]  /*0d00*/  LOP3.LUT R17, R17, 0x100000, R20, 0xf8, !PT ;  /* 0x0010000011117812 */ /* 0x000fe200078ef814 */
[----:B------:R-:W-:-:S05]  /*0d10*/  IMAD.SHL.U32 R20, R16, 0x2000000, RZ ;  /* 0x0200000010147824 */ /* 0x000fca00078e00ff */
[----:B------:R-:W-:Y:S02]  /*0d20*/  LOP3.LUT R20, R17, 0x10000000, R20, 0xf8, !PT ;  /* 0x1000000011147812 */ /* 0x000fe400078ef814 */
[----:B-1----:R-:W-:-:S03]  /*0d30*/  SHF.R.U32.HI R22, RZ, 0x5, R16 ;  /* 0x00000005ff167819 */ /* 0x002fc60000011610 */
[----:B------:R-:W-:Y:S01]  /*0d40*/  VIADD R29, R20, 0x70707070 ;  /* 0x70707070141d7836 */ /* 0x000fe20000000000 */
[----:B------:R-:W-:Y:S01]  /*0d50*/  LOP3.LUT R19, R19, 0x1000, R22, 0xf8, !PT ;  /* 0x0000100013137812 */ /* 0x000fe200078ef816 */
[----:B------:R-:W-:-:S03]  /*0d60*/  IMAD.SHL.U32 R22, R16, 0x4, RZ ;  /* 0x0000000410167824 */ /* 0x000fc600078e00ff */
[----:B------:R-:W-:Y:S01]  /*0d70*/  LOP3.LUT R29, R29, 0x80808080, RZ, 0x3c, !PT ;  /* 0x808080801d1d7812 */ /* 0x000fe200078e3cff */
[----:B------:R-:W-:Y:S01]  /*0d80*/  IMAD.SHL.U32 R21, R16, 0x200, RZ ;  /* 0x0000020010157824 */ /* 0x000fe200078e00ff */
[----:B------:R-:W-:Y:S02]  /*0d90*/  LOP3.LUT R22, R19, 0x100000, R22, 0xf8, !PT ;  /* 0x0010000013167812 */ /* 0x000fe400078ef816 */
[C---:B------:R-:W-:Y:S02]  /*0da0*/  LOP3.LUT R17, R20.reuse, 0x10101010, R29, 0x18, !PT ;  /* 0x1010101014117812 */ /* 0x040fe400078e181d */
[----:B------:R-:W-:Y:S02]  /*0db0*/  PRMT R19, R20, 0xba98, RZ ;  /* 0x0000ba9814137816 */ /* 0x000fe400000000ff */
[----:B------:R-:W-:Y:S02]  /*0dc0*/  PRMT R20, R17, 0xba98, RZ ;  /* 0x0000ba9811147816 */ /* 0x000fe400000000ff */
[----:B------:R-:W-:-:S02]  /*0dd0*/  LOP3.LUT R16, R22, 0x10000000, R21, 0xf8, !PT ;  /* 0x1000000016107812 */ /* 0x000fc400078ef815 */
[----:B------:R-:W-:Y:S01]  /*0de0*/  LOP3.LUT R19, R20, 0x7f7f7f7f, R19, 0x60, !PT ;  /* 0x7f7f7f7f14137812 */ /* 0x000fe200078e6013 */
[----:B----4-:R-:W-:-:S03]  /*0df0*/  IMAD R17, R77, 0x10000, R30 ;  /* 0x000100004d117824 */ /* 0x010fc600078e021e */
[----:B------:R-:W-:Y:S01]  /*0e00*/  LOP3.LUT R29, R19, R29, R20, 0xf4, !PT ;  /* 0x0000001d131d7212 */ /* 0x000fe200078ef414 */
[----:B------:R-:W-:Y:S01]  /*0e10*/  VIADD R19, R16, 0x70707070 ;  /* 0x7070707010137836 */ /* 0x000fe20000000000 */
[----:B------:R-:W-:-:S04]  /*0e20*/  SHF.R.S32.HI R17, RZ, R50, R17 ;  /* 0x00000032ff117219 */ /* 0x000fc80000011411 */
[----:B------:R-:W-:Y:S02]  /*0e30*/  LOP3.LUT R19, R19, 0x80808080, RZ, 0x3c, !PT ;  /* 0x8080808013137812 */ /* 0x000fe400078e3cff */
[C---:B------:R-:W-:Y:S02]  /*0e40*/  PRMT R21, R16.reuse, 0xba98, RZ ;  /* 0x0000ba9810157816 */ /* 0x040fe400000000ff */
[----:B------:R-:W-:Y:S01]  /*0e50*/  LOP3.LUT R20, R16, 0x10101010, R19, 0x18, !PT ;  /* 0x1010101010147812 */ /* 0x000fe200078e1813 */
[C---:B------:R-:W-:Y:S02]  /*0e60*/  IMAD.SHL.U32 R16, R17.reuse, 0x10, RZ ;  /* 0x0000001011107824 */ /* 0x040fe400078e00ff */
[----:B------:R-:W-:Y:S01]  /*0e70*/  IMAD R18, R18, 0x10000, R53 ;  /* 0x0001000012127824 */ /* 0x000fe200078e0235 */
[----:B------:R-:W-:Y:S02]  /*0e80*/  PRMT R20, R20, 0xba98, RZ ;  /* 0x0000ba9814147816 */ /* 0x000fe400000000ff */
[----:B------:R-:W-:Y:S01]  /*0e90*/  LOP3.LUT R23, R16, 0x10, RZ, 0xc0, !PT ;  /* 0x0000001010177812 */ /* 0x000fe200078ec0ff */
[----:B------:R-:W-:Y:S01]  /*0ea0*/  IMAD.SHL.U32 R16, R17, 0x800, RZ ;  /* 0x0000080011107824 */ /* 0x000fe200078e00ff */
[----:B------:R-:W-:-:S02]  /*0eb0*/  LOP3.LUT R21, R20, 0x7f7f7f7f, R21, 0x60, !PT ;  /* 0x7f7f7f7f14157812 */ /* 0x000fc400078e6015 */
[----:B------:R-:W-:Y:S02]  /*0ec0*/  LOP3.LUT R23, R23, 0xf0f0f0f, R18, 0xf8, !PT ;  /* 0x0f0f0f0f17177812 */ /* 0x000fe400078ef812 */
[----:B------:R-:W-:Y:S01]  /*0ed0*/  LOP3.LUT R19, R21, R19, R20, 0xf4, !PT ;  /* 0x0000001315137212 */ /* 0x000fe200078ef414 */
[----:B------:R-:W-:Y:S01]  /*0ee0*/  IMAD.SHL.U32 R21, R17, 0x40000, RZ ;  /* 0x0004000011157824 */ /* 0x000fe200078e00ff */
[----:B------:R-:W-:Y:S02]  /*0ef0*/  SHF.R.U32.HI R20, RZ, 0xc, R17 ;  /* 0x0000000cff147819 */ /* 0x000fe40000011611 */
[----:B------:R-:W-:Y:S02]  /*0f00*/  LOP3.LUT R16, R23, 0x1000, R16, 0xf8, !PT ;  /* 0x0000100017107812 */ /* 0x000fe400078ef810 */
[----:B------:R-:W-:Y:S02]  /*0f10*/  SHF.R.U32.HI R18, RZ, 0x4, R18 ;  /* 0x00000004ff127819 */ /* 0x000fe40000011612 */
[----:B------:R-:W-:-:S02]  /*0f20*/  LOP3.LUT R23, R20, 0x10, RZ, 0xc0, !PT ;  /* 0x0000001014177812 */ /* 0x000fc400078ec0ff */
[----:B------:R-:W-:Y:S01]  /*0f30*/  LOP3.LUT R16, R16, 0x100000, R21, 0xf8, !PT ;  /* 0x0010000010107812 */ /* 0x000fe200078ef815 */
[----:B------:R-:W-:Y:S01]  /*0f40*/  IMAD.SHL.U32 R21, R17, 0x2000000, RZ ;  /* 0x0200000011157824 */ /* 0x000fe200078e00ff */
[----:B------:R-:W-:Y:S02]  /*0f50*/  LOP3.LUT R18, R23, 0xf0f0f0f, R18, 0xf8, !PT ;  /* 0x0f0f0f0f17127812 */ /* 0x000fe400078ef812 */
[----:B------:R-:W-:Y:S01]  /*0f60*/  SHF.R.U32.HI R23, RZ, 0x5, R17 ;  /* 0x00000005ff177819 */ /* 0x000fe20000011611 */
[C---:B------:R-:W-:Y:S01]  /*0f70*/  IMAD.SHL.U32 R20, R17.reuse, 0x4, RZ ;  /* 0x0000000411147824 */ /* 0x040fe200078e00ff */
[----:B------:R-:W-:Y:S02]  /*0f80*/  LOP3.LUT R16, R16, 0x10000000, R21, 0xf8, !PT ;  /* 0x1000000010107812 */ /* 0x000fe400078ef815 */
[----:B------:R-:W-:Y:S01]  /*0f90*/  LOP3.LUT R23, R18, 0x1000, R23, 0xf8, !PT ;  /* 0x0000100012177812 */ /* 0x000fe200078ef817 */
[----:B------:R-:W-:Y:S02]  /*0fa0*/  IMAD.SHL.U32 R21, R17, 0x200, RZ ;  /* 0x0000020011157824 */ /* 0x000fe400078e00ff */
[----:B------:R-:W-:Y:S01]  /*0fb0*/  VIADD R18, R16, 0x70707070 ;  /* 0x7070707010127836 */ /* 0x000fe20000000000 */
[----:B------:R-:W-:-:S04]  /*0fc0*/  LOP3.LUT R20, R23, 0x100000, R20, 0xf8, !PT ;  /* 0x0010000017147812 */ /* 0x000fc800078ef814 */
[----:B------:R-:W-:Y:S02]  /*0fd0*/  LOP3.LUT R17, R18, 0x80808080, RZ, 0x3c, !PT ;  /* 0x8080808012117812 */ /* 0x000fe400078e3cff */
[----:B------:R-:W-:Y:S02]  /*0fe0*/  LOP3.LUT R20, R20, 0x10000000, R21, 0xf8, !PT ;  /* 0x1000000014147812 */ /* 0x000fe400078ef815 */
[C---:B------:R-:W-:Y:S02]  /*0ff0*/  LOP3.LUT R18, R16.reuse, 0x10101010, R17, 0x18, !PT ;  /* 0x1010101010127812 */ /* 0x040fe400078e1811 */
[----:B------:R-:W-:Y:S01]  /*1000*/  PRMT R21, R16, 0xba98, RZ ;  /* 0x0000ba9810157816 */ /* 0x000fe200000000ff */
[----:B------:R-:W-:Y:S01]  /*1010*/  VIADD R16, R20, 0x70707070 ;  /* 0x7070707014107836 */ /* 0x000fe20000000000 */
[----:B------:R-:W-:-:S04]  /*1020*/  PRMT R18, R18, 0xba98, RZ ;  /* 0x0000ba9812127816 */ /* 0x000fc800000000ff */
[----:B------:R-:W-:Y:S02]  /*1030*/  LOP3.LUT R23, R16, 0x80808080, RZ, 0x3c, !PT ;  /* 0x8080808010177812 */ /* 0x000fe400078e3cff */
[----:B------:R-:W-:Y:S02]  /*1040*/  LOP3.LUT R21, R18, 0x7f7f7f7f, R21, 0x60, !PT ;  /* 0x7f7f7f7f12157812 */ /* 0x000fe400078e6015 */
[C---:B------:R-:W-:Y:S02]  /*1050*/  LOP3.LUT R16, R20.reuse, 0x10101010, R23, 0x18, !PT ;  /* 0x1010101014107812 */ /* 0x040fe400078e1817 */
[----:B------:R-:W-:Y:S02]  /*1060*/  LOP3.LUT R18, R21, R17, R18, 0xf4, !PT ;  /* 0x0000001115127212 */ /* 0x000fe400078ef412 */
[----:B------:R-:W-:Y:S02]  /*1070*/  PRMT R17, R20, 0xba98, RZ ;  /* 0x0000ba9814117816 */ /* 0x000fe400000000ff */
[----:B------:R-:W-:-:S04]  /*1080*/  PRMT R76, R16, 0xba98, RZ ;  /* 0x0000ba98104c7816 */ /* 0x000fc800000000ff */
[----:B------:R-:W-:-:S04]  /*1090*/  LOP3.LUT R17, R76, 0x7f7f7f7f, R17, 0x60, !PT ;  /* 0x7f7f7f7f4c117812 */ /* 0x000fc800078e6011 */
[----:B------:R-:W-:Y:S01]  /*10a0*/  LOP3.LUT R76, R17, R23, R76, 0xf4, !PT ;  /* 0x00000017114c7212 */ /* 0x000fe200078ef44c */
[----:B------:R-:W-:Y:S01]  /*10b0*/  IMAD R23, R27, 0x10000, R24 ;  /* 0x000100001b177824 */ /* 0x000fe200078e0218 */
[----:B------:R-:W-:Y:S01]  /*10c0*/  IADD3 R16, P0, PT, R54, UR14, RZ ;  /* 0x0000000e36107c10 */ /* 0x000fe2000ff1e0ff */
[----:B------:R-:W-:-:S03]  /*10d0*/  IMAD R26, R31, 0x10000, R26 ;  /* 0x000100001f1a7824 */ /* 0x000fc600078e021a */
[----:B------:R-:W-:Y:S02]  /*10e0*/  SHF.R.S32.HI R23, RZ, R50, R23 ;  /* 0x00000032ff177219 */ /* 0x000fe40000011417 */
[----:B------:R-:W-:Y:S02]  /*10f0*/  IADD3.X R17, PT, PT, R10, UR15, RZ, P0, !PT ;  /* 0x0000000f0a117c10 */ /* 0x000fe400087fe4ff */
[----:B------:R-:W-:Y:S01]  /*1100*/  SHF.R.U32.HI R30, RZ, 0xc, R23 ;  /* 0x0000000cff1e7819 */ /* 0x000fe20000011617 */
[----:B------:R-:W-:Y:S02]  /*1110*/  IMAD.SHL.U32 R28, R23, 0x10, RZ ;  /* 0x00000010171c7824 */ /* 0x000fe400078e00ff */
[----:B------:R-:W2:Y:S01]  /*1120*/  LDG.E.U16.CONSTANT R22, desc[UR12][R16.64+0x2] ;  /* 0x0000020c10167981 */ /* 0x000ea2000c1e9500 */
[----:B------:R-:W-:-:S03]  /*1130*/  LOP3.LUT R53, R30, 0x10, RZ, 0xc0, !PT ;  /* 0x000000101e357812 */ /* 0x000fc600078ec0ff */
[----:B------:R0:W2:Y:S01]  /*1140*/  LDG.E.U16.CONSTANT R25, desc[UR12][R16.64+0x4] ;  /* 0x0000040c10197981 */ /* 0x0000a2000c1e9500 */
[----:B------:R-:W-:Y:S01]  /*1150*/  LOP3.LUT R31, R28, 0x10, RZ, 0xc0, !PT ;  /* 0x000000101c1f7812 */ /* 0x000fe200078ec0ff */
[----:B------:R-:W-:Y:S01]  /*1160*/  IMAD.IADD R20, R50, 0x1, R54 ;  /* 0x0000000132147824 */ /* 0x000fe200078e0236 */
[--C-:B0-----:R-:W-:Y:S02]  /*1170*/  SHF.R.U32.HI R16, RZ, 0x4, R26.reuse ;  /* 0x00000004ff107819 */ /* 0x101fe4000001161a */
[----:B------:R-:W-:Y:S02]  /*1180*/  LOP3.LUT R31, R31, 0xf0f0f0f, R26, 0xf8, !PT ;  /* 0x0f0f0f0f1f1f7812 */ /* 0x000fe400078ef81a */
[----:B------:R-:W-:Y:S01]  /*1190*/  LOP3.LUT R53, R53, 0xf0f0f0f, R16, 0xf8, !PT ;  /* 0x0f0f0f0f35357812 */ /* 0x000fe200078ef810 */
[C---:B------:R-:W-:Y:S01]  /*11a0*/  IMAD.SHL.U32 R16, R23.reuse, 0x800, RZ ;  /* 0x0000080017107824 */ /* 0x040fe200078e00ff */
[----:B------:R-:W-:Y:S01]  /*11b0*/  IADD3 R20, P0, PT, R20, UR14, RZ ;  /* 0x0000000e14147c10 */ /* 0x000fe2000ff1e0ff */
[----:B------:R-:W-:-:S03]  /*11c0*/  IMAD.SHL.U32 R17, R23, 0x40000, RZ ;  /* 0x0004000017117824 */ /* 0x000fc600078e00ff */
[----:B------:R-:W-:Y:S02]  /*11d0*/  LOP3.LUT R16, R31, 0x1000, R16, 0xf8, !PT ;  /* 0x000010001f107812 */ /* 0x000fe400078ef810 */
[----:B------:R-:W-:Y:S02]  /*11e0*/  IADD3.X R21, PT, PT, R15, UR15, RZ, P0, !PT ;  /* 0x0000000f0f157c10 */ /* 0x000fe400087fe4ff */
[----:B------:R-:W-:Y:S01]  /*11f0*/  LOP3.LUT R16, R16, 0x100000, R17, 0xf8, !PT ;  /* 0x0010000010107812 */ /* 0x000fe200078ef811 */
[C---:B------:R-:W-:Y:S02]  /*1200*/  IMAD.SHL.U32 R17, R23.reuse, 0x2000000, RZ ;  /* 0x0200000017117824 */ /* 0x040fe400078e00ff */
[----:B------:R-:W3:Y:S03]  /*1210*/  LDG.E.U16.CONSTANT R24, desc[UR12][R20.64+0x6] ;  /* 0x0000060c14187981 */ /* 0x000ee6000c1e9500 */
[----:B------:R-:W-:Y:S01]  /*1220*/  LOP3.LUT R16, R16, 0x10000000, R17, 0xf8, !PT ;  /* 0x1000000010107812 */ /* 0x000fe200078ef811 */
[----:B------:R0:W3:Y:S01]  /*1230*/  LDG.E.U16.CONSTANT R27, desc[UR12][R20.64+0x8] ;  /* 0x0000080c141b7981 */ /* 0x0000e2000c1e9500 */
[----:B------:R-:W-:Y:S01]  /*1240*/  IMAD.SHL.U32 R17, R23, 0x4, RZ ;  /* 0x0000000417117824 */ /* 0x000fe200078e00ff */
[----:B0-----:R-:W-:-:S04]  /*1250*/  SHF.R.U32.HI R20, RZ, 0x5, R23 ;  /* 0x00000005ff147819 */ /* 0x001fc80000011617 */
[----:B------:R-:W-:Y:S01]  /*1260*/  LOP3.LUT R20, R53, 0x1000, R20, 0xf8, !PT ;  /* 0x0000100035147812 */ /* 0x000fe200078ef814 */
[----:B------:R-:W-:-:S05]  /*1270*/  VIADD R53, R16, 0x70707070 ;  /* 0x7070707010357836 */ /* 0x000fca0000000000 */
[----:B------:R-:W-:Y:S02]  /*1280*/  LOP3.LUT R53, R53, 0x80808080, RZ, 0x3c, !PT ;  /* 0x8080808035357812 */ /* 0x000fe400078e3cff */
[----:B------:R-:W-:Y:S02]  /*1290*/  LOP3.LUT R20, R20, 0x100000, R17, 0xf8, !PT ;  /* 0x0010000014147812 */ /* 0x000fe400078ef811 */
[C---:B------:R-:W-:Y:S01]  /*12a0*/  LOP3.LUT R17, R16.reuse, 0x10101010, R53, 0x18, !PT ;  /* 0x1010101010117812 */ /* 0x040fe200078e1835 */
[----:B------:R-:W-:Y:S01]  /*12b0*/  IMAD.SHL.U32 R23, R23, 0x200, RZ ;  /* 0x0000020017177824 */ /* 0x000fe200078e00ff */
[----:B------:R-:W-:Y:S02]  /*12c0*/  PRMT R21, R16, 0xba98, RZ ;  /* 0x0000ba9810157816 */ /* 0x000fe400000000ff */
[----:B------:R-:W-:Y:S02]  /*12d0*/  PRMT R16, R17, 0xba98, RZ ;  /* 0x0000ba9811107816 */ /* 0x000fe400000000ff */
[----:B------:R-:W-:-:S02]  /*12e0*/  LOP3.LUT R20, R20, 0x10000000, R23, 0xf8, !PT ;  /* 0x1000000014147812 */ /* 0x000fc400078ef817 */
[----:B------:R-:W-:-:S04]  /*12f0*/  LOP3.LUT R21, R16, 0x7f7f7f7f, R21, 0x60, !PT ;  /* 0x7f7f7f7f10157812 */ /* 0x000fc800078e6015 */
[----:B------:R-:W-:Y:S01]  /*1300*/  LOP3.LUT R53, R21, R53, R16, 0xf4, !PT ;  /* 0x0000003515357212 */ /* 0x000fe200078ef410 */
[----:B------:R-:W-:-:S05]  /*1310*/  VIADD R16, R20, 0x70707070 ;  /* 0x7070707014107836 */ /* 0x000fca0000000000 */
[----:B------:R-:W-:Y:S02]  /*1320*/  LOP3.LUT R23, R16, 0x80808080, RZ, 0x3c, !PT ;  /* 0x8080808010177812 */ /* 0x000fe400078e3cff */
[C---:B------:R-:W-:Y:S02]  /*1330*/  PRMT R17, R20.reuse, 0xba98, RZ ;  /* 0x0000ba9814117816 */ /* 0x040fe400000000ff */
[----:B------:R-:W-:Y:S01]  /*1340*/  LOP3.LUT R16, R20, 0x10101010, R23, 0x18, !PT ;  /* 0x1010101014107812 */ /* 0x000fe200078e1817 */
[----:B------:R-:W-:-:S03]  /*1350*/  IMAD.IADD R20, R50, 0x1, R58 ;  /* 0x0000000132147824 */ /* 0x000fc600078e023a */
[----:B------:R-:W-:Y:S02]  /*1360*/  PRMT R16, R16, 0xba98, RZ ;  /* 0x0000ba9810107816 */ /* 0x000fe400000000ff */
[----:B------:R-:W-:Y:S02]  /*1370*/  IADD3 R20, P0, PT, R20, UR14, RZ ;  /* 0x0000000e14147c10 */ /* 0x000fe4000ff1e0ff */
[----:B------:R-:W-:Y:S02]  /*1380*/  LOP3.LUT R17, R16, 0x7f7f7f7f, R17, 0x60, !PT ;  /* 0x7f7f7f7f10117812 */ /* 0x000fe400078e6011 */
[----:B------:R-:W-:Y:S02]  /*1390*/  IADD3.X R21, PT, PT, R14, UR15, RZ, P0, !PT ;  /* 0x0000000f0e157c10 */ /* 0x000fe400087fe4ff */
[----:B------:R-:W-:Y:S02]  /*13a0*/  LOP3.LUT R23, R17, R23, R16, 0xf4, !PT ;  /* 0x0000001711177212 */ /* 0x000fe400078ef410 */
[----:B------:R-:W-:Y:S01]  /*13b0*/  IADD3 R16, P0, PT, R58, UR14, RZ ;  /* 0x0000000e3a107c10 */ /* 0x000fe2000ff1e0ff */
[----:B------:R-:W4:Y:S03]  /*13c0*/  LDG.E.U16.CONSTANT R30, desc[UR12][R20.64+0x6] ;  /* 0x0000060c141e7981 */ /* 0x000f26000c1e9500 */
[----:B------:R-:W-:Y:S01]  /*13d0*/  IADD3.X R17, PT, PT, R8, UR15, RZ, P0, !PT ;  /* 0x0000000f08117c10 */ /* 0x000fe200087fe4ff */
[----:B------:R-:W4:Y:S04]  /*13e0*/  LDG.E.U16.CONSTANT R31, desc[UR12][R20.64+0x8] ;  /* 0x0000080c141f7981 */ /* 0x000f28000c1e9500 */
[----:B------:R-:W5:Y:S04]  /*13f0*/  LDG.E.U16.CONSTANT R28, desc[UR12][R16.64+0x2] ;  /* 0x0000020c101c7981 */ /* 0x000f68000c1e9500 */
[----:B------:R0:W5:Y:S01]  /*1400*/  LDG.E.U16.CONSTANT R77, desc[UR12][R16.64+0x4] ;  /* 0x0000040c104d7981 */ /* 0x000162000c1e9500 */
[----:B--2---:R-:W-:-:S05]  /*1410*/  IMAD R25, R25, 0x10000, R22 ;  /* 0x0001000019197824 */ /* 0x004fca00078e0216 */
[----:B------:R-:W-:-:S05]  /*1420*/  SHF.R.S32.HI R22, RZ, R50, R25 ;  /* 0x00000032ff167219 */ /* 0x000fca0000011419 */
[C---:B------:R-:W-:Y:S02]  /*1430*/  IMAD.SHL.U32 R25, R22.reuse, 0x10, RZ ;  /* 0x0000001016197824 */ /* 0x040fe400078e00ff */
[----:B0-----:R-:W-:-:S03]  /*1440*/  IMAD.SHL.U32 R16, R22, 0x800, RZ ;  /* 0x0000080016107824 */ /* 0x001fc600078e00ff */
[----:B------:R-:W-:Y:S01]  /*1450*/  LOP3.LUT R25, R25, 0x10, RZ, 0xc0, !PT ;  /* 0x0000001019197812 */ /* 0x000fe200078ec0ff */
[----:B------:R-:W-:Y:S01]  /*1460*/  IMAD.SHL.U32 R17, R22, 0x40000, RZ ;  /* 0x0004000016117824 */ /* 0x000fe200078e00ff */
[----:B------:R-:W-:Y:S01]  /*1470*/  SHF.R.U32.HI R26, RZ, 0xc, R22 ;  /* 0x0000000cff1a7819 */ /* 0x000fe20000011616 */
[----:B---3--:R-:W-:-:S05]  /*1480*/  IMAD R24, R27, 0x10000, R24 ;  /* 0x000100001b187824 */ /* 0x008fca00078e0218 */
[----:B------:R-:W-:-:S04]  /*1490*/  LOP3.LUT R25, R25, 0xf0f0f0f, R24, 0xf8, !PT ;  /* 0x0f0f0f0f19197812 */ /* 0x000fc800078ef818 */
[----:B------:R-:W-:Y:S02]  /*14a0*/  LOP3.LUT R16, R25, 0x1000, R16, 0xf8, !PT ;  /* 0x0000100019107812 */ /* 0x000fe400078ef810 */
[----:B------:R-:W-:Y:S02]  /*14b0*/  SHF.R.U32.HI R24, RZ, 0x4, R24 ;  /* 0x00000004ff187819 */ /* 0x000fe40000011618 */
[----:B------:R-:W-:Y:S02]  /*14c0*/  LOP3.LUT R21, R26, 0x10, RZ, 0xc0, !PT ;  /* 0x000000101a157812 */ /* 0x000fe400078ec0ff */
[----:B------:R-:W-:Y:S01]  /*14d0*/  LOP3.LUT R16, R16, 0x100000, R17, 0xf8, !PT ;  /* 0x0010000010107812 */ /* 0x000fe200078ef811 */
[----:B------:R-:W-:Y:S01]  /*14e0*/  IMAD.SHL.U32 R17, R22, 0x2000000, RZ ;  /* 0x0200000016117824 */ /* 0x000fe200078e00ff */
[----:B------:R-:W-:Y:S02]  /*14f0*/  LOP3.LUT R21, R21, 0xf0f0f0f, R24, 0xf8, !PT ;  /* 0x0f0f0f0f15157812 */ /* 0x000fe400078ef818 */
[----:B------:R-:W-:-:S02]  /*1500*/  SHF.R.U32.HI R20, RZ, 0x5, R22 ;  /* 0x00000005ff147819 */ /* 0x000fc40000011616 */
[----:B------:R-:W-:Y:S01]  /*1510*/  LOP3.LUT R16, R16, 0x10000000, R17, 0xf8, !PT ;  /* 0x1000000010107812 */ /* 0x000fe200078ef811 */
[----:B------:R-:W-:Y:S01]  /*1520*/  IMAD.SHL.U32 R17, R22, 0x4, RZ ;  /* 0x0000000416117824 */ /* 0x000fe200078e00ff */
[----:B------:R-:W-:-:S04]  /*1530*/  LOP3.LUT R20, R21, 0x1000, R20, 0xf8, !PT ;  /* 0x0000100015147812 */ /* 0x000fc800078ef814 */
[----:B------:R-:W-:Y:S01]  /*1540*/  LOP3.LUT R20, R20, 0x100000, R17, 0xf8, !PT ;  /* 0x0010000014147812 */ /* 0x000fe200078ef811 */
[----:B------:R-:W-:Y:S02]  /*1550*/  VIADD R17, R16, 0x70707070 ;  /* 0x7070707010117836 */ /* 0x000fe40000000000 */
[----:B------:R-:W-:-:S03]  /*1560*/  IMAD.SHL.U32 R25, R22, 0x200, RZ ;  /* 0x0000020016197824 */ /* 0x000fc600078e00ff */
[----:B------:R-:W-:Y:S02]  /*1570*/  LOP3.LUT R21, R17, 0x80808080, RZ, 0x3c, !PT ;  /* 0x8080808011157812 */ /* 0x000fe400078e3cff */
        /* <DEDUP_REMOVED lines=11> */
[----:B------:R-:W-:Y:S01]  /*1630*/  LOP3.LUT R22, R17, 0x7f7f7f7f, R22, 0x60, !PT ;  /* 0x7f7f7f7f11167812 */ /* 0x000fe200078e6016 */
[----:B-----5:R-:W-:-:S03]  /*1640*/  IMAD R77, R77, 0x10000, R28 ;  /* 0x000100004d4d7824 */ /* 0x020fc600078e021c */
[----:B------:R-:W-:Y:S02]  /*1650*/  LOP3.LUT R28, R22, R16, R17, 0xf4, !PT ;  /* 0x00000010161c7212 */ /* 0x000fe400078ef411 */
[----:B------:R-:W-:Y:S01]  /*1660*/  SHF.R.S32.HI R16, RZ, R50, R77 ;  /* 0x00000032ff107219 */ /* 0x000fe2000001144d */
[----:B----4-:R-:W-:-:S03]  /*1670*/  IMAD R30, R31, 0x10000, R30 ;  /* 0x000100001f1e7824 */ /* 0x010fc600078e021e */
[----:B------:R-:W-:Y:S01]  /*1680*/  SHF.R.U32.HI R20, RZ, 0xc, R16 ;  /* 0x0000000cff147819 */ /* 0x000fe20000011610 */
[----:B------:R-:W-:-:S03]  /*1690*/  IMAD.SHL.U32 R17, R16, 0x10, RZ ;  /* 0x0000001010117824 */ /* 0x000fc600078e00ff */
[----:B------:R-:W-:Y:S02]  /*16a0*/  LOP3.LUT R21, R20, 0x10, RZ, 0xc0, !PT ;  /* 0x0000001014157812 */ /* 0x000fe400078ec0ff */
[----:B------:R-:W-:Y:S02]  /*16b0*/  SHF.R.U32.HI R20, RZ, 0x4, R30 ;  /* 0x00000004ff147819 */ /* 0x000fe4000001161e */
[----:B------:R-:W-:Y:S02]  /*16c0*/  LOP3.LUT R17, R17, 0x10, RZ, 0xc0, !PT ;  /* 0x0000001011117812 */ /* 0x000fe400078ec0ff */
[----:B------:R-:W-:Y:S01]  /*16d0*/  LOP3.LUT R21, R21, 0xf0f0f0f, R20, 0xf8, !PT ;  /* 0x0f0f0f0f15157812 */ /* 0x000fe200078ef814 */
[----:B------:R-:W-:Y:S01]  /*16e0*/  IMAD.SHL.U32 R20, R16, 0x800, RZ ;  /* 0x0000080010147824 */ /* 0x000fe200078e00ff */
[----:B------:R-:W-:-:S04]  /*16f0*/  LOP3.LUT R17, R17, 0xf0f0f0f, R30, 0xf8, !PT ;  /* 0x0f0f0f0f11117812 */ /* 0x000fc800078ef81e */
[----:B------:R-:W-:Y:S01]  /*1700*/  LOP3.LUT R17, R17, 0x1000, R20, 0xf8, !PT ;  /* 0x0000100011117812 */ /* 0x000fe200078ef814 */
[----:B------:R-:W-:-:S05]  /*1710*/  IMAD.SHL.U32 R20, R16, 0x40000, RZ ;  /* 0x0004000010147824 */ /* 0x000fca00078e00ff */
[----:B------:R-:W-:Y:S01]  /*1720*/  LOP3.LUT R17, R17, 0x100000, R20, 0xf8, !PT ;  /* 0x0010000011117812 */ /* 0x000fe200078ef814 */
[----:B------:R-:W-:-:S05]  /*1730*/  IMAD.SHL.U32 R20, R16, 0x2000000, RZ ;  /* 0x0200000010147824 */ /* 0x000fca00078e00ff */
[----:B------:R-:W-:Y:S02]  /*1740*/  LOP3.LUT R20, R17, 0x10000000, R20, 0xf8, !PT ;  /* 0x1000000011147812 */ /* 0x000fe400078ef814 */
[----:B------:R-:W-:-:S03]  /*1750*/  SHF.R.U32.HI R22, RZ, 0x5, R16 ;  /* 0x00000005ff167819 */ /* 0x000fc60000011610 */
[----:B------:R-:W-:Y:S01]  /*1760*/  VIADD R27, R20, 0x70707070 ;  /* 0x70707070141b7836 */ /* 0x000fe20000000000 */
[----:B------:R-:W-:Y:S01]  /*1770*/  LOP3.LUT R21, R21, 0x1000, R22, 0xf8, !PT ;  /* 0x0000100015157812 */ /* 0x000fe200078ef816 */
[----:B------:R-:W-:-:S03]  /*1780*/  IMAD.SHL.U32 R22, R16, 0x4, RZ ;  /* 0x0000000410167824 */ /* 0x000fc600078e00ff */
[----:B------:R-:W-:Y:S01]  /*1790*/  LOP3.LUT R27, R27, 0x80808080, RZ, 0x3c, !PT ;  /* 0x808080801b1b7812 */ /* 0x000fe200078e3cff */
[----:B------:R-:W-:-:S03]  /*17a0*/  IMAD.SHL.U32 R25, R16, 0x200, RZ ;  /* 0x0000020010197824 */ /* 0x000fc600078e00ff */
[C---:B------:R-:W-:Y:S02]  /*17b0*/  LOP3.LUT R17, R20.reuse, 0x10101010, R27, 0x18, !PT ;  /* 0x1010101014117812 */ /* 0x040fe400078e181b */
[----:B------:R-:W-:Y:S02]  /*17c0*/  LOP3.LUT R22, R21, 0x100000, R22, 0xf8, !PT ;  /* 0x0010000015167812 */ /* 0x000fe400078ef816 */
        /* <DEDUP_REMOVED lines=9> */
[----:B------:R-:W-:Y:S02]  /*1860*/  PRMT R16, R16, 0xba98, RZ ;  /* 0x0000ba9810107816 */ /* 0x000fe400000000ff */
[----:B------:R-:W-:Y:S02]  /*1870*/  IADD3 R20, P1, PT, R50, R62, RZ ;  /* 0x0000003e32147210 */ /* 0x000fe40007f3e0ff */
[----:B------:R-:W-:Y:S02]  /*1880*/  LOP3.LUT R17, R16, 0x7f7f7f7f, R17, 0x60, !PT ;  /* 0x7f7f7f7f10117812 */ /* 0x000fe400078e6011 */
[----:B------:R-:W-:-:S02]  /*1890*/  IADD3 R20, P0, PT, R20, UR14, RZ ;  /* 0x0000000e14147c10 */ /* 0x000fc4000ff1e0ff */
[----:B------:R-:W-:Y:S01]  /*18a0*/  LOP3.LUT R25, R17, R25, R16, 0xf4, !PT ;  /* 0x0000001911197212 */ /* 0x000fe200078ef410 */
[----:B------:R-:W-:-:S05]  /*18b0*/  IMAD.X R16, RZ, RZ, R6, P1 ;  /* 0x000000ffff107224 */ /* 0x000fca00008e0606 */
[----:B------:R-:W-:Y:S02]  /*18c0*/  IADD3.X R21, PT, PT, R16, UR15, RZ, P0, !PT ;  /* 0x0000000f10157c10 */ /* 0x000fe400087fe4ff */
[----:B------:R-:W-:-:S03]  /*18d0*/  IADD3 R16, P0, PT, R62, UR14, RZ ;  /* 0x0000000e3e107c10 */ /* 0x000fc6000ff1e0ff */
[----:B------:R-:W2:Y:S01]  /*18e0*/  LDG.E.U16.CONSTANT R22, desc[UR12][R20.64+0x6] ;  /* 0x0000060c14167981 */ /* 0x000ea2000c1e9500 */
[----:B------:R-:W-:-:S03]  /*18f0*/  IADD3.X R17, PT, PT, R6, UR15, RZ, P0, !PT ;  /* 0x0000000f06117c10 */ /* 0x000fc600087fe4ff */
[----:B------:R-:W2:Y:S04]  /*1900*/  LDG.E.U16.CONSTANT R31, desc[UR12][R20.64+0x8] ;  /* 0x0000080c141f7981 */ /* 0x000ea8000c1e9500 */
[----:B------:R-:W3:Y:S04]  /*1910*/  LDG.E.U16.CONSTANT R24, desc[UR12][R16.64+0x2] ;  /* 0x0000020c10187981 */ /* 0x000ee8000c1e9500 */
[----:B------:R-:W3:Y:S02]  /*1920*/  LDG.E.U16.CONSTANT R77, desc[UR12][R16.64+0x4] ;  /* 0x0000040c104d7981 */ /* 0x000ee4000c1e9500 */
[----:B---3--:R-:W-:-:S05]  /*1930*/  IMAD R77, R77, 0x10000, R24 ;  /* 0x000100004d4d7824 */ /* 0x008fca00078e0218 */
[----:B------:R-:W-:Y:S01]  /*1940*/  SHF.R.S32.HI R24, RZ, R50, R77 ;  /* 0x00000032ff187219 */ /* 0x000fe2000001144d */
[----:B--2---:R-:W-:-:S04]  /*1950*/  IMAD R30, R31, 0x10000, R22 ;  /* 0x000100001f1e7824 */ /* 0x004fc800078e0216 */
        /* <DEDUP_REMOVED lines=33> */
[----:B------:R-:W-:-:S04]  /*1b70*/  IADD3 R20, P1, PT, R50, R66, RZ ;  /* 0x0000004232147210 */ /* 0x000fc80007f3e0ff */
[----:B------:R-:W-:Y:S01]  /*1b80*/  IADD3 R20, P0, PT, R20, UR14, RZ ;  /* 0x0000000e14147c10 */ /* 0x000fe2000ff1e0ff */
[----:B------:R-:W-:-:S05]  /*1b90*/  IMAD.X R16, RZ, RZ, R4, P1 ;  /* 0x000000ffff107224 */ /* 0x000fca00008e0604 */
[----:B------:R-:W-:-:S05]  /*1ba0*/  IADD3.X R21, PT, PT, R16, UR15, RZ, P0, !PT ;  /* 0x0000000f10157c10 */ /* 0x000fca00087fe4ff */
[----:B------:R-:W2:Y:S04]  /*1bb0*/  LDG.E.U16.CONSTANT R30, desc[UR12][R20.64+0x6] ;  /* 0x0000060c141e7981 */ /* 0x000ea8000c1e9500 */
[----:B------:R-:W2:Y:S01]  /*1bc0*/  LDG.E.U16.CONSTANT R17, desc[UR12][R20.64+0x8] ;  /* 0x0000080c14117981 */ /* 0x000ea2000c1e9500 */
[----:B------:R-:W-:Y:S01]  /*1bd0*/  IADD3 R16, P0, PT, R66, UR14, RZ ;  /* 0x0000000e42107c10 */ /* 0x000fe2000ff1e0ff */
[----:B--2---:R-:W-:-:S03]  /*1be0*/  IMAD R30, R17, 0x10000, R30 ;  /* 0x00010000111e7824 */ /* 0x004fc600078e021e */
[----:B------:R-:W-:-:S05]  /*1bf0*/  IADD3.X R17, PT, PT, R4, UR15, RZ, P0, !PT ;  /* 0x0000000f04117c10 */ /* 0x000fca00087fe4ff */
[----:B------:R-:W2:Y:S04]  /*1c00*/  LDG.E.U16.CONSTANT R31, desc[UR12][R16.64+0x2] ;  /* 0x0000020c101f7981 */ /* 0x000ea8000c1e9500 */
[----:B------:R-:W2:Y:S04]  /*1c10*/  LDG.E.U16.CONSTANT R77, desc[UR12][R16.64+0x4] ;  /* 0x0000040c104d7981 */ /* 0x000ea8000c1e9500 */
[----:B------:R0:W-:Y:S04]  /*1c20*/  STS [R46], R29 ;  /* 0x0000001d2e007388 */ /* 0x0001e80000000800 */
[----:B------:R1:W-:Y:S04]  /*1c30*/  STS [R46+0x4], R19 ;  /* 0x000004132e007388 */ /* 0x0003e80000000800 */
[----:B------:R3:W-:Y:S04]  /*1c40*/  STS [R45+0x4], R76 ;  /* 0x0000044c2d007388 */ /* 0x0007e80000000800 */
[----:B------:R4:W-:Y:S01]  /*1c50*/  STS [R45], R18 ;  /* 0x000000122d007388 */ /* 0x0009e20000000800 */
[----:B--2---:R-:W-:-:S05]  /*1c60*/  IMAD R31, R77, 0x10000, R31 ;  /* 0x000100004d1f7824 */ /* 0x004fca00078e021f */
[----:B------:R-:W-:-:S05]  /*1c70*/  SHF.R.S32.HI R31, RZ, R50, R31 ;  /* 0x00000032ff1f7219 */ /* 0x000fca000001141f */
[C---:B------:R-:W-:Y:S02]  /*1c80*/  IMAD.SHL.U32 R77, R31.reuse, 0x10, RZ ;  /* 0x000000101f4d7824 */ /* 0x040fe400078e00ff */
[----:B------:R-:W-:-:S03]  /*1c90*/  IMAD.SHL.U32 R20, R31, 0x800, RZ ;  /* 0x000008001f147824 */ /* 0x000fc600078e00ff */
[----:B------:R-:W-:Y:S01]  /*1ca0*/  LOP3.LUT R77, R77, 0x10, RZ, 0xc0, !PT ;  /* 0x000000104d4d7812 */ /* 0x000fe200078ec0ff */
[----:B------:R-:W-:-:S03]  /*1cb0*/  IMAD.SHL.U32 R21, R31, 0x40000, RZ ;  /* 0x000400001f157824 */ /* 0x000fc600078e00ff */
[----:B------:R-:W-:-:S04]  /*1cc0*/  LOP3.LUT R77, R77, 0xf0f0f0f, R30, 0xf8, !PT ;  /* 0x0f0f0f0f4d4d7812 */ /* 0x000fc800078ef81e */
[----:B------:R-:W-:-:S04]  /*1cd0*/  LOP3.LUT R20, R77, 0x1000, R20, 0xf8, !PT ;  /* 0x000010004d147812 */ /* 0x000fc800078ef814 */
[----:B------:R-:W-:Y:S01]  /*1ce0*/  LOP3.LUT R20, R20, 0x100000, R21, 0xf8, !PT ;  /* 0x0010000014147812 */ /* 0x000fe200078ef815 */
[----:B------:R-:W-:-:S05]  /*1cf0*/  IMAD.SHL.U32 R21, R31, 0x2000000, RZ ;  /* 0x020000001f157824 */ /* 0x000fca00078e00ff */
[----:B------:R-:W-:-:S05]  /*1d00*/  LOP3.LUT R20, R20, 0x10000000, R21, 0xf8, !PT ;  /* 0x1000000014147812 */ /* 0x000fca00078ef815 */
[----:B------:R-:W-:-:S05]  /*1d10*/  VIADD R16, R20, 0x70707070 ;  /* 0x7070707014107836 */ /* 0x000fca0000000000 */
[----:B0-----:R-:W-:-:S04]  /*1d20*/  LOP3.LUT R29, R16, 0x80808080, RZ, 0x3c, !PT ;  /* 0x80808080101d7812 */ /* 0x001fc800078e3cff */
        /* <DEDUP_REMOVED lines=17> */
[C---:B-1----:R-:W-:Y:S02]  /*1e40*/  LOP3.LUT R19, R16.reuse, 0x10101010, R17, 0x18, !PT ;  /* 0x1010101010137812 */ /* 0x042fe400078e1811 */
[----:B------:R-:W-:Y:S02]  /*1e50*/  PRMT R21, R16, 0xba98, RZ ;  /* 0x0000ba9810157816 */ /* 0x000fe400000000ff */
[----:B------:R-:W-:-:S04]  /*1e60*/  PRMT R16, R19, 0xba98, RZ ;  /* 0x0000ba9813107816 */ /* 0x000fc800000000ff */
[----:B------:R-:W-:-:S04]  /*1e70*/  LOP3.LUT R21, R16, 0x7f7f7f7f, R21, 0x60, !PT ;  /* 0x7f7f7f7f10157812 */ /* 0x000fc800078e6015 */
[----:B------:R-:W-:Y:S02]  /*1e80*/  LOP3.LUT R31, R21, R17, R16, 0xf4, !PT ;  /* 0x00000011151f7212 */ /* 0x000fe400078ef410 */
[----:B------:R-:W-:-:S04]  /*1e90*/  IADD3 R16, P1, PT, R50, R70, RZ ;  /* 0x0000004632107210 */ /* 0x000fc80007f3e0ff */
[----:B------:R-:W-:Y:S01]  /*1ea0*/  IADD3 R16, P0, PT, R16, UR14, RZ ;  /* 0x0000000e10107c10 */ /* 0x000fe2000ff1e0ff */
[----:B------:R-:W-:-:S05]  /*1eb0*/  IMAD.X R17, RZ, RZ, R3, P1 ;  /* 0x000000ffff117224 */ /* 0x000fca00008e0603 */
[----:B------:R-:W-:Y:S02]  /*1ec0*/  IADD3.X R17, PT, PT, R17, UR15, RZ, P0, !PT ;  /* 0x0000000f11117c10 */ /* 0x000fe400087fe4ff */
[----:B------:R-:W-:-:S03]  /*1ed0*/  IADD3 R20, P0, PT, R70, UR14, RZ ;  /* 0x0000000e46147c10 */ /* 0x000fc6000ff1e0ff */
[----:B------:R-:W2:Y:S01]  /*1ee0*/  LDG.E.U16.CONSTANT R30, desc[UR12][R16.64+0x6] ;  /* 0x0000060c101e7981 */ /* 0x000ea2000c1e9500 */
[----:B------:R-:W-:-:S03]  /*1ef0*/  IADD3.X R21, PT, PT, R3, UR15, RZ, P0, !PT ;  /* 0x0000000f03157c10 */ /* 0x000fc600087fe4ff */
[----:B------:R0:W2:Y:S04]  /*1f00*/  LDG.E.U16.CONSTANT R77, desc[UR12][R16.64+0x8] ;  /* 0x0000080c104d7981 */ /* 0x0000a8000c1e9500 */
[----:B---3--:R-:W3:Y:S04]  /*1f10*/  LDG.E.U16.CONSTANT R76, desc[UR12][R20.64+0x2] ;  /* 0x0000020c144c7981 */ /* 0x008ee8000c1e9500 */
[----:B------:R-:W3:Y:S01]  /*1f20*/  LDG.E.U16.CONSTANT R21, desc[UR12][R20.64+0x4] ;  /* 0x0000040c14157981 */ /* 0x000ee2000c1e9500 */
[----:B----4-:R-:W-:-:S04]  /*1f30*/  IADD3 R18, P0, PT, R68, UR14, RZ ;  /* 0x0000000e44127c10 */ /* 0x010fc8000ff1e0ff */
[----:B------:R-:W-:Y:S02]  /*1f40*/  IADD3.X R19, PT, PT, R12, UR15, RZ, P0, !PT ;  /* 0x0000000f0c137c10 */ /* 0x000fe400087fe4ff */
[----:B0-----:R-:W-:-:S04]  /*1f50*/  IADD3 R16, P0, PT, R72, UR14, RZ ;  /* 0x0000000e48107c10 */ /* 0x001fc8000ff1e0ff */
[----:B------:R-:W-:Y:S01]  /*1f60*/  IADD3.X R17, PT, PT, R11, UR15, RZ, P0, !PT ;  /* 0x0000000f0b117c10 */ /* 0x000fe200087fe4ff */
[----:B------:R0:W4:Y:S04]  /*1f70*/  LDG.E.U16.CONSTANT R19, desc[UR12][R18.64] ;  /* 0x0000000c12137981 */ /* 0x000128000c1e9500 */
[----:B------:R1:W5:Y:S04]  /*1f80*/  LDG.E.U16.CONSTANT R16, desc[UR12][R16.64] ;  /* 0x0000000c10107981 */ /* 0x000368000c1e9500 */
[----:B------:R3:W-:Y:S04]  /*1f90*/  STS [R44], R53 ;  /* 0x000000352c007388 */ /* 0x0007e80000000800 */
[----:B------:R-:W-:Y:S04]  /*1fa0*/  STS [R44+0x4], R23 ;  /* 0x000004172c007388 */ /* 0x000fe80000000800 */
[----:B------:R1:W-:Y:S04]  /*1fb0*/  STS [R43], R26 ;  /* 0x0000001a2b007388 */ /* 0x0003e80000000800 */
[----:B------:R1:W-:Y:S04]  /*1fc0*/  STS [R43+0x4], R28 ;  /* 0x0000041c2b007388 */ /* 0x0003e80000000800 */
[----:B------:R0:W-:Y:S04]  /*1fd0*/  STS [R42], R27 ;  /* 0x0000001b2a007388 */ /* 0x0001e80000000800 */
[----:B------:R0:W-:Y:S04]  /*1fe0*/  STS [R42+0x4], R25 ;  /* 0x000004192a007388 */ /* 0x0001e80000000800 */
[----:B------:R0:W-:Y:S04]  /*1ff0*/  STS [R41], R22 ;  /* 0x0000001629007388 */ /* 0x0001e80000000800 */
[----:B------:R0:W-:Y:S04]  /*2000*/  STS [R41+0x4], R24 ;  /* 0x0000041829007388 */ /* 0x0001e80000000800 */
[----:B------:R0:W-:Y:S04]  /*2010*/  STS [R40], R29 ;  /* 0x0000001d28007388 */ /* 0x0001e80000000800 */
[----:B------:R0:W-:Y:S01]  /*2020*/  STS [R40+0x4], R31 ;  /* 0x0000041f28007388 */ /* 0x0001e20000000800 */
[----:B------:R-:W-:-:S02]  /*2030*/  UIADD3 UR14, UP1, UPT, UR14, 0xb0, URZ ;  /* 0x000000b00e0e7890 */ /* 0x000fc4000ff3e0ff */
[----:B------:R-:W-:Y:S02]  /*2040*/  UIADD3 UR10, UPT, UPT, UR7, 0x3, URZ ;  /* 0x00000003070a7890 */ /* 0x000fe4000fffe0ff */
[----:B------:R-:W-:Y:S02]  /*2050*/  UIADD3.X UR15, UPT, UPT, URZ, UR15, URZ, UP1, !UPT ;  /* 0x0000000fff0f7290 */ /* 0x000fe40008ffe4ff */
[----:B------:R-:W-:Y:S02]  /*2060*/  UISETP.GE.U32.AND UP1, UPT, UR10, 0x4, UPT ;  /* 0x000000040a00788c */ /* 0x000fe4000bf26070 */
[----:B------:R-:W-:Y:S02]  /*2070*/  UIADD3 UR9, UPT, UPT, UR6, 0x8, URZ ;  /* 0x0000000806097890 */ /* 0x000fe4000fffe0ff */
[----:B------:R-:W-:Y:S02]  /*2080*/  UIADD3 UR6, UPT, UPT, UR6, 0x4, URZ ;  /* 0x0000000406067890 */ /* 0x000fe4000fffe0ff */
[----:B------:R-:W-:-:S02]  /*2090*/  UIADD3 UR7, UPT, UPT, UR7, -0x8, URZ ;  /* 0xfffffff807077890 */ /* 0x000fc4000fffe0ff */
[----:B------:R-:W-:Y:S01]  /*20a0*/  UISETP.GE.AND UP0, UPT, UR6, UR4, UPT ;  /* 0x000000040600728c */ /* 0x000fe2000bf06270 */
[----:B--2---:R-:W-:Y:S02]  /*20b0*/  IMAD R30, R77, 0x10000, R30 ;  /* 0x000100004d1e7824 */ /* 0x004fe400078e021e */
[----:B---3--:R-:W-:-:S05]  /*20c0*/  IMAD R53, R21, 0x10000, R76 ;  /* 0x0001000015357824 */ /* 0x008fca00078e024c */
[----:B------:R-:W-:-:S04]  /*20d0*/  SHF.R.S32.HI R20, RZ, R50, R53 ;  /* 0x00000032ff147219 */ /* 0x000fc80000011435 */
[----:B0-----:R-:W-:Y:S01]  /*20e0*/  SHF.R.U32.HI R18, RZ, 0xc, R20 ;  /* 0x0000000cff127819 */ /* 0x001fe20000011614 */
[----:B------:R-:W-:-:S03]  /*20f0*/  IMAD.SHL.U32 R21, R20, 0x10, RZ ;  /* 0x0000001014157824 */ /* 0x000fc600078e00ff */
[----:B------:R-:W-:Y:S02]  /*2100*/  LOP3.LUT R53, R18, 0x10, RZ, 0xc0, !PT ;  /* 0x0000001012357812 */ /* 0x000fe400078ec0ff */
[----:B------:R-:W-:Y:S02]  /*2110*/  SHF.R.U32.HI R18, RZ, 0x4, R30 ;  /* 0x00000004ff127819 */ /* 0x000fe4000001161e */
[----:B------:R-:W-:Y:S02]  /*2120*/  LOP3.LUT R21, R21, 0x10, RZ, 0xc0, !PT ;  /* 0x0000001015157812 */ /* 0x000fe400078ec0ff */
[----:B------:R-:W-:Y:S01]  /*2130*/  LOP3.LUT R53, R53, 0xf0f0f0f, R18, 0xf8, !PT ;  /* 0x0f0f0f0f35357812 */ /* 0x000fe200078ef812 */
[C---:B------:R-:W-:Y:S01]  /*2140*/  IMAD.SHL.U32 R18, R20.reuse, 0x800, RZ ;  /* 0x0000080014127824 */ /* 0x040fe200078e00ff */
[----:B------:R-:W-:Y:S01]  /*2150*/  LOP3.LUT R21, R21, 0xf0f0f0f, R30, 0xf8, !PT ;  /* 0x0f0f0f0f15157812 */ /* 0x000fe200078ef81e */
[----:B-1----:R-:W-:Y:S01]  /*2160*/  IMAD.SHL.U32 R17, R20, 0x40000, RZ ;  /* 0x0004000014117824 */ /* 0x002fe200078e00ff */
[----:B------:R-:W-:-:S02]  /*2170*/  SHF.R.U32.HI R26, RZ, 0x5, R20 ;  /* 0x00000005ff1a7819 */ /* 0x000fc40000011614 */
[----:B------:R-:W-:Y:S01]  /*2180*/  LOP3.LUT R18, R21, 0x1000, R18, 0xf8, !PT ;  /* 0x0000100015127812 */ /* 0x000fe200078ef812 */
[----:B------:R-:W-:Y:S01]  /*2190*/  IMAD.SHL.U32 R21, R20, 0x4, RZ ;  /* 0x0000000414157824 */ /* 0x000fe200078e00ff */
[----:B------:R-:W-:Y:S02]  /*21a0*/  LOP3.LUT R26, R53, 0x1000, R26, 0xf8, !PT ;  /* 0x00001000351a7812 */ /* 0x000fe400078ef81a */
[----:B------:R-:W-:Y:S01]  /*21b0*/  LOP3.LUT R17, R18, 0x100000, R17, 0xf8, !PT ;  /* 0x0010000012117812 */ /* 0x000fe200078ef811 */
[----:B------:R-:W-:Y:S01]  /*21c0*/  IMAD.SHL.U32 R18, R20, 0x2000000, RZ ;  /* 0x0200000014127824 */ /* 0x000fe200078e00ff */
[----:B------:R-:W-:Y:S01]  /*21d0*/  LOP3.LUT R21, R26, 0x100000, R21, 0xf8, !PT ;  /* 0x001000001a157812 */ /* 0x000fe200078ef815 */
[----:B------:R-:W-:-:S03]  /*21e0*/  IMAD.SHL.U32 R20, R20, 0x200, RZ ;  /* 0x0000020014147824 */ /* 0x000fc600078e00ff */
[----:B------:R-:W-:Y:S02]  /*21f0*/  LOP3.LUT R17, R17, 0x10000000, R18, 0xf8, !PT ;  /* 0x1000000011117812 */ /* 0x000fe400078ef812 */
[----:B------:R-:W-:-:S03]  /*2200*/  LOP3.LUT R21, R21, 0x10000000, R20, 0xf8, !PT ;  /* 0x1000000015157812 */ /* 0x000fc600078ef814 */
[----:B------:R-:W-:Y:S02]  /*2210*/  VIADD R18, R17, 0x70707070 ;  /* 0x7070707011127836 */ /* 0x000fe40000000000 */
[----:B------:R-:W-:-:S03]  /*2220*/  VIADD R20, R21, 0x70707070 ;  /* 0x7070707015147836 */ /* 0x000fc60000000000 */
[----:B------:R-:W-:Y:S02]  /*2230*/  LOP3.LUT R18, R18, 0x80808080, RZ, 0x3c, !PT ;  /* 0x8080808012127812 */ /* 0x000fe400078e3cff */
[----:B------:R-:W-:Y:S02]  /*2240*/  LOP3.LUT R28, R20, 0x80808080, RZ, 0x3c, !PT ;  /* 0x80808080141c7812 */ /* 0x000fe400078e3cff */
[----:B------:R-:W-:Y:S02]  /*2250*/  LOP3.LUT R20, R17, 0x10101010, R18, 0x18, !PT ;  /* 0x1010101011147812 */ /* 0x000fe400078e1812 */
[----:B------:R-:W-:Y:S02]  /*2260*/  LOP3.LUT R23, R21, 0x10101010, R28, 0x18, !PT ;  /* 0x1010101015177812 */ /* 0x000fe400078e181c */
[----:B------:R-:W-:Y:S02]  /*2270*/  PRMT R26, R17, 0xba98, RZ ;  /* 0x0000ba98111a7816 */ /* 0x000fe400000000ff */
[----:B------:R-:W-:-:S02]  /*2280*/  PRMT R17, R20, 0xba98, RZ ;  /* 0x0000ba9814117816 */ /* 0x000fc400000000ff */
[----:B------:R-:W-:Y:S02]  /*2290*/  PRMT R20, R21, 0xba98, RZ ;  /* 0x0000ba9815147816 */ /* 0x000fe400000000ff */
[----:B------:R-:W-:Y:S02]  /*22a0*/  PRMT R23, R23, 0xba98, RZ ;  /* 0x0000ba9817177816 */ /* 0x000fe400000000ff */
[----:B------:R-:W-:Y:S02]  /*22b0*/  LOP3.LUT R26, R17, 0x7f7f7f7f, R26, 0x60, !PT ;  /* 0x7f7f7f7f111a7812 */ /* 0x000fe400078e601a */
[----:B------:R-:W-:Y:S01]  /*22c0*/  LOP3.LUT R20, R23, 0x7f7f7f7f, R20, 0x60, !PT ;  /* 0x7f7f7f7f17147812 */ /* 0x000fe200078e6014 */
[----:B----4-:R-:W-:Y:S01]  /*22d0*/  HADD2.F32 R19, -RZ, R19.H0_H0 ;  /* 0x20000013ff137230 */ /* 0x010fe20000004100 */
[----:B------:R-:W-:Y:S02]  /*22e0*/  LOP3.LUT R26, R26, R18, R17, 0xf4, !PT ;  /* 0x000000121a1a7212 */ /* 0x000fe400078ef411 */
[----:B------:R-:W-:Y:S01]  /*22f0*/  LOP3.LUT R20, R20, R28, R23, 0xf4, !PT ;  /* 0x0000001c14147212 */ /* 0x000fe200078ef417 */
[----:B-----5:R-:W-:-:S02]  /*2300*/  HADD2.F32 R16, -RZ, R16.H0_H0 ;  /* 0x20000010ff107230 */ /* 0x020fc40000004100 */
[----:B------:R0:W-:Y:S04]  /*2310*/  STS [R39], R26 ;  /* 0x0000001a27007388 */ /* 0x0001e80000000800 */
[----:B------:R0:W-:Y:S04]  /*2320*/  STS [R39+0x4], R20 ;  /* 0x0000041427007388 */ /* 0x0001e80000000800 */
[----:B------:R0:W-:Y:S04]  /*2330*/  STS [R38], R19 ;  /* 0x0000001326007388 */ /* 0x0001e80000000800 */
[----:B------:R0:W-:Y:S01]  /*2340*/  STS [R37], R16 ;  /* 0x0000001025007388 */ /* 0x0001e20000000800 */
[----:B------:R-:W-:Y:S05]  /*2350*/  BRA.U !UP1, `(.L_x_609) ;  /* 0x0000000d09247547 */ /* 0x000fea000b800000 */
[----:B------:R-:W1:Y:S01]  /*2360*/  LDC.64 R76, c[0x0][0x388] ;  /* 0x0000e200ff4c7b82 */ /* 0x000e620000000a00 */
[----:B0-----:R-:W-:-:S06]  /*2370*/  IMAD.WIDE R26, R32, 0x24, R74 ;  /* 0x00000024201a7825 */ /* 0x001fcc00078e024a */
[----:B------:R-:W2:Y:S01]  /*2380*/  LDG.E.CONSTANT R27, desc[UR12][R26.64] ;  /* 0x0000000c1a1b7981 */ /* 0x000ea2000c1e9900 */
[----:B-1----:R-:W-:-:S06]  /*2390*/  IMAD.WIDE.U32 R24, R2, 0x24, R76 ;  /* 0x0000002402187825 */ /* 0x002fcc00078e004c */
[----:B------:R-:W3:Y:S04]  /*23a0*/  LDG.E.U16.CONSTANT R24, desc[UR12][R24.64] ;  /* 0x0000000c18187981 */ /* 0x000ee8000c1e9500 */
[----:B--2---:R-:W-:Y:S01]  /*23b0*/  STS [R48+UR8], R27 ;  /* 0x0000001b30007988 */ /* 0x004fe20008000808 */
[----:B---3--:R-:W-:-:S05]  /*23c0*/  HADD2.F32 R28, -RZ, R24.H0_H0 ;  /* 0x20000018ff1c7230 */ /* 0x008fca0000004100 */
[----:B------:R-:W-:Y:S01]  /*23d0*/  STS [R47+UR5], R28 ;  /* 0x0000001c2f007988 */ /* 0x000fe20008000805 */
        /* <DEDUP_REMOVED lines=20> */
[----:B------:R-:W-:Y:S04]  /*2520*/  LDS R18, [R34+0x2c] ;  /* 0x00002c0022127984 */ /* 0x000fe80000000800 */
[----:B------:R-:W-:Y:S01]  /*2530*/  LDS R20, [R34+0x3c] ;  /* 0x00003c0022147984 */ /* 0x000fe20000000800 */
[----:B0-----:R-:W-:-:S04]  /*2540*/  IDP.4A.S8.S8 R17, R17, R24, RZ ;  /* 0x0000001811117226 */ /* 0x001fc800000006ff */
[----:B------:R-:W-:Y:S02]  /*2550*/  IDP.4A.S8.S8 R28, R16, R28, R17 ;  /* 0x0000001c101c7226 */ /* 0x000fe40000000611 */
[----:B------:R-:W0:Y:S04]  /*2560*/  LDS R17, [R34+0x28] ;  /* 0x0000280022117984 */ /* 0x000e280000000800 */
[----:B------:R-:W1:Y:S01]  /*2570*/  LDS R16, [R34+0x18] ;  /* 0x0000180022107984 */ /* 0x000e620000000800 */
[----:B0-----:R-:W-:-:S03]  /*2580*/  IDP.4A.S8.S8 R28, R17, R25, R28 ;  /* 0x00000019111c7226 */ /* 0x001fc6000000061c */
[----:B------:R-:W-:Y:S01]  /*2590*/  LDS R17, [R34+0x1c] ;  /* 0x00001c0022117984 */ /* 0x000fe20000000800 */
[----:B------:R-:W-:-:S03]  /*25a0*/  IDP.4A.S8.S8 R29, R18, R29, R28 ;  /* 0x0000001d121d7226 */ /* 0x000fc6000000061c */
[----:B------:R-:W0:Y:S01]  /*25b0*/  LDS R18, [R34+0x30] ;  /* 0x0000300022127984 */ /* 0x000e220000000800 */
[----:B-1----:R-:W-:-:S03]  /*25c0*/  IDP.4A.S8.S8 R16, R16, R19, R22 ;  /* 0x0000001310107226 */ /* 0x002fc60000000616 */
[----:B------:R-:W1:Y:S04]  /*25d0*/  LDS R19, [R34+0x34] ;  /* 0x0000340022137984 */ /* 0x000e680000000800 */
[----:B------:R-:W-:Y:S04]  /*25e0*/  LDS R25, [R35] ;  /* 0x0000000023197984 */ /* 0x000fe80000000800 */
[----:B------:R-:W-:Y:S01]  /*25f0*/  LDS R28, [R34+0x64] ;  /* 0x00006400221c7984 */ /* 0x000fe20000000800 */
[----:B0-----:R-:W-:Y:S02]  /*2600*/  IDP.4A.S8.S8 R29, R18, R26, R29 ;  /* 0x0000001a121d7226 */ /* 0x001fe4000000061d */
[----:B------:R-:W-:Y:S01]  /*2610*/  IDP.4A.S8.S8 R24, R17, R23, R16 ;  /* 0x0000001711187226 */ /* 0x000fe20000000610 */
[----:B------:R-:W-:Y:S01]  /*2620*/  LDS R26, [R35+0x4] ;  /* 0x00000400231a7984 */ /* 0x000fe20000000800 */
[----:B-1----:R-:W-:-:S03]  /*2630*/  IDP.4A.S8.S8 R30, R19, R30, R29 ;  /* 0x0000001e131e7226 */ /* 0x002fc6000000061d */
[----:B------:R-:W0:Y:S01]  /*2640*/  LDS.128 R16, [R36] ;  /* 0x0000000024107984 */ /* 0x000e220000000c00 */
[----:B------:R-:W-:-:S03]  /*2650*/  IDP.4A.S8.S8 R21, R21, R27, R30 ;  /* 0x0000001b15157226 */ /* 0x000fc6000000061e */
[----:B------:R-:W-:Y:S01]  /*2660*/  LDS R27, [R34+0x40] ;  /* 0x00004000221b7984 */ /* 0x000fe20000000800 */
[----:B------:R-:W-:-:S03]  /*2670*/  IDP.4A.S8.S8 R31, R20, R31, R21 ;  /* 0x0000001f141f7226 */ /* 0x000fc60000000615 */
[----:B------:R-:W1:Y:S01]  /*2680*/  LDS.128 R20, [R49+UR8+0x40] ;  /* 0x0000400831147984 */ /* 0x000e620008000c00 */
[----:B------:R-:W-:Y:S01]  /*2690*/  I2FP.F32.S32 R24, R24 ;  /* 0x0000001800187245 */ /* 0x000fe20000201400 */
[----:B0-----:R-:W-:Y:S01]  /*26a0*/  FMUL.FTZ R25, R25, R16 ;  /* 0x0000001019197220 */ /* 0x001fe20000410000 */
[----:B------:R-:W-:Y:S01]  /*26b0*/  FMUL.FTZ R17, R26, R17 ;  /* 0x000000111a117220 */ /* 0x000fe20000410000 */
[----:B------:R-:W-:Y:S02]  /*26c0*/  LDS R16, [R34+0x44] ;  /* 0x0000440022107984 */ /* 0x000fe40000000800 */
[----:B------:R-:W-:Y:S01]  /*26d0*/  FFMA.FTZ R52, R25, R24, R52 ;  /* 0x0000001819347223 */ /* 0x000fe20000010034 */
[----:B-1----:R-:W-:Y:S02]  /*26e0*/  IDP.4A.S8.S8 R29, R27, R20, RZ ;  /* 0x000000141b1d7226 */ /* 0x002fe400000006ff */
[----:B------:R-:W0:Y:S04]  /*26f0*/  LDS.128 R24, [R49+UR8+0x50] ;  /* 0x0000500831187984 */ /* 0x000e280008000c00 */
[----:B------:R-:W1:Y:S01]  /*2700*/  LDS R20, [R34+0x48] ;  /* 0x0000480022147984 */ /* 0x000e620000000800 */
[----:B0-----:R-:W-:-:S03]  /*2710*/  IDP.4A.S8.S8 R16, R16, R24, R29 ;  /* 0x0000001810107226 */ /* 0x001fc6000000061d */
[----:B------:R-:W0:Y:S01]  /*2720*/  LDS R24, [R34+0x4c] ;  /* 0x00004c0022187984 */ /* 0x000e220000000800 */
[----:B-1----:R-:W-:-:S03]  /*2730*/  IDP.4A.S8.S8 R16, R20, R21, R16 ;  /* 0x0000001514107226 */ /* 0x002fc60000000610 */
[----:B------:R-:W-:Y:S04]  /*2740*/  LDS R20, [R34+0x54] ;  /* 0x0000540022147984 */ /* 0x000fe80000000800 */
[----:B------:R-:W-:Y:S04]  /*2750*/  LDS R21, [R34+0x58] ;  /* 0x0000580022157984 */ /* 0x000fe80000000800 */
[----:B------:R-:W-:Y:S01]  /*2760*/  LDS R29, [R34+0x60] ;  /* 0x00006000221d7984 */ /* 0x000fe20000000800 */
[----:B0-----:R-:W-:-:S03]  /*2770*/  IDP.4A.S8.S8 R25, R24, R25, R16 ;  /* 0x0000001918197226 */ /* 0x001fc60000000610 */
[----:B------:R-:W0:Y:S04]  /*2780*/  LDS R16, [R34+0x50] ;  /* 0x0000500022107984 */ /* 0x000e280000000800 */
[----:B------:R-:W1:Y:S01]  /*2790*/  LDS R24, [R34+0x5c] ;  /* 0x00005c0022187984 */ /* 0x000e620000000800 */
[----:B0-----:R-:W-:-:S04]  /*27a0*/  IDP.4A.S8.S8 R25, R16, R22, R25 ;  /* 0x0000001610197226 */ /* 0x001fc80000000619 */
[----:B------:R-:W-:-:S04]  /*27b0*/  IDP.4A.S8.S8 R20, R20, R26, R25 ;  /* 0x0000001a14147226 */ /* 0x000fc80000000619 */
[----:B------:R-:W-:Y:S02]  /*27c0*/  IDP.4A.S8.S8 R16, R21, R23, R20 ;  /* 0x0000001715107226 */ /* 0x000fe40000000614 */
[----:B------:R-:W0:Y:S02]  /*27d0*/  LDS.128 R20, [R49+UR8+0x60] ;  /* 0x0000600831147984 */ /* 0x000e240008000c00 */
[----:B-1----:R-:W-:Y:S02]  /*27e0*/  IDP.4A.S8.S8 R16, R24, R27, R16 ;  /* 0x0000001b18107226 */ /* 0x002fe40000000610 */
        /* <DEDUP_REMOVED lines=14> */
[----:B------:R-:W-:Y:S01]  /*28d0*/  ULOP3.LUT UR6, UR10, 0xfffffffc, URZ, 0xc0, !UPT ;  /* 0xfffffffc0a067892 */ /* 0x000fe2000f8ec0ff */
[----:B------:R-:W-:-:S03]  /*28e0*/  I2FP.F32.S32 R31, R31 ;  /* 0x0000001f001f7245 */ /* 0x000fc60000201400 */
[----:B------:R-:W-:Y:S01]  /*28f0*/  UISETP.NE.AND UP1, UPT, UR6, 0x4, UPT ;  /* 0x000000040600788c */ /* 0x000fe2000bf25270 */
[----:B------:R-:W-:Y:S01]  /*2900*/  I2FP.F32.S32 R16, R16 ;  /* 0x0000001000107245 */ /* 0x000fe20000201400 */
        /* <DEDUP_REMOVED lines=10> */
[----:B------:R-:W-:Y:S05]  /*29b0*/  BRA.U !UP1, `(.L_x_609) ;  /* 0x00000005098c7547 */ /* 0x000fea000b800000 */
[----:B------:R-:W-:Y:S02]  /*29c0*/  VIADD R17, R2, 0x4 ;  /* 0x0000000402117836 */ /* 0x000fe40000000000 */
[----:B------:R-:W-:-:S04]  /*29d0*/  IMAD.WIDE R24, R33, 0x24, R74 ;  /* 0x0000002421187825 */ /* 0x000fc800078e024a */
[----:B------:R-:W-:Y:S02]  /*29e0*/  IMAD.WIDE.U32 R76, R17, 0x24, R76 ;  /* 0x00000024114c7825 */ /* 0x000fe400078e004c */
[----:B------:R-:W2:Y:S04]  /*29f0*/  LDG.E.CONSTANT R25, desc[UR12][R24.64] ;  /* 0x0000000c18197981 */ /* 0x000ea8000c1e9900 */
[----:B------:R-:W3:Y:S04]  /*2a00*/  LDG.E.U16.CONSTANT R76, desc[UR12][R76.64] ;  /* 0x0000000c4c4c7981 */ /* 0x000ee8000c1e9500 */
[----:B--2---:R-:W-:Y:S01]  /*2a10*/  STS [R48+UR8], R25 ;  /* 0x0000001930007988 */ /* 0x004fe20008000808 */
[----:B---3--:R-:W-:-:S05]  /*2a20*/  HADD2.F32 R26, -RZ, R76.H0_H0 ;  /* 0x2000004cff1a7230 */ /* 0x008fca0000004100 */
[----:B------:R-:W-:Y:S01]  /*2a30*/  STS [R47+UR5], R26 ;  /* 0x0000001a2f007988 */ /* 0x000fe20008000805 */
        /* <DEDUP_REMOVED lines=10> */
[----:B------:R-:W1:Y:S04]  /*2ae0*/  LDS R29, [R34+0x90] ;  /* 0x00009000221d7984 */ /* 0x000e680000000800 */
[----:B------:R-:W3:Y:S01]  /*2af0*/  LDS.128 R24, [R49+UR8+0x20] ;  /* 0x0000200831187984 */ /* 0x000ee20008000c00 */
[----:B--2---:R-:W-:-:S04]  /*2b00*/  IDP.4A.S8.S8 R20, R28, R17, R20 ;  /* 0x000000111c147226 */ /* 0x004fc80000000614 */
[----:B0-----:R-:W-:Y:S02]  /*2b10*/  IDP.4A.S8.S8 R21, R16, R21, R20 ;  /* 0x0000001510157226 */ /* 0x001fe40000000614 */
[----:B------:R-:W-:Y:S04]  /*2b20*/  LDS R20, [R34+0xa8] ;  /* 0x0000a80022147984 */ /* 0x000fe80000000800 */
[----:B------:R-:W0:Y:S01]  /*2b30*/  LDS R16, [R34+0x94] ;  /* 0x0000940022107984 */ /* 0x000e220000000800 */
[----:B-1----:R-:W-:-:S03]  /*2b40*/  IDP.4A.S8.S8 R21, R29, R18, R21 ;  /* 0x000000121d157226 */ /* 0x002fc60000000615 */
[----:B------:R-:W-:Y:S01]  /*2b50*/  LDS R18, [R34+0xa4] ;  /* 0x0000a40022127984 */ /* 0x000fe20000000800 */
[----:B---3--:R-:W-:-:S03]  /*2b60*/  IDP.4A.S8.S8 R17, R31, R24, RZ ;  /* 0x000000181f117226 */ /* 0x008fc600000006ff */
[----:B------:R-:W1:Y:S04]  /*2b70*/  LDS.128 R28, [R49+UR8+0x30] ;  /* 0x00003008311c7984 */ /* 0x000e680008000c00 */
[----:B------:R-:W-:Y:S01]  /*2b80*/  LDS R24, [R34+0xb8] ;  /* 0x0000b80022187984 */ /* 0x000fe20000000800 */
[----:B0-----:R-:W-:-:S03]  /*2b90*/  IDP.4A.S8.S8 R16, R16, R22, R21 ;  /* 0x0000001610107226 */ /* 0x001fc60000000615 */
[----:B------:R-:W-:Y:S04]  /*2ba0*/  LDS R21, [R34+0xb0] ;  /* 0x0000b00022157984 */ /* 0x000fe80000000800 */
[----:B------:R-:W-:Y:S01]  /*2bb0*/  LDS R22, [R34+0xb4] ;  /* 0x0000b40022167984 */ /* 0x000fe20000000800 */
[----:B-1----:R-:W-:-:S03]  /*2bc0*/  IDP.4A.S8.S8 R18, R18, R28, R17 ;  /* 0x0000001c12127226 */ /* 0x002fc60000000611 */
[----:B------:R-:W-:Y:S01]  /*2bd0*/  LDS R17, [R34+0x98] ;  /* 0x0000980022117984 */ /* 0x000fe20000000800 */
[----:B------:R-:W-:-:S03]  /*2be0*/  IDP.4A.S8.S8 R18, R20, R25, R18 ;  /* 0x0000001914127226 */ /* 0x000fc60000000612 */
[----:B------:R-:W0:Y:S04]  /*2bf0*/  LDS R20, [R34+0xac] ;  /* 0x0000ac0022147984 */ /* 0x000e280000000800 */
[----:B------:R-:W1:Y:S04]  /*2c00*/  LDS R28, [R34+0x9c] ;  /* 0x00009c00221c7984 */ /* 0x000e680000000800 */
[----:B------:R-:W2:Y:S01]  /*2c10*/  LDS R25, [R34+0xbc] ;  /* 0x0000bc0022197984 */ /* 0x000ea20000000800 */
[----:B0-----:R-:W-:-:S04]  /*2c20*/  IDP.4A.S8.S8 R29, R20, R29, R18 ;  /* 0x0000001d141d7226 */ /* 0x001fc80000000612 */
[----:B------:R-:W-:Y:S02]  /*2c30*/  IDP.4A.S8.S8 R21, R21, R26, R29 ;  /* 0x0000001a15157226 */ /* 0x000fe4000000061d */
[----:B------:R-:W-:Y:S01]  /*2c40*/  IDP.4A.S8.S8 R16, R17, R19, R16 ;  /* 0x0000001311107226 */ /* 0x000fe20000000610 */
[----:B------:R-:W-:Y:S01]  /*2c50*/  LDS R29, [R35+0x10] ;  /* 0x00001000231d7984 */ /* 0x000fe20000000800 */
[----:B------:R-:W-:Y:S02]  /*2c60*/  IDP.4A.S8.S8 R22, R22, R30, R21 ;  /* 0x0000001e16167226 */ /* 0x000fe40000000615 */
[----:B-1----:R-:W-:Y:S01]  /*2c70*/  IDP.4A.S8.S8 R28, R28, R23, R16 ;  /* 0x000000171c1c7226 */ /* 0x002fe20000000610 */
[----:B------:R-:W-:Y:S01]  /*2c80*/  LDS R30, [R34+0xf0] ;  /* 0x0000f000221e7984 */ /* 0x000fe20000000800 */
[----:B------:R-:W-:-:S03]  /*2c90*/  IDP.4A.S8.S8 R24, R24, R27, R22 ;  /* 0x0000001b18187226 */ /* 0x000fc60000000616 */
[----:B------:R-:W-:Y:S04]  /*2ca0*/  LDS R27, [R34+0xc0] ;  /* 0x0000c000221b7984 */ /* 0x000fe80000000800 */
[----:B------:R-:W0:Y:S04]  /*2cb0*/  LDS.128 R16, [R36] ;  /* 0x0000000024107984 */ /* 0x000e280000000c00 */
[----:B------:R-:W1:Y:S01]  /*2cc0*/  LDS.128 R20, [R49+UR8+0x40] ;  /* 0x0000400831147984 */ /* 0x000e620008000c00 */
[----:B--2---:R-:W-:Y:S02]  /*2cd0*/  IDP.4A.S8.S8 R31, R25, R31, R24 ;  /* 0x0000001f191f7226 */ /* 0x004fe40000000618 */
[----:B0-----:R-:W-:-:S02]  /*2ce0*/  FMUL.FTZ R29, R29, R16 ;  /* 0x000000101d1d7220 */ /* 0x001fc40000410000 */
[----:B------:R-:W-:Y:S01]  /*2cf0*/  LDS R16, [R34+0xc4] ;  /* 0x0000c40022107984 */ /* 0x000fe20000000800 */
[----:B-1----:R-:W-:-:S03]  /*2d00*/  IDP.4A.S8.S8 R53, R27, R20, RZ ;  /* 0x000000141b357226 */ /* 0x002fc600000006ff */
[----:B------:R-:W0:Y:S04]  /*2d10*/  LDS.128 R24, [R49+UR8+0x50] ;  /* 0x0000500831187984 */ /* 0x000e280008000c00 */
[----:B------:R-:W1:Y:S01]  /*2d20*/  LDS R20, [R34+0xc8] ;  /* 0x0000c80022147984 */ /* 0x000e620000000800 */
[----:B0-----:R-:W-:-:S03]  /*2d30*/  IDP.4A.S8.S8 R16, R16, R24, R53 ;  /* 0x0000001810107226 */ /* 0x001fc60000000635 */
[----:B------:R-:W0:Y:S01]  /*2d40*/  LDS R24, [R34+0xcc] ;  /* 0x0000cc0022187984 */ /* 0x000e220000000800 */
[----:B-1----:R-:W-:-:S03]  /*2d50*/  IDP.4A.S8.S8 R16, R20, R21, R16 ;  /* 0x0000001514107226 */ /* 0x002fc60000000610 */
[----:B------:R-:W1:Y:S04]  /*2d60*/  LDS R20, [R34+0xd0] ;  /* 0x0000d00022147984 */ /* 0x000e680000000800 */
[----:B------:R-:W2:Y:S04]  /*2d70*/  LDS R21, [R34+0xd4] ;  /* 0x0000d40022157984 */ /* 0x000ea80000000800 */
[----:B------:R-:W-:Y:S01]  /*2d80*/  LDS R53, [R34+0xe0] ;  /* 0x0000e00022357984 */ /* 0x000fe20000000800 */
[----:B0-----:R-:W-:-:S03]  /*2d90*/  IDP.4A.S8.S8 R25, R24, R25, R16 ;  /* 0x0000001918197226 */ /* 0x001fc60000000610 */
[----:B------:R-:W0:Y:S01]  /*2da0*/  LDS R24, [R34+0xd8] ;  /* 0x0000d80022187984 */ /* 0x000e220000000800 */
[----:B-1----:R-:W-:-:S03]  /*2db0*/  IDP.4A.S8.S8 R25, R20, R22, R25 ;  /* 0x0000001614197226 */ /* 0x002fc60000000619 */
[----:B------:R-:W1:Y:S01]  /*2dc0*/  LDS R16, [R34+0xdc] ;  /* 0x0000dc0022107984 */ /* 0x000e620000000800 */
[----:B--2---:R-:W-:Y:S01]  /*2dd0*/  IDP.4A.S8.S8 R26, R21, R26, R25 ;  /* 0x0000001a151a7226 */ /* 0x004fe20000000619 */
[----:B------:R-:W-:-:S03]  /*2de0*/  I2FP.F32.S32 R28, R28 ;  /* 0x0000001c001c7245 */ /* 0x000fc60000201400 */
[----:B0-----:R-:W-:Y:S02]  /*2df0*/  IDP.4A.S8.S8 R24, R24, R23, R26 ;  /* 0x0000001718187226 */ /* 0x001fe4000000061a */
[----:B------:R-:W0:Y:S01]  /*2e00*/  LDS.128 R20, [R49+UR8+0x60] ;  /* 0x0000600831147984 */ /* 0x000e220008000c00 */
[----:B------:R-:W-:Y:S01]  /*2e10*/  FFMA.FTZ R29, R29, R28, R52 ;  /* 0x0000001c1d1d7223 */ /* 0x000fe20000010034 */
[----:B-1----:R-:W-:Y:S02]  /*2e20*/  IDP.4A.S8.S8 R16, R16, R27, R24 ;  /* 0x0000001b10107226 */ /* 0x002fe40000000618 */
        /* <DEDUP_REMOVED lines=13> */
[----:B0-----:R-:W-:-:S03]  /*2f00*/  FMUL.FTZ R22, R20, R17 ;  /* 0x0000001114167220 */ /* 0x001fc60000410000 */
[----:B------:R-:W0:Y:S04]  /*2f10*/  LDS R17, [R35+0x18] ;  /* 0x0000180023117984 */ /* 0x000e280000000800 */
[----:B------:R-:W4:Y:S01]  /*2f20*/  LDS R20, [R35+0x1c] ;  /* 0x00001c0023147984 */ /* 0x000f220000000800 */
[----:B--2---:R-:W-:Y:S01]  /*2f30*/  IDP.4A.S8.S8 R26, R21, R26, R25 ;  /* 0x0000001a151a7226 */ /* 0x004fe20000000619 */
[----:B------:R-:W-:-:S03]  /*2f40*/  I2FP.F32.S32 R31, R31 ;  /* 0x0000001f001f7245 */ /* 0x000fc60000201400 */
[----:B-1----:R-:W-:Y:S01]  /*2f50*/  IDP.4A.S8.S8 R24, R24, R23, R26 ;  /* 0x0000001718187226 */ /* 0x002fe2000000061a */
[----:B------:R-:W-:Y:S01]  /*2f60*/  I2FP.F32.S32 R16, R16 ;  /* 0x0000001000107245 */ /* 0x000fe20000201400 */
[----:B------:R-:W-:Y:S02]  /*2f70*/  FFMA.FTZ R22, R22, R31, R29 ;  /* 0x0000001f16167223 */ /* 0x000fe4000001001d */
[----:B---3--:R-:W-:-:S05]  /*2f80*/  IDP.4A.S8.S8 R24, R28, R27, R24 ;  /* 0x0000001b1c187226 */ /* 0x008fca0000000618 */
[----:B------:R-:W-:Y:S01]  /*2f90*/  I2FP.F32.S32 R24, R24 ;  /* 0x0000001800187245 */ /* 0x000fe20000201400 */
[----:B0-----:R-:W-:-:S04]  /*2fa0*/  FMUL.FTZ R17, R17, R18 ;  /* 0x0000001211117220 */ /* 0x001fc80000410000 */
[----:B------:R-:W-:Y:S01]  /*2fb0*/  FFMA.FTZ R16, R17, R16, R22 ;  /* 0x0000001011107223 */ /* 0x000fe20000010016 */
[----:B----4-:R-:W-:-:S04]  /*2fc0*/  FMUL.FTZ R19, R20, R19 ;  /* 0x0000001314137220 */ /* 0x010fc80000410000 */
[----:B------:R-:W-:Y:S01]  /*2fd0*/  FFMA.FTZ R52, R19, R24, R16 ;  /* 0x0000001813347223 */ /* 0x000fe20000010010 */
[----:B------:R-:W-:Y:S06]  /*2fe0*/  BAR.SYNC.DEFER_BLOCKING 0x0 ;  /* 0x0000000000007b1d */ /* 0x000fec0000010000 */
.L_x_609:
[----:B------:R-:W-:Y:S01]  /*2ff0*/  VIADD R33, R33, 0x8 ;  /* 0x0000000821217836 */ /* 0x000fe20000000000 */
[----:B------:R-:W-:Y:S01]  /*3000*/  UMOV UR6, UR9 ;  /* 0x0000000900067c82 */ /* 0x000fe20008000000 */
[----:B------:R-:W-:Y:S02]  /*3010*/  VIADD R32, R32, 0x8 ;  /* 0x0000000820207836 */ /* 0x000fe40000000000 */
[----:B------:R-:W-:Y:S01]  /*3020*/  VIADD R2, R2, 0x8 ;  /* 0x0000000802027836 */ /* 0x000fe20000000000 */
[----:B------:R-:W-:Y:S06]  /*3030*/  BRA.U !UP0, `(.L_x_610) ;  /* 0xffffffd908987547 */ /* 0x000fec000b83ffff */
.L_x_608:
[----:B------:R-:W2:Y:S01]  /*3040*/  S2R R3, SR_TID.Y ;  /* 0x0000000000037919 */ /* 0x000ea20000002200 */
[----:B------:R-:W1:Y:S01]  /*3050*/  LDCU UR4, c[0x0][0x3a0] ;  /* 0x00007400ff0477ac */ /* 0x000e620008000800 */
[----:B--2---:R-:W-:-:S05]  /*3060*/  IMAD R0, R0, 0x4, R3 ;  /* 0x0000000400007824 */ /* 0x004fca00078e0203 */
[----:B-1----:R-:W-:-:S13]  /*3070*/  ISETP.GE.U32.AND P0, PT, R0, UR4, PT ;  /* 0x0000000400007c0c */ /* 0x002fda000bf06070 */
[----:B------:R-:W-:Y:S05]  /*3080*/  @P0 EXIT ;  /* 0x000000000000094d */ /* 0x000fea0003800000 */
[----:B------:R-:W1:Y:S01]  /*3090*/  S2R R2, SR_TID.X ;  /* 0x0000000000027919 */ /* 0x000e620000002100 */
[----:B------:R-:W2:Y:S01]  /*30a0*/  LDCU UR4, c[0x0][0x3a8] ;  /* 0x00007500ff0477ac */ /* 0x000ea20008000800 */
[----:B-1----:R-:W-:-:S05]  /*30b0*/  IMAD.IADD R51, R51, 0x1, R2 ;  /* 0x0000000133337824 */ /* 0x002fca00078e0202 */
        /* <DEDUP_REMOVED lines=8> */
.L_x_611:
        /* <DEDUP_REMOVED lines=12> */
.L_x_1267:


//--------------------- .text._Z12mul_mat_q5_0IN3c108BFloat16ELb0EEvPKvS3_PT_iiiii --------------------------
	.section	.text._Z12mul_mat_q5_0IN3c108BFloat16ELb0EEvPKvS3_PT_iiiii,"ax",@progbits
	.align	128
.text._Z12mul_mat_q5_0IN3c108BFloat16ELb0EEvPKvS3_PT_iiiii:
        .type           _Z12mul_mat_q5_0IN3c108BFloat16ELb0EEvPKvS3_PT_iiiii,@function
        .size           _Z12mul_mat_q5_0IN3c108BFloat16ELb0EEvPKvS3_PT_iiiii,(.L_x_1268 - _Z12mul_mat_q5_0IN3c108BFloat16ELb0EEvPKvS3_PT_iiiii)
        .other          _Z12mul_mat_q5_0IN3c108BFloat16ELb0EEvPKvS3_PT_iiiii,@"STO_CUDA_ENTRY STV_DEFAULT"
_Z12mul_mat_q5_0IN3c108BFloat16ELb0EEvPKvS3_PT_iiiii:
        /* <DEDUP_REMOVED lines=27> */
[----:B---3--:R-:W-:Y:S01]  /*01b0*/  IMAD R2, R0, 0x4, R9 ;  /* 0x0000000400027824 */ /* 0x008fe200078e0209 */
[----:B------:R-:W-:Y:S01]  /*01c0*/  LOP3.LUT R11, R8, 0x7, RZ, 0xc0, !PT ;  /* 0x00000007080b7812 */ /* 0x000fe200078ec0ff */
[----:B------:R-:W-:Y:S01]  /*01d0*/  IMAD.SHL.U32 R30, R9, 0x80, RZ ;  /* 0x00000080091e7824 */ /* 0x000fe200078e00ff */
[C---:B------:R-:W-:Y:S01]  /*01e0*/  LOP3.LUT R31, R29.reuse, 0xc, RZ, 0xc0, !PT ;  /* 0x0000000c1d1f7812 */ /* 0x040fe200078ec0ff */
[----:B------:R-:W-:Y:S01]  /*01f0*/  IMAD R3, R0, 0x4, R3 ;  /* 0x0000000400037824 */ /* 0x000fe200078e0203 */
[----:B------:R-:W-:Y:S01]  /*0200*/  LOP3.LUT R28, R29, 0x3c, RZ, 0xc0, !PT ;  /* 0x0000003c1d1c7812 */ /* 0x000fe200078ec0ff */
[----:B------:R-:W-:-:S02]  /*0210*/  IMAD R21, R8, 0x8, R27 ;  /* 0x0000000808157824 */ /* 0x000fc400078e021b */
[----:B------:R-:W-:Y:S01]  /*0220*/  IMAD R27, R32, R9, R27 ;  /* 0x00000009201b7224 */ /* 0x000fe200078e021b */
[----:B------:R-:W-:Y:S02]  /*0230*/  VIMNMX R7, PT, PT, R3, UR6, PT ;  /* 0x0000000603077c48 */ /* 0x000fe4000bfe0100 */
[----:B------:R-:W-:Y:S01]  /*0240*/  VIMNMX.U32 R3, PT, PT, R2, UR6, PT ;  /* 0x0000000602037c48 */ /* 0x000fe2000bfe0000 */
[----:B------:R-:W0:Y:S02]  /*0250*/  LDCU.64 UR6, c[0x0][0x388] ;  /* 0x00007100ff0677ac */ /* 0x000e240008000a00 */
[----:B------:R-:W-:Y:S01]  /*0260*/  IMAD R2, R7, UR5, R6 ;  /* 0x0000000507027c24 */ /* 0x000fe2000f8e0206 */
[----:B------:R-:W-:Y:S01]  /*0270*/  SHF.R.U32.HI R6, RZ, 0x3, R8 ;  /* 0x00000003ff067819 */ /* 0x000fe20000011608 */
[----:B------:R-:W-:Y:S01]  /*0280*/  IMAD R3, R3, UR5, RZ ;  /* 0x0000000503037c24 */ /* 0x000fe2000f8e02ff */
[----:B------:R-:W-:Y:S02]  /*0290*/  UMOV UR5, 0x400 ;  /* 0x0000040000057882 */ /* 0x000fe40000000000 */
[----:B--2---:R-:W-:Y:S01]  /*02a0*/  ULEA UR9, UR8, UR5, 0x18 ;  /* 0x0000000508097291 */ /* 0x004fe2000f8ec0ff */
[----:B------:R-:W-:Y:S01]  /*02b0*/  IMAD R10, R9, 0x4, R6 ;  /* 0x00000004090a7824 */ /* 0x000fe200078e0206 */
[----:B------:R-:W-:Y:S01]  /*02c0*/  LEA.HI R7, R12, R3, RZ, 0x1d ;  /* 0x000000030c077211 */ /* 0x000fe200078fe8ff */
[----:B------:R-:W-:Y:S01]  /*02d0*/  IMAD.IADD R6, R6, 0x1, R3 ;  /* 0x0000000106067824 */ /* 0x000fe200078e0203 */
[----:B------:R-:W-:Y:S01]  /*02e0*/  LOP3.LUT R12, R29, 0x1c, RZ, 0xc0, !PT ;  /* 0x0000001c1d0c7812 */ /* 0x000fe200078ec0ff */
[C---:B------:R-:W-:Y:S01]  /*02f0*/  VIADD R14, R10.reuse, 0x10 ;  /* 0x000000100a0e7836 */ /* 0x040fe20000000000 */
[-C--:B------:R-:W-:Y:S01]  /*0300*/  LEA.HI R13, R10, R11.reuse, RZ, 0x1e ;  /* 0x0000000b0a0d7211 */ /* 0x080fe200078ff0ff */
[----:B------:R-:W-:Y:S01]  /*0310*/  IMAD R3, R32, UR4, RZ ;  /* 0x0000000420037c24 */ /* 0x000fe2000f8e02ff */
[----:B------:R-:W-:Y:S01]  /*0320*/  LOP3.LUT R29, R30, 0x7c, R29, 0xf8, !PT ;  /* 0x0000007c1e1d7812 */ /* 0x000fe200078ef81d */
[----:B------:R-:W-:Y:S01]  /*0330*/  IMAD R25, R32, R10, R11 ;  /* 0x0000000a20197224 */ /* 0x000fe200078e020b */
[----:B------:R-:W-:Y:S01]  /*0340*/  LEA.HI R11, R14, R11, RZ, 0x1e ;  /* 0x0000000b0e0b7211 */ /* 0x000fe200078ff0ff */
[----:B------:R-:W-:Y:S01]  /*0350*/  IMAD R24, R10, 0x8, R13 ;  /* 0x000000080a187824 */ /* 0x000fe200078e020d */
[----:B0-----:R-:W-:Y:S01]  /*0360*/  IADD3 R12, P0, PT, R12, UR6, RZ ;  /* 0x000000060c0c7c10 */ /* 0x001fe2000ff1e0ff */
[----:B------:R-:W-:Y:S01]  /*0370*/  UIADD3 UR6, UPT, UPT, UR5, 0x24a0, URZ ;  /* 0x000024a005067890 */ /* 0x000fe2000fffe0ff */
[----:B------:R-:W-:-:S02]  /*0380*/  IMAD.SHL.U32 R10, R8, 0x2, RZ ;  /* 0x00000002080a7824 */ /* 0x000fc400078e00ff */
[----:B------:R-:W-:Y:S01]  /*0390*/  IADD3 R34, P1, PT, R12, 0x4, RZ ;  /* 0x000000040c227810 */ /* 0x000fe20007f3e0ff */
[----:B----4-:R-:W-:Y:S01]  /*03a0*/  IMAD.WIDE R4, R3, 0x16, R4 ;  /* 0x0000001603047825 */ /* 0x010fe200078e0204 */
[----:B------:R-:W-:Y:S02]  /*03b0*/  ULEA UR6, UR8, UR6, 0x18 ;  /* 0x0000000608067291 */ /* 0x000fe4000f8ec0ff */
[----:B------:R-:W-:Y:S01]  /*03c0*/  IADD3.X R35, PT, PT, RZ, UR7, RZ, P1, P0 ;  /* 0x00000007ff237c10 */ /* 0x000fe20008fe04ff */
[----:B------:R-:W-:Y:S01]  /*03d0*/  UIADD3 UR7, UPT, UPT, UR5, 0x26a0, URZ ;  /* 0x000026a005077890 */ /* 0x000fe2000fffe0ff */
[C---:B------:R-:W-:Y:S01]  /*03e0*/  IMAD R10, R9.reuse, 0x41, R10 ;  /* 0x00000041090a7824 */ /* 0x040fe200078e020a */
[----:B------:R-:W-:Y:S01]  /*03f0*/  UIADD3 UR5, UPT, UPT, UR5, 0x2080, URZ ;  /* 0x0000208005057890 */ /* 0x000fe2000fffe0ff */
[----:B------:R-:W-:Y:S01]  /*0400*/  IMAD.U32 R13, RZ, RZ, UR9 ;  /* 0x00000009ff0d7e24 */ /* 0x000fe2000f8e00ff */
[----:B------:R-:W-:Y:S01]  /*0410*/  ULEA UR7, UR8, UR7, 0x18 ;  /* 0x0000000708077291 */ /* 0x000fe2000f8ec0ff */
[----:B------:R-:W-:Y:S01]  /*0420*/  IMAD R11, R14, 0x8, R11 ;  /* 0x000000080e0b7824 */ /* 0x000fe200078e020b */
[----:B------:R-:W-:Y:S01]  /*0430*/  ULEA UR5, UR8, UR5, 0x18 ;  /* 0x0000000508057291 */ /* 0x000fe2000f8ec0ff */
[----:B------:R-:W-:Y:S01]  /*0440*/  IMAD.MOV.U32 R3, RZ, RZ, R4 ;  /* 0x000000ffff037224 */ /* 0x000fe200078e0004 */
[----:B------:R-:W-:Y:S01]  /*0450*/  LEA R26, R10, UR9, 0x2 ;  /* 0x000000090a1a7c11 */ /* 0x000fe2000f8e10ff */
[----:B------:R-:W-:Y:S01]  /*0460*/  IMAD.MOV.U32 R4, RZ, RZ, R5 ;  /* 0x000000ffff047224 */ /* 0x000fe200078e0005 */
[----:B------:R-:W-:Y:S01]  /*0470*/  LEA R22, R9, UR7, 0x4 ;  /* 0x0000000709167c11 */ /* 0x000fe2000f8e20ff */
[----:B------:R-:W-:Y:S01]  /*0480*/  IMAD.MOV.U32 R5, RZ, RZ, R32 ;  /* 0x000000ffff057224 */ /* 0x000fe200078e0020 */
[----:B------:R-:W-:Y:S01]  /*0490*/  LEA R21, R21, UR5, 0x2 ;  /* 0x0000000515157c11 */ /* 0x000fe2000f8e10ff */
[----:B------:R-:W-:Y:S01]  /*04a0*/  IMAD R20, R8, 0x104, R13 ;  /* 0x0000010408147824 */ /* 0x000fe200078e020d */
[----:B------:R-:W-:-:S02]  /*04b0*/  LEA R24, R24, UR5, 0x2 ;  /* 0x0000000518187c11 */ /* 0x000fc4000f8e10ff */
[----:B------:R-:W-:Y:S01]  /*04c0*/  LEA R23, R11, UR5, 0x2 ;  /* 0x000000050b177c11 */ /* 0x000fe2000f8e10ff */
[----:B------:R-:W-:-:S06]  /*04d0*/  UMOV UR5, 0x4 ;  /* 0x0000000400057882 */ /* 0x000fcc0000000000 */
.L_x_614:
[----:B------:R-:W-:Y:S02]  /*04e0*/  IMAD.MOV.U32 R8, RZ, RZ, R3 ;  /* 0x000000ffff087224 */ /* 0x000fe400078e0003 */
[----:B------:R-:W-:Y:S02]  /*04f0*/  IMAD.MOV.U32 R9, RZ, RZ, R4 ;  /* 0x000000ffff097224 */ /* 0x000fe400078e0004 */
[----:B------:R-:W-:Y:S02]  /*0500*/  IMAD.MOV.U32 R12, RZ, RZ, R31 ;  /* 0x000000ffff0c7224 */ /* 0x000fe400078e001f */
[----:B----4-:R-:W-:Y:S02]  /*0510*/  IMAD.MOV.U32 R13, RZ, RZ, RZ ;  /* 0x000000ffff0d7224 */ /* 0x010fe400078e00ff */
[----:B------:R-:W-:-:S04]  /*0520*/  IMAD.WIDE.U32 R10, R27, 0x16, R8 ;  /* 0x000000161b0a7825 */ /* 0x000fc800078e0008 */
[----:B------:R-:W-:Y:S01]  /*0530*/  IMAD.WIDE.U32 R14, R27, 0x16, R12 ;  /* 0x000000161b0e7825 */ /* 0x000fe200078e000c */
[----:B------:R-:W2:Y:S04]  /*0540*/  LDG.E.U16.CONSTANT R3, desc[UR10][R10.64+0x2] ;  /* 0x0000020a0a037981 */ /* 0x000ea8000c1e9500 */
[----:B------:R-:W2:Y:S01]  /*0550*/  LDG.E.U16.CONSTANT R16, desc[UR10][R10.64+0x4] ;  /* 0x0000040a0a107981 */ /* 0x000ea2000c1e9500 */
[----:B------:R-:W-:-:S05]  /*0560*/  IADD3 R14, P0, PT, R14, R8, RZ ;  /* 0x000000080e0e7210 */ /* 0x000fca0007f1e0ff */
[----:B------:R-:W-:-:S05]  /*0570*/  IMAD.X R15, R15, 0x1, R9, P0 ;  /* 0x000000010f0f7824 */ /* 0x000fca00000e0609 */
[----:B------:R-:W3:Y:S04]  /*0580*/  LDG.E.U16.CONSTANT R4, desc[UR10][R14.64+0x6] ;  /* 0x0000060a0e047981 */ /* 0x000ee8000c1e9500 */
[----:B------:R-:W3:Y:S01]  /*0590*/  LDG.E.U16.CONSTANT R17, desc[UR10][R14.64+0x8] ;  /* 0x0000080a0e117981 */ /* 0x000ee2000c1e9500 */
[----:B--2---:R-:W-:-:S05]  /*05a0*/  IMAD R16, R16, 0x10000, R3 ;  /* 0x0001000010107824 */ /* 0x004fca00078e0203 */
[----:B------:R-:W-:-:S05]  /*05b0*/  SHF.R.S32.HI R3, RZ, R31, R16 ;  /* 0x0000001fff037219 */ /* 0x000fca0000011410 */
[----:B------:R-:W-:Y:S01]  /*05c0*/  IMAD.SHL.U32 R16, R3, 0x10, RZ ;  /* 0x0000001003107824 */ /* 0x000fe200078e00ff */
[----:B------:R-:W-:Y:S01]  /*05d0*/  SHF.R.U32.HI R18, RZ, 0xc, R3 ;  /* 0x0000000cff127819 */ /* 0x000fe20000011603 */
[----:B---3--:R-:W-:-:S03]  /*05e0*/  IMAD R4, R17, 0x10000, R4 ;  /* 0x0001000011047824 */ /* 0x008fc600078e0204 */
[----:B------:R-:W-:Y:S02]  /*05f0*/  LOP3.LUT R17, R16, 0x10, RZ, 0xc0, !PT ;  /* 0x0000001010117812 */ /* 0x000fe400078ec0ff */
[----:B------:R-:W-:Y:S02]  /*0600*/  LOP3.LUT R19, R18, 0x10, RZ, 0xc0, !PT ;  /* 0x0000001012137812 */ /* 0x000fe400078ec0ff */
[--C-:B------:R-:W-:Y:S02]  /*0610*/  SHF.R.U32.HI R10, RZ, 0x4, R4.reuse ;  /* 0x00000004ff0a7819 */ /* 0x100fe40000011604 */
[----:B------:R-:W-:Y:S01]  /*0620*/  LOP3.LUT R17, R17, 0xf0f0f0f, R4, 0xf8, !PT ;  /* 0x0f0f0f0f11117812 */ /* 0x000fe200078ef804 */
[----:B------:R-:W-:Y:S01]  /*0630*/  IMAD.SHL.U32 R4, R3, 0x800, RZ ;  /* 0x0000080003047824 */ /* 0x000fe200078e00ff */
[----:B------:R-:W-:Y:S01]  /*0640*/  LOP3.LUT R10, R19, 0xf0f0f0f, R10, 0xf8, !PT ;  /* 0x0f0f0f0f130a7812 */ /* 0x000fe200078ef80a */
[----:B------:R-:W-:Y:S01]  /*0650*/  IMAD.SHL.U32 R11, R3, 0x40000, RZ ;  /* 0x00040000030b7824 */ /* 0x000fe200078e00ff */
[----:B------:R-:W-:-:S02]  /*0660*/  SHF.R.U32.HI R15, RZ, 0x5, R3 ;  /* 0x00000005ff0f7819 */ /* 0x000fc40000011603 */
[----:B------:R-:W-:Y:S02]  /*0670*/  LOP3.LUT R4, R17, 0x1000, R4, 0xf8, !PT ;  /* 0x0000100011047812 */ /* 0x000fe400078ef804 */
[----:B------:R-:W-:Y:S01]  /*0680*/  LOP3.LUT R10, R10, 0x1000, R15, 0xf8, !PT ;  /* 0x000010000a0a7812 */ /* 0x000fe200078ef80f */
[C---:B------:R-:W-:Y:S01]  /*0690*/  IMAD.SHL.U32 R15, R3.reuse, 0x4, RZ ;  /* 0x00000004030f7824 */ /* 0x040fe200078e00ff */
[----:B------:R-:W-:Y:S01]  /*06a0*/  LOP3.LUT R4, R4, 0x100000, R11, 0xf8, !PT ;  /* 0x0010000004047812 */ /* 0x000fe200078ef80b */
[C---:B------:R-:W-:Y:S02]  /*06b0*/  IMAD.SHL.U32 R11, R3.reuse, 0x2000000, RZ ;  /* 0x02000000030b7824 */ /* 0x040fe400078e00ff */
[----:B------:R-:W-:Y:S01]  /*06c0*/  IMAD.SHL.U32 R3, R3, 0x200, RZ ;  /* 0x0000020003037824 */ /* 0x000fe200078e00ff */
[----:B------:R-:W-:Y:S02]  /*06d0*/  LOP3.LUT R10, R10, 0x100000, R15, 0xf8, !PT ;  /* 0x001000000a0a7812 */ /* 0x000fe400078ef80f */
[----:B------:R-:W-:-:S02]  /*06e0*/  LOP3.LUT R11, R4, 0x10000000, R11, 0xf8, !PT ;  /* 0x10000000040b7812 */ /* 0x000fc400078ef80b */
[----:B------:R-:W-:-:S03]  /*06f0*/  LOP3.LUT R10, R10, 0x10000000, R3, 0xf8, !PT ;  /* 0x100000000a0a7812 */ /* 0x000fc600078ef803 */
[----:B------:R-:W-:Y:S02]  /*0700*/  VIADD R18, R11, 0x70707070 ;  /* 0x707070700b127836 */ /* 0x000fe40000000000 */
[----:B------:R-:W-:-:S03]  /*0710*/  VIADD R15, R10, 0x70707070 ;  /* 0x707070700a0f7836 */ /* 0x000fc60000000000 */
[----:B------:R-:W-:Y:S02]  /*0720*/  LOP3.LUT R18, R18, 0x80808080, RZ, 0x3c, !PT ;  /* 0x8080808012127812 */ /* 0x000fe400078e3cff */
[----:B------:R-:W-:Y:S02]  /*0730*/  LOP3.LUT R15, R15, 0x80808080, RZ, 0x3c, !PT ;  /* 0x808080800f0f7812 */ /* 0x000fe400078e3cff */
[C---:B------:R-:W-:Y:S02]  /*0740*/  LOP3.LUT R3, R11.reuse, 0x10101010, R18, 0x18, !PT ;  /* 0x101010100b037812 */ /* 0x040fe400078e1812 */
[----:B------:R-:W-:Y:S02]  /*0750*/  PRMT R4, R11, 0xba98, RZ ;  /* 0x0000ba980b047816 */ /* 0x000fe400000000ff */
[----:B------:R-:W-:Y:S02]  /*0760*/  LOP3.LUT R14, R10, 0x10101010, R15, 0x18, !PT ;  /* 0x101010100a0e7812 */ /* 0x000fe400078e180f */
[----:B------:R-:W-:Y:S01]  /*0770*/  PRMT R11, R3, 0xba98, RZ ;  /* 0x0000ba98030b7816 */ /* 0x000fe200000000ff */
[----:B------:R-:W-:Y:S01]  /*0780*/  IMAD R3, R32, 0x8, R27 ;  /* 0x0000000820037824 */ /* 0x000fe200078e021b */
[----:B------:R-:W-:-:S02]  /*0790*/  PRMT R17, R10, 0xba98, RZ ;  /* 0x0000ba980a117816 */ /* 0x000fc400000000ff */
[----:B------:R-:W-:Y:S02]  /*07a0*/  PRMT R14, R14, 0xba98, RZ ;  /* 0x0000ba980e0e7816 */ /* 0x000fe400000000ff */
[----:B------:R-:W-:Y:S02]  /*07b0*/  LOP3.LUT R4, R11, 0x7f7f7f7f, R4, 0x60, !PT ;  /* 0x7f7f7f7f0b047812 */ /* 0x000fe400078e6004 */
[----:B------:R-:W-:Y:S02]  /*07c0*/  LOP3.LUT R17, R14, 0x7f7f7f7f, R17, 0x60, !PT ;  /* 0x7f7f7f7f0e117812 */ /* 0x000fe400078e6011 */
[----:B------:R-:W-:Y:S01]  /*07d0*/  LOP3.LUT R18, R4, R18, R11, 0xf4, !PT ;  /* 0x0000001204127212 */ /* 0x000fe200078ef40b */
[----:B------:R-:W-:Y:S01]  /*07e0*/  IMAD.WIDE.U32 R10, R3, 0x16, R8 ;  /* 0x00000016030a7825 */ /* 0x000fe200078e0008 */
[----:B------:R-:W-:-:S03]  /*07f0*/  LOP3.LUT R15, R17, R15, R14, 0xf4, !PT ;  /* 0x0000000f110f7212 */ /* 0x000fc600078ef40e */
[----:B------:R-:W-:Y:S01]  /*0800*/  IMAD.WIDE.U32 R16, R3, 0x16, R12 ;  /* 0x0000001603107825 */ /* 0x000fe200078e000c */
[----:B------:R-:W2:Y:S04]  /*0810*/  LDG.E.U16.CONSTANT R4, desc[UR10][R10.64+0x2] ;  /* 0x0000020a0a047981 */ /* 0x000ea8000c1e9500 */
[----:B------:R0:W2:Y:S02]  /*0820*/  LDG.E.U16.CONSTANT R19, desc[UR10][R10.64+0x4] ;  /* 0x0000040a0a137981 */ /* 0x0000a4000c1e9500 */
[----:B0-----:R-:W-:-:S05]  /*0830*/  IADD3 R10, P0, PT, R16, R8, RZ ;  /* 0x00000008100a7210 */ /* 0x001fca0007f1e0ff */
[----:B------:R-:W-:-:S05]  /*0840*/  IMAD.X R11, R17, 0x1, R9, P0 ;  /* 0x00000001110b7824 */ /* 0x000fca00000e0609 */
[----:B------:R-:W3:Y:S04]  /*0850*/  LDG.E.U16.CONSTANT R14, desc[UR10][R10.64+0x6] ;  /* 0x0000060a0a0e7981 */ /* 0x000ee8000c1e9500 */
[----:B------:R-:W3:Y:S01]  /*0860*/  LDG.E.U16.CONSTANT R17, desc[UR10][R10.64+0x8] ;  /* 0x0000080a0a117981 */ /* 0x000ee2000c1e9500 */
[----:B------:R-:W-:Y:S02]  /*0870*/  IMAD R3, R32, 0x4, R3 ;  /* 0x0000000420037824 */ /* 0x000fe400078e0203 */
[----:B--2---:R-:W-:-:S05]  /*0880*/  IMAD R4, R19, 0x10000, R4 ;  /* 0x0001000013047824 */ /* 0x004fca00078e0204 */
[----:B------:R-:W-:-:S05]  /*0890*/  SHF.R.S32.HI R4, RZ, R31, R4 ;  /* 0x0000001fff047219 */ /* 0x000fca0000011404 */
[----:B------:R-:W-:Y:S01]  /*08a0*/  IMAD.SHL.U32 R16, R4, 0x10, RZ ;  /* 0x0000001004107824 */ /* 0x000fe200078e00ff */
[----:B------:R-:W-:Y:S01]  /*08b0*/  SHF.R.U32.HI R19, RZ, 0xc, R4 ;  /* 0x0000000cff137819 */ /* 0x000fe20000011604 */
[----:B---3--:R-:W-:-:S03]  /*08c0*/  IMAD R14, R17, 0x10000, R14 ;  /* 0x00010000110e7824 */ /* 0x008fc600078e020e */
[----:B------:R-:W-:Y:S01]  /*08d0*/  LOP3.LUT R17, R16, 0x10, RZ, 0xc0, !PT ;  /* 0x0000001010117812 */ /* 0x000fe200078ec0ff */
[----:B------:R-:W-:-:S03]  /*08e0*/  IMAD.SHL.U32 R16, R4, 0x800, RZ ;  /* 0x0000080004107824 */ /* 0x000fc600078e00ff */
[----:B------:R-:W-:-:S04]  /*08f0*/  LOP3.LUT R17, R17, 0xf0f0f0f, R14, 0xf8, !PT ;  /* 0x0f0f0f0f11117812 */ /* 0x000fc800078ef80e */
[----:B------:R-:W-:Y:S01]  /*0900*/  LOP3.LUT R16, R17, 0x1000, R16, 0xf8, !PT ;  /* 0x0000100011107812 */ /* 0x000fe200078ef810 */
[C---:B------:R-:W-:Y:S01]  /*0910*/  IMAD.SHL.U32 R17, R4.reuse, 0x40000, RZ ;  /* 0x0004000004117824 */ /* 0x040fe200078e00ff */
[----:B------:R-:W-:Y:S01]  /*0920*/  LOP3.LUT R19, R19, 0x10, RZ, 0xc0, !PT ;  /* 0x0000001013137812 */ /* 0x000fe200078ec0ff */
[----:B------:R-:W-:Y:S01]  /*0930*/  IMAD.SHL.U32 R11, R4, 0x2000000, RZ ;  /* 0x02000000040b7824 */ /* 0x000fe200078e00ff */
[----:B------:R-:W-:Y:S02]  /*0940*/  SHF.R.U32.HI R14, RZ, 0x4, R14 ;  /* 0x00000004ff0e7819 */ /* 0x000fe4000001160e */
[----:B------:R-:W-:Y:S02]  /*0950*/  LOP3.LUT R10, R16, 0x100000, R17, 0xf8, !PT ;  /* 0x00100000100a7812 */ /* 0x000fe400078ef811 */
[----:B------:R-:W-:Y:S02]  /*0960*/  LOP3.LUT R14, R19, 0xf0f0f0f, R14, 0xf8, !PT ;  /* 0x0f0f0f0f130e7812 */ /* 0x000fe400078ef80e */
[----:B------:R-:W-:-:S02]  /*0970*/  SHF.R.U32.HI R17, RZ, 0x5, R4 ;  /* 0x00000005ff117819 */ /* 0x000fc40000011604 */
        /* <DEDUP_REMOVED lines=13> */
[----:B------:R-:W-:-:S04]  /*0a50*/  LOP3.LUT R17, R10, 0x80808080, RZ, 0x3c, !PT ;  /* 0x808080800a117812 */ /* 0x000fc800078e3cff */
[----:B------:R-:W-:Y:S02]  /*0a60*/  LOP3.LUT R10, R16, 0x10101010, R17, 0x18, !PT ;  /* 0x10101010100a7812 */ /* 0x000fe400078e1811 */
[----:B------:R-:W-:Y:S02]  /*0a70*/  LOP3.LUT R4, R4, R11, R14, 0xf4, !PT ;  /* 0x0000000b04047212 */ /* 0x000fe400078ef40e */
[----:B------:R-:W-:Y:S02]  /*0a80*/  PRMT R11, R16, 0xba98, RZ ;  /* 0x0000ba98100b7816 */ /* 0x000fe400000000ff */
[----:B------:R-:W-:-:S04]  /*0a90*/  PRMT R10, R10, 0xba98, RZ ;  /* 0x0000ba980a0a7816 */ /* 0x000fc800000000ff */
[----:B------:R-:W-:-:S04]  /*0aa0*/  LOP3.LUT R11, R10, 0x7f7f7f7f, R11, 0x60, !PT ;  /* 0x7f7f7f7f0a0b7812 */ /* 0x000fc800078e600b */
[----:B------:R-:W-:Y:S01]  /*0ab0*/  LOP3.LUT R17, R11, R17, R10, 0xf4, !PT ;  /* 0x000000110b117212 */ /* 0x000fe200078ef40a */
[----:B------:R-:W-:-:S03]  /*0ac0*/  IMAD.WIDE.U32 R10, R3, 0x16, R12 ;  /* 0x00000016030a7825 */ /* 0x000fc600078e000c */
[----:B------:R-:W-:-:S05]  /*0ad0*/  IADD3 R10, P0, PT, R10, R8, RZ ;  /* 0x000000080a0a7210 */ /* 0x000fca0007f1e0ff */
[----:B------:R-:W-:-:S05]  /*0ae0*/  IMAD.X R11, R11, 0x1, R9, P0 ;  /* 0x000000010b0b7824 */ /* 0x000fca00000e0609 */
[----:B------:R-:W2:Y:S04]  /*0af0*/  LDG.E.U16.CONSTANT R14, desc[UR10][R10.64+0x6] ;  /* 0x0000060a0a0e7981 */ /* 0x000ea8000c1e9500 */
[----:B------:R0:W2:Y:S02]  /*0b00*/  LDG.E.U16.CONSTANT R19, desc[UR10][R10.64+0x8] ;  /* 0x0000080a0a137981 */ /* 0x0000a4000c1e9500 */
[----:B0-----:R-:W-:-:S05]  /*0b10*/  IMAD.WIDE.U32 R10, R3, 0x16, R8 ;  /* 0x00000016030a7825 */ /* 0x001fca00078e0008 */
[----:B------:R-:W3:Y:S04]  /*0b20*/  LDG.E.U16.CONSTANT R3, desc[UR10][R10.64+0x2] ;  /* 0x0000020a0a037981 */ /* 0x000ee8000c1e9500 */
[----:B------:R-:W3:Y:S01]  /*0b30*/  LDG.E.U16.CONSTANT R16, desc[UR10][R10.64+0x4] ;  /* 0x0000040a0a107981 */ /* 0x000ee2000c1e9500 */
[----:B--2---:R-:W-:Y:S02]  /*0b40*/  IMAD R14, R19, 0x10000, R14 ;  /* 0x00010000130e7824 */ /* 0x004fe400078e020e */
[----:B---3--:R-:W-:-:S05]  /*0b50*/  IMAD R16, R16, 0x10000, R3 ;  /* 0x0001000010107824 */ /* 0x008fca00078e0203 */
[----:B------:R-:W-:-:S05]  /*0b60*/  SHF.R.S32.HI R16, RZ, R31, R16 ;  /* 0x0000001fff107219 */ /* 0x000fca0000011410 */
[C---:B------:R-:W-:Y:S02]  /*0b70*/  IMAD.SHL.U32 R3, R16.reuse, 0x10, RZ ;  /* 0x0000001010037824 */ /* 0x040fe400078e00ff */
[----:B------:R-:W-:-:S03]  /*0b80*/  IMAD.SHL.U32 R36, R16, 0x800, RZ ;  /* 0x0000080010247824 */ /* 0x000fc600078e00ff */
[----:B------:R-:W-:-:S04]  /*0b90*/  LOP3.LUT R3, R3, 0x10, RZ, 0xc0, !PT ;  /* 0x0000001003037812 */ /* 0x000fc800078ec0ff */
        /* <DEDUP_REMOVED lines=27> */
[----:B------:R-:W-:Y:S01]  /*0d50*/  PRMT R14, R14, 0xba98, RZ ;  /* 0x0000ba980e0e7816 */ /* 0x000fe200000000ff */
[----:B------:R-:W-:-:S03]  /*0d60*/  IMAD R16, R32, 0x10, R27 ;  /* 0x0000001020107824 */ /* 0x000fc600078e021b */
        /* <DEDUP_REMOVED lines=8> */
[----:B------:R-:W3:Y:S01]  /*0df0*/  LDG.E.U16.CONSTANT R37, desc[UR10][R10.64+0x4] ;  /* 0x0000040a0a257981 */ /* 0x000ee2000c1e9500 */
[----:B--2---:R-:W-:-:S03]  /*0e00*/  IMAD R19, R36, 0x10000, R19 ;  /* 0x0001000024137824 */ /* 0x004fc600078e0213 */
[----:B------:R-:W3:Y:S04]  /*0e10*/  LDG.E.U16.CONSTANT R36, desc[UR10][R10.64+0x2] ;  /* 0x0000020a0a247981 */ /* 0x000ee8000c1e9500 */
[----:B------:R3:W-:Y:S04]  /*0e20*/  STS [R26], R18 ;  /* 0x000000121a007388 */ /* 0x0007e80000000800 */
[----:B------:R0:W-:Y:S04]  /*0e30*/  STS [R26+0x4], R15 ;  /* 0x0000040f1a007388 */ /* 0x0001e80000000800 */
[----:B------:R1:W-:Y:S01]  /*0e40*/  STS [R26+0x820], R4 ;  /* 0x000820041a007388 */ /* 0x0003e20000000800 */
[----:B---3--:R-:W-:-:S05]  /*0e50*/  IMAD R18, R37, 0x10000, R36 ;  /* 0x0001000025127824 */ /* 0x008fca00078e0224 */
[----:B------:R-:W-:-:S05]  /*0e60*/  SHF.R.S32.HI R18, RZ, R31, R18 ;  /* 0x0000001fff127219 */ /* 0x000fca0000011412 */
[C---:B------:R-:W-:Y:S02]  /*0e70*/  IMAD.SHL.U32 R36, R18.reuse, 0x10, RZ ;  /* 0x0000001012247824 */ /* 0x040fe400078e00ff */
[----:B------:R-:W-:-:S03]  /*0e80*/  IMAD.SHL.U32 R37, R18, 0x800, RZ ;  /* 0x0000080012257824 */ /* 0x000fc600078e00ff */
[----:B------:R-:W-:Y:S01]  /*0e90*/  LOP3.LUT R36, R36, 0x10, RZ, 0xc0, !PT ;  /* 0x0000001024247812 */ /* 0x000fe200078ec0ff */
[----:B0-----:R-:W-:-:S03]  /*0ea0*/  IMAD.SHL.U32 R15, R18, 0x40000, RZ ;  /* 0x00040000120f7824 */ /* 0x001fc600078e00ff */
[----:B------:R-:W-:-:S04]  /*0eb0*/  LOP3.LUT R36, R36, 0xf0f0f0f, R19, 0xf8, !PT ;  /* 0x0f0f0f0f24247812 */ /* 0x000fc800078ef813 */
[----:B------:R-:W-:-:S04]  /*0ec0*/  LOP3.LUT R36, R36, 0x1000, R37, 0xf8, !PT ;  /* 0x0000100024247812 */ /* 0x000fc800078ef825 */
        /* <DEDUP_REMOVED lines=9> */
[----:B-1----:R-:W-:Y:S02]  /*0f60*/  LOP3.LUT R4, R36, R10, R11, 0xf4, !PT ;  /* 0x0000000a24047212 */ /* 0x002fe400078ef40b */
        /* <DEDUP_REMOVED lines=15> */
[----:B------:R-:W-:Y:S01]  /*1060*/  LOP3.LUT R15, R10, 0x7f7f7f7f, R19, 0x60, !PT ;  /* 0x7f7f7f7f0a0f7812 */ /* 0x000fe200078e6013 */
[----:B------:R-:W-:-:S03]  /*1070*/  IMAD R19, R32, 0x4, R16 ;  /* 0x0000000420137824 */ /* 0x000fc600078e0210 */
        /* <DEDUP_REMOVED lines=8> */
[----:B------:R-:W3:Y:S04]  /*1100*/  LDG.E.U16.CONSTANT R36, desc[UR10][R10.64+0x4] ;  /* 0x0000040a0a247981 */ /* 0x000ee8000c1e9500 */
[----:B------:R0:W-:Y:S04]  /*1110*/  STS [R26+0x824], R17 ;  /* 0x000824111a007388 */ /* 0x0001e80000000800 */
[----:B------:R1:W-:Y:S01]  /*1120*/  STS [R26+0xc30], R3 ;  /* 0x000c30031a007388 */ /* 0x0003e20000000800 */
[----:B------:R-:W-:-:S02]  /*1130*/  IMAD R16, R32, 0x8, R16 ;  /* 0x0000000820107824 */ /* 0x000fc400078e0210 */
[----:B--2---:R-:W-:Y:S02]  /*1140*/  IMAD R18, R37, 0x10000, R18 ;  /* 0x0001000025127824 */ /* 0x004fe400078e0212 */
[----:B---3--:R-:W-:-:S05]  /*1150*/  IMAD R36, R36, 0x10000, R19 ;  /* 0x0001000024247824 */ /* 0x008fca00078e0213 */
[----:B------:R-:W-:-:S05]  /*1160*/  SHF.R.S32.HI R19, RZ, R31, R36 ;  /* 0x0000001fff137219 */ /* 0x000fca0000011424 */
[C---:B0-----:R-:W-:Y:S02]  /*1170*/  IMAD.SHL.U32 R17, R19.reuse, 0x10, RZ ;  /* 0x0000001013117824 */ /* 0x041fe400078e00ff */
[----:B------:R-:W-:-:S03]  /*1180*/  IMAD.SHL.U32 R36, R19, 0x800, RZ ;  /* 0x0000080013247824 */ /* 0x000fc600078e00ff */
[----:B------:R-:W-:-:S04]  /*1190*/  LOP3.LUT R17, R17, 0x10, RZ, 0xc0, !PT ;  /* 0x0000001011117812 */ /* 0x000fc800078ec0ff */
        /* <DEDUP_REMOVED lines=17> */
[----:B------:R-:W-:Y:S01]  /*12b0*/  LOP3.LUT R11, R11, 0xf0f0f0f, R18, 0xf8, !PT ;  /* 0x0f0f0f0f0b0b7812 */ /* 0x000fe200078ef812 */
[----:B-1----:R-:W-:-:S03]  /*12c0*/  IMAD.SHL.U32 R3, R19, 0x4, RZ ;  /* 0x0000000413037824 */ /* 0x002fc600078e00ff */
        /* <DEDUP_REMOVED lines=20> */
[----:B------:R0:W-:Y:S04]  /*1410*/  STS [R26+0xc34], R14 ;  /* 0x000c340e1a007388 */ /* 0x0001e80000000800 */
[----:B------:R1:W-:Y:S01]  /*1420*/  STS [R26+0x1040], R4 ;  /* 0x001040041a007388 */ /* 0x0003e20000000800 */
[----:B---3--:R-:W-:-:S05]  /*1430*/  IMAD R36, R36, 0x10000, R19 ;  /* 0x0001000024247824 */ /* 0x008fca00078e0213 */
[----:B------:R-:W-:-:S05]  /*1440*/  SHF.R.S32.HI R19, RZ, R31, R36 ;  /* 0x0000001fff137219 */ /* 0x000fca0000011424 */
[----:B------:R-:W-:-:S05]  /*1450*/  IMAD.SHL.U32 R36, R19, 0x10, RZ ;  /* 0x0000001013247824 */ /* 0x000fca00078e00ff */
[----:B------:R-:W-:Y:S01]  /*1460*/  LOP3.LUT R37, R36, 0x10, RZ, 0xc0, !PT ;  /* 0x0000001024257812 */ /* 0x000fe200078ec0ff */
[----:B------:R-:W-:-:S03]  /*1470*/  IMAD.SHL.U32 R36, R19, 0x800, RZ ;  /* 0x0000080013247824 */ /* 0x000fc600078e00ff */
[----:B------:R-:W-:-:S04]  /*1480*/  LOP3.LUT R37, R37, 0xf0f0f0f, R18, 0xf8, !PT ;  /* 0x0f0f0f0f25257812 */ /* 0x000fc800078ef812 */
[----:B------:R-:W-:Y:S01]  /*1490*/  LOP3.LUT R36, R37, 0x1000, R36, 0xf8, !PT ;  /* 0x0000100025247812 */ /* 0x000fe200078ef824 */
[----:B------:R-:W-:-:S05]  /*14a0*/  IMAD.SHL.U32 R37, R19, 0x40000, RZ ;  /* 0x0004000013257824 */ /* 0x000fca00078e00ff */
[----:B------:R-:W-:Y:S01]  /*14b0*/  LOP3.LUT R36, R36, 0x100000, R37, 0xf8, !PT ;  /* 0x0010000024247812 */ /* 0x000fe200078ef825 */
[----:B------:R-:W-:-:S05]  /*14c0*/  IMAD.SHL.U32 R37, R19, 0x2000000, RZ ;  /* 0x0200000013257824 */ /* 0x000fca00078e00ff */
[----:B------:R-:W-:-:S05]  /*14d0*/  LOP3.LUT R37, R36, 0x10000000, R37, 0xf8, !PT ;  /* 0x1000000024257812 */ /* 0x000fca00078ef825 */
[----:B0-----:R-:W-:-:S05]  /*14e0*/  VIADD R14, R37, 0x70707070 ;  /* 0x70707070250e7836 */ /* 0x001fca0000000000 */
        /* <DEDUP_REMOVED lines=16> */
[----:B-1----:R-:W-:-:S05]  /*15f0*/  VIADD R4, R10, 0x70707070 ;  /* 0x707070700a047836 */ /* 0x002fca0000000000 */
[----:B------:R-:W-:-:S04]  /*1600*/  LOP3.LUT R11, R4, 0x80808080, RZ, 0x3c, !PT ;  /* 0x80808080040b7812 */ /* 0x000fc800078e3cff */
[C---:B------:R-:W-:Y:S02]  /*1610*/  LOP3.LUT R4, R10.reuse, 0x10101010, R11, 0x18, !PT ;  /* 0x101010100a047812 */ /* 0x040fe400078e180b */
[----:B------:R-:W-:Y:S02]  /*1620*/  PRMT R19, R10, 0xba98, RZ ;  /* 0x0000ba980a137816 */ /* 0x000fe400000000ff */
[----:B------:R-:W-:-:S04]  /*1630*/  PRMT R4, R4, 0xba98, RZ ;  /* 0x0000ba9804047816 */ /* 0x000fc800000000ff */
[----:B------:R-:W-:-:S04]  /*1640*/  LOP3.LUT R19, R4, 0x7f7f7f7f, R19, 0x60, !PT ;  /* 0x7f7f7f7f04137812 */ /* 0x000fc800078e6013 */
[----:B------:R-:W-:Y:S01]  /*1650*/  LOP3.LUT R4, R19, R11, R4, 0xf4, !PT ;  /* 0x0000000b13047212 */ /* 0x000fe200078ef404 */
[----:B------:R-:W-:-:S04]  /*1660*/  IMAD R19, R32, 0x4, R27 ;  /* 0x0000000420137824 */ /* 0x000fc800078e021b */
[----:B------:R-:W-:-:S03]  /*1670*/  IMAD.WIDE.U32 R10, R19, 0x16, R12 ;  /* 0x00000016130a7825 */ /* 0x000fc600078e000c */
[----:B------:R-:W-:-:S05]  /*1680*/  IADD3 R10, P0, PT, R10, R8, RZ ;  /* 0x000000080a0a7210 */ /* 0x000fca0007f1e0ff */
[----:B------:R-:W-:-:S05]  /*1690*/  IMAD.X R11, R11, 0x1, R9, P0 ;  /* 0x000000010b0b7824 */ /* 0x000fca00000e0609 */
[----:B------:R-:W2:Y:S04]  /*16a0*/  LDG.E.U16.CONSTANT R18, desc[UR10][R10.64+0x6] ;  /* 0x0000060a0a127981 */ /* 0x000ea8000c1e9500 */
[----:B------:R0:W2:Y:S04]  /*16b0*/  LDG.E.U16.CONSTANT R37, desc[UR10][R10.64+0x8] ;  /* 0x0000080a0a257981 */ /* 0x0000a8000c1e9500 */
[----:B------:R2:W-:Y:S01]  /*16c0*/  STS [R26+0x1044], R15 ;  /* 0x0010440f1a007388 */ /* 0x0005e20000000800 */
[----:B0-----:R-:W-:-:S05]  /*16d0*/  IMAD.WIDE.U32 R10, R19, 0x16, R8 ;  /* 0x00000016130a7825 */ /* 0x001fca00078e0008 */
[----:B------:R-:W3:Y:S01]  /*16e0*/  LDG.E.U16.CONSTANT R19, desc[UR10][R10.64+0x4] ;  /* 0x0000040a0a137981 */ /* 0x000ee2000c1e9500 */
[----:B--2---:R-:W-:-:S03]  /*16f0*/  IMAD R15, R37, 0x10000, R18 ;  /* 0x00010000250f7824 */ /* 0x004fc600078e0212 */
[----:B------:R-:W3:Y:S04]  /*1700*/  LDG.E.U16.CONSTANT R18, desc[UR10][R10.64+0x2] ;  /* 0x0000020a0a127981 */ /* 0x000ee8000c1e9500 */
        /* <DEDUP_REMOVED lines=19> */
[----:B0-----:R-:W-:Y:S01]  /*1840*/  LOP3.LUT R17, R36, R10, R11, 0xf4, !PT ;  /* 0x0000000a24117212 */ /* 0x001fe200078ef40b */
[----:B------:R-:W-:Y:S01]  /*1850*/  IMAD.WIDE.U32 R10, R19, 0x16, R12 ;  /* 0x00000016130a7825 */ /* 0x000fe200078e000c */
[----:B------:R-:W-:Y:S02]  /*1860*/  SHF.R.U32.HI R12, RZ, 0xc, R18 ;  /* 0x0000000cff0c7819 */ /* 0x000fe40000011612 */
[----:B------:R-:W-:-:S05]  /*1870*/  IADD3 R10, P0, PT, R10, R8, RZ ;  /* 0x000000080a0a7210 */ /* 0x000fca0007f1e0ff */
[----:B------:R-:W-:Y:S01]  /*1880*/  IMAD.X R11, R11, 0x1, R9, P0 ;  /* 0x000000010b0b7824 */ /* 0x000fe200000e0609 */
[----:B------:R-:W-:Y:S02]  /*1890*/  LOP3.LUT R16, R12, 0x10, RZ, 0xc0, !PT ;  /* 0x000000100c107812 */ /* 0x000fe400078ec0ff */
[----:B------:R-:W-:Y:S02]  /*18a0*/  SHF.R.U32.HI R13, RZ, 0x4, R15 ;  /* 0x00000004ff0d7819 */ /* 0x000fe4000001160f */
[----:B------:R-:W2:Y:S04]  /*18b0*/  LDG.E.U16.CONSTANT R12, desc[UR10][R10.64+0x6] ;  /* 0x0000060a0a0c7981 */ /* 0x000ea8000c1e9500 */
[----:B------:R0:W2:Y:S01]  /*18c0*/  LDG.E.U16.CONSTANT R15, desc[UR10][R10.64+0x8] ;  /* 0x0000080a0a0f7981 */ /* 0x0000a2000c1e9500 */
[----:B------:R-:W-:Y:S01]  /*18d0*/  LOP3.LUT R13, R16, 0xf0f0f0f, R13, 0xf8, !PT ;  /* 0x0f0f0f0f100d7812 */ /* 0x000fe200078ef80d */
[----:B0-----:R-:W-:-:S05]  /*18e0*/  IMAD.WIDE.U32 R10, R19, 0x16, R8 ;  /* 0x00000016130a7825 */ /* 0x001fca00078e0008 */
[----:B------:R-:W3:Y:S04]  /*18f0*/  LDG.E.U16.CONSTANT R16, desc[UR10][R10.64+0x2] ;  /* 0x0000020a0a107981 */ /* 0x000ee8000c1e9500 */
[----:B------:R-:W3:Y:S01]  /*1900*/  LDG.E.U16.CONSTANT R19, desc[UR10][R10.64+0x4] ;  /* 0x0000040a0a137981 */ /* 0x000ee2000c1e9500 */
[----:B--2---:R-:W-:Y:S01]  /*1910*/  IMAD R15, R15, 0x10000, R12 ;  /* 0x000100000f0f7824 */ /* 0x004fe200078e020c */
[----:B------:R-:W-:-:S04]  /*1920*/  SHF.R.U32.HI R12, RZ, 0x5, R18 ;  /* 0x00000005ff0c7819 */ /* 0x000fc80000011612 */
[----:B------:R-:W-:Y:S01]  /*1930*/  LOP3.LUT R13, R13, 0x1000, R12, 0xf8, !PT ;  /* 0x000010000d0d7812 */ /* 0x000fe200078ef80c */
[----:B---3--:R-:W-:Y:S02]  /*1940*/  IMAD R36, R19, 0x10000, R16 ;  /* 0x0001000013247824 */ /* 0x008fe400078e0210 */
[----:B------:R-:W-:-:S03]  /*1950*/  IMAD.SHL.U32 R16, R18, 0x4, RZ ;  /* 0x0000000412107824 */ /* 0x000fc600078e00ff */
[----:B------:R-:W-:Y:S02]  /*1960*/  SHF.R.S32.HI R12, RZ, R31, R36 ;  /* 0x0000001fff0c7219 */ /* 0x000fe40000011424 */
[----:B------:R-:W-:Y:S01]  /*1970*/  LOP3.LUT R13, R13, 0x100000, R16, 0xf8, !PT ;  /* 0x001000000d0d7812 */ /* 0x000fe200078ef810 */
[----:B------:R-:W-:Y:S02]  /*1980*/  IMAD.SHL.U32 R18, R18, 0x200, RZ ;  /* 0x0000020012127824 */ /* 0x000fe400078e00ff */
[----:B------:R-:W-:-:S03]  /*1990*/  IMAD.SHL.U32 R16, R12, 0x10, RZ ;  /* 0x000000100c107824 */ /* 0x000fc600078e00ff */
[----:B------:R-:W-:Y:S02]  /*19a0*/  LOP3.LUT R10, R13, 0x10000000, R18, 0xf8, !PT ;  /* 0x100000000d0a7812 */ /* 0x000fe400078ef812 */
[----:B------:R-:W-:Y:S01]  /*19b0*/  LOP3.LUT R16, R16, 0x10, RZ, 0xc0, !PT ;  /* 0x0000001010107812 */ /* 0x000fe200078ec0ff */
[----:B------:R-:W-:-:S03]  /*19c0*/  IMAD.SHL.U32 R11, R12, 0x800, RZ ;  /* 0x000008000c0b7824 */ /* 0x000fc600078e00ff */
[----:B------:R-:W-:Y:S01]  /*19d0*/  LOP3.LUT R16, R16, 0xf0f0f0f, R15, 0xf8, !PT ;  /* 0x0f0f0f0f10107812 */ /* 0x000fe200078ef80f */
[----:B------:R-:W-:-:S03]  /*19e0*/  VIADD R13, R10, 0x70707070 ;  /* 0x707070700a0d7836 */ /* 0x000fc60000000000 */
[----:B------:R-:W-:Y:S01]  /*19f0*/  LOP3.LUT R11, R16, 0x1000, R11, 0xf8, !PT ;  /* 0x00001000100b7812 */ /* 0x000fe200078ef80b */
[----:B------:R-:W-:Y:S01]  /*1a00*/  IMAD.SHL.U32 R16, R12, 0x40000, RZ ;  /* 0x000400000c107824 */ /* 0x000fe200078e00ff */
[----:B------:R-:W-:-:S04]  /*1a10*/  LOP3.LUT R13, R13, 0x80808080, RZ, 0x3c, !PT ;  /* 0x808080800d0d7812 */ /* 0x000fc800078e3cff */
[----:B------:R-:W-:Y:S02]  /*1a20*/  LOP3.LUT R18, R11, 0x100000, R16, 0xf8, !PT ;  /* 0x001000000b127812 */ /* 0x000fe400078ef810 */
[----:B------:R-:W-:-:S04]  /*1a30*/  LOP3.LUT R11, R10, 0x10101010, R13, 0x18, !PT ;  /* 0x101010100a0b7812 */ /* 0x000fc800078e180d */
[----:B------:R-:W-:Y:S01]  /*1a40*/  PRMT R16, R11, 0xba98, RZ ;  /* 0x0000ba980b107816 */ /* 0x000fe200000000ff */
[----:B------:R-:W-:Y:S01]  /*1a50*/  IMAD.SHL.U32 R11, R12, 0x2000000, RZ ;  /* 0x020000000c0b7824 */ /* 0x000fe200078e00ff */
[----:B------:R-:W-:-:S04]  /*1a60*/  PRMT R19, R10, 0xba98, RZ ;  /* 0x0000ba980a137816 */ /* 0x000fc800000000ff */
[----:B------:R-:W-:-:S05]  /*1a70*/  LOP3.LUT R10, R18, 0x10000000, R11, 0xf8, !PT ;  /* 0x10000000120a7812 */ /* 0x000fca00078ef80b */
[----:B------:R-:W-:Y:S01]  /*1a80*/  VIADD R11, R10, 0x70707070 ;  /* 0x707070700a0b7836 */ /* 0x000fe20000000000 */
[----:B------:R-:W-:-:S04]  /*1a90*/  LOP3.LUT R19, R16, 0x7f7f7f7f, R19, 0x60, !PT ;  /* 0x7f7f7f7f10137812 */ /* 0x000fc800078e6013 */
[----:B------:R-:W-:Y:S02]  /*1aa0*/  LOP3.LUT R11, R11, 0x80808080, RZ, 0x3c, !PT ;  /* 0x808080800b0b7812 */ /* 0x000fe400078e3cff */
[----:B------:R-:W-:Y:S02]  /*1ab0*/  LOP3.LUT R13, R19, R13, R16, 0xf4, !PT ;  /* 0x0000000d130d7212 */ /* 0x000fe400078ef410 */
[C---:B------:R-:W-:Y:S02]  /*1ac0*/  LOP3.LUT R16, R10.reuse, 0x10101010, R11, 0x18, !PT ;  /* 0x101010100a107812 */ /* 0x040fe400078e180b */
[----:B------:R-:W-:Y:S02]  /*1ad0*/  PRMT R19, R10, 0xba98, RZ ;  /* 0x0000ba980a137816 */ /* 0x000fe400000000ff */
[----:B------:R-:W-:Y:S02]  /*1ae0*/  PRMT R16, R16, 0xba98, RZ ;  /* 0x0000ba9810107816 */ /* 0x000fe400000000ff */
[----:B------:R-:W-:-:S02]  /*1af0*/  SHF.R.U32.HI R10, RZ, 0xc, R12 ;  /* 0x0000000cff0a7819 */ /* 0x000fc4000001160c */
[----:B------:R-:W-:Y:S02]  /*1b00*/  LOP3.LUT R19, R16, 0x7f7f7f7f, R19, 0x60, !PT ;  /* 0x7f7f7f7f10137812 */ /* 0x000fe400078e6013 */
[----:B------:R-:W-:Y:S02]  /*1b10*/  LOP3.LUT R10, R10, 0x10, RZ, 0xc0, !PT ;  /* 0x000000100a0a7812 */ /* 0x000fe400078ec0ff */
[----:B------:R-:W-:Y:S02]  /*1b20*/  SHF.R.U32.HI R15, RZ, 0x4, R15 ;  /* 0x00000004ff0f7819 */ /* 0x000fe4000001160f */
[----:B------:R-:W-:Y:S02]  /*1b30*/  LOP3.LUT R19, R19, R11, R16, 0xf4, !PT ;  /* 0x0000000b13137212 */ /* 0x000fe400078ef410 */
[----:B------:R-:W-:Y:S01]  /*1b40*/  LOP3.LUT R16, R10, 0xf0f0f0f, R15, 0xf8, !PT ;  /* 0x0f0f0f0f0a107812 */ /* 0x000fe200078ef80f */
[----:B------:R-:W-:Y:S01]  /*1b50*/  IMAD.WIDE.U32 R10, R25, 0x16, R8 ;  /* 0x00000016190a7825 */ /* 0x000fe200078e0008 */
[----:B------:R-:W-:-:S03]  /*1b60*/  SHF.R.U32.HI R37, RZ, 0x5, R12 ;  /* 0x00000005ff257819 */ /* 0x000fc6000001160c */
[----:B------:R-:W-:Y:S01]  /*1b70*/  IMAD R18, R32, 0x10, R25 ;  /* 0x0000001020127824 */ /* 0x000fe200078e0219 */
[----:B------:R-:W-:Y:S01]  /*1b80*/  LOP3.LUT R16, R16, 0x1000, R37, 0xf8, !PT ;  /* 0x0000100010107812 */ /* 0x000fe200078ef825 */
[----:B------:R0:W2:Y:S01]  /*1b90*/  LDG.E.U16.CONSTANT R15, desc[UR10][R10.64] ;  /* 0x0000000a0a0f7981 */ /* 0x0000a2000c1e9500 */
[----:B------:R-:W-:-:S05]  /*1ba0*/  IMAD.SHL.U32 R37, R12, 0x4, RZ ;  /* 0x000000040c257824 */ /* 0x000fca00078e00ff */
[----:B------:R-:W-:Y:S01]  /*1bb0*/  LOP3.LUT R37, R16, 0x100000, R37, 0xf8, !PT ;  /* 0x0010000010257812 */ /* 0x000fe200078ef825 */
[----:B0-----:R-:W-:-:S05]  /*1bc0*/  IMAD.WIDE.U32 R10, R18, 0x16, R8 ;  /* 0x00000016120a7825 */ /* 0x001fca00078e0008 */
[----:B------:R0:W3:Y:S01]  /*1bd0*/  LDG.E.U16.CONSTANT R16, desc[UR10][R10.64] ;  /* 0x0000000a0a107981 */ /* 0x0000e2000c1e9500 */
        /* <DEDUP_REMOVED lines=9> */
[----:B------:R1:W-:Y:S01]  /*1c70*/  STS [R26+0x1454], R3 ;  /* 0x001454031a007388 */ /* 0x0003e20000000800 */
[----:B0-----:R-:W-:-:S03]  /*1c80*/  VIADD R10, R5, 0x3 ;  /* 0x00000003050a7836 */ /* 0x001fc60000000000 */
[----:B------:R-:W-:Y:S04]  /*1c90*/  STS [R26+0x1860], R14 ;  /* 0x0018600e1a007388 */ /* 0x000fe80000000800 */
[----:B------:R0:W-:Y:S04]  /*1ca0*/  STS [R26+0x1864], R4 ;  /* 0x001864041a007388 */ /* 0x0001e80000000800 */
[----:B------:R4:W-:Y:S04]  /*1cb0*/  STS [R26+0x410], R17 ;  /* 0x000410111a007388 */ /* 0x0009e80000000800 */
[----:B------:R4:W-:Y:S04]  /*1cc0*/  STS [R26+0x414], R13 ;  /* 0x0004140d1a007388 */ /* 0x0009e80000000800 */
[----:B------:R4:W-:Y:S04]  /*1cd0*/  STS [R26+0x1c70], R19 ;  /* 0x001c70131a007388 */ /* 0x0009e80000000800 */
[----:B------:R4:W-:Y:S01]  /*1ce0*/  STS [R26+0x1c74], R37 ;  /* 0x001c74251a007388 */ /* 0x0009e20000000800 */
[----:B------:R-:W-:Y:S01]  /*1cf0*/  ISETP.GE.U32.AND P1, PT, R10, 0x4, PT ;  /* 0x000000040a00780c */ /* 0x000fe20003f26070 */
[----:B------:R-:W-:Y:S01]  /*1d00*/  UIADD3 UR8, UPT, UPT, UR5, 0x4, URZ ;  /* 0x0000000405087890 */ /* 0x000fe2000fffe0ff */
[----:B-1----:R-:W-:Y:S01]  /*1d10*/  IADD3 R3, P2, PT, R8, 0xb0, RZ ;  /* 0x000000b008037810 */ /* 0x002fe20007f5e0ff */
[----:B------:R-:W-:-:S04]  /*1d20*/  UIADD3 UR5, UPT, UPT, UR5, 0x8, URZ ;  /* 0x0000000805057890 */ /* 0x000fc8000fffe0ff */
[----:B------:R-:W-:Y:S01]  /*1d30*/  ISETP.LE.AND P0, PT, R32, UR8, PT ;  /* 0x0000000820007c0c */ /* 0x000fe2000bf03270 */
[----:B0-----:R-:W-:Y:S02]  /*1d40*/  IMAD.X R4, RZ, RZ, R9, P2 ;  /* 0x000000ffff047224 */ /* 0x001fe400010e0609 */
[----:B--2---:R-:W-:-:S05]  /*1d50*/  HADD2.F32 R15, -RZ, R15.H0_H0 ;  /* 0x2000000fff0f7230 */ /* 0x004fca0000004100 */
[----:B------:R4:W-:Y:S01]  /*1d60*/  STS [R24], R15 ;  /* 0x0000000f18007388 */ /* 0x0009e20000000800 */
[----:B---3--:R-:W-:-:S05]  /*1d70*/  HADD2.F32 R16, -RZ, R16.H0_H0 ;  /* 0x20000010ff107230 */ /* 0x008fca0000004100 */
[----:B------:R4:W-:Y:S01]  /*1d80*/  STS [R23], R16 ;  /* 0x0000001017007388 */ /* 0x0009e20000000800 */
[----:B------:R-:W-:Y:S05]  /*1d90*/  @!P1 BRA `(.L_x_613) ;  /* 0x0000000c00289947 */ /* 0x000fea0003800000 */
[----:B----4-:R-:W0:Y:S01]  /*1da0*/  LDC.64 R36, c[0x0][0x388] ;  /* 0x0000e200ff247b82 */ /* 0x010e220000000a00 */
[----:B------:R-:W-:-:S05]  /*1db0*/  IMAD.WIDE R10, R6, 0x24, R34 ;  /* 0x00000024060a7825 */ /* 0x000fca00078e0222 */
[----:B------:R-:W2:Y:S01]  /*1dc0*/  LDG.E.CONSTANT R16, desc[UR10][R10.64] ;  /* 0x0000000a0a107981 */ /* 0x000ea2000c1e9900 */
[----:B0-----:R-:W-:-:S06]  /*1dd0*/  IMAD.WIDE.U32 R8, R2, 0x24, R36 ;  /* 0x0000002402087825 */ /* 0x001fcc00078e0024 */
        /* <DEDUP_REMOVED lines=15> */
[----:B------:R-:W-:Y:S04]  /*1ed0*/  LDS R12, [R20+0x14] ;  /* 0x00001400140c7984 */ /* 0x000fe80000000800 */
[----:B------:R-:W-:Y:S01]  /*1ee0*/  LDS R13, [R20+0x18] ;  /* 0x00001800140d7984 */ /* 0x000fe20000000800 */
[----:B-1----:R-:W-:-:S03]  /*1ef0*/  IDP.4A.S8.S8 R9, R18, R9, R8 ;  /* 0x0000000912097226 */ /* 0x002fc60000000608 */
[----:B------:R-:W0:Y:S02]  /*1f00*/  LDS R8, [R20+0x10] ;  /* 0x0000100014087984 */ /* 0x000e240000000800 */
[----:B0-----:R-:W-:-:S04]  /*1f10*/  IDP.4A.S8.S8 R9, R8, R14, R9 ;  /* 0x0000000e08097226 */ /* 0x001fc80000000609 */
[----:B------:R-:W-:Y:S02]  /*1f20*/  IDP.4A.S8.S8 R10, R12, R10, R9 ;  /* 0x0000000a0c0a7226 */ /* 0x000fe40000000609 */
        /* <DEDUP_REMOVED lines=8> */
[----:B------:R-:W0:Y:S04]  /*1fb0*/  LDS R12, [R20+0x28] ;  /* 0x00002800140c7984 */ /* 0x000e280000000800 */
        /* <DEDUP_REMOVED lines=8> */
[----:B------:R-:W-:Y:S04]  /*2040*/  LDS R13, [R21] ;  /* 0x00000000150d7984 */ /* 0x000fe80000000800 */
[----:B------:R-:W-:Y:S01]  /*2050*/  LDS R14, [R21+0x4] ;  /* 0x00000400150e7984 */ /* 0x000fe20000000800 */
[----:B0-----:R-:W-:-:S04]  /*2060*/  IDP.4A.S8.S8 R8, R8, R10, R9 ;  /* 0x0000000a08087226 */ /* 0x001fc80000000609 */
[----:B--2---:R-:W-:-:S04]  /*2070*/  IDP.4A.S8.S8 R8, R12, R15, R8 ;  /* 0x0000000f0c087226 */ /* 0x004fc80000000608 */
[----:B------:R-:W-:Y:S02]  /*2080*/  IDP.4A.S8.S8 R17, R17, R11, R8 ;  /* 0x0000000b11117226 */ /* 0x000fe40000000608 */
[----:B------:R-:W0:Y:S01]  /*2090*/  LDS.128 R8, [R22] ;  /* 0x0000000016087984 */ /* 0x000e220000000c00 */
[----:B------:R-:W-:Y:S01]  /*20a0*/  I2FP.F32.S32 R16, R16 ;  /* 0x0000001000107245 */ /* 0x000fe20000201400 */
[----:B0-----:R-:W-:Y:S01]  /*20b0*/  FMUL.FTZ R12, R13, R8 ;  /* 0x000000080d0c7220 */ /* 0x001fe20000410000 */
[----:B------:R-:W-:Y:S02]  /*20c0*/  FMUL.FTZ R8, R14, R9 ;  /* 0x000000090e087220 */ /* 0x000fe40000410000 */
[----:B------:R-:W-:Y:S01]  /*20d0*/  LDS R9, [R20+0x40] ;  /* 0x0000400014097984 */ /* 0x000fe20000000800 */
[----:B------:R-:W-:-:S03]  /*20e0*/  FFMA.FTZ R33, R12, R16, R33 ;  /* 0x000000100c217223 */ /* 0x000fc60000010021 */
[----:B------:R-:W0:Y:S01]  /*20f0*/  LDS.128 R12, [R30+UR6+0x40] ;  /* 0x000040061e0c7984 */ /* 0x000e220008000c00 */
[----:B------:R-:W-:-:S05]  /*2100*/  I2FP.F32.S32 R17, R17 ;  /* 0x0000001100117245 */ /* 0x000fca0000201400 */
[----:B------:R-:W-:Y:S02]  /*2110*/  FFMA.FTZ R8, R8, R17, R33 ;  /* 0x0000001108087223 */ /* 0x000fe40000010021 */
        /* <DEDUP_REMOVED lines=14> */
[----:B0-----:R-:W-:-:S03]  /*2200*/  IDP.4A.S8.S8 R12, R12, R18, R9 ;  /* 0x000000120c0c7226 */ /* 0x001fc60000000609 */
[----:B------:R-:W0:Y:S01]  /*2210*/  LDS R9, [R21+0x8] ;  /* 0x0000080015097984 */ /* 0x000e220000000800 */
[----:B------:R-:W-:-:S04]  /*2220*/  IDP.4A.S8.S8 R12, R13, R15, R12 ;  /* 0x0000000f0d0c7226 */ /* 0x000fc8000000060c */
[----:B-1----:R-:W-:Y:S02]  /*2230*/  IDP.4A.S8.S8 R19, R14, R19, R12 ;  /* 0x000000130e137226 */ /* 0x002fe4000000060c */
[----:B------:R-:W1:Y:S03]  /*2240*/  LDS.128 R12, [R30+UR6+0x60] ;  /* 0x000060061e0c7984 */ /* 0x000e660008000c00 */
[----:B------:R-:W-:Y:S01]  /*2250*/  I2FP.F32.S32 R19, R19 ;  /* 0x0000001300137245 */ /* 0x000fe20000201400 */
[----:B0-----:R-:W-:Y:S02]  /*2260*/  FMUL.FTZ R9, R9, R10 ;  /* 0x0000000a09097220 */ /* 0x001fe40000410000 */
[----:B------:R-:W-:Y:S02]  /*2270*/  LDS R10, [R20+0x64] ;  /* 0x00006400140a7984 */ /* 0x000fe40000000800 */
[----:B------:R-:W-:Y:S01]  /*2280*/  FFMA.FTZ R8, R9, R19, R8 ;  /* 0x0000001309087223 */ /* 0x000fe20000010008 */
[----:B-1----:R-:W-:-:S02]  /*2290*/  IDP.4A.S8.S8 R9, R17, R12, RZ ;  /* 0x0000000c11097226 */ /* 0x002fc400000006ff */
[----:B------:R-:W0:Y:S04]  /*22a0*/  LDS.128 R16, [R30+UR6+0x70] ;  /* 0x000070061e107984 */ /* 0x000e280008000c00 */
[----:B------:R-:W-:Y:S01]  /*22b0*/  LDS R12, [R20+0x70] ;  /* 0x00007000140c7984 */ /* 0x000fe20000000800 */
[----:B0-----:R-:W-:-:S03]  /*22c0*/  IDP.4A.S8.S8 R10, R10, R16, R9 ;  /* 0x000000100a0a7226 */ /* 0x001fc60000000609 */
[----:B------:R-:W0:Y:S02]  /*22d0*/  LDS R9, [R20+0x68] ;  /* 0x0000680014097984 */ /* 0x000e240000000800 */
[----:B0-----:R-:W-:Y:S02]  /*22e0*/  IDP.4A.S8.S8 R10, R9, R13, R10 ;  /* 0x0000000d090a7226 */ /* 0x001fe4000000060a */
[----:B------:R-:W0:Y:S04]  /*22f0*/  LDS R9, [R20+0x6c] ;  /* 0x00006c0014097984 */ /* 0x000e280000000800 */
[----:B------:R-:W-:Y:S01]  /*2300*/  LDS R13, [R20+0x78] ;  /* 0x00007800140d7984 */ /* 0x000fe20000000800 */
[----:B0-----:R-:W-:-:S03]  /*2310*/  IDP.4A.S8.S8 R9, R9, R17, R10 ;  /* 0x0000001109097226 */ /* 0x001fc6000000060a */
[----:B------:R-:W-:Y:S01]  /*2320*/  LDS R10, [R21+0xc] ;  /* 0x00000c00150a7984 */ /* 0x000fe20000000800 */
[----:B------:R-:W-:-:S03]  /*2330*/  IDP.4A.S8.S8 R9, R12, R14, R9 ;  /* 0x0000000e0c097226 */ /* 0x000fc60000000609 */
[----:B------:R-:W0:Y:S04]  /*2340*/  LDS R12, [R20+0x74] ;  /* 0x00007400140c7984 */ /* 0x000e280000000800 */
[----:B------:R-:W1:Y:S01]  /*2350*/  LDS R14, [R20+0x7c] ;  /* 0x00007c00140e7984 */ /* 0x000e620000000800 */
[----:B0-----:R-:W-:Y:S02]  /*2360*/  IDP.4A.S8.S8 R12, R12, R18, R9 ;  /* 0x000000120c0c7226 */ /* 0x001fe40000000609 */
[----:B------:R-:W-:-:S05]  /*2370*/  VIADD R9, R5, 0x3 ;  /* 0x0000000305097836 */ /* 0x000fca0000000000 */
[----:B------:R-:W-:Y:S01]  /*2380*/  LOP3.LUT R9, R9, 0xfffffffc, RZ, 0xc0, !PT ;  /* 0xfffffffc09097812 */ /* 0x000fe200078ec0ff */
[----:B------:R-:W-:Y:S01]  /*2390*/  IDP.4A.S8.S8 R12, R13, R15, R12 ;  /* 0x0000000f0d0c7226 */ /* 0x000fe2000000060c */
[----:B------:R-:W-:Y:S02]  /*23a0*/  BAR.SYNC.DEFER_BLOCKING 0x0 ;  /* 0x0000000000007b1d */ /* 0x000fe40000010000 */
[----:B------:R-:W-:Y:S01]  /*23b0*/  ISETP.NE.AND P1, PT, R9, 0x4, PT ;  /* 0x000000040900780c */ /* 0x000fe20003f25270 */
[----:B-1----:R-:W-:Y:S02]  /*23c0*/  IDP.4A.S8.S8 R12, R14, R19, R12 ;  /* 0x000000130e0c7226 */ /* 0x002fe4000000060c */
[----:B------:R-:W-:-:S03]  /*23d0*/  FMUL.FTZ R11, R10, R11 ;  /* 0x0000000b0a0b7220 */ /* 0x000fc60000410000 */
[----:B------:R-:W-:-:S05]  /*23e0*/  I2FP.F32.S32 R12, R12 ;  /* 0x0000000c000c7245 */ /* 0x000fca0000201400 */
[----:B------:R-:W-:Y:S02]  /*23f0*/  FFMA.FTZ R33, R11, R12, R8 ;  /* 0x0000000c0b217223 */ /* 0x000fe40000010008 */
[----:B------:R-:W-:Y:S05]  /*2400*/  @!P1 BRA `(.L_x_613) ;  /* 0x00000004008c9947 */ /* 0x000fea0003800000 */
[----:B------:R-:W-:-:S04]  /*2410*/  VIADD R9, R2, 0x4 ;  /* 0x0000000402097836 */ /* 0x000fc80000000000 */
[----:B------:R-:W-:-:S04]  /*2420*/  IMAD.WIDE.U32 R36, R9, 0x24, R36 ;  /* 0x0000002409247825 */ /* 0x000fc800078e0024 */
[----:B------:R-:W-:Y:S02]  /*2430*/  IMAD.WIDE R8, R7, 0x24, R34 ;  /* 0x0000002407087825 */ /* 0x000fe400078e0222 */
[----:B------:R-:W2:Y:S04]  /*2440*/  LDG.E.U16.CONSTANT R36, desc[UR10][R36.64] ;  /* 0x0000000a24247981 */ /* 0x000ea8000c1e9500 */
[----:B------:R-:W3:Y:S01]  /*2450*/  LDG.E.CONSTANT R8, desc[UR10][R8.64] ;  /* 0x0000000a08087981 */ /* 0x000ee2000c1e9900 */
[----:B--2---:R-:W-:-:S03]  /*2460*/  HADD2.F32 R11, -RZ, R36.H0_H0 ;  /* 0x20000024ff0b7230 */ /* 0x004fc60000004100 */
[----:B---3--:R-:W-:Y:S04]  /*2470*/  STS [R29+UR6], R8 ;  /* 0x000000081d007988 */ /* 0x008fe80008000806 */
[----:B------:R-:W-:Y:S01]  /*2480*/  STS [R28+UR7], R11 ;  /* 0x0000000b1c007988 */ /* 0x000fe20008000807 */
[----:B------:R-:W-:Y:S06]  /*2490*/  BAR.SYNC.DEFER_BLOCKING 0x0 ;  /* 0x0000000000007b1d */ /* 0x000fec0000010000 */
[----:B------:R-:W-:Y:S04]  /*24a0*/  LDS R10, [R20+0x80] ;  /* 0x00008000140a7984 */ /* 0x000fe80000000800 */
[----:B------:R-:W0:Y:S04]  /*24b0*/  LDS.128 R12, [R30+UR6] ;  /* 0x000000061e0c7984 */ /* 0x000e280008000c00 */
[----:B------:R-:W-:Y:S04]  /*24c0*/  LDS R9, [R20+0x84] ;  /* 0x0000840014097984 */ /* 0x000fe80000000800 */
[----:B------:R-:W1:Y:S04]  /*24d0*/  LDS.128 R16, [R30+UR6+0x10] ;  /* 0x000010061e107984 */ /* 0x000e680008000c00 */
[----:B------:R-:W-:Y:S01]  /*24e0*/  LDS R8, [R20+0x90] ;  /* 0x0000900014087984 */ /* 0x000fe20000000800 */
[----:B0-----:R-:W-:-:S03]  /*24f0*/  IDP.4A.S8.S8 R10, R10, R12, RZ ;  /* 0x0000000c0a0a7226 */ /* 0x001fc600000006ff */
[----:B------:R-:W0:Y:S01]  /*2500*/  LDS R12, [R20+0x88] ;  /* 0x00008800140c7984 */ /* 0x000e220000000800 */
[----:B-1----:R-:W-:-:S03]  /*2510*/  IDP.4A.S8.S8 R10, R9, R16, R10 ;  /* 0x00000010090a7226 */ /* 0x002fc6000000060a */
[----:B------:R-:W1:Y:S04]  /*2520*/  LDS R16, [R20+0x8c] ;  /* 0x00008c0014107984 */ /* 0x000e680000000800 */
[----:B------:R-:W2:Y:S01]  /*2530*/  LDS R9, [R20+0x94] ;  /* 0x0000940014097984 */ /* 0x000ea20000000800 */
[----:B0-----:R-:W-:-:S03]  /*2540*/  IDP.4A.S8.S8 R10, R12, R13, R10 ;  /* 0x0000000d0c0a7226 */ /* 0x001fc6000000060a */
[----:B------:R-:W0:Y:S04]  /*2550*/  LDS R12, [R20+0x98] ;  /* 0x00009800140c7984 */ /* 0x000e280000000800 */
[----:B------:R-:W-:Y:S01]  /*2560*/  LDS R13, [R20+0x9c] ;  /* 0x00009c00140d7984 */ /* 0x000fe20000000800 */
[----:B-1----:R-:W-:-:S04]  /*2570*/  IDP.4A.S8.S8 R17, R16, R17, R10 ;  /* 0x0000001110117226 */ /* 0x002fc8000000060a */
[----:B------:R-:W-:Y:S02]  /*2580*/  IDP.4A.S8.S8 R8, R8, R14, R17 ;  /* 0x0000000e08087226 */ /* 0x000fe40000000611 */
[----:B------:R-:W-:Y:S02]  /*2590*/  LDS R17, [R20+0xa0] ;  /* 0x0000a00014117984 */ /* 0x000fe40000000800 */
[----:B--2---:R-:W-:Y:S02]  /*25a0*/  IDP.4A.S8.S8 R18, R9, R18, R8 ;  /* 0x0000001209127226 */ /* 0x004fe40000000608 */
[----:B------:R-:W1:Y:S04]  /*25b0*/  LDS.128 R8, [R30+UR6+0x20] ;  /* 0x000020061e087984 */ /* 0x000e680008000c00 */
[----:B------:R-:W-:Y:S01]  /*25c0*/  LDS R14, [R20+0xa4] ;  /* 0x0000a400140e7984 */ /* 0x000fe20000000800 */
[----:B0-----:R-:W-:-:S02]  /*25d0*/  IDP.4A.S8.S8 R12, R12, R15, R18 ;  /* 0x0000000f0c0c7226 */ /* 0x001fc40000000612 */
[----:B-1----:R-:W-:Y:S02]  /*25e0*/  IDP.4A.S8.S8 R15, R17, R8, RZ ;  /* 0x00000008110f7226 */ /* 0x002fe400000006ff */
[----:B------:R-:W-:Y:S02]  /*25f0*/  IDP.4A.S8.S8 R8, R13, R19, R12 ;  /* 0x000000130d087226 */ /* 0x000fe4000000060c */
[----:B------:R-:W0:Y:S03]  /*2600*/  LDS.128 R16, [R30+UR6+0x30] ;  /* 0x000030061e107984 */ /* 0x000e260008000c00 */
[----:B------:R-:W-:Y:S01]  /*2610*/  I2FP.F32.S32 R8, R8 ;  /* 0x0000000800087245 */ /* 0x000fe20000201400 */
[----:B------:R-:W1:Y:S04]  /*2620*/  LDS R12, [R20+0xa8] ;  /* 0x0000a800140c7984 */ /* 0x000e680000000800 */
[----:B------:R-:W-:Y:S01]  /*2630*/  LDS R13, [R20+0xb0] ;  /* 0x0000b000140d7984 */ /* 0x000fe20000000800 */
[----:B0-----:R-:W-:-:S03]  /*2640*/  IDP.4A.S8.S8 R14, R14, R16, R15 ;  /* 0x000000100e0e7226 */ /* 0x001fc6000000060f */
[----:B------:R-:W-:Y:S01]  /*2650*/  LDS R16, [R20+0xb8] ;  /* 0x0000b80014107984 */ /* 0x000fe20000000800 */
[----:B-1----:R-:W-:-:S03]  /*2660*/  IDP.4A.S8.S8 R12, R12, R9, R14 ;  /* 0x000000090c0c7226 */ /* 0x002fc6000000060e */
[----:B------:R-:W0:Y:S04]  /*2670*/  LDS R9, [R20+0xac] ;  /* 0x0000ac0014097984 */ /* 0x000e280000000800 */
[----:B------:R-:W1:Y:S01]  /*2680*/  LDS R14, [R20+0xb4] ;  /* 0x0000b400140e7984 */ /* 0x000e620000000800 */
[----:B0-----:R-:W-:-:S03]  /*2690*/  IDP.4A.S8.S8 R9, R9, R17, R12 ;  /* 0x0000001109097226 */ /* 0x001fc6000000060c */
[----:B------:R-:W-:Y:S01]  /*26a0*/  LDS R17, [R20+0xc0] ;  /* 0x0000c00014117984 */ /* 0x000fe20000000800 */
[----:B------:R-:W-:-:S03]  /*26b0*/  IDP.4A.S8.S8 R9, R13, R10, R9 ;  /* 0x0000000a0d097226 */ /* 0x000fc60000000609 */
[----:B------:R-:W0:Y:S01]  /*26c0*/  LDS R10, [R20+0xbc] ;  /* 0x0000bc00140a7984 */ /* 0x000e220000000800 */
[----:B-1----:R-:W-:-:S03]  /*26d0*/  IDP.4A.S8.S8 R18, R14, R18, R9 ;  /* 0x000000120e127226 */ /* 0x002fc60000000609 */
[----:B------:R-:W-:Y:S01]  /*26e0*/  LDS R9, [R21+0x10] ;  /* 0x0000100015097984 */ /* 0x000fe20000000800 */
[----:B------:R-:W-:-:S03]  /*26f0*/  IDP.4A.S8.S8 R11, R16, R11, R18 ;  /* 0x0000000b100b7226 */ /* 0x000fc60000000612 */
[----:B------:R-:W1:Y:S01]  /*2700*/  LDS.128 R12, [R22] ;  /* 0x00000000160c7984 */ /* 0x000e620000000c00 */
[----:B0-----:R-:W-:Y:S02]  /*2710*/  IDP.4A.S8.S8 R19, R10, R19, R11 ;  /* 0x000000130a137226 */ /* 0x001fe4000000060b */
[----:B-1----:R-:W-:Y:S02]  /*2720*/  FMUL.FTZ R16, R9, R12 ;  /* 0x0000000c09107220 */ /* 0x002fe40000410000 */
[----:B------:R-:W0:Y:S02]  /*2730*/  LDS R12, [R21+0x14] ;  /* 0x00001400150c7984 */ /* 0x000e240000000800 */
[----:B------:R-:W-:Y:S02]  /*2740*/  FFMA.FTZ R16, R16, R8, R33 ;  /* 0x0000000810107223 */ /* 0x000fe40000010021 */
[----:B------:R-:W1:Y:S04]  /*2750*/  LDS.128 R8, [R30+UR6+0x40] ;  /* 0x000040061e087984 */ /* 0x000e680008000c00 */
[----:B------:R-:W-:Y:S01]  /*2760*/  LDS R33, [R20+0xc4] ;  /* 0x0000c40014217984 */ /* 0x000fe20000000800 */
[----:B0-----:R-:W-:Y:S01]  /*2770*/  FMUL.FTZ R13, R12, R13 ;  /* 0x0000000d0c0d7220 */ /* 0x001fe20000410000 */
[----:B------:R-:W-:-:S05]  /*2780*/  I2FP.F32.S32 R12, R19 ;  /* 0x00000013000c7245 */ /* 0x000fca0000201400 */
[----:B------:R-:W-:Y:S01]  /*2790*/  FFMA.FTZ R12, R13, R12, R16 ;  /* 0x0000000c0d0c7223 */ /* 0x000fe20000010010 */
[----:B-1----:R-:W-:Y:S02]  /*27a0*/  IDP.4A.S8.S8 R13, R17, R8, RZ ;  /* 0x00000008110d7226 */ /* 0x002fe400000006ff */
[----:B------:R-:W0:Y:S04]  /*27b0*/  LDS.128 R16, [R30+UR6+0x50] ;  /* 0x000050061e107984 */ /* 0x000e280008000c00 */
[----:B------:R-:W1:Y:S01]  /*27c0*/  LDS R8, [R20+0xc8] ;  /* 0x0000c80014087984 */ /* 0x000e620000000800 */
[----:B0-----:R-:W-:-:S03]  /*27d0*/  IDP.4A.S8.S8 R16, R33, R16, R13 ;  /* 0x0000001021107226 */ /* 0x001fc6000000060d */
[----:B------:R-:W-:Y:S01]  /*27e0*/  LDS R13, [R20+0xd0] ;  /* 0x0000d000140d7984 */ /* 0x000fe20000000800 */
[----:B-1----:R-:W-:-:S03]  /*27f0*/  IDP.4A.S8.S8 R8, R8, R9, R16 ;  /* 0x0000000908087226 */ /* 0x002fc60000000610 */
[----:B------:R-:W0:Y:S04]  /*2800*/  LDS R9, [R20+0xcc] ;  /* 0x0000cc0014097984 */ /* 0x000e280000000800 */
[----:B------:R-:W-:Y:S01]  /*2810*/  LDS R33, [R20+0xe0] ;  /* 0x0000e00014217984 */ /* 0x000fe20000000800 */
[----:B0-----:R-:W-:-:S03]  /*2820*/  IDP.4A.S8.S8 R9, R9, R17, R8 ;  /* 0x0000001109097226 */ /* 0x001fc60000000608 */
[----:B------:R-:W0:Y:S01]  /*2830*/  LDS R8, [R20+0xd4] ;  /* 0x0000d40014087984 */ /* 0x000e220000000800 */
[----:B------:R-:W-:-:S03]  /*2840*/  IDP.4A.S8.S8 R9, R13, R10, R9 ;  /* 0x0000000a0d097226 */ /* 0x000fc60000000609 */
[----:B------:R-:W1:Y:S04]  /*2850*/  LDS R10, [R20+0xd8] ;  /* 0x0000d800140a7984 */ /* 0x000e680000000800 */
[----:B------:R-:W2:Y:S04]  /*2860*/  LDS R13, [R20+0xdc] ;  /* 0x0000dc00140d7984 */ /* 0x000ea80000000800 */
[----:B------:R-:W3:Y:S01]  /*2870*/  LDS R17, [R21+0x18] ;  /* 0x0000180015117984 */ /* 0x000ee20000000800 */
[----:B0-----:R-:W-:-:S04]  /*2880*/  IDP.4A.S8.S8 R8, R8, R18, R9 ;  /* 0x0000001208087226 */ /* 0x001fc80000000609 */
[----:B-1----:R-:W-:-:S04]  /*2890*/  IDP.4A.S8.S8 R8, R10, R11, R8 ;  /* 0x0000000b0a087226 */ /* 0x002fc80000000608 */
[----:B--2---:R-:W-:Y:S02]  /*28a0*/  IDP.4A.S8.S8 R8, R13, R19, R8 ;  /* 0x000000130d087226 */ /* 0x004fe40000000608 */
[----:B---3--:R-:W-:-:S03]  /*28b0*/  FMUL.FTZ R17, R17, R14 ;  /* 0x0000000e11117220 */ /* 0x008fc60000410000 */
[----:B------:R-:W-:Y:S01]  /*28c0*/  I2FP.F32.S32 R13, R8 ;  /* 0x00000008000d7245 */ /* 0x000fe20000201400 */
[----:B------:R-:W-:Y:S04]  /*28d0*/  LDS R14, [R20+0xf4] ;  /* 0x0000f400140e7984 */ /* 0x000fe80000000800 */
[----:B------:R-:W0:Y:S01]  /*28e0*/  LDS.128 R8, [R30+UR6+0x60] ;  /* 0x000060061e087984 */ /* 0x000e220008000c00 */
        /* <DEDUP_REMOVED lines=21> */
.L_x_613:
[----:B------:R-:W-:Y:S02]  /*2a40*/  VIADD R5, R5, 0xfffffff8 ;  /* 0xfffffff805057836 */ /* 0x000fe40000000000 */
[----:B------:R-:W-:Y:S02]  /*2a50*/  VIADD R7, R7, 0x8 ;  /* 0x0000000807077836 */ /* 0x000fe40000000000 */
[----:B------:R-:W-:Y:S02]  /*2a60*/  VIADD R6, R6, 0x8 ;  /* 0x0000000806067836 */ /* 0x000fe40000000000 */
[----:B------:R-:W-:Y:S01]  /*2a70*/  VIADD R2, R2, 0x8 ;  /* 0x0000000802027836 */ /* 0x000fe20000000000 */
[----:B------:R-:W-:Y:S06]  /*2a80*/  @!P0 BRA `(.L_x_614) ;  /* 0xffffffd800948947 */ /* 0x000fec000383ffff */
.L_x_612:
[----:B------:R-:W0:Y:S01]  /*2a90*/  S2R R3, SR_TID.Y ;  /* 0x0000000000037919 */ /* 0x000e220000002200 */
[----:B------:R-:W1:Y:S01]  /*2aa0*/  LDCU UR5, c[0x0][0x3a0] ;  /* 0x00007400ff0577ac */ /* 0x000e620008000800 */
[----:B0-----:R-:W-:-:S05]  /*2ab0*/  IMAD R5, R0, 0x4, R3 ;  /* 0x0000000400057824 */ /* 0x001fca00078e0203 */
[----:B-1----:R-:W-:-:S13]  /*2ac0*/  ISETP.GE.U32.AND P0, PT, R5, UR5, PT ;  /* 0x0000000505007c0c */ /* 0x002fda000bf06070 */
        /* <DEDUP_REMOVED lines=12> */
.L_x_615:
        /* <DEDUP_REMOVED lines=15> */
.L_x_1268:


//--------------------- .text._Z12mul_mat_q4_1IN3c108BFloat16ELb1EEvPKvS3_PT_iiiii --------------------------
	.section	.text._Z12mul_mat_q4_1IN3c108BFloat16ELb1EEvPKvS3_PT_iiiii,"ax",@progbits
	.align	128
.text._Z12mul_mat_q4_1IN3c108BFloat16ELb1EEvPKvS3_PT_iiiii:
        .type           _Z12mul_mat_q4_1IN3c108BFloat16ELb1EEvPKvS3_PT_iiiii,@function
        .size           _Z12mul_mat_q4_1IN3c108BFloat16ELb1EEvPKvS3_PT_iiiii,(.L_x_1269 - _Z12mul_mat_q4_1IN3c108BFloat16ELb1EEvPKvS3_PT_iiiii)
        .other          _Z12mul_mat_q4_1IN3c108BFloat16ELb1EEvPKvS3_PT_iiiii,@"STO_CUDA_ENTRY STV_DEFAULT"
_Z12mul_mat_q4_1IN3c108BFloat16ELb1EEvPKvS3_PT_iiiii:
        /* <DEDUP_REMOVED lines=11> */
[----:B------:R-:W0:Y:S01]  /*00b0*/  S2R R20, SR_TID.Y ;  /* 0x0000000000147919 */ /* 0x000e220000002200 */
[----:B------:R-:W1:Y:S01]  /*00c0*/  LDCU UR5, c[0x0][0x39c] ;  /* 0x00007380ff0577ac */ /* 0x000e620008000800 */
[----:B------:R-:W-:Y:S01]  /*00d0*/  LOP3.LUT R0, RZ, R51, RZ, 0x33, !PT ;  /* 0x00000033ff007212 */ /* 0x000fe200078e33ff */
[----:B------:R-:W3:Y:S01]  /*00e0*/  S2UR UR8, SR_CgaCtaId ;  /* 0x00000000000879c3 */ /* 0x000ee20000008800 */
[----:B------:R-:W4:Y:S01]  /*00f0*/  S2R R6, SR_TID.X ;  /* 0x0000000000067919 */ /* 0x000f220000002100 */
[----:B------:R-:W5:Y:S01]  /*0100*/  LDCU.64 UR6, c[0x0][0x3a0] ;  /* 0x00007400ff0677ac */ /* 0x000f620008000a00 */
[----:B------:R-:W-:Y:S01]  /*0110*/  IMAD.MOV.U32 R52, RZ, RZ, RZ ;  /* 0x000000ffff347224 */ /* 0x000fe200078e00ff */
[----:B------:R-:W-:Y:S01]  /*0120*/  USHF.R.S32.HI UR4, URZ, 0x5, UR4 ;  /* 0x00000005ff047899 */ /* 0x000fe20008011404 */
[----:B------:R-:W3:Y:S05]  /*0130*/  LDCU.64 UR10, c[0x0][0x388] ;  /* 0x00007100ff0a77ac */ /* 0x000eea0008000a00 */
[----:B------:R-:W-:Y:S01]  /*0140*/  IMAD R54, R51, UR4, RZ ;  /* 0x0000000433367c24 */ /* 0x000fe2000f8e02ff */
[----:B------:R-:W0:Y:S01]  /*0150*/  LDCU.64 UR14, c[0x0][0x380] ;  /* 0x00007000ff0e77ac */ /* 0x000e220008000a00 */
[----:B-1----:R-:W-:-:S02]  /*0160*/  VIADD R7, R0, UR5 ;  /* 0x0000000500077c36 */ /* 0x002fc40008000000 */
[----:B------:R-:W-:Y:S01]  /*0170*/  IMAD.WIDE R54, R54, 0x14, RZ ;  /* 0x0000001436367825 */ /* 0x000fe200078e02ff */
[----:B-----5:R-:W-:Y:S02]  /*0180*/  USHF.R.S32.HI UR5, URZ, 0x1f, UR7 ;  /* 0x0000001fff057899 */ /* 0x020fe40008011407 */
[----:B------:R-:W-:Y:S02]  /*0190*/  UIADD3 UR6, UPT, UPT, UR6, -0x1, URZ ;  /* 0xffffffff06067890 */ /* 0x000fe4000fffe0ff */
[----:B------:R-:W-:-:S04]  /*01a0*/  ULEA.HI UR5, UR5, UR7, URZ, 0x5 ;  /* 0x0000000705057291 */ /* 0x000fc8000f8f28ff */
[----:B------:R-:W-:Y:S01]  /*01b0*/  USHF.R.S32.HI UR5, URZ, 0x5, UR5 ;  /* 0x00000005ff057899 */ /* 0x000fe20008011405 */
[C-C-:B0-----:R-:W-:Y:S01]  /*01c0*/  VIADDMNMX R40, R20.reuse, 0x1c, R7.reuse, PT ;  /* 0x0000001c14287846 */ /* 0x141fe20003800107 */
[----:B--2---:R-:W-:Y:S01]  /*01d0*/  IMAD R4, R31, 0x4, R20 ;  /* 0x000000041f047824 */ /* 0x004fe200078e0214 */
[C---:B------:R-:W-:Y:S01]  /*01e0*/  VIADDMNMX R44, R20.reuse, 0xc, R7, PT ;  /* 0x0000000c142c7846 */ /* 0x040fe20003800107 */
[----:B------:R-:W-:Y:S01]  /*01f0*/  IMAD.SHL.U32 R50, R20, 0x80, RZ ;  /* 0x0000008014327824 */ /* 0x000fe200078e00ff */
[--C-:B----4-:R-:W-:Y:S01]  /*0200*/  SHF.R.U32.HI R5, RZ, 0x2, R6.reuse ;  /* 0x00000002ff057819 */ /* 0x110fe20000011606 */
[----:B------:R-:W-:Y:S01]  /*0210*/  IMAD R2, R40, UR4, RZ ;  /* 0x0000000428027c24 */ /* 0x000fe2000f8e02ff */
[C---:B------:R-:W-:Y:S01]  /*0220*/  LOP3.LUT R32, R6.reuse, 0x3, RZ, 0xc0, !PT ;  /* 0x0000000306207812 */ /* 0x040fe200078ec0ff */
[C---:B------:R-:W-:Y:S01]  /*0230*/  IMAD.SHL.U32 R49, R6.reuse, 0x4, RZ ;  /* 0x0000000406317824 */ /* 0x040fe200078e00ff */
[C---:B------:R-:W-:Y:S01]  /*0240*/  LOP3.LUT R0, R5.reuse, 0x3, RZ, 0xc0, !PT ;  /* 0x0000000305007812 */ /* 0x040fe200078ec0ff */
[----:B------:R-:W-:Y:S01]  /*0250*/  IMAD R36, R6, 0x8, R5 ;  /* 0x0000000806247824 */ /* 0x000fe200078e0205 */
[----:B------:R-:W-:Y:S01]  /*0260*/  IADD3 R3, P0, PT, R5, R2, RZ ;  /* 0x0000000205037210 */ /* 0x000fe20007f1e0ff */
[----:B------:R-:W-:Y:S01]  /*0270*/  IMAD R40, R40, 0x21, R6 ;  /* 0x0000002128287824 */ /* 0x000fe200078e0206 */
[----:B------:R-:W-:Y:S01]  /*0280*/  LOP3.LUT R29, R49, 0xc, RZ, 0xc0, !PT ;  /* 0x0000000c311d7812 */ /* 0x000fe200078ec0ff */
[----:B------:R-:W-:Y:S01]  /*0290*/  IMAD R0, R31, 0x4, R0 ;  /* 0x000000041f007824 */ /* 0x000fe200078e0200 */
[----:B------:R-:W-:Y:S01]  /*02a0*/  LEA.HI.X.SX32 R8, R2, RZ, 0x1, P0 ;  /* 0x000000ff02087211 */ /* 0x000fe200000f0eff */
[----:B------:R-:W-:Y:S01]  /*02b0*/  IMAD.WIDE.U32 R2, R3, 0x14, R54 ;  /* 0x0000001403027825 */ /* 0x000fe200078e0036 */
[----:B------:R-:W-:-:S02]  /*02c0*/  VIMNMX.U32 R4, PT, PT, R4, UR6, PT ;  /* 0x0000000604047c48 */ /* 0x000fc4000bfe0000 */
[----:B------:R-:W-:Y:S01]  /*02d0*/  VIMNMX R9, PT, PT, R0, UR6, PT ;  /* 0x0000000600097c48 */ /* 0x000fe2000bfe0100 */
[----:B------:R-:W-:Y:S01]  /*02e0*/  IMAD R11, R8, 0x14, RZ ;  /* 0x00000014080b7824 */ /* 0x000fe200078e02ff */
[----:B------:R-:W-:Y:S01]  /*02f0*/  IADD3 R0, P0, PT, R29, R2, RZ ;  /* 0x000000021d007210 */ /* 0x000fe20007f1e0ff */
[----:B------:R-:W-:Y:S01]  /*0300*/  IMAD R4, R4, UR5, RZ ;  /* 0x0000000504047c24 */ /* 0x000fe2000f8e02ff */
[----:B------:R-:W-:Y:S01]  /*0310*/  UMOV UR6, 0x400 ;  /* 0x0000040000067882 */ /* 0x000fe20000000000 */
[----:B------:R-:W-:Y:S01]  /*0320*/  IMAD R32, R9, UR5, R32 ;  /* 0x0000000509207c24 */ /* 0x000fe2000f8e0220 */
[----:B------:R-:W-:Y:S01]  /*0330*/  SHF.R.U32.HI R9, RZ, 0x3, R6 ;  /* 0x00000003ff097819 */ /* 0x000fe20000011606 */
[----:B------:R-:W-:Y:S01]  /*0340*/  IMAD.X R2, R3, 0x1, R11, P0 ;  /* 0x0000000103027824 */ /* 0x000fe200000e060b */
[----:B---3--:R-:W-:Y:S01]  /*0350*/  ULEA UR9, UR8, UR6, 0x18 ;  /* 0x0000000608097291 */ /* 0x008fe2000f8ec0ff */
[----:B------:R-:W-:Y:S01]  /*0360*/  VIADD R11, R6, 0x20 ;  /* 0x00000020060b7836 */ /* 0x000fe20000000000 */
[----:B------:R-:W-:Y:S01]  /*0370*/  VIMNMX R47, PT, PT, R7, R20, PT ;  /* 0x00000014072f7248 */ /* 0x000fe20003fe0100 */
[----:B------:R-:W-:Y:S01]  /*0380*/  IMAD.IADD R33, R9, 0x1, R4 ;  /* 0x0000000109217824 */ /* 0x000fe200078e0204 */
[C---:B------:R-:W-:Y:S01]  /*0390*/  VIADDMNMX R46, R20.reuse, 0x4, R7, PT ;  /* 0x00000004142e7846 */ /* 0x040fe20003800107 */
[----:B------:R-:W-:Y:S01]  /*03a0*/  UIADD3 UR5, UPT, UPT, UR6, 0x14a0, URZ ;  /* 0x000014a006057890 */ /* 0x000fe2000fffe0ff */
[----:B------:R-:W-:Y:S01]  /*03b0*/  LEA.HI R34, R11, R4, RZ, 0x1d ;  /* 0x000000040b227211 */ /* 0x000fe200078fe8ff */
[C---:B------:R-:W-:Y:S01]  /*03c0*/  IMAD R4, R20.reuse, 0x4, R9 ;  /* 0x0000000414047824 */ /* 0x040fe200078e0209 */
[C-C-:B------:R-:W-:Y:S01]  /*03d0*/  VIADDMNMX R45, R20.reuse, 0x8, R7.reuse, PT ;  /* 0x00000008142d7846 */ /* 0x140fe20003800107 */
[----:B------:R-:W-:Y:S01]  /*03e0*/  IMAD.U32 R35, RZ, RZ, UR9 ;  /* 0x00000009ff237e24 */ /* 0x000fe2000f8e00ff */
[--C-:B------:R-:W-:Y:S01]  /*03f0*/  VIADDMNMX R43, R20, 0x10, R7.reuse, PT ;  /* 0x00000010142b7846 */ /* 0x100fe20003800107 */
[----:B------:R-:W-:Y:S01]  /*0400*/  IMAD R26, R47, UR4, RZ ;  /* 0x000000042f1a7c24 */ /* 0x000fe2000f8e02ff */
[----:B------:R-:W-:Y:S01]  /*0410*/  VIMNMX R23, PT, PT, R7, R4, PT ;  /* 0x0000000407177248 */ /* 0x000fe20003fe0100 */
[----:B------:R-:W-:Y:S01]  /*0420*/  IMAD R24, R46, UR4, RZ ;  /* 0x000000042e187c24 */ /* 0x000fe2000f8e02ff */
[--C-:B------:R-:W-:Y:S01]  /*0430*/  VIADDMNMX R21, R4, 0x10, R7.reuse, PT ;  /* 0x0000001004157846 */ /* 0x100fe20003800107 */
[----:B------:R-:W-:Y:S01]  /*0440*/  IMAD R4, R44, UR4, RZ ;  /* 0x000000042c047c24 */ /* 0x000fe2000f8e02ff */
[C-C-:B------:R-:W-:Y:S01]  /*0450*/  VIADDMNMX R42, R20.reuse, 0x14, R7.reuse, PT ;  /* 0x00000014142a7846 */ /* 0x140fe20003800107 */
[----:B------:R-:W-:Y:S01]  /*0460*/  IMAD R25, R45, UR4, RZ ;  /* 0x000000042d197c24 */ /* 0x000fe2000f8e02ff */
[----:B------:R-:W-:Y:S01]  /*0470*/  VIADDMNMX R7, R20, 0x18, R7, PT ;  /* 0x0000001814077846 */ /* 0x000fe20003800107 */
[----:B------:R-:W-:Y:S01]  /*0480*/  IMAD R28, R43, UR4, RZ ;  /* 0x000000042b1c7c24 */ /* 0x000fe2000f8e02ff */
[----:B------:R-:W-:Y:S01]  /*0490*/  IADD3 R11, P3, PT, R5, R4, RZ ;  /* 0x00000004050b7210 */ /* 0x000fe20007f7e0ff */
[----:B------:R-:W-:Y:S01]  /*04a0*/  IMAD R38, R42, UR4, RZ ;  /* 0x000000042a267c24 */ /* 0x000fe2000f8e02ff */
[----:B------:R-:W-:Y:S01]  /*04b0*/  LOP3.LUT R3, R6, 0x7, RZ, 0xc0, !PT ;  /* 0x0000000706037812 */ /* 0x000fe200078ec0ff */
[--C-:B------:R-:W-:Y:S01]  /*04c0*/  IMAD R47, R47, 0x21, R6.reuse ;  /* 0x000000212f2f7824 */ /* 0x100fe200078e0206 */
[----:B------:R-:W-:Y:S01]  /*04d0*/  LEA.HI.X.SX32 R27, R4, RZ, 0x1, P3 ;  /* 0x000000ff041b7211 */ /* 0x000fe200018f0eff */
[--C-:B------:R-:W-:Y:S01]  /*04e0*/  IMAD R46, R46, 0x21, R6.reuse ;  /* 0x000000212e2e7824 */ /* 0x100fe200078e0206 */
[----:B------:R-:W-:Y:S01]  /*04f0*/  SHF.R.S32.HI R4, RZ, 0x1f, R23 ;  /* 0x0000001fff047819 */ /* 0x000fe20000011417 */
[--C-:B------:R-:W-:Y:S01]  /*0500*/  IMAD R45, R45, 0x21, R6.reuse ;  /* 0x000000212d2d7824 */ /* 0x100fe200078e0206 */
[C---:B------:R-:W-:Y:S01]  /*0510*/  IADD3 R13, P1, PT, R5.reuse, R26, RZ ;  /* 0x0000001a050d7210 */ /* 0x040fe20007f3e0ff */
[--C-:B------:R-:W-:Y:S01]  /*0520*/  IMAD R44, R44, 0x21, R6.reuse ;  /* 0x000000212c2c7824 */ /* 0x100fe200078e0206 */
[----:B------:R-:W-:Y:S01]  /*0530*/  IADD3 R15, P2, PT, R5, R24, RZ ;  /* 0x00000018050f7210 */ /* 0x000fe20007f5e0ff */
[--C-:B------:R-:W-:Y:S01]  /*0540*/  IMAD R43, R43, 0x21, R6.reuse ;  /* 0x000000212b2b7824 */ /* 0x100fe200078e0206 */
[C---:B------:R-:W-:Y:S01]  /*0550*/  IADD3 R17, P0, PT, R5.reuse, R25, RZ ;  /* 0x0000001905117210 */ /* 0x040fe20007f1e0ff */
[--C-:B------:R-:W-:Y:S01]  /*0560*/  IMAD R42, R42, 0x21, R6.reuse ;  /* 0x000000212a2a7824 */ /* 0x100fe200078e0206 */
[----:B------:R-:W-:Y:S01]  /*0570*/  IADD3 R9, P4, PT, R5, R28, RZ ;  /* 0x0000001c05097210 */ /* 0x000fe20007f9e0ff */
[----:B------:R-:W-:Y:S01]  /*0580*/  IMAD R35, R6, 0x84, R35 ;  /* 0x0000008406237824 */ /* 0x000fe200078e0223 */
[----:B------:R-:W-:Y:S01]  /*0590*/  LEA.HI R4, R4, R23, RZ, 0x2 ;  /* 0x0000001704047211 */ /* 0x000fe200078f10ff */
[C---:B------:R-:W-:Y:S01]  /*05a0*/  IMAD R41, R7.reuse, 0x21, R6 ;  /* 0x0000002107297824 */ /* 0x040fe200078e0206 */
[----:B------:R-:W-:Y:S01]  /*05b0*/  SHF.R.S32.HI R8, RZ, 0x1f, R21 ;  /* 0x0000001fff087819 */ /* 0x000fe20000011415 */
[----:B------:R-:W-:Y:S01]  /*05c0*/  IMAD R6, R7, UR4, RZ ;  /* 0x0000000407067c24 */ /* 0x000fe2000f8e02ff */
[----:B------:R-:W-:Y:S01]  /*05d0*/  IADD3 R7, P5, PT, R5, R38, RZ ;  /* 0x0000002605077210 */ /* 0x000fe20007fbe0ff */
[----:B------:R-:W-:Y:S01]  /*05e0*/  IMAD R18, R23, UR4, RZ ;  /* 0x0000000417127c24 */ /* 0x000fe2000f8e02ff */
[----:B------:R-:W-:Y:S01]  /*05f0*/  LEA.HI R30, R4, R3, RZ, 0x1e ;  /* 0x00000003041e7211 */ /* 0x000fe200078ff0ff */
[----:B------:R-:W-:Y:S01]  /*0600*/  IMAD R19, R21, UR4, RZ ;  /* 0x0000000415137c24 */ /* 0x000fe2000f8e02ff */
[----:B------:R-:W-:Y:S01]  /*0610*/  IADD3 R5, P3, PT, R5, R6, RZ ;  /* 0x0000000605057210 */ /* 0x000fe20007f7e0ff */
[--C-:B------:R-:W-:Y:S01]  /*0620*/  IMAD.WIDE.U32 R10, R11, 0x14, R54.reuse ;  /* 0x000000140b0a7825 */ /* 0x100fe200078e0036 */
[----:B------:R-:W-:Y:S01]  /*0630*/  LEA.HI R8, R8, R21, RZ, 0x2 ;  /* 0x0000001508087211 */ /* 0x000fe200078f10ff */
[----:B------:R-:W-:Y:S01]  /*0640*/  UIADD3 UR7, UPT, UPT, UR6, 0x1080, URZ ;  /* 0x0000108006077890 */ /* 0x000fe2000fffe0ff */
[----:B------:R-:W-:Y:S01]  /*0650*/  LEA.HI.X.SX32 R39, R6, RZ, 0x1, P3 ;  /* 0x000000ff06277211 */ /* 0x000fe200018f0eff */
[--C-:B------:R-:W-:Y:S01]  /*0660*/  IMAD.WIDE.U32 R4, R5, 0x14, R54.reuse ;  /* 0x0000001405047825 */ /* 0x100fe200078e0036 */
[----:B------:R-:W-:Y:S01]  /*0670*/  LEA.HI.X.SX32 R38, R38, RZ, 0x1, P5 ;  /* 0x000000ff26267211 */ /* 0x000fe200028f0eff */
[----:B------:R-:W-:Y:S01]  /*0680*/  UIADD3 UR6, UPT, UPT, UR6, 0x16a0, URZ ;  /* 0x000016a006067890 */ /* 0x000fe2000fffe0ff */
[----:B------:R-:W-:Y:S01]  /*0690*/  LEA.HI.X.SX32 R28, R28, RZ, 0x1, P4 ;  /* 0x000000ff1c1c7211 */ /* 0x000fe200020f0eff */
[--C-:B------:R-:W-:Y:S01]  /*06a0*/  IMAD.WIDE.U32 R6, R7, 0x14, R54.reuse ;  /* 0x0000001407067825 */ /* 0x100fe200078e0036 */
[----:B------:R-:W-:Y:S01]  /*06b0*/  IADD3 R37, P3, PT, R3, R18, RZ ;  /* 0x0000001203257210 */ /* 0x000fe20007f7e0ff */
[----:B------:R-:W-:Y:S01]  /*06c0*/  ULEA UR7, UR8, UR7, 0x18 ;  /* 0x0000000708077291 */ /* 0x000fe2000f8ec0ff */
[----:B------:R-:W-:Y:S01]  /*06d0*/  LEA.HI R22, R8, R3, RZ, 0x1e ;  /* 0x0000000308167211 */ /* 0x000fe200078ff0ff */
[--C-:B------:R-:W-:Y:S01]  /*06e0*/  IMAD.WIDE.U32 R8, R9, 0x14, R54.reuse ;  /* 0x0000001409087825 */ /* 0x100fe200078e0036 */
[----:B------:R-:W-:Y:S01]  /*06f0*/  IADD3 R57, P4, PT, R3, R19, RZ ;  /* 0x0000001303397210 */ /* 0x000fe20007f9e0ff */
[----:B------:R-:W-:Y:S01]  /*0700*/  ULEA UR6, UR8, UR6, 0x18 ;  /* 0x0000000608067291 */ /* 0x000fe2000f8ec0ff */
[C---:B------:R-:W-:Y:S01]  /*0710*/  IADD3 R3, P5, PT, R29.reuse, R4, RZ ;  /* 0x000000041d037210 */ /* 0x040fe20007fbe0ff */
[----:B------:R-:W-:Y:S01]  /*0720*/  IMAD R53, R38, 0x14, RZ ;  /* 0x0000001426357824 */ /* 0x000fe200078e02ff */
[----:B------:R-:W-:Y:S01]  /*0730*/  IADD3 R4, P6, PT, R29, R6, RZ ;  /* 0x000000061d047210 */ /* 0x000fe20007fde0ff */
[----:B------:R-:W-:Y:S01]  /*0740*/  IMAD R39, R39, 0x14, RZ ;  /* 0x0000001427277824 */ /* 0x000fe200078e02ff */
[----:B------:R-:W-:Y:S01]  /*0750*/  LEA.HI.X.SX32 R26, R26, RZ, 0x1, P1 ;  /* 0x000000ff1a1a7211 */ /* 0x000fe200008f0eff */
[----:B------:R-:W-:Y:S01]  /*0760*/  IMAD.WIDE.U32 R16, R17, 0x14, R54 ;  /* 0x0000001411107825 */ /* 0x000fe200078e0036 */
[----:B------:R-:W-:Y:S01]  /*0770*/  LEA.HI.X.SX32 R25, R25, RZ, 0x1, P0 ;  /* 0x000000ff19197211 */ /* 0x000fe200000f0eff */
[----:B------:R-:W-:Y:S01]  /*0780*/  ULEA UR5, UR8, UR5, 0x18 ;  /* 0x0000000508057291 */ /* 0x000fe2000f8ec0ff */
[----:B------:R-:W-:Y:S01]  /*0790*/  LEA.HI.X.SX32 R24, R24, RZ, 0x1, P2 ;  /* 0x000000ff18187211 */ /* 0x000fe200010f0eff */
[----:B------:R-:W-:Y:S01]  /*07a0*/  IMAD.X R6, R7, 0x1, R53, P6 ;  /* 0x0000000107067824 */ /* 0x000fe200030e0635 */
[----:B------:R-:W-:Y:S01]  /*07b0*/  IADD3 R7, P1, PT, R29, R8, RZ ;  /* 0x000000081d077210 */ /* 0x000fe20007f3e0ff */
[--C-:B------:R-:W-:Y:S01]  /*07c0*/  IMAD.WIDE.U32 R14, R15, 0x14, R54.reuse ;  /* 0x000000140f0e7825 */ /* 0x100fe200078e0036 */
[----:B------:R-:W-:Y:S01]  /*07d0*/  LEA.HI.X.SX32 R19, R19, RZ, 0x1, P4 ;  /* 0x000000ff13137211 */ /* 0x000fe200020f0eff */
[----:B------:R-:W-:Y:S01]  /*07e0*/  UMOV UR8, UR4 ;  /* 0x0000000400087c82 */ /* 0x000fe20008000000 */
[----:B------:R-:W-:Y:S01]  /*07f0*/  LEA.HI.X.SX32 R18, R18, RZ, 0x1, P3 ;  /* 0x000000ff12127211 */ /* 0x000fe200018f0eff */
[----:B------:R-:W-:Y:S01]  /*0800*/  IMAD.WIDE.U32 R12, R13, 0x14, R54 ;  /* 0x000000140d0c7825 */ /* 0x000fe200078e0036 */
[----:B------:R-:W-:-:S02]  /*0810*/  LOP3.LUT R48, R49, 0x3c, RZ, 0xc0, !PT ;  /* 0x0000003c31307812 */ /* 0x000fc400078ec0ff */
[----:B------:R-:W-:Y:S01]  /*0820*/  LEA R47, R47, UR9, 0x2 ;  /* 0x000000092f2f7c11 */ /* 0x000fe2000f8e10ff */
[----:B------:R-:W-:Y:S01]  /*0830*/  IMAD.WIDE.U32 R56, R57, 0x14, R54 ;  /* 0x0000001439387825 */ /* 0x000fe200078e0036 */
[----:B------:R-:W-:Y:S02]  /*0840*/  LEA R46, R46, UR9, 0x2 ;  /* 0x000000092e2e7c11 */ /* 0x000fe4000f8e10ff */
[----:B------:R-:W-:Y:S01]  /*0850*/  LEA R45, R45, UR9, 0x2 ;  /* 0x000000092d2d7c11 */ /* 0x000fe2000f8e10ff */
[----:B------:R-:W-:Y:S01]  /*0860*/  IMAD.X R5, R5, 0x1, R39, P5 ;  /* 0x0000000105057824 */ /* 0x000fe200028e0627 */
[----:B------:R-:W-:Y:S01]  /*0870*/  IADD3 R8, P5, PT, R29, R10, RZ ;  /* 0x0000000a1d087210 */ /* 0x000fe20007fbe0ff */
[----:B------:R-:W-:Y:S01]  /*0880*/  IMAD.WIDE.U32 R54, R37, 0x14, R54 ;  /* 0x0000001425367825 */ /* 0x000fe200078e0036 */
[----:B------:R-:W-:Y:S02]  /*0890*/  LEA R44, R44, UR9, 0x2 ;  /* 0x000000092c2c7c11 */ /* 0x000fe4000f8e10ff */
[----:B------:R-:W-:Y:S01]  /*08a0*/  LEA R43, R43, UR9, 0x2 ;  /* 0x000000092b2b7c11 */ /* 0x000fe2000f8e10ff */
[----:B------:R-:W-:Y:S01]  /*08b0*/  IMAD R37, R27, 0x14, RZ ;  /* 0x000000141b257824 */ /* 0x000fe200078e02ff */
[----:B------:R-:W-:Y:S01]  /*08c0*/  LEA R42, R42, UR9, 0x2 ;  /* 0x000000092a2a7c11 */ /* 0x000fe2000f8e10ff */
[----:B------:R-:W-:Y:S01]  /*08d0*/  IMAD R27, R28, 0x14, RZ ;  /* 0x000000141c1b7824 */ /* 0x000fe200078e02ff */
[----:B------:R-:W-:Y:S01]  /*08e0*/  LEA R41, R41, UR9, 0x2 ;  /* 0x0000000929297c11 */ /* 0x000fe2000f8e10ff */
[----:B------:R-:W-:Y:S01]  /*08f0*/  IMAD.X R10, R11, 0x1, R37, P5 ;  /* 0x000000010b0a7824 */ /* 0x000fe200028e0625 */
[----:B------:R-:W-:Y:S01]  /*0900*/  LOP3.LUT R11, R49, 0x1c, RZ, 0xc0, !PT ;  /* 0x0000001c310b7812 */ /* 0x000fe200078ec0ff */
[----:B------:R-:W-:Y:S01]  /*0910*/  IMAD R37, R25, 0x14, RZ ;  /* 0x0000001419257824 */ /* 0x000fe200078e02ff */
[----:B------:R-:W-:Y:S01]  /*0920*/  IADD3 R25, P0, PT, R29, R16, RZ ;  /* 0x000000101d197210 */ /* 0x000fe20007f1e0ff */
[----:B------:R-:W-:Y:S01]  /*0930*/  IMAD.X R9, R9, 0x1, R27, P1 ;  /* 0x0000000109097824 */ /* 0x000fe200008e061b */
[C---:B------:R-:W-:Y:S01]  /*0940*/  IADD3 R27, P1, PT, R29.reuse, R14, RZ ;  /* 0x0000000e1d1b7210 */ /* 0x040fe20007f3e0ff */
[----:B------:R-:W-:Y:S01]  /*0950*/  IMAD R39, R24, 0x14, RZ ;  /* 0x0000001418277824 */ /* 0x000fe200078e02ff */
[----:B------:R-:W-:Y:S01]  /*0960*/  IADD3 R29, P2, PT, R29, R12, RZ ;  /* 0x0000000c1d1d7210 */ /* 0x000fe20007f5e0ff */
[----:B------:R-:W-:Y:S01]  /*0970*/  IMAD.X R24, R17, 0x1, R37, P0 ;  /* 0x0000000111187824 */ /* 0x000fe200000e0625 */
[----:B------:R-:W-:Y:S01]  /*0980*/  IADD3 R11, P0, PT, R11, UR10, RZ ;  /* 0x0000000a0b0b7c10 */ /* 0x000fe2000ff1e0ff */
[----:B------:R-:W-:Y:S01]  /*0990*/  IMAD R53, R26, 0x14, RZ ;  /* 0x000000141a357824 */ /* 0x000fe200078e02ff */
[----:B------:R-:W-:Y:S01]  /*09a0*/  LOP3.LUT R49, R50, 0x7c, R49, 0xf8, !PT ;  /* 0x0000007c32317812 */ /* 0x000fe200078ef831 */
[----:B------:R-:W-:Y:S01]  /*09b0*/  IMAD.X R26, R15, 0x1, R39, P1 ;  /* 0x000000010f1a7824 */ /* 0x000fe200008e0627 */
[----:B------:R-:W-:Y:S01]  /*09c0*/  IADD3 R58, P1, PT, R11, 0x4, RZ ;  /* 0x000000040b3a7810 */ /* 0x000fe20007f3e0ff */
[----:B------:R-:W-:Y:S01]  /*09d0*/  IMAD R30, R23, 0x8, R30 ;  /* 0x00000008171e7824 */ /* 0x000fe200078e021e */
[----:B------:R-:W-:Y:S01]  /*09e0*/  LEA R37, R20, UR6, 0x4 ;  /* 0x0000000614257c11 */ /* 0x000fe2000f8e20ff */
[----:B------:R-:W-:Y:S01]  /*09f0*/  IMAD.X R28, R13, 0x1, R53, P2 ;  /* 0x000000010d1c7824 */ /* 0x000fe200010e0635 */
[----:B------:R-:W-:Y:S01]  /*0a00*/  IADD3.X R59, PT, PT, RZ, UR11, RZ, P1, P0 ;  /* 0x0000000bff3b7c10 */ /* 0x000fe20008fe04ff */
[----:B------:R-:W-:Y:S01]  /*0a10*/  IMAD R11, R19, 0x14, RZ ;  /* 0x00000014130b7824 */ /* 0x000fe200078e02ff */
[----:B------:R-:W-:Y:S01]  /*0a20*/  LEA R39, R30, UR7, 0x2 ;  /* 0x000000071e277c11 */ /* 0x000fe2000f8e10ff */
[----:B------:R-:W-:Y:S01]  /*0a30*/  IMAD R13, R18, 0x14, RZ ;  /* 0x00000014120d7824 */ /* 0x000fe200078e02ff */
[----:B------:R-:W-:Y:S01]  /*0a40*/  LEA R40, R40, UR9, 0x2 ;  /* 0x0000000928287c11 */ /* 0x000fe2000f8e10ff */
[----:B------:R-:W-:Y:S01]  /*0a50*/  IMAD R22, R21, 0x8, R22 ;  /* 0x0000000815167824 */ /* 0x000fe200078e0216 */
[----:B------:R-:W-:Y:S01]  /*0a60*/  LEA R36, R36, UR7, 0x2 ;  /* 0x0000000724247c11 */ /* 0x000fe2000f8e10ff */
[----:B------:R-:W-:-:S02]  /*0a70*/  IMAD.IADD R11, R57, 0x1, R11 ;  /* 0x00000001390b7824 */ /* 0x000fc400078e020b */
[----:B------:R-:W-:Y:S01]  /*0a80*/  IMAD.IADD R30, R55, 0x1, R13 ;  /* 0x00000001371e7824 */ /* 0x000fe200078e020d */
[----:B------:R-:W-:Y:S01]  /*0a90*/  LEA R38, R22, UR7, 0x2 ;  /* 0x0000000716267c11 */ /* 0x000fe2000f8e10ff */
[----:B------:R-:W-:-:S06]  /*0aa0*/  UMOV UR7, 0x4 ;  /* 0x0000000400077882 */ /* 0x000fcc0000000000 */
.L_x_618:
[----:B0-----:R-:W-:Y:S02]  /*0ab0*/  IADD3 R18, P0, PT, R29, UR14, RZ ;  /* 0x0000000e1d127c10 */ /* 0x001fe4000ff1e0ff */
[----:B------:R-:W-:Y:S02]  /*0ac0*/  IADD3 R20, P1, PT, R27, UR14, RZ ;  /* 0x0000000e1b147c10 */ /* 0x000fe4000ff3e0ff */
[----:B------:R-:W-:Y:S02]  /*0ad0*/  IADD3.X R19, PT, PT, R28, UR15, RZ, P0, !PT ;  /* 0x0000000f1c137c10 */ /* 0x000fe400087fe4ff */
[----:B------:R-:W-:Y:S02]  /*0ae0*/  IADD3.X R21, PT, PT, R26, UR15, RZ, P1, !PT ;  /* 0x0000000f1a157c10 */ /* 0x000fe40008ffe4ff */
[----:B------:R-:W-:Y:S01]  /*0af0*/  IADD3 R60, P0, PT, R25, UR14, RZ ;  /* 0x0000000e193c7c10 */ /* 0x000fe2000ff1e0ff */
[----:B------:R0:W2:Y:S01]  /*0b00*/  LDG.E.CONSTANT R22, desc[UR12][R18.64+0x4] ;  /* 0x0000040c12167981 */ /* 0x0000a2000c1e9900 */
[----:B------:R-:W-:-:S02]  /*0b10*/  IADD3 R16, P1, PT, R8, UR14, RZ ;  /* 0x0000000e08107c10 */ /* 0x000fc4000ff3e0ff */
[----:B------:R-:W-:Y:S01]  /*0b20*/  IADD3.X R61, PT, PT, R24, UR15, RZ, P0, !PT ;  /* 0x0000000f183d7c10 */ /* 0x000fe200087fe4ff */
[----:B------:R1:W3:Y:S01]  /*0b30*/  LDG.E.CONSTANT R23, desc[UR12][R20.64+0x4] ;  /* 0x0000040c14177981 */ /* 0x0002e2000c1e9900 */
[----:B------:R-:W-:Y:S02]  /*0b40*/  IADD3.X R17, PT, PT, R10, UR15, RZ, P1, !PT ;  /* 0x0000000f0a117c10 */ /* 0x000fe40008ffe4ff */
[----:B------:R-:W-:Y:S01]  /*0b50*/  IADD3 R14, P0, PT, R7, UR14, RZ ;  /* 0x0000000e070e7c10 */ /* 0x000fe2000ff1e0ff */
[----:B------:R-:W4:Y:S01]  /*0b60*/  LDG.E.CONSTANT R60, desc[UR12][R60.64+0x4] ;  /* 0x0000040c3c3c7981 */ /* 0x000f22000c1e9900 */
[----:B------:R-:W-:Y:S02]  /*0b70*/  IADD3 R12, P1, PT, R4, UR14, RZ ;  /* 0x0000000e040c7c10 */ /* 0x000fe4000ff3e0ff */
[----:B------:R-:W-:Y:S01]  /*0b80*/  IADD3.X R15, PT, PT, R9, UR15, RZ, P0, !PT ;  /* 0x0000000f090f7c10 */ /* 0x000fe200087fe4ff */
[----:B------:R-:W5:Y:S01]  /*0b90*/  LDG.E.CONSTANT R17, desc[UR12][R16.64+0x4] ;  /* 0x0000040c10117981 */ /* 0x000f62000c1e9900 */
[----:B------:R-:W-:-:S02]  /*0ba0*/  IADD3.X R13, PT, PT, R6, UR15, RZ, P1, !PT ;  /* 0x0000000f060d7c10 */ /* 0x000fc40008ffe4ff */
[----:B0-----:R-:W-:Y:S01]  /*0bb0*/  IADD3 R18, P0, PT, R3, UR14, RZ ;  /* 0x0000000e03127c10 */ /* 0x001fe2000ff1e0ff */
[----:B------:R-:W5:Y:S03]  /*0bc0*/  LDG.E.CONSTANT R53, desc[UR12][R14.64+0x4] ;  /* 0x0000040c0e357981 */ /* 0x000f66000c1e9900 */
[----:B------:R-:W-:Y:S01]  /*0bd0*/  IADD3.X R19, PT, PT, R5, UR15, RZ, P0, !PT ;  /* 0x0000000f05137c10 */ /* 0x000fe200087fe4ff */
[----:B------:R0:W5:Y:S01]  /*0be0*/  LDG.E.CONSTANT R61, desc[UR12][R12.64+0x4] ;  /* 0x0000040c0c3d7981 */ /* 0x000162000c1e9900 */
[----:B-1----:R-:W-:-:S03]  /*0bf0*/  IADD3 R20, P1, PT, R0, UR14, RZ ;  /* 0x0000000e00147c10 */ /* 0x002fc6000ff3e0ff */
[----:B------:R-:W5:Y:S01]  /*0c00*/  LDG.E.CONSTANT R18, desc[UR12][R18.64+0x4] ;  /* 0x0000040c12127981 */ /* 0x000f62000c1e9900 */
[----:B------:R-:W-:Y:S02]  /*0c10*/  IADD3.X R21, PT, PT, R2, UR15, RZ, P1, !PT ;  /* 0x0000000f02157c10 */ /* 0x000fe40008ffe4ff */
[----:B0-----:R-:W-:-:S04]  /*0c20*/  IADD3 R12, P0, PT, R54, UR14, RZ ;  /* 0x0000000e360c7c10 */ /* 0x001fc8000ff1e0ff */
[----:B------:R-:W5:Y:S01]  /*0c30*/  LDG.E.CONSTANT R21, desc[UR12][R20.64+0x4] ;  /* 0x0000040c14157981 */ /* 0x000f62000c1e9900 */
[----:B------:R-:W-:Y:S02]  /*0c40*/  IADD3.X R13, PT, PT, R30, UR15, RZ, P0, !PT ;  /* 0x0000000f1e0d7c10 */ /* 0x000fe400087fe4ff */
[----:B------:R-:W-:-:S03]  /*0c50*/  IADD3 R14, P0, PT, R56, UR14, RZ ;  /* 0x0000000e380e7c10 */ /* 0x000fc6000ff1e0ff */
[----:B------:R-:W5:Y:S01]  /*0c60*/  LDG.E.CONSTANT R16, desc[UR12][R12.64] ;  /* 0x0000000c0c107981 */ /* 0x000f62000c1e9900 */
[----:B------:R-:W-:-:S06]  /*0c70*/  IADD3.X R15, PT, PT, R11, UR15, RZ, P0, !PT ;  /* 0x0000000f0b0f7c10 */ /* 0x000fcc00087fe4ff */
[----:B------:R-:W5:Y:S01]  /*0c80*/  LDG.E.CONSTANT R15, desc[UR12][R14.64] ;  /* 0x0000000c0e0f7981 */ /* 0x000f62000c1e9900 */
[----:B------:R-:W-:Y:S02]  /*0c90*/  UIADD3 UR14, UP1, UPT, UR14, 0xa0, URZ ;  /* 0x000000a00e0e7890 */ /* 0x000fe4000ff3e0ff */
[----:B------:R-:W-:Y:S02]  /*0ca0*/  UIADD3 UR10, UPT, UPT, UR8, 0x3, URZ ;  /* 0x00000003080a7890 */ /* 0x000fe4000fffe0ff */
[----:B------:R-:W-:Y:S02]  /*0cb0*/  UIADD3.X UR15, UPT, UPT, URZ, UR15, URZ, UP1, !UPT ;  /* 0x0000000fff0f7290 */ /* 0x000fe40008ffe4ff */
[----:B------:R-:W-:Y:S02]  /*0cc0*/  UISETP.GE.U32.AND UP1, UPT, UR10, 0x4, UPT ;  /* 0x000000040a00788c */ /* 0x000fe4000bf26070 */
[----:B------:R-:W-:Y:S02]  /*0cd0*/  UIADD3 UR9, UPT, UPT, UR7, 0x8, URZ ;  /* 0x0000000807097890 */ /* 0x000fe4000fffe0ff */
[----:B------:R-:W-:-:S02]  /*0ce0*/  UIADD3 UR7, UPT, UPT, UR7, 0x4, URZ ;  /* 0x0000000407077890 */ /* 0x000fc4000fffe0ff */
[----:B------:R-:W-:Y:S02]  /*0cf0*/  UIADD3 UR8, UPT, UPT, UR8, -0x8, URZ ;  /* 0xfffffff808087890 */ /* 0x000fe4000fffe0ff */
[----:B------:R-:W-:Y:S01]  /*0d00*/  UISETP.GE.AND UP0, UPT, UR7, UR4, UPT ;  /* 0x000000040700728c */ /* 0x000fe2000bf06270 */
[----:B--2---:R0:W-:Y:S04]  /*0d10*/  STS [R47], R22 ;  /* 0x000000162f007388 */ /* 0x0041e80000000800 */
[----:B---3--:R0:W-:Y:S04]  /*0d20*/  STS [R46], R23 ;  /* 0x000000172e007388 */ /* 0x0081e80000000800 */
[----:B----4-:R0:W-:Y:S04]  /*0d30*/  STS [R45], R60 ;  /* 0x0000003c2d007388 */ /* 0x0101e80000000800 */
[----:B-----5:R0:W-:Y:S04]  /*0d40*/  STS [R44], R17 ;  /* 0x000000112c007388 */ /* 0x0201e80000000800 */
[----:B------:R0:W-:Y:S04]  /*0d50*/  STS [R43], R53 ;  /* 0x000000352b007388 */ /* 0x0001e80000000800 */
[----:B------:R0:W-:Y:S04]  /*0d60*/  STS [R42], R61 ;  /* 0x0000003d2a007388 */ /* 0x0001e80000000800 */
[----:B------:R0:W-:Y:S04]  /*0d70*/  STS [R41], R18 ;  /* 0x0000001229007388 */ /* 0x0001e80000000800 */
[----:B------:R0:W-:Y:S04]  /*0d80*/  STS [R40], R21 ;  /* 0x0000001528007388 */ /* 0x0001e80000000800 */
[----:B------:R0:W-:Y:S04]  /*0d90*/  STS [R39], R16 ;  /* 0x0000001027007388 */ /* 0x0001e80000000800 */
[----:B------:R0:W-:Y:S01]  /*0da0*/  STS [R38], R15 ;  /* 0x0000000f26007388 */ /* 0x0001e20000000800 */
[----:B------:R-:W-:Y:S05]  /*0db0*/  BRA.U !UP1, `(.L_x_617) ;  /* 0x00000011097c7547 */ /* 0x000fea000b800000 */
[----:B0-----:R-:W0:Y:S01]  /*0dc0*/  LDC.64 R60, c[0x0][0x388] ;  /* 0x0000e200ff3c7b82 */ /* 0x001e220000000a00 */
[----:B------:R-:W-:-:S06]  /*0dd0*/  IMAD.WIDE R14, R33, 0x24, R58 ;  /* 0x00000024210e7825 */ /* 0x000fcc00078e023a */
[----:B------:R-:W2:Y:S01]  /*0de0*/  LDG.E.CONSTANT R14, desc[UR12][R14.64] ;  /* 0x0000000c0e0e7981 */ /* 0x000ea2000c1e9900 */
[----:B0-----:R-:W-:-:S06]  /*0df0*/  IMAD.WIDE.U32 R12, R32, 0x24, R60 ;  /* 0x00000024200c7825 */ /* 0x001fcc00078e003c */
[----:B------:R-:W3:Y:S04]  /*0e00*/  LDG.E.CONSTANT R13, desc[UR12][R12.64] ;  /* 0x0000000c0c0d7981 */ /* 0x000ee8000c1e9900 */
[----:B--2---:R-:W-:Y:S04]  /*0e10*/  STS [R49+UR5], R14 ;  /* 0x0000000e31007988 */ /* 0x004fe80008000805 */
[----:B---3--:R-:W-:Y:S01]  /*0e20*/  STS [R48+UR6], R13 ;  /* 0x0000000d30007988 */ /* 0x008fe20008000806 */
[----:B------:R-:W-:Y:S06]  /*0e30*/  BAR.SYNC.DEFER_BLOCKING 0x0 ;  /* 0x0000000000007b1d */ /* 0x000fec0000010000 */
[----:B------:R-:W0:Y:S04]  /*0e40*/  LDS R53, [R35] ;  /* 0x0000000023357984 */ /* 0x000e280000000800 */
[----:B------:R-:W1:Y:S04]  /*0e50*/  LDS.128 R16, [R50+UR5] ;  /* 0x0000000532107984 */ /* 0x000e680008000c00 */
[----:B------:R-:W2:Y:S04]  /*0e60*/  LDS.128 R20, [R50+UR5+0x10] ;  /* 0x0000100532147984 */ /* 0x000ea80008000c00 */
[----:B------:R-:W3:Y:S01]  /*0e70*/  LDS R12, [R35+0x8] ;  /* 0x00000800230c7984 */ /* 0x000ee20000000800 */
[----:B0-----:R-:W-:-:S05]  /*0e80*/  LOP3.LUT R15, R53, 0xf0f0f0f, RZ, 0xc0, !PT ;  /* 0x0f0f0f0f350f7812 */ /* 0x001fca00078ec0ff */
[----:B-1----:R-:W-:Y:S02]  /*0e90*/  IDP.4A.S8.S8 R15, R15, R16, RZ ;  /* 0x000000100f0f7226 */ /* 0x002fe400000006ff */
[----:B------:R-:W0:Y:S01]  /*0ea0*/  LDS R16, [R35+0x4] ;  /* 0x0000040023107984 */ /* 0x000e220000000800 */
[----:B------:R-:W-:-:S04]  /*0eb0*/  SHF.R.U32.HI R53, RZ, 0x4, R53 ;  /* 0x00000004ff357819 */ /* 0x000fc80000011635 */
[----:B------:R-:W-:-:S05]  /*0ec0*/  LOP3.LUT R53, R53, 0xf0f0f0f, RZ, 0xc0, !PT ;  /* 0x0f0f0f0f35357812 */ /* 0x000fca00078ec0ff */
[----:B--2---:R-:W-:Y:S01]  /*0ed0*/  IDP.4A.S8.S8 R20, R53, R20, R15 ;  /* 0x0000001435147226 */ /* 0x004fe2000000060f */
[----:B---3--:R-:W-:Y:S02]  /*0ee0*/  LOP3.LUT R14, R12, 0xf0f0f0f, RZ, 0xc0, !PT ;  /* 0x0f0f0f0f0c0e7812 */ /* 0x008fe400078ec0ff */
[----:B------:R-:W-:Y:S02]  /*0ef0*/  SHF.R.U32.HI R12, RZ, 0x4, R12 ;  /* 0x00000004ff0c7819 */ /* 0x000fe4000001160c */
[----:B0-----:R-:W-:Y:S02]  /*0f00*/  LOP3.LUT R13, R16, 0xf0f0f0f, RZ, 0xc0, !PT ;  /* 0x0f0f0f0f100d7812 */ /* 0x001fe400078ec0ff */
[----:B------:R-:W-:-:S03]  /*0f10*/  SHF.R.U32.HI R16, RZ, 0x4, R16 ;  /* 0x00000004ff107819 */ /* 0x000fc60000011610 */
[----:B------:R-:W-:Y:S01]  /*0f20*/  IDP.4A.S8.S8 R13, R13, R17, R20 ;  /* 0x000000110d0d7226 */ /* 0x000fe20000000614 */
[----:B------:R-:W-:Y:S01]  /*0f30*/  LOP3.LUT R16, R16, 0xf0f0f0f, RZ, 0xc0, !PT ;  /* 0x0f0f0f0f10107812 */ /* 0x000fe200078ec0ff */
[----:B------:R-:W-:Y:S04]  /*0f40*/  LDS R20, [R35+0x10] ;  /* 0x0000100023147984 */ /* 0x000fe80000000800 */
[----:B------:R-:W-:Y:S02]  /*0f50*/  IDP.4A.S8.S8 R13, R16, R21, R13 ;  /* 0x00000015100d7226 */ /* 0x000fe4000000060d */
[----:B------:R-:W0:Y:S02]  /*0f60*/  LDS R16, [R35+0xc] ;  /* 0x00000c0023107984 */ /* 0x000e240000000800 */
[----:B------:R-:W-:Y:S01]  /*0f70*/  IDP.4A.S8.S8 R14, R14, R18, R13 ;  /* 0x000000120e0e7226 */ /* 0x000fe2000000060d */
[----:B------:R-:W-:-:S05]  /*0f80*/  LOP3.LUT R13, R12, 0xf0f0f0f, RZ, 0xc0, !PT ;  /* 0x0f0f0f0f0c0d7812 */ /* 0x000fca00078ec0ff */
[----:B------:R-:W-:Y:S02]  /*0f90*/  IDP.4A.S8.S8 R22, R13, R22, R14 ;  /* 0x000000160d167226 */ /* 0x000fe4000000060e */
[----:B------:R-:W1:Y:S01]  /*0fa0*/  LDS.128 R12, [R50+UR5+0x20] ;  /* 0x00002005320c7984 */ /* 0x000e620008000c00 */
[----:B0-----:R-:W-:Y:S02]  /*0fb0*/  LOP3.LUT R17, R16, 0xf0f0f0f, RZ, 0xc0, !PT ;  /* 0x0f0f0f0f10117812 */ /* 0x001fe400078ec0ff */
[----:B------:R-:W-:-:S03]  /*0fc0*/  SHF.R.U32.HI R16, RZ, 0x4, R16 ;  /* 0x00000004ff107819 */ /* 0x000fc60000011610 */
[----:B------:R-:W-:Y:S01]  /*0fd0*/  IDP.4A.S8.S8 R17, R17, R19, R22 ;  /* 0x0000001311117226 */ /* 0x000fe20000000616 */
[----:B------:R-:W-:-:S05]  /*0fe0*/  LOP3.LUT R16, R16, 0xf0f0f0f, RZ, 0xc0, !PT ;  /* 0x0f0f0f0f10107812 */ /* 0x000fca00078ec0ff */
[----:B------:R-:W-:Y:S01]  /*0ff0*/  IDP.4A.S8.S8 R23, R16, R23, R17 ;  /* 0x0000001710177226 */ /* 0x000fe20000000611 */
[----:B------:R-:W-:Y:S02]  /*1000*/  LOP3.LUT R17, R20, 0xf0f0f0f, RZ, 0xc0, !PT ;  /* 0x0f0f0f0f14117812 */ /* 0x000fe400078ec0ff */
[----:B------:R-:W-:-:S03]  /*1010*/  SHF.R.U32.HI R20, RZ, 0x4, R20 ;  /* 0x00000004ff147819 */ /* 0x000fc60000011614 */
[----:B-1----:R-:W-:Y:S01]  /*1020*/  IDP.4A.S8.S8 R12, R17, R12, RZ ;  /* 0x0000000c110c7226 */ /* 0x002fe200000006ff */
[----:B------:R-:W-:Y:S01]  /*1030*/  LOP3.LUT R21, R20, 0xf0f0f0f, RZ, 0xc0, !PT ;  /* 0x0f0f0f0f14157812 */ /* 0x000fe200078ec0ff */
[----:B------:R-:W0:Y:S04]  /*1040*/  LDS.128 R16, [R50+UR5+0x30] ;  /* 0x0000300532107984 */ /* 0x000e280008000c00 */
[----:B------:R-:W1:Y:S01]  /*1050*/  LDS R20, [R35+0x14] ;  /* 0x0000140023147984 */ /* 0x000e620000000800 */
[----:B0-----:R-:W-:Y:S01]  /*1060*/  IDP.4A.S8.S8 R12, R21, R16, R12 ;  /* 0x00000010150c7226 */ /* 0x001fe2000000060c */
[----:B-1----:R-:W-:-:S05]  /*1070*/  LOP3.LUT R16, R20, 0xf0f0f0f, RZ, 0xc0, !PT ;  /* 0x0f0f0f0f14107812 */ /* 0x002fca00078ec0ff */
[----:B------:R-:W-:Y:S02]  /*1080*/  IDP.4A.S8.S8 R13, R16, R13, R12 ;  /* 0x0000000d100d7226 */ /* 0x000fe4000000060c */
[----:B------:R-:W0:Y:S04]  /*1090*/  LDS R12, [R35+0x18] ;  /* 0x00001800230c7984 */ /* 0x000e280000000800 */
[----:B------:R-:W1:Y:S01]  /*10a0*/  LDS R16, [R35+0x1c] ;  /* 0x00001c0023107984 */ /* 0x000e620000000800 */
[----:B------:R-:W-:-:S04]  /*10b0*/  SHF.R.U32.HI R20, RZ, 0x4, R20 ;  /* 0x00000004ff147819 */ /* 0x000fc80000011614 */
[----:B------:R-:W-:-:S05]  /*10c0*/  LOP3.LUT R20, R20, 0xf0f0f0f, RZ, 0xc0, !PT ;  /* 0x0f0f0f0f14147812 */ /* 0x000fca00078ec0ff */
[----:B------:R-:W-:Y:S01]  /*10d0*/  IDP.4A.S8.S8 R13, R20, R17, R13 ;  /* 0x00000011140d7226 */ /* 0x000fe2000000060d */
[----:B0-----:R-:W-:Y:S02]  /*10e0*/  LOP3.LUT R17, R12, 0xf0f0f0f, RZ, 0xc0, !PT ;  /* 0x0f0f0f0f0c117812 */ /* 0x001fe400078ec0ff */
[----:B------:R-:W-:-:S03]  /*10f0*/  SHF.R.U32.HI R12, RZ, 0x4, R12 ;  /* 0x00000004ff0c7819 */ /* 0x000fc6000001160c */
[----:B------:R-:W-:Y:S01]  /*1100*/  IDP.4A.S8.S8 R14, R17, R14, R13 ;  /* 0x0000000e110e7226 */ /* 0x000fe2000000060d */
[----:B------:R-:W-:Y:S01]  /*1110*/  LOP3.LUT R13, R12, 0xf0f0f0f, RZ, 0xc0, !PT ;  /* 0x0f0f0f0f0c0d7812 */ /* 0x000fe200078ec0ff */
[----:B------:R-:W-:Y:S01]  /*1120*/  LDS R17, [R36] ;  /* 0x0000000024117984 */ /* 0x000fe20000000800 */
[----:B-1----:R-:W-:-:S03]  /*1130*/  LOP3.LUT R12, R16, 0xf0f0f0f, RZ, 0xc0, !PT ;  /* 0x0f0f0f0f100c7812 */ /* 0x002fc600078ec0ff */
[----:B------:R-:W-:Y:S02]  /*1140*/  IDP.4A.S8.S8 R14, R13, R18, R14 ;  /* 0x000000120d0e7226 */ /* 0x000fe4000000060e */
[----:B------:R-:W-:Y:S02]  /*1150*/  LDS R18, [R36+0x4] ;  /* 0x0000040024127984 */ /* 0x000fe40000000800 */
[----:B------:R-:W-:Y:S02]  /*1160*/  IDP.4A.S8.S8 R20, R12, R15, R14 ;  /* 0x0000000f0c147226 */ /* 0x000fe4000000060e */
[----:B------:R-:W0:Y:S01]  /*1170*/  LDS.128 R12, [R37] ;  /* 0x00000000250c7984 */ /* 0x000e220000000c00 */
[----:B------:R-:W-:-:S04]  /*1180*/  SHF.R.U32.HI R16, RZ, 0x4, R16 ;  /* 0x00000004ff107819 */ /* 0x000fc80000011610 */
[----:B------:R-:W-:Y:S02]  /*1190*/  LOP3.LUT R16, R16, 0xf0f0f0f, RZ, 0xc0, !PT ;  /* 0x0f0f0f0f10107812 */ /* 0x000fe400078ec0ff */
[----:B------:R-:W-:-:S03]  /*11a0*/  I2FP.F32.S32 R23, R23 ;  /* 0x0000001700177245 */ /* 0x000fc60000201400 */
[----:B------:R-:W-:-:S05]  /*11b0*/  IDP.4A.S8.S8 R19, R16, R19, R20 ;  /* 0x0000001310137226 */ /* 0x000fca0000000614 */
[----:B------:R-:W-:Y:S01]  /*11c0*/  I2FP.F32.S32 R19, R19 ;  /* 0x0000001300137245 */ /* 0x000fe20000201400 */
[----:B0-----:R-:W-:Y:S02]  /*11d0*/  HFMA2 R12, R17, R12, -RZ ;  /* 0x0000000c110c7231 */ /* 0x001fe400001000ff */
[----:B------:R-:W-:-:S03]  /*11e0*/  HMUL2 R13, R18, R13 ;  /* 0x0000000d120d7232 */ /* 0x000fc60000000000 */
[--C-:B------:R-:W-:Y:S02]  /*11f0*/  HADD2.F32 R21, -RZ, R12.reuse.H0_H0 ;  /* 0x2000000cff157230 */ /* 0x100fe40000004100 */
[----:B------:R-:W-:Y:S02]  /*1200*/  HADD2.F32 R12, -RZ, R12.H1_H1 ;  /* 0x3000000cff0c7230 */ /* 0x000fe40000004100 */
[----:B------:R-:W-:-:S03]  /*1210*/  HADD2.F32 R17, -RZ, R13.H1_H1 ;  /* 0x3000000dff117230 */ /* 0x000fc60000004100 */
[----:B------:R-:W-:Y:S01]  /*1220*/  FFMA.FTZ R21, R21, R23, R12 ;  /* 0x0000001715157223 */ /* 0x000fe2000001000c */
[----:B------:R-:W-:Y:S02]  /*1230*/  HADD2.F32 R12, -RZ, R13.H0_H0 ;  /* 0x2000000dff0c7230 */ /* 0x000fe40000004100 */
[----:B------:R-:W0:Y:S03]  /*1240*/  LDS R13, [R35+0x20] ;  /* 0x00002000230d7984 */ /* 0x000e260000000800 */
[----:B------:R-:W-:Y:S02]  /*1250*/  FFMA.FTZ R23, R12, R19, R17 ;  /* 0x000000130c177223 */ /* 0x000fe40000010011 */
[----:B------:R-:W1:Y:S01]  /*1260*/  LDS.128 R16, [R50+UR5+0x40] ;  /* 0x0000400532107984 */ /* 0x000e620008000c00 */
[----:B------:R-:W-:-:S04]  /*1270*/  FADD.FTZ R12, R52, R21 ;  /* 0x00000015340c7221 */ /* 0x000fc80000010000 */
[----:B------:R-:W-:Y:S01]  /*1280*/  FADD.FTZ R12, R12, R23 ;  /* 0x000000170c0c7221 */ /* 0x000fe20000010000 */
[----:B0-----:R-:W-:-:S05]  /*1290*/  LOP3.LUT R21, R13, 0xf0f0f0f, RZ, 0xc0, !PT ;  /* 0x0f0f0f0f0d157812 */ /* 0x001fca00078ec0ff */
[----:B-1----:R-:W-:Y:S02]  /*12a0*/  IDP.4A.S8.S8 R16, R21, R16, RZ ;  /* 0x0000001015107226 */ /* 0x002fe400000006ff */
        /* <DEDUP_REMOVED lines=8> */
[----:B------:R-:W-:-:S04]  /*1330*/  SHF.R.U32.HI R20, RZ, 0x4, R20 ;  /* 0x00000004ff147819 */ /* 0x000fc80000011614 */
[----:B------:R-:W-:-:S05]  /*1340*/  LOP3.LUT R20, R20, 0xf0f0f0f, RZ, 0xc0, !PT ;  /* 0x0f0f0f0f14147812 */ /* 0x000fca00078ec0ff */
[----:B------:R-:W-:Y:S02]  /*1350*/  IDP.4A.S8.S8 R21, R20, R21, R16 ;  /* 0x0000001514157226 */ /* 0x000fe40000000610 */
[----:B------:R-:W1:Y:S01]  /*1360*/  LDS R16, [R35+0x2c] ;  /* 0x00002c0023107984 */ /* 0x000e620000000800 */
[----:B0-----:R-:W-:Y:S02]  /*1370*/  LOP3.LUT R17, R13, 0xf0f0f0f, RZ, 0xc0, !PT ;  /* 0x0f0f0f0f0d117812 */ /* 0x001fe400078ec0ff */
[----:B------:R-:W-:-:S03]  /*1380*/  SHF.R.U32.HI R13, RZ, 0x4, R13 ;  /* 0x00000004ff0d7819 */ /* 0x000fc6000001160d */
[----:B------:R-:W-:Y:S02]  /*1390*/  IDP.4A.S8.S8 R17, R17, R18, R21 ;  /* 0x0000001211117226 */ /* 0x000fe40000000615 */
[----:B------:R-:W0:Y:S01]  /*13a0*/  LDS R21, [R36+0x8] ;  /* 0x0000080024157984 */ /* 0x000e220000000800 */
[----:B------:R-:W-:-:S05]  /*13b0*/  LOP3.LUT R13, R13, 0xf0f0f0f, RZ, 0xc0, !PT ;  /* 0x0f0f0f0f0d0d7812 */ /* 0x000fca00078ec0ff */
[----:B------:R-:W-:Y:S01]  /*13c0*/  IDP.4A.S8.S8 R22, R13, R22, R17 ;  /* 0x000000160d167226 */ /* 0x000fe20000000611 */
[----:B-1----:R-:W-:Y:S02]  /*13d0*/  LOP3.LUT R13, R16, 0xf0f0f0f, RZ, 0xc0, !PT ;  /* 0x0f0f0f0f100d7812 */ /* 0x002fe400078ec0ff */
[----:B------:R-:W-:-:S03]  /*13e0*/  SHF.R.U32.HI R16, RZ, 0x4, R16 ;  /* 0x00000004ff107819 */ /* 0x000fc60000011610 */
[----:B------:R-:W-:Y:S01]  /*13f0*/  IDP.4A.S8.S8 R19, R13, R19, R22 ;  /* 0x000000130d137226 */ /* 0x000fe20000000616 */
[----:B------:R-:W-:Y:S01]  /*1400*/  LOP3.LUT R16, R16, 0xf0f0f0f, RZ, 0xc0, !PT ;  /* 0x0f0f0f0f10107812 */ /* 0x000fe200078ec0ff */
[----:B------:R-:W1:Y:S04]  /*1410*/  LDS R13, [R35+0x30] ;  /* 0x00003000230d7984 */ /* 0x000e680000000800 */
[----:B------:R-:W-:Y:S02]  /*1420*/  IDP.4A.S8.S8 R23, R16, R23, R19 ;  /* 0x0000001710177226 */ /* 0x000fe40000000613 */
[----:B------:R-:W2:Y:S03]  /*1430*/  LDS.128 R16, [R50+UR5+0x60] ;  /* 0x0000600532107984 */ /* 0x000ea60008000c00 */
[----:B------:R-:W-:Y:S01]  /*1440*/  I2FP.F32.S32 R23, R23 ;  /* 0x0000001700177245 */ /* 0x000fe20000201400 */
[----:B0-----:R-:W-:-:S05]  /*1450*/  HFMA2 R14, R21, R14, -RZ ;  /* 0x0000000e150e7231 */ /* 0x001fca00001000ff */
[--C-:B------:R-:W-:Y:S02]  /*1460*/  HADD2.F32 R20, -RZ, R14.reuse.H0_H0 ;  /* 0x2000000eff147230 */ /* 0x100fe40000004100 */
[----:B------:R-:W-:Y:S02]  /*1470*/  HADD2.F32 R21, -RZ, R14.H1_H1 ;  /* 0x3000000eff157230 */ /* 0x000fe40000004100 */
[----:B------:R-:W-:Y:S03]  /*1480*/  LDS R14, [R35+0x34] ;  /* 0x00003400230e7984 */ /* 0x000fe60000000800 */
[----:B------:R-:W-:Y:S01]  /*1490*/  FFMA.FTZ R21, R20, R23, R21 ;  /* 0x0000001714157223 */ /* 0x000fe20000010015 */
[----:B-1----:R-:W-:-:S03]  /*14a0*/  LOP3.LUT R23, R13, 0xf0f0f0f, RZ, 0xc0, !PT ;  /* 0x0f0f0f0f0d177812 */ /* 0x002fc600078ec0ff */
[----:B------:R-:W-:Y:S02]  /*14b0*/  FADD.FTZ R12, R12, R21 ;  /* 0x000000150c0c7221 */ /* 0x000fe40000010000 */
[----:B--2---:R-:W-:Y:S02]  /*14c0*/  IDP.4A.S8.S8 R16, R23, R16, RZ ;  /* 0x0000001017107226 */ /* 0x004fe400000006ff */
[----:B------:R-:W0:Y:S01]  /*14d0*/  LDS.128 R20, [R50+UR5+0x70] ;  /* 0x0000700532147984 */ /* 0x000e220008000c00 */
[----:B------:R-:W-:-:S04]  /*14e0*/  SHF.R.U32.HI R13, RZ, 0x4, R13 ;  /* 0x00000004ff0d7819 */ /* 0x000fc8000001160d */
[----:B------:R-:W-:-:S05]  /*14f0*/  LOP3.LUT R13, R13, 0xf0f0f0f, RZ, 0xc0, !PT ;  /* 0x0f0f0f0f0d0d7812 */ /* 0x000fca00078ec0ff */
[----:B0-----:R-:W-:Y:S01]  /*1500*/  IDP.4A.S8.S8 R16, R13, R20, R16 ;  /* 0x000000140d107226 */ /* 0x001fe20000000610 */
[----:B------:R-:W-:-:S05]  /*1510*/  LOP3.LUT R13, R14, 0xf0f0f0f, RZ, 0xc0, !PT ;  /* 0x0f0f0f0f0e0d7812 */ /* 0x000fca00078ec0ff */
[----:B------:R-:W-:Y:S02]  /*1520*/  IDP.4A.S8.S8 R17, R13, R17, R16 ;  /* 0x000000110d117226 */ /* 0x000fe40000000610 */
[----:B------:R-:W0:Y:S01]  /*1530*/  LDS R13, [R35+0x38] ;  /* 0x00003800230d7984 */ /* 0x000e220000000800 */
[----:B------:R-:W-:-:S03]  /*1540*/  SHF.R.U32.HI R16, RZ, 0x4, R14 ;  /* 0x00000004ff107819 */ /* 0x000fc6000001160e */
[----:B------:R-:W1:Y:S01]  /*1550*/  LDS R14, [R35+0x3c] ;  /* 0x00003c00230e7984 */ /* 0x000e620000000800 */
[----:B------:R-:W-:-:S05]  /*1560*/  LOP3.LUT R16, R16, 0xf0f0f0f, RZ, 0xc0, !PT ;  /* 0x0f0f0f0f10107812 */ /* 0x000fca00078ec0ff */
[----:B------:R-:W-:Y:S02]  /*1570*/  IDP.4A.S8.S8 R17, R16, R21, R17 ;  /* 0x0000001510117226 */ /* 0x000fe40000000611 */
[----:B------:R-:W2:Y:S01]  /*1580*/  LDS R16, [R36+0xc] ;  /* 0x00000c0024107984 */ /* 0x000ea20000000800 */
[----:B------:R-:W-:Y:S01]  /*1590*/  ULOP3.LUT UR7, UR10, 0xfffffffc, URZ, 0xc0, !UPT ;  /* 0xfffffffc0a077892 */ /* 0x000fe2000f8ec0ff */
[----:B0-----:R-:W-:Y:S02]  /*15a0*/  LOP3.LUT R20, R13, 0xf0f0f0f, RZ, 0xc0, !PT ;  /* 0x0f0f0f0f0d147812 */ /* 0x001fe400078ec0ff */
[----:B------:R-:W-:-:S03]  /*15b0*/  SHF.R.U32.HI R13, RZ, 0x4, R13 ;  /* 0x00000004ff0d7819 */ /* 0x000fc6000001160d */
[----:B------:R-:W-:Y:S01]  /*15c0*/  IDP.4A.S8.S8 R17, R20, R18, R17 ;  /* 0x0000001214117226 */ /* 0x000fe20000000611 */
[----:B------:R-:W-:-:S05]  /*15d0*/  LOP3.LUT R13, R13, 0xf0f0f0f, RZ, 0xc0, !PT ;  /* 0x0f0f0f0f0d0d7812 */ /* 0x000fca00078ec0ff */
[----:B------:R-:W-:Y:S01]  /*15e0*/  IDP.4A.S8.S8 R22, R13, R22, R17 ;  /* 0x000000160d167226 */ /* 0x000fe20000000611 */
[----:B-1----:R-:W-:Y:S02]  /*15f0*/  LOP3.LUT R13, R14, 0xf0f0f0f, RZ, 0xc0, !PT ;  /* 0x0f0f0f0f0e0d7812 */ /* 0x002fe400078ec0ff */
[----:B------:R-:W-:-:S03]  /*1600*/  SHF.R.U32.HI R14, RZ, 0x4, R14 ;  /* 0x00000004ff0e7819 */ /* 0x000fc6000001160e */
[----:B------:R-:W-:Y:S01]  /*1610*/  IDP.4A.S8.S8 R13, R13, R19, R22 ;  /* 0x000000130d0d7226 */ /* 0x000fe20000000616 */
[----:B------:R-:W-:Y:S01]  /*1620*/  LOP3.LUT R14, R14, 0xf0f0f0f, RZ, 0xc0, !PT ;  /* 0x0f0f0f0f0e0e7812 */ /* 0x000fe200078ec0ff */
[----:B--2---:R-:W-:Y:S01]  /*1630*/  HMUL2 R15, R16, R15 ;  /* 0x0000000f100f7232 */ /* 0x004fe20000000000 */
[----:B------:R-:W-:-:S03]  /*1640*/  UISETP.NE.AND UP1, UPT, UR7, 0x4, UPT ;  /* 0x000000040700788c */ /* 0x000fc6000bf25270 */
[----:B------:R-:W-:Y:S02]  /*1650*/  IDP.4A.S8.S8 R13, R14, R23, R13 ;  /* 0x000000170e0d7226 */ /* 0x000fe4000000060d */
[--C-:B------:R-:W-:Y:S02]  /*1660*/  HADD2.F32 R14, -RZ, R15.reuse.H0_H0 ;  /* 0x2000000fff0e7230 */ /* 0x100fe40000004100 */
[----:B------:R-:W-:Y:S01]  /*1670*/  HADD2.F32 R15, -RZ, R15.H1_H1 ;  /* 0x3000000fff0f7230 */ /* 0x000fe20000004100 */
[----:B------:R-:W-:-:S05]  /*1680*/  I2FP.F32.S32 R13, R13 ;  /* 0x0000000d000d7245 */ /* 0x000fca0000201400 */
[----:B------:R-:W-:-:S04]  /*1690*/  FFMA.FTZ R13, R14, R13, R15 ;  /* 0x0000000d0e0d7223 */ /* 0x000fc8000001000f */
[----:B------:R-:W-:Y:S01]  /*16a0*/  FADD.FTZ R52, R12, R13 ;  /* 0x0000000d0c347221 */ /* 0x000fe20000010000 */
[----:B------:R-:W-:Y:S06]  /*16b0*/  BAR.SYNC.DEFER_BLOCKING 0x0 ;  /* 0x0000000000007b1d */ /* 0x000fec0000010000 */
[----:B------:R-:W-:Y:S05]  /*16c0*/  BRA.U !UP1, `(.L_x_617) ;  /* 0x0000000909387547 */ /* 0x000fea000b800000 */
[----:B------:R-:W-:Y:S02]  /*16d0*/  VIADD R13, R32, 0x4 ;  /* 0x00000004200d7836 */ /* 0x000fe40000000000 */
[----:B------:R-:W-:-:S04]  /*16e0*/  IMAD.WIDE R16, R34, 0x24, R58 ;  /* 0x0000002422107825 */ /* 0x000fc800078e023a */
[----:B------:R-:W-:Y:S02]  /*16f0*/  IMAD.WIDE.U32 R60, R13, 0x24, R60 ;  /* 0x000000240d3c7825 */ /* 0x000fe400078e003c */
[----:B------:R-:W2:Y:S04]  /*1700*/  LDG.E.CONSTANT R16, desc[UR12][R16.64] ;  /* 0x0000000c10107981 */ /* 0x000ea8000c1e9900 */
[----:B------:R-:W3:Y:S04]  /*1710*/  LDG.E.CONSTANT R61, desc[UR12][R60.64] ;  /* 0x0000000c3c3d7981 */ /* 0x000ee8000c1e9900 */
[----:B--2---:R-:W-:Y:S04]  /*1720*/  STS [R49+UR5], R16 ;  /* 0x0000001031007988 */ /* 0x004fe80008000805 */
[----:B---3--:R-:W-:Y:S01]  /*1730*/  STS [R48+UR6], R61 ;  /* 0x0000003d30007988 */ /* 0x008fe20008000806 */
[----:B------:R-:W-:Y:S06]  /*1740*/  BAR.SYNC.DEFER_BLOCKING 0x0 ;  /* 0x0000000000007b1d */ /* 0x000fec0000010000 */
[----:B------:R-:W0:Y:S04]  /*1750*/  LDS R19, [R35+0x40] ;  /* 0x0000400023137984 */ /* 0x000e280000000800 */
[----:B------:R-:W1:Y:S04]  /*1760*/  LDS.128 R12, [R50+UR5] ;  /* 0x00000005320c7984 */ /* 0x000e680008000c00 */
[----:B------:R-:W2:Y:S04]  /*1770*/  LDS R18, [R35+0x44] ;  /* 0x0000440023127984 */ /* 0x000ea80000000800 */
[----:B------:R-:W3:Y:S04]  /*1780*/  LDS.128 R20, [R50+UR5+0x10] ;  /* 0x0000100532147984 */ /* 0x000ee80008000c00 */
[----:B------:R-:W4:Y:S04]  /*1790*/  LDS R53, [R35+0x48] ;  /* 0x0000480023357984 */ /* 0x000f280000000800 */
[----:B------:R-:W-:Y:S01]  /*17a0*/  LDS R61, [R36+0x10] ;  /* 0x00001000243d7984 */ /* 0x000fe20000000800 */
[----:B0-----:R-:W-:-:S02]  /*17b0*/  LOP3.LUT R17, R19, 0xf0f0f0f, RZ, 0xc0, !PT ;  /* 0x0f0f0f0f13117812 */ /* 0x001fc400078ec0ff */
[----:B------:R-:W-:-:S03]  /*17c0*/  SHF.R.U32.HI R19, RZ, 0x4, R19 ;  /* 0x00000004ff137819 */ /* 0x000fc60000011613 */
[----:B-1----:R-:W-:Y:S01]  /*17d0*/  IDP.4A.S8.S8 R12, R17, R12, RZ ;  /* 0x0000000c110c7226 */ /* 0x002fe200000006ff */
[----:B------:R-:W-:Y:S02]  /*17e0*/  LOP3.LUT R19, R19, 0xf0f0f0f, RZ, 0xc0, !PT ;  /* 0x0f0f0f0f13137812 */ /* 0x000fe400078ec0ff */
[----:B--2---:R-:W-:Y:S02]  /*17f0*/  LOP3.LUT R16, R18, 0xf0f0f0f, RZ, 0xc0, !PT ;  /* 0x0f0f0f0f12107812 */ /* 0x004fe400078ec0ff */
[----:B------:R-:W-:Y:S01]  /*1800*/  SHF.R.U32.HI R18, RZ, 0x4, R18 ;  /* 0x00000004ff127819 */ /* 0x000fe20000011612 */
[----:B---3--:R-:W-:-:S03]  /*1810*/  IDP.4A.S8.S8 R12, R19, R20, R12 ;  /* 0x00000014130c7226 */ /* 0x008fc6000000060c */
[----:B------:R-:W-:Y:S01]  /*1820*/  LOP3.LUT R18, R18, 0xf0f0f0f, RZ, 0xc0, !PT ;  /* 0x0f0f0f0f12127812 */ /* 0x000fe200078ec0ff */
[----:B------:R-:W0:Y:S01]  /*1830*/  LDS R20, [R35+0x4c] ;  /* 0x00004c0023147984 */ /* 0x000e220000000800 */
[----:B------:R-:W-:-:S04]  /*1840*/  IDP.4A.S8.S8 R12, R16, R13, R12 ;  /* 0x0000000d100c7226 */ /* 0x000fc8000000060c */
[----:B------:R-:W-:Y:S01]  /*1850*/  IDP.4A.S8.S8 R13, R18, R21, R12 ;  /* 0x00000015120d7226 */ /* 0x000fe2000000060c */
[----:B----4-:R-:W-:Y:S01]  /*1860*/  LOP3.LUT R12, R53, 0xf0f0f0f, RZ, 0xc0, !PT ;  /* 0x0f0f0f0f350c7812 */ /* 0x010fe200078ec0ff */
[----:B------:R-:W1:Y:S01]  /*1870*/  LDS R21, [R35+0x50] ;  /* 0x0000500023157984 */ /* 0x000e620000000800 */
[----:B------:R-:W-:-:S03]  /*1880*/  SHF.R.U32.HI R53, RZ, 0x4, R53 ;  /* 0x00000004ff357819 */ /* 0x000fc60000011635 */
[----:B------:R-:W2:Y:S01]  /*1890*/  LDS.128 R16, [R50+UR5+0x20] ;  /* 0x0000200532107984 */ /* 0x000ea20008000c00 */
[----:B------:R-:W-:Y:S01]  /*18a0*/  LOP3.LUT R53, R53, 0xf0f0f0f, RZ, 0xc0, !PT ;  /* 0x0f0f0f0f35357812 */ /* 0x000fe200078ec0ff */
[----:B------:R-:W-:-:S04]  /*18b0*/  IDP.4A.S8.S8 R12, R12, R14, R13 ;  /* 0x0000000e0c0c7226 */ /* 0x000fc8000000060d */
[----:B------:R-:W-:Y:S02]  /*18c0*/  IDP.4A.S8.S8 R22, R53, R22, R12 ;  /* 0x0000001635167226 */ /* 0x000fe4000000060c */
[----:B------:R-:W-:Y:S01]  /*18d0*/  LDS R53, [R35+0x60] ;  /* 0x0000600023357984 */ /* 0x000fe20000000800 */
[----:B0-----:R-:W-:Y:S02]  /*18e0*/  LOP3.LUT R12, R20, 0xf0f0f0f, RZ, 0xc0, !PT ;  /* 0x0f0f0f0f140c7812 */ /* 0x001fe400078ec0ff */
[----:B------:R-:W-:-:S03]  /*18f0*/  SHF.R.U32.HI R20, RZ, 0x4, R20 ;  /* 0x00000004ff147819 */ /* 0x000fc60000011614 */
[----:B------:R-:W-:Y:S01]  /*1900*/  IDP.4A.S8.S8 R22, R12, R15, R22 ;  /* 0x0000000f0c167226 */ /* 0x000fe20000000616 */
[----:B-1----:R-:W-:Y:S02]  /*1910*/  LOP3.LUT R13, R21, 0xf0f0f0f, RZ, 0xc0, !PT ;  /* 0x0f0f0f0f150d7812 */ /* 0x002fe400078ec0ff */
[----:B------:R-:W-:-:S03]  /*1920*/  SHF.R.U32.HI R21, RZ, 0x4, R21 ;  /* 0x00000004ff157819 */ /* 0x000fc60000011615 */
[----:B--2---:R-:W-:Y:S01]  /*1930*/  IDP.4A.S8.S8 R16, R13, R16, RZ ;  /* 0x000000100d107226 */ /* 0x004fe200000006ff */
[----:B------:R-:W-:Y:S01]  /*1940*/  LOP3.LUT R21, R21, 0xf0f0f0f, RZ, 0xc0, !PT ;  /* 0x0f0f0f0f15157812 */ /* 0x000fe200078ec0ff */
[----:B------:R-:W0:Y:S04]  /*1950*/  LDS.128 R12, [R50+UR5+0x30] ;  /* 0x00003005320c7984 */ /* 0x000e280008000c00 */
[----:B0-----:R-:W-:Y:S02]  /*1960*/  IDP.4A.S8.S8 R12, R21, R12, R16 ;  /* 0x0000000c150c7226 */ /* 0x001fe40000000610 */
[----:B------:R-:W0:Y:S02]  /*1970*/  LDS R16, [R35+0x54] ;  /* 0x0000540023107984 */ /* 0x000e240000000800 */
[----:B0-----:R-:W-:-:S05]  /*1980*/  LOP3.LUT R21, R16, 0xf0f0f0f, RZ, 0xc0, !PT ;  /* 0x0f0f0f0f10157812 */ /* 0x001fca00078ec0ff */
[----:B------:R-:W-:Y:S01]  /*1990*/  IDP.4A.S8.S8 R21, R21, R17, R12 ;  /* 0x0000001115157226 */ /* 0x000fe2000000060c */
[----:B------:R-:W-:Y:S01]  /*19a0*/  SHF.R.U32.HI R12, RZ, 0x4, R16 ;  /* 0x00000004ff0c7819 */ /* 0x000fe20000011610 */
[----:B------:R-:W0:Y:S03]  /*19b0*/  LDS R17, [R35+0x58] ;  /* 0x0000580023117984 */ /* 0x000e260000000800 */
[----:B------:R-:W-:Y:S01]  /*19c0*/  LOP3.LUT R12, R12, 0xf0f0f0f, RZ, 0xc0, !PT ;  /* 0x0f0f0f0f0c0c7812 */ /* 0x000fe200078ec0ff */
[----:B------:R-:W1:Y:S04]  /*19d0*/  LDS R16, [R35+0x5c] ;  /* 0x00005c0023107984 */ /* 0x000e680000000800 */
[----:B------:R-:W-:Y:S01]  /*19e0*/  IDP.4A.S8.S8 R13, R12, R13, R21 ;  /* 0x0000000d0c0d7226 */ /* 0x000fe20000000615 */
[----:B0-----:R-:W-:-:S02]  /*19f0*/  LOP3.LUT R12, R17, 0xf0f0f0f, RZ, 0xc0, !PT ;  /* 0x0f0f0f0f110c7812 */ /* 0x001fc400078ec0ff */
[----:B------:R-:W-:-:S03]  /*1a00*/  SHF.R.U32.HI R17, RZ, 0x4, R17 ;  /* 0x00000004ff117819 */ /* 0x000fc60000011611 */
[----:B------:R-:W-:Y:S01]  /*1a10*/  IDP.4A.S8.S8 R13, R12, R18, R13 ;  /* 0x000000120c0d7226 */ /* 0x000fe2000000060d */
[----:B------:R-:W-:Y:S02]  /*1a20*/  LOP3.LUT R12, R20, 0xf0f0f0f, RZ, 0xc0, !PT ;  /* 0x0f0f0f0f140c7812 */ /* 0x000fe400078ec0ff */
[----:B------:R-:W-:-:S03]  /*1a30*/  LOP3.LUT R17, R17, 0xf0f0f0f, RZ, 0xc0, !PT ;  /* 0x0f0f0f0f11117812 */ /* 0x000fc600078ec0ff */
[----:B------:R-:W-:Y:S02]  /*1a40*/  IDP.4A.S8.S8 R12, R12, R23, R22 ;  /* 0x000000170c0c7226 */ /* 0x000fe40000000616 */
[----:B------:R-:W0:Y:S01]  /*1a50*/  LDS.128 R20, [R37] ;  /* 0x0000000025147984 */ /* 0x000e220000000c00 */
[----:B------:R-:W-:Y:S01]  /*1a60*/  IDP.4A.S8.S8 R14, R17, R14, R13 ;  /* 0x0000000e110e7226 */ /* 0x000fe2000000060d */
[----:B-1----:R-:W-:Y:S02]  /*1a70*/  LOP3.LUT R13, R16, 0xf0f0f0f, RZ, 0xc0, !PT ;  /* 0x0f0f0f0f100d7812 */ /* 0x002fe400078ec0ff */
[----:B------:R-:W-:Y:S02]  /*1a80*/  SHF.R.U32.HI R16, RZ, 0x4, R16 ;  /* 0x00000004ff107819 */ /* 0x000fe40000011610 */
[----:B------:R-:W-:Y:S01]  /*1a90*/  I2FP.F32.S32 R12, R12 ;  /* 0x0000000c000c7245 */ /* 0x000fe20000201400 */
[----:B------:R-:W-:Y:S01]  /*1aa0*/  IDP.4A.S8.S8 R13, R13, R19, R14 ;  /* 0x000000130d0d7226 */ /* 0x000fe2000000060e */
[----:B------:R-:W-:Y:S01]  /*1ab0*/  LOP3.LUT R16, R16, 0xf0f0f0f, RZ, 0xc0, !PT ;  /* 0x0f0f0f0f10107812 */ /* 0x000fe200078ec0ff */
[----:B------:R-:W1:Y:S04]  /*1ac0*/  LDS R14, [R36+0x14] ;  /* 0x00001400240e7984 */ /* 0x000e680000000800 */
[----:B------:R-:W-:-:S02]  /*1ad0*/  IDP.4A.S8.S8 R15, R16, R15, R13 ;  /* 0x0000000f100f7226 */ /* 0x000fc4000000060d */
[----:B------:R-:W2:Y:S03]  /*1ae0*/  LDS.128 R16, [R50+UR5+0x40] ;  /* 0x0000400532107984 */ /* 0x000ea60008000c00 */
[----:B------:R-:W-:Y:S01]  /*1af0*/  I2FP.F32.S32 R15, R15 ;  /* 0x0000000f000f7245 */ /* 0x000fe20000201400 */
[----:B0-----:R-:W-:Y:S02]  /*1b00*/  HFMA2 R20, R61, R20, -RZ ;  /* 0x000000143d147231 */ /* 0x001fe400001000ff */
[----:B-1----:R-:W-:-:S03]  /*1b10*/  HMUL2 R14, R14, R21 ;  /* 0x000000150e0e7232 */ /* 0x002fc60000000000 */
[--C-:B------:R-:W-:Y:S02]  /*1b20*/  HADD2.F32 R13, -RZ, R20.reuse.H0_H0 ;  /* 0x20000014ff0d7230 */ /* 0x100fe40000004100 */
[----:B------:R-:W-:Y:S02]  /*1b30*/  HADD2.F32 R20, -RZ, R20.H1_H1 ;  /* 0x30000014ff147230 */ /* 0x000fe40000004100 */
[----:B------:R-:W-:-:S03]  /*1b40*/  HADD2.F32 R21, -RZ, R14.H1_H1 ;  /* 0x3000000eff157230 */ /* 0x000fc60000004100 */
[----:B------:R-:W-:Y:S01]  /*1b50*/  FFMA.FTZ R13, R13, R12, R20 ;  /* 0x0000000c0d0d7223 */ /* 0x000fe20000010014 */
[----:B------:R-:W-:-:S05]  /*1b60*/  HADD2.F32 R20, -RZ, R14.H0_H0 ;  /* 0x2000000eff147230 */ /* 0x000fca0000004100 */
[----:B------:R-:W-:Y:S01]  /*1b70*/  FFMA.FTZ R20, R20, R15, R21 ;  /* 0x0000000f14147223 */ /* 0x000fe20000010015 */
[----:B------:R-:W-:Y:S01]  /*1b80*/  LOP3.LUT R15, R53, 0xf0f0f0f, RZ, 0xc0, !PT ;  /* 0x0f0f0f0f350f7812 */ /* 0x000fe200078ec0ff */
[----:B------:R-:W-:Y:S01]  /*1b90*/  FADD.FTZ R21, R52, R13 ;  /* 0x0000000d34157221 */ /* 0x000fe20000010000 */
[----:B------:R-:W-:Y:S01]  /*1ba0*/  SHF.R.U32.HI R53, RZ, 0x4, R53 ;  /* 0x00000004ff357819 */ /* 0x000fe20000011635 */
[----:B------:R-:W-:Y:S02]  /*1bb0*/  LDS R52, [R35+0x64] ;  /* 0x0000640023347984 */ /* 0x000fe40000000800 */
[----:B--2---:R-:W-:Y:S01]  /*1bc0*/  IDP.4A.S8.S8 R16, R15, R16, RZ ;  /* 0x000000100f107226 */ /* 0x004fe200000006ff */
[----:B------:R-:W-:Y:S01]  /*1bd0*/  LOP3.LUT R53, R53, 0xf0f0f0f, RZ, 0xc0, !PT ;  /* 0x0f0f0f0f35357812 */ /* 0x000fe200078ec0ff */
[----:B------:R-:W0:Y:S01]  /*1be0*/  LDS.128 R12, [R50+UR5+0x50] ;  /* 0x00005005320c7984 */ /* 0x000e220008000c00 */
[----:B------:R-:W-:-:S03]  /*1bf0*/  FADD.FTZ R21, R21, R20 ;  /* 0x0000001415157221 */ /* 0x000fc60000010000 */
[----:B0-----:R-:W-:Y:S01]  /*1c00*/  IDP.4A.S8.S8 R12, R53, R12, R16 ;  /* 0x0000000c350c7226 */ /* 0x001fe20000000610 */
[----:B------:R-:W-:Y:S02]  /*1c10*/  LOP3.LUT R16, R52, 0xf0f0f0f, RZ, 0xc0, !PT ;  /* 0x0f0f0f0f34107812 */ /* 0x000fe400078ec0ff */
[----:B------:R-:W-:-:S03]  /*1c20*/  SHF.R.U32.HI R52, RZ, 0x4, R52 ;  /* 0x00000004ff347819 */ /* 0x000fc60000011634 */
[----:B------:R-:W-:Y:S01]  /*1c30*/  IDP.4A.S8.S8 R17, R16, R17, R12 ;  /* 0x0000001110117226 */ /* 0x000fe2000000060c */
[----:B------:R-:W-:Y:S01]  /*1c40*/  LOP3.LUT R52, R52, 0xf0f0f0f, RZ, 0xc0, !PT ;  /* 0x0f0f0f0f34347812 */ /* 0x000fe200078ec0ff */
[----:B------:R-:W0:Y:S04]  /*1c50*/  LDS R16, [R35+0x68] ;  /* 0x0000680023107984 */ /* 0x000e280000000800 */
[----:B------:R-:W1:Y:S01]  /*1c60*/  LDS R12, [R35+0x6c] ;  /* 0x00006c00230c7984 */ /* 0x000e620000000800 */
[----:B------:R-:W-:-:S03]  /*1c70*/  IDP.4A.S8.S8 R13, R52, R13, R17 ;  /* 0x0000000d340d7226 */ /* 0x000fc60000000611 */
[----:B------:R-:W-:Y:S01]  /*1c80*/  LDS R52, [R35+0x70] ;  /* 0x0000700023347984 */ /* 0x000fe20000000800 */
[----:B0-----:R-:W-:Y:S02]  /*1c90*/  LOP3.LUT R17, R16, 0xf0f0f0f, RZ, 0xc0, !PT ;  /* 0x0f0f0f0f10117812 */ /* 0x001fe400078ec0ff */
[----:B------:R-:W-:-:S03]  /*1ca0*/  SHF.R.U32.HI R16, RZ, 0x4, R16 ;  /* 0x00000004ff107819 */ /* 0x000fc60000011610 */
[----:B------:R-:W-:Y:S01]  /*1cb0*/  IDP.4A.S8.S8 R18, R17, R18, R13 ;  /* 0x0000001211127226 */ /* 0x000fe2000000060d */
[----:B------:R-:W-:Y:S01]  /*1cc0*/  LOP3.LUT R17, R16, 0xf0f0f0f, RZ, 0xc0, !PT ;  /* 0x0f0f0f0f10117812 */ /* 0x000fe200078ec0ff */
[----:B------:R-:W0:Y:S01]  /*1cd0*/  LDS R13, [R36+0x18] ;  /* 0x00001800240d7984 */ /* 0x000e220000000800 */
[----:B-1----:R-:W-:Y:S02]  /*1ce0*/  LOP3.LUT R16, R12, 0xf0f0f0f, RZ, 0xc0, !PT ;  /* 0x0f0f0f0f0c107812 */ /* 0x002fe400078ec0ff */
[----:B------:R-:W-:Y:S01]  /*1cf0*/  SHF.R.U32.HI R12, RZ, 0x4, R12 ;  /* 0x00000004ff0c7819 */ /* 0x000fe2000001160c */
[----:B------:R-:W-:-:S03]  /*1d00*/  IDP.4A.S8.S8 R14, R17, R14, R18 ;  /* 0x0000000e110e7226 */ /* 0x000fc60000000612 */
[----:B------:R-:W-:Y:S01]  /*1d10*/  LOP3.LUT R12, R12, 0xf0f0f0f, RZ, 0xc0, !PT ;  /* 0x0f0f0f0f0c0c7812 */ /* 0x000fe200078ec0ff */
[----:B------:R-:W-:Y:S02]  /*1d20*/  IDP.4A.S8.S8 R14, R16, R19, R14 ;  /* 0x00000013100e7226 */ /* 0x000fe4000000060e */
[----:B------:R-:W1:Y:S02]  /*1d30*/  LDS.128 R16, [R50+UR5+0x60] ;  /* 0x0000600532107984 */ /* 0x000e640008000c00 */
[----:B------:R-:W-:-:S05]  /*1d40*/  IDP.4A.S8.S8 R12, R12, R15, R14 ;  /* 0x0000000f0c0c7226 */ /* 0x000fca000000060e */
[----:B------:R-:W-:Y:S01]  /*1d50*/  I2FP.F32.S32 R12, R12 ;  /* 0x0000000c000c7245 */ /* 0x000fe20000201400 */
[----:B0-----:R-:W-:-:S05]  /*1d60*/  HFMA2 R13, R13, R22, -RZ ;  /* 0x000000160d0d7231 */ /* 0x001fca00001000ff */
[--C-:B------:R-:W-:Y:S02]  /*1d70*/  HADD2.F32 R22, -RZ, R13.reuse.H0_H0 ;  /* 0x2000000dff167230 */ /* 0x100fe40000004100 */
[----:B------:R-:W-:-:S05]  /*1d80*/  HADD2.F32 R13, -RZ, R13.H1_H1 ;  /* 0x3000000dff0d7230 */ /* 0x000fca0000004100 */
[----:B------:R-:W-:Y:S01]  /*1d90*/  FFMA.FTZ R22, R22, R12, R13 ;  /* 0x0000000c16167223 */ /* 0x000fe2000001000d */
[----:B------:R-:W-:Y:S02]  /*1da0*/  LOP3.LUT R13, R52, 0xf0f0f0f, RZ, 0xc0, !PT ;  /* 0x0f0f0f0f340d7812 */ /* 0x000fe400078ec0ff */
[----:B------:R-:W-:Y:S01]  /*1db0*/  SHF.R.U32.HI R52, RZ, 0x4, R52 ;  /* 0x00000004ff347819 */ /* 0x000fe20000011634 */
[----:B------:R-:W-:Y:S02]  /*1dc0*/  FADD.FTZ R21, R21, R22 ;  /* 0x0000001615157221 */ /* 0x000fe40000010000 */
[----:B-1----:R-:W-:Y:S01]  /*1dd0*/  IDP.4A.S8.S8 R16, R13, R16, RZ ;  /* 0x000000100d107226 */ /* 0x002fe200000006ff */
[----:B------:R-:W-:Y:S01]  /*1de0*/  LOP3.LUT R53, R52, 0xf0f0f0f, RZ, 0xc0, !PT ;  /* 0x0f0f0f0f34357812 */ /* 0x000fe200078ec0ff */
[----:B------:R-:W0:Y:S04]  /*1df0*/  LDS.128 R12, [R50+UR5+0x70] ;  /* 0x00007005320c7984 */ /* 0x000e280008000c00 */
[----:B0-----:R-:W-:-:S02]  /*1e00*/  IDP.4A.S8.S8 R12, R53, R12, R16 ;  /* 0x0000000c350c7226 */ /* 0x001fc40000000610 */
[----:B------:R-:W0:Y:S02]  /*1e10*/  LDS R16, [R35+0x74] ;  /* 0x0000740023107984 */ /* 0x000e240000000800 */
[----:B0-----:R-:W-:-:S05]  /*1e20*/  LOP3.LUT R52, R16, 0xf0f0f0f, RZ, 0xc0, !PT ;  /* 0x0f0f0f0f10347812 */ /* 0x001fca00078ec0ff */
[----:B------:R-:W-:Y:S01]  /*1e30*/  IDP.4A.S8.S8 R53, R52, R17, R12 ;  /* 0x0000001134357226 */ /* 0x000fe2000000060c */
[----:B------:R-:W-:Y:S01]  /*1e40*/  SHF.R.U32.HI R17, RZ, 0x4, R16 ;  /* 0x00000004ff117819 */ /* 0x000fe20000011610 */
[----:B------:R-:W0:Y:S03]  /*1e50*/  LDS R12, [R35+0x78] ;  /* 0x00007800230c7984 */ /* 0x000e260000000800 */
[----:B------:R-:W-:Y:S01]  /*1e60*/  LOP3.LUT R52, R17, 0xf0f0f0f, RZ, 0xc0, !PT ;  /* 0x0f0f0f0f11347812 */ /* 0x000fe200078ec0ff */
[----:B------:R-:W1:Y:S04]  /*1e70*/  LDS R16, [R35+0x7c] ;  /* 0x00007c0023107984 */ /* 0x000e680000000800 */
[----:B------:R-:W-:-:S02]  /*1e80*/  IDP.4A.S8.S8 R13, R52, R13, R53 ;  /* 0x0000000d340d7226 */ /* 0x000fc40000000635 */
[----:B------:R-:W2:Y:S01]  /*1e90*/  LDS R52, [R36+0x1c] ;  /* 0x00001c0024347984 */ /* 0x000ea20000000800 */
[----:B0-----:R-:W-:Y:S02]  /*1ea0*/  LOP3.LUT R17, R12, 0xf0f0f0f, RZ, 0xc0, !PT ;  /* 0x0f0f0f0f0c117812 */ /* 0x001fe400078ec0ff */
[----:B------:R-:W-:-:S03]  /*1eb0*/  SHF.R.U32.HI R12, RZ, 0x4, R12 ;  /* 0x00000004ff0c7819 */ /* 0x000fc6000001160c */
[----:B------:R-:W-:Y:S01]  /*1ec0*/  IDP.4A.S8.S8 R17, R17, R18, R13 ;  /* 0x0000001211117226 */ /* 0x000fe2000000060d */
[----:B------:R-:W-:Y:S02]  /*1ed0*/  LOP3.LUT R13, R12, 0xf0f0f0f, RZ, 0xc0, !PT ;  /* 0x0f0f0f0f0c0d7812 */ /* 0x000fe400078ec0ff */
[----:B-1----:R-:W-:Y:S02]  /*1ee0*/  LOP3.LUT R12, R16, 0xf0f0f0f, RZ, 0xc0, !PT ;  /* 0x0f0f0f0f100c7812 */ /* 0x002fe400078ec0ff */
[----:B------:R-:W-:Y:S01]  /*1ef0*/  SHF.R.U32.HI R16, RZ, 0x4, R16 ;  /* 0x00000004ff107819 */ /* 0x000fe20000011610 */
[----:B------:R-:W-:Y:S02]  /*1f00*/  IDP.4A.S8.S8 R14, R13, R14, R17 ;  /* 0x0000000e0d0e7226 */ /* 0x000fe40000000611 */
[----:B--2---:R-:W-:Y:S01]  /*1f10*/  HMUL2 R23, R52, R23 ;  /* 0x0000001734177232 */ /* 0x004fe20000000000 */
[----:B------:R-:W-:Y:S01]  /*1f20*/  LOP3.LUT R16, R16, 0xf0f0f0f, RZ, 0xc0, !PT ;  /* 0x0f0f0f0f10107812 */ /* 0x000fe200078ec0ff */
[----:B------:R-:W-:-:S03]  /*1f30*/  IDP.4A.S8.S8 R12, R12, R19, R14 ;  /* 0x000000130c0c7226 */ /* 0x000fc6000000060e */
[--C-:B------:R-:W-:Y:S02]  /*1f40*/  HADD2.F32 R13, -RZ, R23.reuse.H0_H0 ;  /* 0x20000017ff0d7230 */ /* 0x100fe40000004100 */
[----:B------:R-:W-:Y:S02]  /*1f50*/  IDP.4A.S8.S8 R12, R16, R15, R12 ;  /* 0x0000000f100c7226 */ /* 0x000fe4000000060c */
[----:B------:R-:W-:-:S03]  /*1f60*/  HADD2.F32 R14, -RZ, R23.H1_H1 ;  /* 0x30000017ff0e7230 */ /* 0x000fc60000004100 */
[----:B------:R-:W-:-:S05]  /*1f70*/  I2FP.F32.S32 R12, R12 ;  /* 0x0000000c000c7245 */ /* 0x000fca0000201400 */
[----:B------:R-:W-:-:S04]  /*1f80*/  FFMA.FTZ R12, R13, R12, R14 ;  /* 0x0000000c0d0c7223 */ /* 0x000fc8000001000e */
[----:B------:R-:W-:Y:S01]  /*1f90*/  FADD.FTZ R52, R21, R12 ;  /* 0x0000000c15347221 */ /* 0x000fe20000010000 */
[----:B------:R-:W-:Y:S06]  /*1fa0*/  BAR.SYNC.DEFER_BLOCKING 0x0 ;  /* 0x0000000000007b1d */ /* 0x000fec0000010000 */
.L_x_617:
[----:B------:R-:W-:Y:S01]  /*1fb0*/  VIADD R34, R34, 0x8 ;  /* 0x0000000822227836 */ /* 0x000fe20000000000 */
[----:B------:R-:W-:Y:S01]  /*1fc0*/  UMOV UR7, UR9 ;  /* 0x0000000900077c82 */ /* 0x000fe20008000000 */
[----:B------:R-:W-:Y:S02]  /*1fd0*/  VIADD R33, R33, 0x8 ;  /* 0x0000000821217836 */ /* 0x000fe40000000000 */
[----:B------:R-:W-:Y:S01]  /*1fe0*/  VIADD R32, R32, 0x8 ;  /* 0x0000000820207836 */ /* 0x000fe20000000000 */
[----:B------:R-:W-:Y:S06]  /*1ff0*/  BRA.U !UP0, `(.L_x_618) ;  /* 0xffffffe908ac7547 */ /* 0x000fec000b83ffff */
.L_x_616:
        /* <DEDUP_REMOVED lines=16> */
.L_x_619:
        /* <DEDUP_REMOVED lines=16> */
.L_x_1269:


//--------------------- .text._Z12mul_mat_q4_1IN3c108BFloat16ELb0EEvPKvS3_PT_iiiii --------------------------
	.section	.text._Z12mul_mat_q4_1IN3c108BFloat16ELb0EEvPKvS3_PT_iiiii,"ax",@progbits
	.align	128
.text._Z12mul_mat_q4_1IN3c108BFloat16ELb0EEvPKvS3_PT_iiiii:
        .type           _Z12mul_mat_q4_1IN3c108BFloat16ELb0EEvPKvS3_PT_iiiii,@function
        .size           _Z12mul_mat_q4_1IN3c108BFloat16ELb0EEvPKvS3_PT_iiiii,(.L_x_1270 - _Z12mul_mat_q4_1IN3c108BFloat16ELb0EEvPKvS3_PT_iiiii)
        .other          _Z12mul_mat_q4_1IN3c108BFloat16ELb0EEvPKvS3_PT_iiiii,@"STO_CUDA_ENTRY STV_DEFAULT"
_Z12mul_mat_q4_1IN3c108BFloat16ELb0EEvPKvS3_PT_iiiii:
[----:B------:R-:W-:Y:S01]  /*0000*/  LDC R1, c[0x0][0x37c] ;  /* 0x0000df00ff017b82 */ /* 0x000fe20000000800 */
[----:B------:R-:W0:Y:S01]  /*0010*/  LDCU UR5, c[0x0][0x398] ;  /* 0x00007300ff0577ac */ /* 0x000e220008000800 */
[----:B------:R-:W-:Y:S01]  /*0020*/  IMAD.MOV.U32 R31, RZ, RZ, RZ ;  /* 0x000000ffff1f7224 */ /* 0x000fe200078e00ff */
[----:B------:R-:W1:Y:S01]  /*0030*/  LDCU.64 UR16, c[0x0][0x358] ;  /* 0x00006b00ff1077ac */ /* 0x000e620008000a00 */
[----:B0-----:R-:W-:Y:S02]  /*0040*/  UISETP.GE.AND UP0, UPT, UR5, 0x20, UPT ;  /* 0x000000200500788c */ /* 0x001fe4000bf06270 */
[----:B------:R-:W-:-:S04]  /*0050*/  USHF.R.S32.HI UR4, URZ, 0x1f, UR5 ;  /* 0x0000001fff047899 */ /* 0x000fc80008011405 */
[----:B------:R-:W-:-:S03]  /*0060*/  ULEA.HI UR4, UR4, UR5, URZ, 0x5 ;  /* 0x0000000504047291 */ /* 0x000fc6000f8f28ff */
[----:B-1----:R-:W-:Y:S09]  /*0070*/  BRA.U !UP0, `(.L_x_620) ;  /* 0x0000001908d07547 */ /* 0x002ff2000b800000 */
[----:B------:R-:W0:Y:S01]  /*0080*/  S2R R8, SR_CTAID.Y ;  /* 0x0000000000087919 */ /* 0x000e220000002600 */
[----:B------:R-:W1:Y:S01]  /*0090*/  LDCU.64 UR8, c[0x0][0x3a0] ;  /* 0x00007400ff0877ac */ /* 0x000e620008000a00 */
[----:B------:R-:W2:Y:S01]  /*00a0*/  S2UR UR13, SR_CgaCtaId ;  /* 0x00000000000d79c3 */ /* 0x000ea20000008800 */
[----:B------:R-:W-:Y:S01]  /*00b0*/  IMAD.MOV.U32 R47, RZ, RZ, RZ ;  /* 0x000000ffff2f7224 */ /* 0x000fe200078e00ff */
[----:B------:R-:W3:Y:S01]  /*00c0*/  S2R R6, SR_TID.X ;  /* 0x0000000000067919 */ /* 0x000ee20000002100 */
[----:B------:R-:W-:Y:S01]  /*00d0*/  USHF.R.S32.HI UR6, URZ, 0x5, UR4 ;  /* 0x00000005ff067899 */ /* 0x000fe20008011404 */
[----:B------:R-:W-:Y:S01]  /*00e0*/  IMAD.MOV.U32 R31, RZ, RZ, RZ ;  /* 0x000000ffff1f7224 */ /* 0x000fe200078e00ff */
[----:B------:R-:W4:Y:S01]  /*00f0*/  LDCU.64 UR18, c[0x0][0x388] ;  /* 0x00007100ff1277ac */ /* 0x000f220008000a00 */
[----:B------:R-:W5:Y:S02]  /*0100*/  S2R R9, SR_TID.Y ;  /* 0x0000000000097919 */ /* 0x000f640000002200 */
[----:B------:R-:W4:Y:S01]  /*0110*/  S2UR UR10, SR_CTAID.X ;  /* 0x00000000000a79c3 */ /* 0x000f220000002500 */
[----:B------:R-:W-:Y:S01]  /*0120*/  IMAD.U32 R18, RZ, RZ, UR6 ;  /* 0x00000006ff127e24 */ /* 0x000fe2000f8e00ff */
[----:B------:R-:W-:Y:S01]  /*0130*/  MOV R14, UR6 ;  /* 0x00000006000e7c02 */ /* 0x000fe20008000f00 */
[----:B------:R-:W-:Y:S01]  /*0140*/  IMAD.U32 R20, RZ, RZ, UR6 ;  /* 0x00000006ff147e24 */ /* 0x000fe2000f8e00ff */
[----:B------:R-:W-:Y:S01]  /*0150*/  MOV R22, UR6 ;  /* 0x0000000600167c02 */ /* 0x000fe20008000f00 */
[----:B------:R-:W-:Y:S01]  /*0160*/  IMAD.U32 R16, RZ, RZ, UR6 ;  /* 0x00000006ff107e24 */ /* 0x000fe2000f8e00ff */
[----:B------:R-:W-:Y:S01]  /*0170*/  UMOV UR11, 0x4 ;  /* 0x00000004000b7882 */ /* 0x000fe20000000000 */
[----:B------:R-:W-:Y:S01]  /*0180*/  IMAD.U32 R24, RZ, RZ, UR6 ;  /* 0x00000006ff187e24 */ /* 0x000fe2000f8e00ff */
[----:B------:R-:W-:Y:S01]  /*0190*/  UMOV UR12, UR6 ;  /* 0x00000006000c7c82 */ /* 0x000fe20008000000 */
[----:B-1----:R-:W-:-:S02]  /*01a0*/  USHF.R.S32.HI UR5, URZ, 0x1f, UR9 ;  /* 0x0000001fff057899 */ /* 0x002fc40008011409 */
[----:B------:R-:W-:Y:S02]  /*01b0*/  UIADD3 UR8, UPT, UPT, UR8, -0x1, URZ ;  /* 0xffffffff08087890 */ /* 0x000fe4000fffe0ff */
[----:B------:R-:W-:-:S03]  /*01c0*/  ULEA.HI UR5, UR5, UR9, URZ, 0x5 ;  /* 0x0000000905057291 */ /* 0x000fc6000f8f28ff */
[----:B------:R-:W-:Y:S01]  /*01d0*/  UMOV UR9, 0x400 ;  /* 0x0000040000097882 */ /* 0x000fe20000000000 */
[----:B------:R-:W-:Y:S02]  /*01e0*/  USHF.R.S32.HI UR7, URZ, 0x5, UR5 ;  /* 0x00000005ff077899 */ /* 0x000fe40008011405 */
[----:B--2---:R-:W-:Y:S01]  /*01f0*/  ULEA UR14, UR13, UR9, 0x18 ;  /* 0x000000090d0e7291 */ /* 0x004fe2000f8ec0ff */
[----:B0-----:R-:W-:-:S04]  /*0200*/  IMAD.SHL.U32 R8, R8, 0x4, RZ ;  /* 0x0000000408087824 */ /* 0x001fc800078e00ff */
[----:B------:R-:W0:Y:S01]  /*0210*/  LDCU.64 UR4, c[0x0][0x380] ;  /* 0x00007000ff0477ac */ /* 0x000e220008000a00 */
[--C-:B---3--:R-:W-:Y:S02]  /*0220*/  SHF.R.U32.HI R5, RZ, 0x2, R6.reuse ;  /* 0x00000002ff057819 */ /* 0x108fe40000011606 */
[----:B------:R-:W-:Y:S02]  /*0230*/  LOP3.LUT R0, R6, 0x3, RZ, 0xc0, !PT ;  /* 0x0000000306007812 */ /* 0x000fe400078ec0ff */
[--C-:B------:R-:W-:Y:S01]  /*0240*/  LOP3.LUT R2, R8, 0x3, R5.reuse, 0xf8, !PT ;  /* 0x0000000308027812 */ /* 0x100fe200078ef805 */
[C---:B-----5:R-:W-:Y:S01]  /*0250*/  IMAD R33, R9.reuse, UR6, R5 ;  /* 0x0000000609217c24 */ /* 0x060fe2000f8e0205 */
[----:B------:R-:W-:Y:S02]  /*0260*/  SHF.R.U32.HI R4, RZ, 0x3, R6 ;  /* 0x00000003ff047819 */ /* 0x000fe40000011606 */
[----:B------:R-:W-:Y:S01]  /*0270*/  VIMNMX R3, PT, PT, R2, UR8, PT ;  /* 0x0000000802037c48 */ /* 0x000fe2000bfe0100 */
[----:B------:R-:W-:Y:S01]  /*0280*/  IMAD R37, R14, 0x8, R33 ;  /* 0x000000080e257824 */ /* 0x000fe200078e0221 */
[C---:B------:R-:W-:Y:S01]  /*0290*/  SHF.L.U32 R7, R9.reuse, 0x2, RZ ;  /* 0x0000000209077819 */ /* 0x040fe200000006ff */
[----:B------:R-:W-:Y:S01]  /*02a0*/  IMAD R2, R9, 0x4, R4 ;  /* 0x0000000409027824 */ /* 0x000fe200078e0204 */
[----:B------:R-:W-:Y:S01]  /*02b0*/  VIADDMNMX.U32 R8, R8, R9, UR8, PT ;  /* 0x0000000808087e46 */ /* 0x000fe2000b800009 */
[----:B------:R-:W-:Y:S01]  /*02c0*/  IMAD R0, R3, UR7, R0 ;  /* 0x0000000703007c24 */ /* 0x000fe2000f8e0200 */
[----:B------:R-:W-:Y:S01]  /*02d0*/  LOP3.LUT R3, R6, 0x7, RZ, 0xc0, !PT ;  /* 0x0000000706037812 */ /* 0x000fe200078ec0ff */
[----:B------:R-:W-:Y:S01]  /*02e0*/  VIADD R10, R2, 0x10 ;  /* 0x00000010020a7836 */ /* 0x000fe20000000000 */
[----:B------:R-:W-:Y:S01]  /*02f0*/  LEA.HI R12, R6, R7, RZ, 0x1d ;  /* 0x00000007060c7211 */ /* 0x000fe200078fe8ff */
[----:B------:R-:W-:Y:S01]  /*0300*/  IMAD R7, R8, UR7, RZ ;  /* 0x0000000708077c24 */ /* 0x000fe2000f8e02ff */
[-C--:B------:R-:W-:Y:S01]  /*0310*/  LEA.HI R11, R2, R3.reuse, RZ, 0x1e ;  /* 0x00000003020b7211 */ /* 0x080fe200078ff0ff */
[----:B------:R-:W-:Y:S01]  /*0320*/  VIADD R8, R6, 0x20 ;  /* 0x0000002006087836 */ /* 0x000fe20000000000 */
[----:B------:R-:W-:Y:S01]  /*0330*/  LEA.HI R13, R10, R3, RZ, 0x1e ;  /* 0x000000030a0d7211 */ /* 0x000fe200078ff0ff */
[----:B------:R-:W-:Y:S01]  /*0340*/  IMAD R39, R16, 0x4, R37 ;  /* 0x0000000410277824 */ /* 0x000fe200078e0225 */
[----:B------:R-:W-:Y:S01]  /*0350*/  LEA R41, R18, R33, 0x4 ;  /* 0x0000002112297211 */ /* 0x000fe200078e20ff */
[----:B------:R-:W-:Y:S01]  /*0360*/  IMAD R11, R2, 0x8, R11 ;  /* 0x00000008020b7824 */ /* 0x000fe200078e020b */
[-C--:B------:R-:W-:Y:S01]  /*0370*/  IADD3 R4, PT, PT, R4, R7.reuse, RZ ;  /* 0x0000000704047210 */ /* 0x080fe20007ffe0ff */
[----:B------:R-:W-:Y:S01]  /*0380*/  IMAD R2, R12, UR6, R3 ;  /* 0x000000060c027c24 */ /* 0x000fe2000f8e0203 */
[----:B------:R-:W-:Y:S01]  /*0390*/  LEA.HI R3, R8, R7, RZ, 0x1d ;  /* 0x0000000708037211 */ /* 0x000fe200078fe8ff */
[----:B------:R-:W-:Y:S01]  /*03a0*/  IMAD.SHL.U32 R7, R6, 0x4, RZ ;  /* 0x0000000406077824 */ /* 0x000fe200078e00ff */
[----:B------:R-:W-:Y:S01]  /*03b0*/  LEA R43, R20, R41, 0x2 ;  /* 0x00000029142b7211 */ /* 0x000fe200078e10ff */
[----:B------:R-:W-:Y:S01]  /*03c0*/  IMAD.U32 R12, RZ, RZ, UR6 ;  /* 0x00000006ff0c7e24 */ /* 0x000fe2000f8e00ff */
[----:B----4-:R-:W-:Y:S01]  /*03d0*/  UIMAD UR7, UR6, UR10, URZ ;  /* 0x0000000a060772a4 */ /* 0x010fe2000f8e02ff */
[----:B------:R-:W-:Y:S01]  /*03e0*/  IMAD R45, R22, 0x8, R41 ;  /* 0x00000008162d7824 */ /* 0x000fe200078e0229 */
[C---:B------:R-:W-:Y:S01]  /*03f0*/  LOP3.LUT R46, R7.reuse, 0xc, RZ, 0xc0, !PT ;  /* 0x0000000c072e7812 */ /* 0x040fe200078ec0ff */
[----:B------:R-:W-:Y:S01]  /*0400*/  IMAD R10, R10, 0x8, R13 ;  /* 0x000000080a0a7824 */ /* 0x000fe200078e020d */
[----:B------:R-:W-:Y:S01]  /*0410*/  LOP3.LUT R8, R7, 0x1c, RZ, 0xc0, !PT ;  /* 0x0000001c07087812 */ /* 0x000fe200078ec0ff */
[----:B------:R-:W-:Y:S01]  /*0420*/  IMAD R35, R12, 0x4, R33 ;  /* 0x000000040c237824 */ /* 0x000fe200078e0221 */
[----:B------:R-:W-:Y:S01]  /*0430*/  UIADD3 UR8, UPT, UPT, UR9, 0x14a0, URZ ;  /* 0x000014a009087890 */ /* 0x000fe2000fffe0ff */
[----:B------:R-:W-:Y:S01]  /*0440*/  IMAD R13, R24, 0x4, R45 ;  /* 0x00000004180d7824 */ /* 0x000fe200078e022d */
[----:B------:R-:W-:Y:S01]  /*0450*/  IADD3 R8, P0, PT, R8, UR18, RZ ;  /* 0x0000001208087c10 */ /* 0x000fe2000ff1e0ff */
[--C-:B------:R-:W-:Y:S01]  /*0460*/  IMAD.WIDE.U32 R40, R41, 0x14, R46.reuse ;  /* 0x0000001429287825 */ /* 0x100fe200078e002e */
[----:B------:R-:W-:Y:S01]  /*0470*/  UIADD3 UR10, UPT, UPT, UR9, 0x16a0, URZ ;  /* 0x000016a0090a7890 */ /* 0x000fe2000fffe0ff */
[----:B------:R-:W-:Y:S01]  /*0480*/  SHF.L.U32 R30, R9, 0x7, RZ ;  /* 0x00000007091e7819 */ /* 0x000fe200000006ff */
[----:B------:R-:W-:Y:S01]  /*0490*/  UIADD3 UR9, UPT, UPT, UR9, 0x1080, URZ ;  /* 0x0000108009097890 */ /* 0x000fe2000fffe0ff */
[----:B------:R-:W-:Y:S01]  /*04a0*/  IMAD.WIDE.U32 R36, R37, 0x14, R46 ;  /* 0x0000001425247825 */ /* 0x000fe200078e002e */
[----:B------:R-:W-:Y:S01]  /*04b0*/  IADD3 R48, P1, PT, R8, 0x4, RZ ;  /* 0x0000000408307810 */ /* 0x000fe20007f3e0ff */
[----:B------:R-:W-:Y:S01]  /*04c0*/  USHF.L.U32 UR7, UR7, 0x5, URZ ;  /* 0x0000000507077899 */ /* 0x000fe200080006ff */
[----:B------:R-:W-:Y:S01]  /*04d0*/  LOP3.LUT R29, R30, 0x7c, R7, 0xf8, !PT ;  /* 0x0000007c1e1d7812 */ /* 0x000fe200078ef807 */
[--C-:B------:R-:W-:Y:S01]  /*04e0*/  IMAD.WIDE.U32 R34, R35, 0x14, R46.reuse ;  /* 0x0000001423227825 */ /* 0x100fe200078e002e */
[----:B------:R-:W-:Y:S01]  /*04f0*/  ULEA UR9, UR13, UR9, 0x18 ;  /* 0x000000090d097291 */ /* 0x000fe2000f8ec0ff */
[----:B------:R-:W-:Y:S01]  /*0500*/  LOP3.LUT R28, R7, 0x3c, RZ, 0xc0, !PT ;  /* 0x0000003c071c7812 */ /* 0x000fe200078ec0ff */
[----:B------:R-:W-:Y:S01]  /*0510*/  ULEA UR10, UR13, UR10, 0x18 ;  /* 0x0000000a0d0a7291 */ /* 0x000fe2000f8ec0ff */
[--C-:B------:R-:W-:Y:S01]  /*0520*/  IMAD.WIDE.U32 R32, R33, 0x14, R46.reuse ;  /* 0x0000001421207825 */ /* 0x100fe200078e002e */
[----:B0-----:R-:W-:Y:S01]  /*0530*/  UIMAD.WIDE UR4, UR7, 0x14, UR4 ;  /* 0x00000014070478a5 */ /* 0x001fe2000f8e0204 */
[----:B------:R-:W-:Y:S01]  /*0540*/  IADD3.X R49, PT, PT, RZ, UR19, RZ, P1, P0 ;  /* 0x00000013ff317c10 */ /* 0x000fe20008fe04ff */
[----:B------:R-:W-:Y:S01]  /*0550*/  ULEA UR8, UR13, UR8, 0x18 ;  /* 0x000000080d087291 */ /* 0x000fe2000f8ec0ff */
[----:B------:R-:W-:Y:S01]  /*0560*/  IMAD.WIDE.U32 R44, R45, 0x14, R46 ;  /* 0x000000142d2c7825 */ /* 0x000fe200078e002e */
[----:B------:R-:W-:-:S02]  /*0570*/  LEA R11, R11, UR9, 0x2 ;  /* 0x000000090b0b7c11 */ /* 0x000fc4000f8e10ff */
[----:B------:R-:W-:Y:S01]  /*0580*/  LEA R10, R10, UR9, 0x2 ;  /* 0x000000090a0a7c11 */ /* 0x000fe2000f8e10ff */
[----:B------:R-:W-:Y:S01]  /*0590*/  IMAD.WIDE.U32 R42, R43, 0x14, R46 ;  /* 0x000000142b2a7825 */ /* 0x000fe200078e002e */
[----:B------:R-:W-:-:S03]  /*05a0*/  UMOV UR7, UR4 ;  /* 0x0000000400077c82 */ /* 0x000fc60008000000 */
[----:B------:R-:W-:-:S04]  /*05b0*/  IMAD.WIDE.U32 R38, R39, 0x14, R46 ;  /* 0x0000001427267825 */ /* 0x000fc800078e002e */
[----:B------:R-:W-:Y:S01]  /*05c0*/  IMAD.WIDE.U32 R46, R13, 0x14, R46 ;  /* 0x000000140d2e7825 */ /* 0x000fe200078e002e */
[----:B------:R-:W-:-:S03]  /*05d0*/  MOV R13, UR14 ;  /* 0x0000000e000d7c02 */ /* 0x000fc60008000f00 */
[C---:B------:R-:W-:Y:S02]  /*05e0*/  IMAD R8, R6.reuse, 0x8, R5 ;  /* 0x0000000806087824 */ /* 0x040fe400078e0205 */
[----:B------:R-:W-:Y:S02]  /*05f0*/  IMAD R5, R6, 0x84, R13 ;  /* 0x0000008406057824 */ /* 0x000fe400078e020d */
[C---:B------:R-:W-:Y:S01]  /*0600*/  IMAD R6, R9.reuse, 0x21, R6 ;  /* 0x0000002109067824 */ /* 0x040fe200078e0206 */
[----:B------:R-:W-:Y:S01]  /*0610*/  LEA R7, R8, UR9, 0x2 ;  /* 0x0000000908077c11 */ /* 0x000fe2000f8e10ff */
[----:B------:R-:W-:Y:S01]  /*0620*/  IMAD.U32 R13, RZ, RZ, UR6 ;  /* 0x00000006ff0d7e24 */ /* 0x000fe2000f8e00ff */
[----:B------:R-:W-:Y:S01]  /*0630*/  LEA R9, R9, UR10, 0x4 ;  /* 0x0000000a09097c11 */ /* 0x000fe2000f8e20ff */
[----:B------:R-:W-:Y:S01]  /*0640*/  UMOV UR9, UR5 ;  /* 0x0000000500097c82 */ /* 0x000fe20008000000 */
[----:B------:R-:W-:Y:S01]  /*0650*/  LEA R6, R6, UR14, 0x2 ;  /* 0x0000000e06067c11 */ /* 0x000fe2000f8e10ff */
[----:B------:R-:W-:-:S07]  /*0660*/  IMAD R8, R13, 0x10, R2 ;  /* 0x000000100d087824 */ /* 0x000fce00078e0202 */
.L_x_622:
[----:B------:R-:W-:Y:S02]  /*0670*/  IADD3 R26, P0, PT, R34, UR7, RZ ;  /* 0x00000007221a7c10 */ /* 0x000fe4000ff1e0ff */
[----:B------:R-:W-:Y:S02]  /*0680*/  IADD3 R12, P1, PT, R32, UR7, RZ ;  /* 0x00000007200c7c10 */ /* 0x000fe4000ff3e0ff */
[----:B0-----:R-:W-:Y:S02]  /*0690*/  IADD3.X R27, PT, PT, R35, UR9, RZ, P0, !PT ;  /* 0x00000009231b7c10 */ /* 0x001fe400087fe4ff */
[----:B------:R-:W-:Y:S02]  /*06a0*/  IADD3 R20, P0, PT, R40, UR7, RZ ;  /* 0x0000000728147c10 */ /* 0x000fe4000ff1e0ff */
[----:B------:R-:W-:Y:S02]  /*06b0*/  IADD3.X R13, PT, PT, R33, UR9, RZ, P1, !PT ;  /* 0x00000009210d7c10 */ /* 0x000fe40008ffe4ff */
[----:B------:R-:W-:Y:S01]  /*06c0*/  IADD3.X R21, PT, PT, R41, UR9, RZ, P0, !PT ;  /* 0x0000000929157c10 */ /* 0x000fe200087fe4ff */
[----:B------:R-:W-:Y:S01]  /*06d0*/  IMAD.U32 R15, RZ, RZ, UR9 ;  /* 0x00000009ff0f7e24 */ /* 0x000fe2000f8e00ff */
[----:B------:R-:W-:Y:S01]  /*06e0*/  IADD3 R22, P1, PT, R38, UR7, RZ ;  /* 0x0000000726167c10 */ /* 0x000fe2000ff3e0ff */
[----:B------:R0:W2:Y:S01]  /*06f0*/  LDG.E.CONSTANT R51, desc[UR16][R12.64+0x4] ;  /* 0x000004100c337981 */ /* 0x0000a2000c1e9900 */
[----:B------:R-:W-:-:S02]  /*0700*/  IADD3 R18, P0, PT, R42, UR7, RZ ;  /* 0x000000072a127c10 */ /* 0x000fc4000ff1e0ff */
[----:B------:R-:W-:Y:S01]  /*0710*/  IADD3.X R23, PT, PT, R39, UR9, RZ, P1, !PT ;  /* 0x0000000927177c10 */ /* 0x000fe20008ffe4ff */
[----:B------:R-:W3:Y:S01]  /*0720*/  LDG.E.CONSTANT R27, desc[UR16][R26.64+0x4] ;  /* 0x000004101a1b7981 */ /* 0x000ee2000c1e9900 */
[----:B------:R-:W-:Y:S02]  /*0730*/  IADD3.X R19, PT, PT, R43, UR9, RZ, P0, !PT ;  /* 0x000000092b137c10 */ /* 0x000fe400087fe4ff */
[----:B------:R-:W-:Y:S01]  /*0740*/  IADD3 R24, P2, PT, R36, UR7, RZ ;  /* 0x0000000724187c10 */ /* 0x000fe2000ff5e0ff */
[----:B------:R1:W4:Y:S01]  /*0750*/  LDG.E.CONSTANT R53, desc[UR16][R22.64+0x4] ;  /* 0x0000041016357981 */ /* 0x000322000c1e9900 */
[----:B------:R-:W-:Y:S02]  /*0760*/  IADD3 R16, P1, PT, R44, UR7, RZ ;  /* 0x000000072c107c10 */ /* 0x000fe4000ff3e0ff */
[----:B0-----:R-:W-:Y:S01]  /*0770*/  IADD3 R12, P0, PT, R46, UR7, RZ ;  /* 0x000000072e0c7c10 */ /* 0x001fe2000ff1e0ff */
[----:B------:R-:W5:Y:S01]  /*0780*/  LDG.E.CONSTANT R21, desc[UR16][R20.64+0x4] ;  /* 0x0000041014157981 */ /* 0x000f62000c1e9900 */
[----:B------:R-:W-:-:S02]  /*0790*/  MOV R14, UR7 ;  /* 0x00000007000e7c02 */ /* 0x000fc40008000f00 */
[----:B------:R-:W-:Y:S01]  /*07a0*/  IADD3.X R25, PT, PT, R37, UR9, RZ, P2, !PT ;  /* 0x0000000925197c10 */ /* 0x000fe200097fe4ff */
[----:B------:R-:W5:Y:S01]  /*07b0*/  LDG.E.CONSTANT R19, desc[UR16][R18.64+0x4] ;  /* 0x0000041012137981 */ /* 0x000f62000c1e9900 */
[----:B------:R-:W-:Y:S01]  /*07c0*/  IADD3.X R17, PT, PT, R45, UR9, RZ, P1, !PT ;  /* 0x000000092d117c10 */ /* 0x000fe20008ffe4ff */
[--C-:B-1----:R-:W-:Y:S01]  /*07d0*/  IMAD.WIDE.U32 R22, R2, 0x14, R14.reuse ;  /* 0x0000001402167825 */ /* 0x102fe200078e000e */
[----:B------:R-:W-:Y:S02]  /*07e0*/  IADD3.X R13, PT, PT, R47, UR9, RZ, P0, !PT ;  /* 0x000000092f0d7c10 */ /* 0x000fe400087fe4ff */
[----:B------:R-:W5:Y:S01]  /*07f0*/  LDG.E.CONSTANT R25, desc[UR16][R24.64+0x4] ;  /* 0x0000041018197981 */ /* 0x000f62000c1e9900 */
[----:B------:R-:W-:-:S03]  /*0800*/  IMAD.WIDE.U32 R14, R8, 0x14, R14 ;  /* 0x00000014080e7825 */ /* 0x000fc600078e000e */
[----:B------:R-:W5:Y:S04]  /*0810*/  LDG.E.CONSTANT R17, desc[UR16][R16.64+0x4] ;  /* 0x0000041010117981 */ /* 0x000f68000c1e9900 */
[----:B------:R-:W5:Y:S04]  /*0820*/  LDG.E.CONSTANT R13, desc[UR16][R12.64+0x4] ;  /* 0x000004100c0d7981 */ /* 0x000f68000c1e9900 */
[----:B------:R-:W5:Y:S04]  /*0830*/  LDG.E.CONSTANT R22, desc[UR16][R22.64] ;  /* 0x0000001016167981 */ /* 0x000f68000c1e9900 */
[----:B------:R-:W5:Y:S01]  /*0840*/  LDG.E.CONSTANT R15, desc[UR16][R14.64] ;  /* 0x000000100e0f7981 */ /* 0x000f62000c1e9900 */
        /* <DEDUP_REMOVED lines=8> */
[----:B--2---:R0:W-:Y:S04]  /*08d0*/  STS [R6], R51 ;  /* 0x0000003306007388 */ /* 0x0041e80000000800 */
[----:B---3--:R0:W-:Y:S04]  /*08e0*/  STS [R6+0x210], R27 ;  /* 0x0002101b06007388 */ /* 0x0081e80000000800 */
[----:B----4-:R0:W-:Y:S04]  /*08f0*/  STS [R6+0x630], R53 ;  /* 0x0006303506007388 */ /* 0x0101e80000000800 */
[----:B-----5:R0:W-:Y:S04]  /*0900*/  STS [R6+0x840], R21 ;  /* 0x0008401506007388 */ /* 0x0201e80000000800 */
[----:B------:R0:W-:Y:S04]  /*0910*/  STS [R6+0xa50], R19 ;  /* 0x000a501306007388 */ /* 0x0001e80000000800 */
[----:B------:R0:W-:Y:S04]  /*0920*/  STS [R6+0x420], R25 ;  /* 0x0004201906007388 */ /* 0x0001e80000000800 */
[----:B------:R0:W-:Y:S04]  /*0930*/  STS [R6+0xc60], R17 ;  /* 0x000c601106007388 */ /* 0x0001e80000000800 */
[----:B------:R0:W-:Y:S04]  /*0940*/  STS [R6+0xe70], R13 ;  /* 0x000e700d06007388 */ /* 0x0001e80000000800 */
        /* <DEDUP_REMOVED lines=27> */
[----:B------:R-:W-:Y:S01]  /*0b00*/  LDS R21, [R5+0x14] ;  /* 0x0000140005157984 */ /* 0x000fe20000000800 */
[----:B------:R-:W-:Y:S01]  /*0b10*/  SHF.R.U32.HI R16, RZ, 0x4, R16 ;  /* 0x00000004ff107819 */ /* 0x000fe20000011610 */
[----:B------:R-:W-:-:S03]  /*0b20*/  IDP.4A.S8.S8 R25, R18, R25, R12 ;  /* 0x0000001912197226 */ /* 0x000fc6000000060c */
[----:B------:R-:W-:Y:S01]  /*0b30*/  LOP3.LUT R17, R16, 0xf0f0f0f, RZ, 0xc0, !PT ;  /* 0x0f0f0f0f10117812 */ /* 0x000fe200078ec0ff */
[----:B------:R-:W-:Y:S02]  /*0b40*/  IDP.4A.S8.S8 R22, R13, R22, R25 ;  /* 0x000000160d167226 */ /* 0x000fe40000000619 */
[----:B------:R-:W1:Y:S02]  /*0b50*/  LDS.128 R12, [R30+UR8+0x20] ;  /* 0x000020081e0c7984 */ /* 0x000e640008000c00 */
[----:B------:R-:W-:Y:S02]  /*0b60*/  IDP.4A.S8.S8 R26, R17, R26, R22 ;  /* 0x0000001a111a7226 */ /* 0x000fe40000000616 */
[----:B------:R-:W2:Y:S04]  /*0b70*/  LDS.128 R16, [R30+UR8+0x30] ;  /* 0x000030081e107984 */ /* 0x000ea80008000c00 */
[----:B------:R-:W3:Y:S01]  /*0b80*/  LDS R22, [R5+0xc] ;  /* 0x00000c0005167984 */ /* 0x000ee20000000800 */
[----:B0-----:R-:W-:-:S02]  /*0b90*/  LOP3.LUT R25, R20, 0xf0f0f0f, RZ, 0xc0, !PT ;  /* 0x0f0f0f0f14197812 */ /* 0x001fc400078ec0ff */
[----:B------:R-:W-:-:S03]  /*0ba0*/  SHF.R.U32.HI R20, RZ, 0x4, R20 ;  /* 0x00000004ff147819 */ /* 0x000fc60000011614 */
[----:B-1----:R-:W-:Y:S01]  /*0bb0*/  IDP.4A.S8.S8 R12, R25, R12, RZ ;  /* 0x0000000c190c7226 */ /* 0x002fe200000006ff */
[----:B------:R-:W-:Y:S02]  /*0bc0*/  LOP3.LUT R25, R20, 0xf0f0f0f, RZ, 0xc0, !PT ;  /* 0x0f0f0f0f14197812 */ /* 0x000fe400078ec0ff */
[----:B------:R-:W-:-:S03]  /*0bd0*/  LOP3.LUT R20, R21, 0xf0f0f0f, RZ, 0xc0, !PT ;  /* 0x0f0f0f0f15147812 */ /* 0x000fc600078ec0ff */
[----:B--2---:R-:W-:Y:S02]  /*0be0*/  IDP.4A.S8.S8 R16, R25, R16, R12 ;  /* 0x0000001019107226 */ /* 0x004fe4000000060c */
[----:B------:R-:W0:Y:S02]  /*0bf0*/  LDS R12, [R5+0x18] ;  /* 0x00001800050c7984 */ /* 0x000e240000000800 */
[----:B------:R-:W-:Y:S01]  /*0c00*/  IDP.4A.S8.S8 R16, R20, R13, R16 ;  /* 0x0000000d14107226 */ /* 0x000fe20000000610 */
[----:B---3--:R-:W-:-:S05]  /*0c10*/  LOP3.LUT R13, R22, 0xf0f0f0f, RZ, 0xc0, !PT ;  /* 0x0f0f0f0f160d7812 */ /* 0x008fca00078ec0ff */
[----:B------:R-:W-:Y:S02]  /*0c20*/  IDP.4A.S8.S8 R23, R13, R23, R26 ;  /* 0x000000170d177226 */ /* 0x000fe4000000061a */
[----:B------:R-:W1:Y:S01]  /*0c30*/  LDS R13, [R5+0x1c] ;  /* 0x00001c00050d7984 */ /* 0x000e620000000800 */
[----:B------:R-:W-:Y:S02]  /*0c40*/  SHF.R.U32.HI R22, RZ, 0x4, R22 ;  /* 0x00000004ff167819 */ /* 0x000fe40000011616 */
[----:B------:R-:W-:Y:S02]  /*0c50*/  SHF.R.U32.HI R21, RZ, 0x4, R21 ;  /* 0x00000004ff157819 */ /* 0x000fe40000011615 */
[----:B------:R-:W-:Y:S02]  /*0c60*/  LOP3.LUT R22, R22, 0xf0f0f0f, RZ, 0xc0, !PT ;  /* 0x0f0f0f0f16167812 */ /* 0x000fe400078ec0ff */
[----:B------:R-:W-:-:S03]  /*0c70*/  LOP3.LUT R21, R21, 0xf0f0f0f, RZ, 0xc0, !PT ;  /* 0x0f0f0f0f15157812 */ /* 0x000fc600078ec0ff */
[----:B------:R-:W-:Y:S02]  /*0c80*/  IDP.4A.S8.S8 R27, R22, R27, R23 ;  /* 0x0000001b161b7226 */ /* 0x000fe40000000617 */
[----:B------:R-:W-:Y:S02]  /*0c90*/  IDP.4A.S8.S8 R25, R21, R17, R16 ;  /* 0x0000001115197226 */ /* 0x000fe40000000610 */
[----:B------:R-:W-:Y:S04]  /*0ca0*/  LDS R17, [R7] ;  /* 0x0000000007117984 */ /* 0x000fe80000000800 */
[----:B------:R-:W2:Y:S04]  /*0cb0*/  LDS.128 R20, [R9] ;  /* 0x0000000009147984 */ /* 0x000ea80000000c00 */
[----:B------:R-:W3:Y:S01]  /*0cc0*/  LDS R16, [R7+0x4] ;  /* 0x0000040007107984 */ /* 0x000ee20000000800 */
[----:B0-----:R-:W-:-:S02]  /*0cd0*/  LOP3.LUT R24, R12, 0xf0f0f0f, RZ, 0xc0, !PT ;  /* 0x0f0f0f0f0c187812 */ /* 0x001fc400078ec0ff */
[----:B------:R-:W-:-:S03]  /*0ce0*/  SHF.R.U32.HI R12, RZ, 0x4, R12 ;  /* 0x00000004ff0c7819 */ /* 0x000fc6000001160c */
[----:B------:R-:W-:Y:S01]  /*0cf0*/  IDP.4A.S8.S8 R14, R24, R14, R25 ;  /* 0x0000000e180e7226 */ /* 0x000fe20000000619 */
[----:B------:R-:W-:Y:S01]  /*0d00*/  LOP3.LUT R25, R12, 0xf0f0f0f, RZ, 0xc0, !PT ;  /* 0x0f0f0f0f0c197812 */ /* 0x000fe200078ec0ff */
[----:B------:R-:W0:Y:S01]  /*0d10*/  LDS R24, [R5+0x20] ;  /* 0x0000200005187984 */ /* 0x000e220000000800 */
[----:B-1----:R-:W-:-:S03]  /*0d20*/  LOP3.LUT R12, R13, 0xf0f0f0f, RZ, 0xc0, !PT ;  /* 0x0f0f0f0f0d0c7812 */ /* 0x002fc600078ec0ff */
[----:B------:R-:W-:Y:S01]  /*0d30*/  IDP.4A.S8.S8 R14, R25, R18, R14 ;  /* 0x00000012190e7226 */ /* 0x000fe2000000060e */
[----:B------:R-:W-:Y:S01]  /*0d40*/  SHF.R.U32.HI R13, RZ, 0x4, R13 ;  /* 0x00000004ff0d7819 */ /* 0x000fe2000001160d */
[----:B------:R-:W-:Y:S02]  /*0d50*/  LDS R25, [R5+0x24] ;  /* 0x0000240005197984 */ /* 0x000fe40000000800 */
[----:B------:R-:W-:Y:S01]  /*0d60*/  IDP.4A.S8.S8 R14, R12, R15, R14 ;  /* 0x0000000f0c0e7226 */ /* 0x000fe2000000060e */
[----:B------:R-:W-:-:S05]  /*0d70*/  LOP3.LUT R12, R13, 0xf0f0f0f, RZ, 0xc0, !PT ;  /* 0x0f0f0f0f0d0c7812 */ /* 0x000fca00078ec0ff */
[----:B------:R-:W-:Y:S02]  /*0d80*/  IDP.4A.S8.S8 R19, R12, R19, R14 ;  /* 0x000000130c137226 */ /* 0x000fe4000000060e */
[----:B------:R-:W1:Y:S01]  /*0d90*/  LDS.128 R12, [R30+UR8+0x40] ;  /* 0x000040081e0c7984 */ /* 0x000e620008000c00 */
[----:B--2---:R-:W-:Y:S02]  /*0da0*/  HFMA2 R17, R17, R20, -RZ ;  /* 0x0000001411117231 */ /* 0x004fe400001000ff */
[----:B---3--:R-:W-:Y:S01]  /*0db0*/  HMUL2 R16, R16, R21 ;  /* 0x0000001510107232 */ /* 0x008fe20000000000 */
[----:B------:R-:W-:Y:S02]  /*0dc0*/  I2FP.F32.S32 R27, R27 ;  /* 0x0000001b001b7245 */ /* 0x000fe40000201400 */
[----:B------:R-:W-:Y:S02]  /*0dd0*/  I2FP.F32.S32 R19, R19 ;  /* 0x0000001300137245 */ /* 0x000fe40000201400 */
[----:B------:R-:W-:-:S02]  /*0de0*/  HADD2.F32 R21, -RZ, R16.H0_H0 ;  /* 0x20000010ff157230 */ /* 0x000fc40000004100 */
[--C-:B------:R-:W-:Y:S02]  /*0df0*/  HADD2.F32 R20, -RZ, R17.reuse.H0_H0 ;  /* 0x20000011ff147230 */ /* 0x100fe40000004100 */
[----:B------:R-:W-:Y:S02]  /*0e00*/  HADD2.F32 R17, -RZ, R17.H1_H1 ;  /* 0x30000011ff117230 */ /* 0x000fe40000004100 */
[----:B------:R-:W-:-:S03]  /*0e10*/  HADD2.F32 R16, -RZ, R16.H1_H1 ;  /* 0x30000010ff107230 */ /* 0x000fc60000004100 */
[----:B------:R-:W-:Y:S02]  /*0e20*/  FFMA.FTZ R20, R20, R27, R17 ;  /* 0x0000001b14147223 */ /* 0x000fe40000010011 */
[----:B------:R-:W-:Y:S02]  /*0e30*/  FFMA.FTZ R21, R21, R19, R16 ;  /* 0x0000001315157223 */ /* 0x000fe40000010010 */
[----:B------:R-:W2:Y:S01]  /*0e40*/  LDS.128 R16, [R30+UR8+0x50] ;  /* 0x000050081e107984 */ /* 0x000ea20008000c00 */
[----:B0-----:R-:W-:-:S05]  /*0e50*/  LOP3.LUT R27, R24, 0xf0f0f0f, RZ, 0xc0, !PT ;  /* 0x0f0f0f0f181b7812 */ /* 0x001fca00078ec0ff */
[----:B-1----:R-:W-:Y:S02]  /*0e60*/  IDP.4A.S8.S8 R26, R27, R12, RZ ;  /* 0x0000000c1b1a7226 */ /* 0x002fe400000006ff */
[----:B------:R-:W0:Y:S01]  /*0e70*/  LDS R12, [R5+0x28] ;  /* 0x00002800050c7984 */ /* 0x000e220000000800 */
[----:B------:R-:W-:-:S04]  /*0e80*/  SHF.R.U32.HI R24, RZ, 0x4, R24 ;  /* 0x00000004ff187819 */ /* 0x000fc80000011618 */
[----:B------:R-:W-:Y:S02]  /*0e90*/  LOP3.LUT R27, R24, 0xf0f0f0f, RZ, 0xc0, !PT ;  /* 0x0f0f0f0f181b7812 */ /* 0x000fe400078ec0ff */
[----:B------:R-:W-:Y:S02]  /*0ea0*/  LOP3.LUT R24, R25, 0xf0f0f0f, RZ, 0xc0, !PT ;  /* 0x0f0f0f0f19187812 */ /* 0x000fe400078ec0ff */
[----:B------:R-:W-:Y:S01]  /*0eb0*/  SHF.R.U32.HI R25, RZ, 0x4, R25 ;  /* 0x00000004ff197819 */ /* 0x000fe20000011619 */
[----:B--2---:R-:W-:-:S04]  /*0ec0*/  IDP.4A.S8.S8 R16, R27, R16, R26 ;  /* 0x000000101b107226 */ /* 0x004fc8000000061a */
[----:B------:R-:W-:Y:S01]  /*0ed0*/  IDP.4A.S8.S8 R24, R24, R13, R16 ;  /* 0x0000000d18187226 */ /* 0x000fe20000000610 */
[----:B------:R-:W-:Y:S01]  /*0ee0*/  LOP3.LUT R16, R25, 0xf0f0f0f, RZ, 0xc0, !PT ;  /* 0x0f0f0f0f19107812 */ /* 0x000fe200078ec0ff */
[----:B------:R-:W1:Y:S04]  /*0ef0*/  LDS R13, [R5+0x2c] ;  /* 0x00002c00050d7984 */ /* 0x000e680000000800 */
[----:B------:R-:W-:Y:S02]  /*0f00*/  IDP.4A.S8.S8 R17, R16, R17, R24 ;  /* 0x0000001110117226 */ /* 0x000fe40000000618 */
[----:B------:R-:W2:Y:S01]  /*0f10*/  LDS R16, [R5+0x30] ;  /* 0x0000300005107984 */ /* 0x000ea20000000800 */
[----:B0-----:R-:W-:-:S05]  /*0f20*/  LOP3.LUT R24, R12, 0xf0f0f0f, RZ, 0xc0, !PT ;  /* 0x0f0f0f0f0c187812 */ /* 0x001fca00078ec0ff */
[----:B------:R-:W-:Y:S02]  /*0f30*/  IDP.4A.S8.S8 R14, R24, R14, R17 ;  /* 0x0000000e180e7226 */ /* 0x000fe40000000611 */
[----:B------:R-:W0:Y:S01]  /*0f40*/  LDS.128 R24, [R30+UR8+0x60] ;  /* 0x000060081e187984 */ /* 0x000e220008000c00 */
[----:B------:R-:W-:-:S04]  /*0f50*/  SHF.R.U32.HI R12, RZ, 0x4, R12 ;  /* 0x00000004ff0c7819 */ /* 0x000fc8000001160c */
[----:B------:R-:W-:-:S05]  /*0f60*/  LOP3.LUT R17, R12, 0xf0f0f0f, RZ, 0xc0, !PT ;  /* 0x0f0f0f0f0c117812 */ /* 0x000fca00078ec0ff */
[----:B------:R-:W-:Y:S02]  /*0f70*/  IDP.4A.S8.S8 R14, R17, R18, R14 ;  /* 0x00000012110e7226 */ /* 0x000fe4000000060e */
[----:B------:R-:W3:Y:S01]  /*0f80*/  LDS R17, [R5+0x34] ;  /* 0x0000340005117984 */ /* 0x000ee20000000800 */
[----:B-1----:R-:W-:Y:S02]  /*0f90*/  LOP3.LUT R12, R13, 0xf0f0f0f, RZ, 0xc0, !PT ;  /* 0x0f0f0f0f0d0c7812 */ /* 0x002fe400078ec0ff */
[----:B------:R-:W-:-:S03]  /*0fa0*/  SHF.R.U32.HI R13, RZ, 0x4, R13 ;  /* 0x00000004ff0d7819 */ /* 0x000fc6000001160d */
[----:B------:R-:W-:Y:S01]  /*0fb0*/  IDP.4A.S8.S8 R14, R12, R15, R14 ;  /* 0x0000000f0c0e7226 */ /* 0x000fe2000000060e */
[----:B------:R-:W-:Y:S02]  /*0fc0*/  LOP3.LUT R12, R13, 0xf0f0f0f, RZ, 0xc0, !PT ;  /* 0x0f0f0f0f0d0c7812 */ /* 0x000fe400078ec0ff */
[----:B--2---:R-:W-:-:S03]  /*0fd0*/  LOP3.LUT R13, R16, 0xf0f0f0f, RZ, 0xc0, !PT ;  /* 0x0f0f0f0f100d7812 */ /* 0x004fc600078ec0ff */
[----:B------:R-:W-:Y:S02]  /*0fe0*/  IDP.4A.S8.S8 R19, R12, R19, R14 ;  /* 0x000000130c137226 */ /* 0x000fe4000000060e */
[----:B0-----:R-:W-:Y:S02]  /*0ff0*/  IDP.4A.S8.S8 R24, R13, R24, RZ ;  /* 0x000000180d187226 */ /* 0x001fe400000006ff */
[----:B------:R-:W0:Y:S01]  /*1000*/  LDS.128 R12, [R30+UR8+0x70] ;  /* 0x000070081e0c7984 */ /* 0x000e220008000c00 */
[----:B------:R-:W-:-:S04]  /*1010*/  SHF.R.U32.HI R16, RZ, 0x4, R16 ;  /* 0x00000004ff107819 */ /* 0x000fc80000011610 */
[----:B------:R-:W-:Y:S02]  /*1020*/  LOP3.LUT R53, R16, 0xf0f0f0f, RZ, 0xc0, !PT ;  /* 0x0f0f0f0f10357812 */ /* 0x000fe400078ec0ff */
[----:B---3--:R-:W-:Y:S02]  /*1030*/  LOP3.LUT R16, R17, 0xf0f0f0f, RZ, 0xc0, !PT ;  /* 0x0f0f0f0f11107812 */ /* 0x008fe400078ec0ff */
[----:B------:R-:W-:Y:S01]  /*1040*/  SHF.R.U32.HI R17, RZ, 0x4, R17 ;  /* 0x00000004ff117819 */ /* 0x000fe20000011611 */
[----:B0-----:R-:W-:-:S04]  /*1050*/  IDP.4A.S8.S8 R12, R53, R12, R24 ;  /* 0x0000000c350c7226 */ /* 0x001fc80000000618 */
[----:B------:R-:W-:Y:S02]  /*1060*/  IDP.4A.S8.S8 R25, R16, R25, R12 ;  /* 0x0000001910197226 */ /* 0x000fe4000000060c */
[----:B------:R-:W0:Y:S01]  /*1070*/  LDS R12, [R5+0x38] ;  /* 0x00003800050c7984 */ /* 0x000e220000000800 */
[----:B------:R-:W-:-:S03]  /*1080*/  LOP3.LUT R16, R17, 0xf0f0f0f, RZ, 0xc0, !PT ;  /* 0x0f0f0f0f11107812 */ /* 0x000fc600078ec0ff */
[----:B------:R-:W1:Y:S02]  /*1090*/  LDS R17, [R7+0x8] ;  /* 0x0000080007117984 */ /* 0x000e640000000800 */
[----:B------:R-:W-:Y:S02]  /*10a0*/  IDP.4A.S8.S8 R25, R16, R13, R25 ;  /* 0x0000000d10197226 */ /* 0x000fe40000000619 */
[----:B------:R-:W2:Y:S04]  /*10b0*/  LDS R13, [R5+0x3c] ;  /* 0x00003c00050d7984 */ /* 0x000ea80000000800 */
[----:B------:R-:W3:Y:S01]  /*10c0*/  LDS R16, [R7+0xc] ;  /* 0x00000c0007107984 */ /* 0x000ee20000000800 */
[----:B------:R-:W-:Y:S01]  /*10d0*/  I2FP.F32.S32 R19, R19 ;  /* 0x0000001300137245 */ /* 0x000fe20000201400 */
[----:B------:R-:W-:Y:S01]  /*10e0*/  ULOP3.LUT UR4, UR4, 0xfffffffc, URZ, 0xc0, !UPT ;  /* 0xfffffffc04047892 */ /* 0x000fe2000f8ec0ff */
[----:B------:R-:W-:Y:S01]  /*10f0*/  FADD.FTZ R20, R31, R20 ;  /* 0x000000141f147221 */ /* 0x000fe20000010000 */
[----:B0-----:R-:W-:-:S02]  /*1100*/  LOP3.LUT R18, R12, 0xf0f0f0f, RZ, 0xc0, !PT ;  /* 0x0f0f0f0f0c127812 */ /* 0x001fc400078ec0ff */
[----:B------:R-:W-:-:S03]  /*1110*/  SHF.R.U32.HI R12, RZ, 0x4, R12 ;  /* 0x00000004ff0c7819 */ /* 0x000fc6000001160c */
[----:B------:R-:W-:Y:S01]  /*1120*/  IDP.4A.S8.S8 R18, R18, R26, R25 ;  /* 0x0000001a12127226 */ /* 0x000fe20000000619 */
[----:B------:R-:W-:Y:S01]  /*1130*/  LOP3.LUT R25, R12, 0xf0f0f0f, RZ, 0xc0, !PT ;  /* 0x0f0f0f0f0c197812 */ /* 0x000fe200078ec0ff */
[----:B-1----:R-:W-:Y:S01]  /*1140*/  HFMA2 R17, R17, R22, -RZ ;  /* 0x0000001611117231 */ /* 0x002fe200001000ff */
[----:B--2---:R-:W-:Y:S02]  /*1150*/  LOP3.LUT R12, R13, 0xf0f0f0f, RZ, 0xc0, !PT ;  /* 0x0f0f0f0f0d0c7812 */ /* 0x004fe400078ec0ff */
[----:B------:R-:W-:Y:S01]  /*1160*/  SHF.R.U32.HI R13, RZ, 0x4, R13 ;  /* 0x00000004ff0d7819 */ /* 0x000fe2000001160d */
[----:B------:R-:W-:-:S04]  /*1170*/  IDP.4A.S8.S8 R14, R25, R14, R18 ;  /* 0x0000000e190e7226 */ /* 0x000fc80000000612 */
[----:B------:R-:W-:Y:S01]  /*1180*/  IDP.4A.S8.S8 R27, R12, R27, R14 ;  /* 0x0000001b0c1b7226 */ /* 0x000fe2000000060e */
[----:B------:R-:W-:Y:S01]  /*1190*/  LOP3.LUT R14, R13, 0xf0f0f0f, RZ, 0xc0, !PT ;  /* 0x0f0f0f0f0d0e7812 */ /* 0x000fe200078ec0ff */
[--C-:B------:R-:W-:Y:S02]  /*11a0*/  HADD2.F32 R12, -RZ, R17.reuse.H0_H0 ;  /* 0x20000011ff0c7230 */ /* 0x100fe40000004100 */
[----:B---3--:R-:W-:Y:S02]  /*11b0*/  HMUL2 R16, R16, R23 ;  /* 0x0000001710107232 */ /* 0x008fe40000000000 */
[----:B------:R-:W-:Y:S02]  /*11c0*/  HADD2.F32 R17, -RZ, R17.H1_H1 ;  /* 0x30000011ff117230 */ /* 0x000fe40000004100 */
[----:B------:R-:W-:Y:S01]  /*11d0*/  IDP.4A.S8.S8 R14, R14, R15, R27 ;  /* 0x0000000f0e0e7226 */ /* 0x000fe2000000061b */
[----:B------:R-:W-:Y:S01]  /*11e0*/  UISETP.NE.AND UP1, UPT, UR4, 0x4, UPT ;  /* 0x000000040400788c */ /* 0x000fe2000bf25270 */
[----:B------:R-:W-:-:S02]  /*11f0*/  HADD2.F32 R13, -RZ, R16.H1_H1 ;  /* 0x30000010ff0d7230 */ /* 0x000fc40000004100 */
[----:B------:R-:W-:Y:S01]  /*1200*/  FFMA.FTZ R17, R12, R19, R17 ;  /* 0x000000130c117223 */ /* 0x000fe20000010011 */
[----:B------:R-:W-:Y:S01]  /*1210*/  HADD2.F32 R12, -RZ, R16.H0_H0 ;  /* 0x20000010ff0c7230 */ /* 0x000fe20000004100 */
[----:B------:R-:W-:Y:S01]  /*1220*/  I2FP.F32.S32 R14, R14 ;  /* 0x0000000e000e7245 */ /* 0x000fe20000201400 */
[----:B------:R-:W-:-:S04]  /*1230*/  FADD.FTZ R20, R20, R21 ;  /* 0x0000001514147221 */ /* 0x000fc80000010000 */
[----:B------:R-:W-:Y:S01]  /*1240*/  FADD.FTZ R17, R20, R17 ;  /* 0x0000001114117221 */ /* 0x000fe20000010000 */
        /* <DEDUP_REMOVED lines=28> */
[----:B------:R-:W1:Y:S01]  /*1410*/  LDS.128 R20, [R30+UR8+0x20] ;  /* 0x000020081e147984 */ /* 0x000e620008000c00 */
[----:B----4-:R-:W-:Y:S02]  /*1420*/  LOP3.LUT R24, R52, 0xf0f0f0f, RZ, 0xc0, !PT ;  /* 0x0f0f0f0f34187812 */ /* 0x010fe400078ec0ff */
[----:B------:R-:W-:Y:S01]  /*1430*/  IDP.4A.S8.S8 R25, R14, R25, R12 ;  /* 0x000000190e197226 */ /* 0x000fe2000000060c */
[----:B------:R-:W2:Y:S01]  /*1440*/  LDS R17, [R5+0x54] ;  /* 0x0000540005117984 */ /* 0x000ea20000000800 */
[----:B------:R-:W-:Y:S02]  /*1450*/  SHF.R.U32.HI R52, RZ, 0x4, R52 ;  /* 0x00000004ff347819 */ /* 0x000fe40000011634 */
[----:B------:R-:W-:Y:S01]  /*1460*/  IDP.4A.S8.S8 R18, R24, R18, R25 ;  /* 0x0000001218127226 */ /* 0x000fe20000000619 */
[----:B------:R-:W3:Y:S01]  /*1470*/  LDS.128 R12, [R30+UR8+0x30] ;  /* 0x000030081e0c7984 */ /* 0x000ee20008000c00 */
[----:B------:R-:W-:-:S03]  /*1480*/  LOP3.LUT R51, R52, 0xf0f0f0f, RZ, 0xc0, !PT ;  /* 0x0f0f0f0f34337812 */ /* 0x000fc600078ec0ff */
[----:B------:R-:W4:Y:S02]  /*1490*/  LDS R25, [R5+0x4c] ;  /* 0x00004c0005197984 */ /* 0x000f240000000800 */
[----:B------:R-:W-:Y:S02]  /*14a0*/  IDP.4A.S8.S8 R26, R51, R26, R18 ;  /* 0x0000001a331a7226 */ /* 0x000fe40000000612 */
[----:B------:R-:W-:Y:S01]  /*14b0*/  LDS R24, [R7+0x14] ;  /* 0x0000140007187984 */ /* 0x000fe20000000800 */
        /* <DEDUP_REMOVED lines=10> */
[----:B----4-:R-:W-:-:S02]  /*1560*/  LOP3.LUT R16, R25, 0xf0f0f0f, RZ, 0xc0, !PT ;  /* 0x0f0f0f0f19107812 */ /* 0x010fc400078ec0ff */
[----:B------:R-:W-:Y:S01]  /*1570*/  SHF.R.U32.HI R25, RZ, 0x4, R25 ;  /* 0x00000004ff197819 */ /* 0x000fe20000011619 */
[----:B------:R-:W-:Y:S01]  /*1580*/  IDP.4A.S8.S8 R21, R18, R13, R20 ;  /* 0x0000000d12157226 */ /* 0x000fe20000000614 */
[----:B------:R-:W-:Y:S01]  /*1590*/  LOP3.LUT R20, R50, 0xf0f0f0f, RZ, 0xc0, !PT ;  /* 0x0f0f0f0f32147812 */ /* 0x000fe200078ec0ff */
[----:B------:R-:W-:Y:S01]  /*15a0*/  IDP.4A.S8.S8 R26, R16, R19, R26 ;  /* 0x00000013101a7226 */ /* 0x000fe2000000061a */
[----:B------:R-:W-:Y:S01]  /*15b0*/  LDS R13, [R7+0x10] ;  /* 0x00001000070d7984 */ /* 0x000fe20000000800 */
[----:B------:R-:W-:Y:S02]  /*15c0*/  SHF.R.U32.HI R50, RZ, 0x4, R50 ;  /* 0x00000004ff327819 */ /* 0x000fe40000011632 */
[----:B------:R-:W-:Y:S01]  /*15d0*/  IDP.4A.S8.S8 R20, R20, R22, R21 ;  /* 0x0000001614147226 */ /* 0x000fe20000000615 */
[----:B------:R-:W1:Y:S01]  /*15e0*/  LDS.128 R16, [R9] ;  /* 0x0000000009107984 */ /* 0x000e620000000c00 */
[----:B------:R-:W-:Y:S02]  /*15f0*/  LOP3.LUT R21, R50, 0xf0f0f0f, RZ, 0xc0, !PT ;  /* 0x0f0f0f0f32157812 */ /* 0x000fe400078ec0ff */
[----:B------:R-:W-:-:S03]  /*1600*/  LOP3.LUT R25, R25, 0xf0f0f0f, RZ, 0xc0, !PT ;  /* 0x0f0f0f0f19197812 */ /* 0x000fc600078ec0ff */
[----:B------:R-:W-:Y:S02]  /*1610*/  IDP.4A.S8.S8 R14, R21, R14, R20 ;  /* 0x0000000e150e7226 */ /* 0x000fe40000000614 */
[----:B------:R-:W-:Y:S02]  /*1620*/  IDP.4A.S8.S8 R27, R25, R27, R26 ;  /* 0x0000001b191b7226 */ /* 0x000fe4000000061a */
[----:B------:R-:W2:Y:S04]  /*1630*/  LDS R25, [R5+0x60] ;  /* 0x0000600005197984 */ /* 0x000ea80000000800 */
[----:B------:R-:W3:Y:S01]  /*1640*/  LDS R26, [R5+0x64] ;  /* 0x00006400051a7984 */ /* 0x000ee20000000800 */
[----:B0-----:R-:W-:Y:S02]  /*1650*/  LOP3.LUT R20, R12, 0xf0f0f0f, RZ, 0xc0, !PT ;  /* 0x0f0f0f0f0c147812 */ /* 0x001fe400078ec0ff */
[----:B------:R-:W-:-:S03]  /*1660*/  SHF.R.U32.HI R12, RZ, 0x4, R12 ;  /* 0x00000004ff0c7819 */ /* 0x000fc6000001160c */
[----:B------:R-:W-:Y:S01]  /*1670*/  IDP.4A.S8.S8 R14, R20, R23, R14 ;  /* 0x00000017140e7226 */ /* 0x000fe2000000060e */
[----:B------:R-:W-:Y:S01]  /*1680*/  LOP3.LUT R12, R12, 0xf0f0f0f, RZ, 0xc0, !PT ;  /* 0x0f0f0f0f0c0c7812 */ /* 0x000fe200078ec0ff */
[----:B------:R-:W0:Y:S04]  /*1690*/  LDS.128 R20, [R30+UR8+0x40] ;  /* 0x000040081e147984 */ /* 0x000e280008000c00 */
[----:B------:R-:W-:Y:S02]  /*16a0*/  IDP.4A.S8.S8 R50, R12, R15, R14 ;  /* 0x0000000f0c327226 */ /* 0x000fe4000000060e */
[----:B-1----:R-:W-:Y:S02]  /*16b0*/  HFMA2 R16, R13, R16, -RZ ;  /* 0x000000100d107231 */ /* 0x002fe400001000ff */
[----:B------:R-:W-:Y:S01]  /*16c0*/  HMUL2 R17, R24, R17 ;  /* 0x0000001118117232 */ /* 0x000fe20000000000 */
[----:B------:R-:W1:Y:S01]  /*16d0*/  LDS.128 R12, [R30+UR8+0x50] ;  /* 0x000050081e0c7984 */ /* 0x000e620008000c00 */
[----:B------:R-:W-:Y:S01]  /*16e0*/  I2FP.F32.S32 R50, R50 ;  /* 0x0000003200327245 */ /* 0x000fe20000201400 */
[----:B------:R-:W-:-:S02]  /*16f0*/  HADD2.F32 R24, -RZ, R16.H0_H0 ;  /* 0x20000010ff187230 */ /* 0x000fc40000004100 */
[----:B------:R-:W-:Y:S01]  /*1700*/  HADD2.F32 R51, -RZ, R16.H1_H1 ;  /* 0x30000010ff337230 */ /* 0x000fe20000004100 */
[----:B------:R-:W-:Y:S02]  /*1710*/  I2FP.F32.S32 R16, R27 ;  /* 0x0000001b00107245 */ /* 0x000fe40000201400 */
[----:B--2---:R-:W-:Y:S02]  /*1720*/  LOP3.LUT R27, R25, 0xf0f0f0f, RZ, 0xc0, !PT ;  /* 0x0f0f0f0f191b7812 */ /* 0x004fe400078ec0ff */
[----:B------:R-:W-:Y:S01]  /*1730*/  SHF.R.U32.HI R25, RZ, 0x4, R25 ;  /* 0x00000004ff197819 */ /* 0x000fe20000011619 */
[----:B------:R-:W-:Y:S01]  /*1740*/  FFMA.FTZ R16, R24, R16, R51 ;  /* 0x0000001018107223 */ /* 0x000fe20000010033 */
[--C-:B------:R-:W-:Y:S02]  /*1750*/  HADD2.F32 R24, -RZ, R17.reuse.H0_H0 ;  /* 0x20000011ff187230 */ /* 0x100fe40000004100 */
[----:B------:R-:W-:Y:S01]  /*1760*/  HADD2.F32 R17, -RZ, R17.H1_H1 ;  /* 0x30000011ff117230 */ /* 0x000fe20000004100 */
[----:B------:R-:W-:Y:S01]  /*1770*/  LOP3.LUT R25, R25, 0xf0f0f0f, RZ, 0xc0, !PT ;  /* 0x0f0f0f0f19197812 */ /* 0x000fe200078ec0ff */
[----:B------:R-:W-:-:S03]  /*1780*/  FADD.FTZ R16, R31, R16 ;  /* 0x000000101f107221 */ /* 0x000fc60000010000 */
[----:B------:R-:W-:Y:S01]  /*1790*/  FFMA.FTZ R17, R24, R50, R17 ;  /* 0x0000003218117223 */ /* 0x000fe20000010011 */
[----:B---3--:R-:W-:Y:S01]  /*17a0*/  LOP3.LUT R24, R26, 0xf0f0f0f, RZ, 0xc0, !PT ;  /* 0x0f0f0f0f1a187812 */ /* 0x008fe200078ec0ff */
[----:B------:R-:W-:Y:S01]  /*17b0*/  LDS R50, [R5+0x70] ;  /* 0x0000700005327984 */ /* 0x000fe20000000800 */
[----:B------:R-:W-:Y:S01]  /*17c0*/  SHF.R.U32.HI R26, RZ, 0x4, R26 ;  /* 0x00000004ff1a7819 */ /* 0x000fe2000001161a */
[----:B------:R-:W-:-:S03]  /*17d0*/  FADD.FTZ R16, R16, R17 ;  /* 0x0000001110107221 */ /* 0x000fc60000010000 */
[----:B------:R-:W-:Y:S01]  /*17e0*/  LOP3.LUT R26, R26, 0xf0f0f0f, RZ, 0xc0, !PT ;  /* 0x0f0f0f0f1a1a7812 */ /* 0x000fe200078ec0ff */
[----:B0-----:R-:W-:Y:S02]  /*17f0*/  IDP.4A.S8.S8 R27, R27, R20, RZ ;  /* 0x000000141b1b7226 */ /* 0x001fe400000006ff */
[----:B------:R-:W0:Y:S02]  /*1800*/  LDS R20, [R5+0x68] ;  /* 0x0000680005147984 */ /* 0x000e240000000800 */
[----:B-1----:R-:W-:-:S04]  /*1810*/  IDP.4A.S8.S8 R12, R25, R12, R27 ;  /* 0x0000000c190c7226 */ /* 0x002fc8000000061b */
[----:B------:R-:W-:Y:S02]  /*1820*/  IDP.4A.S8.S8 R21, R24, R21, R12 ;  /* 0x0000001518157226 */ /* 0x000fe4000000060c */
[----:B------:R-:W1:Y:S02]  /*1830*/  LDS R12, [R5+0x6c] ;  /* 0x00006c00050c7984 */ /* 0x000e640000000800 */
[----:B------:R-:W-:Y:S02]  /*1840*/  IDP.4A.S8.S8 R13, R26, R13, R21 ;  /* 0x0000000d1a0d7226 */ /* 0x000fe40000000615 */
[----:B------:R-:W2:Y:S01]  /*1850*/  LDS.128 R24, [R30+UR8+0x60] ;  /* 0x000060081e187984 */ /* 0x000ea20008000c00 */
        /* <DEDUP_REMOVED lines=9> */
[----:B------:R-:W0:Y:S01]  /*18f0*/  LDS.128 R20, [R30+UR8+0x70] ;  /* 0x000070081e147984 */ /* 0x000e220008000c00 */
[----:B------:R-:W-:Y:S02]  /*1900*/  SHF.R.U32.HI R50, RZ, 0x4, R50 ;  /* 0x00000004ff327819 */ /* 0x000fe40000011632 */
[----:B------:R-:W-:Y:S01]  /*1910*/  LOP3.LUT R12, R12, 0xf0f0f0f, RZ, 0xc0, !PT ;  /* 0x0f0f0f0f0c0c7812 */ /* 0x000fe200078ec0ff */
[----:B--2---:R-:W-:Y:S01]  /*1920*/  IDP.4A.S8.S8 R24, R13, R24, RZ ;  /* 0x000000180d187226 */ /* 0x004fe200000006ff */
[----:B------:R-:W-:Y:S01]  /*1930*/  LOP3.LUT R51, R50, 0xf0f0f0f, RZ, 0xc0, !PT ;  /* 0x0f0f0f0f32337812 */ /* 0x000fe200078ec0ff */
[----:B------:R-:W1:Y:S02]  /*1940*/  LDS R13, [R5+0x74] ;  /* 0x00007400050d7984 */ /* 0x000e640000000800 */
[----:B------:R-:W-:-:S05]  /*1950*/  IDP.4A.S8.S8 R12, R12, R15, R14 ;  /* 0x0000000f0c0c7226 */ /* 0x000fca000000060e */
[----:B------:R-:W-:Y:S01]  /*1960*/  I2FP.F32.S32 R12, R12 ;  /* 0x0000000c000c7245 */ /* 0x000fe20000201400 */
[----:B0-----:R-:W-:Y:S02]  /*1970*/  IDP.4A.S8.S8 R24, R51, R20, R24 ;  /* 0x0000001433187226 */ /* 0x001fe40000000618 */
[----:B------:R-:W0:Y:S01]  /*1980*/  LDS R20, [R5+0x78] ;  /* 0x0000780005147984 */ /* 0x000e220000000800 */
[----:B-1----:R-:W-:Y:S02]  /*1990*/  LOP3.LUT R50, R13, 0xf0f0f0f, RZ, 0xc0, !PT ;  /* 0x0f0f0f0f0d327812 */ /* 0x002fe400078ec0ff */
[----:B------:R-:W-:-:S03]  /*19a0*/  SHF.R.U32.HI R13, RZ, 0x4, R13 ;  /* 0x00000004ff0d7819 */ /* 0x000fc6000001160d */
[----:B------:R-:W-:Y:S01]  /*19b0*/  IDP.4A.S8.S8 R25, R50, R25, R24 ;  /* 0x0000001932197226 */ /* 0x000fe20000000618 */
[----:B------:R-:W-:Y:S02]  /*19c0*/  LOP3.LUT R24, R13, 0xf0f0f0f, RZ, 0xc0, !PT ;  /* 0x0f0f0f0f0d187812 */ /* 0x000fe400078ec0ff */
[----:B------:R-:W1:Y:S03]  /*19d0*/  LDS R13, [R5+0x7c] ;  /* 0x00007c00050d7984 */ /* 0x000e660000000800 */
[----:B------:R-:W-:Y:S02]  /*19e0*/  IDP.4A.S8.S8 R25, R24, R21, R25 ;  /* 0x0000001518197226 */ /* 0x000fe40000000619 */
[----:B------:R-:W2:Y:S04]  /*19f0*/  LDS R21, [R7+0x18] ;  /* 0x0000180007157984 */ /* 0x000ea80000000800 */
[----:B------:R-:W3:Y:S01]  /*1a00*/  LDS R24, [R7+0x1c] ;  /* 0x00001c0007187984 */ /* 0x000ee20000000800 */
[----:B0-----:R-:W-:-:S02]  /*1a10*/  LOP3.LUT R50, R20, 0xf0f0f0f, RZ, 0xc0, !PT ;  /* 0x0f0f0f0f14327812 */ /* 0x001fc400078ec0ff */
[----:B------:R-:W-:-:S03]  /*1a20*/  SHF.R.U32.HI R20, RZ, 0x4, R20 ;  /* 0x00000004ff147819 */ /* 0x000fc60000011614 */
[----:B------:R-:W-:Y:S01]  /*1a30*/  IDP.4A.S8.S8 R26, R50, R26, R25 ;  /* 0x0000001a321a7226 */ /* 0x000fe20000000619 */
[----:B------:R-:W-:-:S05]  /*1a40*/  LOP3.LUT R25, R20, 0xf0f0f0f, RZ, 0xc0, !PT ;  /* 0x0f0f0f0f14197812 */ /* 0x000fca00078ec0ff */
[----:B------:R-:W-:Y:S01]  /*1a50*/  IDP.4A.S8.S8 R22, R25, R22, R26 ;  /* 0x0000001619167226 */ /* 0x000fe2000000061a */
[----:B-1----:R-:W-:Y:S02]  /*1a60*/  LOP3.LUT R20, R13, 0xf0f0f0f, RZ, 0xc0, !PT ;  /* 0x0f0f0f0f0d147812 */ /* 0x002fe400078ec0ff */
[----:B------:R-:W-:Y:S01]  /*1a70*/  SHF.R.U32.HI R13, RZ, 0x4, R13 ;  /* 0x00000004ff0d7819 */ /* 0x000fe2000001160d */
[----:B--2---:R-:W-:Y:S02]  /*1a80*/  HFMA2 R18, R21, R18, -RZ ;  /* 0x0000001215127231 */ /* 0x004fe400001000ff */
[----:B------:R-:W-:Y:S01]  /*1a90*/  IDP.4A.S8.S8 R22, R20, R27, R22 ;  /* 0x0000001b14167226 */ /* 0x000fe20000000616 */
[----:B------:R-:W-:Y:S01]  /*1aa0*/  LOP3.LUT R20, R13, 0xf0f0f0f, RZ, 0xc0, !PT ;  /* 0x0f0f0f0f0d147812 */ /* 0x000fe200078ec0ff */
[----:B---3--:R-:W-:-:S04]  /*1ab0*/  HMUL2 R19, R24, R19 ;  /* 0x0000001318137232 */ /* 0x008fc80000000000 */
[----:B------:R-:W-:Y:S02]  /*1ac0*/  IDP.4A.S8.S8 R20, R20, R23, R22 ;  /* 0x0000001714147226 */ /* 0x000fe40000000616 */
[--C-:B------:R-:W-:Y:S02]  /*1ad0*/  HADD2.F32 R14, -RZ, R19.reuse.H0_H0 ;  /* 0x20000013ff0e7230 */ /* 0x100fe40000004100 */
[--C-:B------:R-:W-:Y:S01]  /*1ae0*/  HADD2.F32 R13, -RZ, R18.reuse.H0_H0 ;  /* 0x20000012ff0d7230 */ /* 0x100fe20000004100 */
[----:B------:R-:W-:Y:S01]  /*1af0*/  I2FP.F32.S32 R20, R20 ;  /* 0x0000001400147245 */ /* 0x000fe20000201400 */
[----:B------:R-:W-:Y:S02]  /*1b00*/  HADD2.F32 R18, -RZ, R18.H1_H1 ;  /* 0x30000012ff127230 */ /* 0x000fe40000004100 */
[----:B------:R-:W-:-:S03]  /*1b10*/  HADD2.F32 R19, -RZ, R19.H1_H1 ;  /* 0x30000013ff137230 */ /* 0x000fc60000004100 */
[----:B------:R-:W-:Y:S02]  /*1b20*/  FFMA.FTZ R13, R13, R12, R18 ;  /* 0x0000000c0d0d7223 */ /* 0x000fe40000010012 */
[----:B------:R-:W-:Y:S02]  /*1b30*/  FFMA.FTZ R14, R14, R20, R19 ;  /* 0x000000140e0e7223 */ /* 0x000fe40000010013 */
[----:B------:R-:W-:-:S04]  /*1b40*/  FADD.FTZ R13, R16, R13 ;  /* 0x0000000d100d7221 */ /* 0x000fc80000010000 */
[----:B------:R-:W-:Y:S01]  /*1b50*/  FADD.FTZ R31, R13, R14 ;  /* 0x0000000e0d1f7221 */ /* 0x000fe20000010000 */
[----:B------:R-:W-:Y:S06]  /*1b60*/  BAR.SYNC.DEFER_BLOCKING 0x0 ;  /* 0x0000000000007b1d */ /* 0x000fec0000010000 */
.L_x_621:
[----:B------:R-:W-:Y:S01]  /*1b70*/  IADD3 R3, PT, PT, R3, 0x8, RZ ;  /* 0x0000000803037810 */ /* 0x000fe20007ffe0ff */
[----:B------:R-:W-:Y:S01]  /*1b80*/  VIADD R4, R4, 0x8 ;  /* 0x0000000804047836 */ /* 0x000fe20000000000 */
[----:B------:R-:W-:Y:S01]  /*1b90*/  UMOV UR11, UR5 ;  /* 0x00000005000b7c82 */ /* 0x000fe20008000000 */
[----:B------:R-:W-:Y:S01]  /*1ba0*/  VIADD R0, R0, 0x8 ;  /* 0x0000000800007836 */ /* 0x000fe20000000000 */
[----:B------:R-:W-:Y:S06]  /*1bb0*/  BRA.U !UP0, `(.L_x_622) ;  /* 0xffffffe908ac7547 */ /* 0x000fec000b83ffff */
.L_x_620:
[----:B------:R-:W1:Y:S01]  /*1bc0*/  S2R R0, SR_TID.Y ;  /* 0x0000000000007919 */ /* 0x000e620000002200 */
[----:B------:R-:W2:Y:S01]  /*1bd0*/  LDCU UR4, c[0x0][0x3a0] ;  /* 0x00007400ff0477ac */ /* 0x000ea20008000800 */
[----:B------:R-:W1:Y:S02]  /*1be0*/  S2R R3, SR_CTAID.Y ;  /* 0x0000000000037919 */ /* 0x000e640000002600 */
[----:B-1----:R-:W-:-:S04]  /*1bf0*/  LEA R0, R3, R0, 0x2 ;  /* 0x0000000003007211 */ /* 0x002fc800078e10ff */
[----:B--2---:R-:W-:-:S13]  /*1c00*/  ISETP.GE.U32.AND P0, PT, R0, UR4, PT ;  /* 0x0000000400007c0c */ /* 0x004fda000bf06070 */
[----:B------:R-:W-:Y:S05]  /*1c10*/  @P0 EXIT ;  /* 0x000000000000094d */ /* 0x000fea0003800000 */
[----:B------:R-:W1:Y:S01]  /*1c20*/  S2R R5, SR_TID.X ;  /* 0x0000000000057919 */ /* 0x000e620000002100 */
[----:B------:R-:W2:Y:S01]  /*1c30*/  LDCU UR4, c[0x0][0x3a8] ;  /* 0x00007500ff0477ac */ /* 0x000ea20008000800 */
[----:B------:R-:W1:Y:S02]  /*1c40*/  S2R R2, SR_CTAID.X ;  /* 0x0000000000027919 */ /* 0x000e640000002500 */
[----:B-1----:R-:W-:-:S05]  /*1c50*/  IMAD R5, R2, 0x20, R5 ;  /* 0x0000002002057824 */ /* 0x002fca00078e0205 */
        /* <DEDUP_REMOVED lines=8> */
.L_x_623:
        /* <DEDUP_REMOVED lines=10> */
.L_x_1270:


//--------------------- .text._Z12mul_mat_q4_0IN3c108BFloat16ELb1EEvPKvS3_PT_iiiii --------------------------
	.section	.text._Z12mul_mat_q4_0IN3c108BFloat16ELb1EEvPKvS3_PT_iiiii,"ax",@progbits
	.align	128
.text._Z12mul_mat_q4_0IN3c108BFloat16ELb1EEvPKvS3_PT_iiiii:
        .type           _Z12mul_mat_q4_0IN3c108BFloat16ELb1EEvPKvS3_PT_iiiii,@function
        .size           _Z12mul_mat_q4_0IN3c108BFloat16ELb1EEvPKvS3_PT_iiiii,(.L_x_1271 - _Z12mul_mat_q4_0IN3c108BFloat16ELb1EEvPKvS3_PT_iiiii)
        .other          _Z12mul_mat_q4_0IN3c108BFloat16ELb1EEvPKvS3_PT_iiiii,@"STO_CUDA_ENTRY STV_DEFAULT"
_Z12mul_mat_q4_0IN3c108BFloat16ELb1EEvPKvS3_PT_iiiii:
        /* <DEDUP_REMOVED lines=15> */
[----:B------:R-:W2:Y:S01]  /*00f0*/  S2R R22, SR_TID.Y ;  /* 0x0000000000167919 */ /* 0x000ea20000002200 */
[----:B------:R-:W4:Y:S01]  /*0100*/  LDCU UR10, c[0x0][0x39c] ;  /* 0x00007380ff0a77ac */ /* 0x000f220008000800 */
[----:B------:R-:W-:Y:S01]  /*0110*/  USHF.R.S32.HI UR4, URZ, 0x5, UR4 ;  /* 0x00000005ff047899 */ /* 0x000fe20008011404 */
[----:B------:R-:W0:Y:S05]  /*0120*/  LDCU.64 UR14, c[0x0][0x380] ;  /* 0x00007000ff0e77ac */ /* 0x000e2a0008000a00 */
[----:B------:R-:W-:Y:S01]  /*0130*/  IMAD R58, R56, UR4, RZ ;  /* 0x00000004383a7c24 */ /* 0x000fe2000f8e02ff */
[----:B-1----:R-:W-:-:S03]  /*0140*/  USHF.R.S32.HI UR5, URZ, 0x1f, UR7 ;  /* 0x0000001fff057899 */ /* 0x002fc60008011407 */
[----:B------:R-:W-:Y:S01]  /*0150*/  IMAD.WIDE R58, R58, 0x12, RZ ;  /* 0x000000123a3a7825 */ /* 0x000fe200078e02ff */
[----:B------:R-:W-:Y:S02]  /*0160*/  UIADD3 UR6, UPT, UPT, UR6, -0x1, URZ ;  /* 0xffffffff06067890 */ /* 0x000fe4000fffe0ff */
[----:B------:R-:W-:-:S03]  /*0170*/  ULEA.HI UR5, UR5, UR7, URZ, 0x5 ;  /* 0x0000000705057291 */ /* 0x000fc6000f8f28ff */
[----:B------:R-:W-:Y:S01]  /*0180*/  UMOV UR7, 0x400 ;  /* 0x0000040000077882 */ /* 0x000fe20000000000 */
[----:B------:R-:W-:Y:S02]  /*0190*/  USHF.R.S32.HI UR5, URZ, 0x5, UR5 ;  /* 0x00000005ff057899 */ /* 0x000fe40008011405 */
[----:B---3--:R-:W-:Y:S01]  /*01a0*/  ULEA UR9, UR8, UR7, 0x18 ;  /* 0x0000000708097291 */ /* 0x008fe2000f8ec0ff */
[----:B0-----:R-:W-:Y:S01]  /*01b0*/  SHF.R.U32.HI R2, RZ, 0x2, R9 ;  /* 0x00000002ff027819 */ /* 0x001fe20000011609 */
[C---:B------:R-:W-:Y:S01]  /*01c0*/  VIADD R7, R9.reuse, 0x20 ;  /* 0x0000002009077836 */ /* 0x040fe20000000000 */
[C---:B------:R-:W-:Y:S01]  /*01d0*/  LOP3.LUT R36, R9.reuse, 0x3, RZ, 0xc0, !PT ;  /* 0x0000000309247812 */ /* 0x040fe200078ec0ff */
[----:B------:R-:W-:Y:S01]  /*01e0*/  IMAD.SHL.U32 R53, R9, 0x4, RZ ;  /* 0x0000000409357824 */ /* 0x000fe200078e00ff */
[----:B------:R-:W-:Y:S01]  /*01f0*/  LOP3.LUT R0, R2, 0x3, RZ, 0xc0, !PT ;  /* 0x0000000302007812 */ /* 0x000fe200078ec0ff */
[----:B--2---:R-:W-:Y:S01]  /*0200*/  IMAD R3, R35, 0x4, R22 ;  /* 0x0000000423037824 */ /* 0x004fe200078e0216 */
[C---:B------:R-:W-:Y:S01]  /*0210*/  LOP3.LUT R14, R9.reuse, 0x7, RZ, 0xc0, !PT ;  /* 0x00000007090e7812 */ /* 0x040fe200078ec0ff */
[----:B------:R-:W-:Y:S01]  /*0220*/  IMAD R40, R9, 0x8, R2 ;  /* 0x0000000809287824 */ /* 0x000fe200078e0202 */
[----:B------:R-:W-:Y:S01]  /*0230*/  LOP3.LUT R15, R53, 0xc, RZ, 0xc0, !PT ;  /* 0x0000000c350f7812 */ /* 0x000fe200078ec0ff */
[----:B------:R-:W-:Y:S01]  /*0240*/  IMAD R0, R35, 0x4, R0 ;  /* 0x0000000423007824 */ /* 0x000fe200078e0200 */
[----:B------:R-:W-:Y:S01]  /*0250*/  VIMNMX.U32 R4, PT, PT, R3, UR6, PT ;  /* 0x0000000603047c48 */ /* 0x000fe2000bfe0000 */
[----:B------:R-:W-:Y:S01]  /*0260*/  IMAD.SHL.U32 R54, R22, 0x80, RZ ;  /* 0x0000008016367824 */ /* 0x000fe200078e00ff */
[----:B------:R-:W-:-:S02]  /*0270*/  LOP3.LUT R52, R53, 0x3c, RZ, 0xc0, !PT ;  /* 0x0000003c35347812 */ /* 0x000fc400078ec0ff */
[----:B------:R-:W-:Y:S01]  /*0280*/  VIMNMX R5, PT, PT, R0, UR6, PT ;  /* 0x0000000600057c48 */ /* 0x000fe2000bfe0100 */
[----:B------:R-:W-:Y:S01]  /*0290*/  IMAD R4, R4, UR5, RZ ;  /* 0x0000000504047c24 */ /* 0x000fe2000f8e02ff */
[----:B------:R-:W-:Y:S01]  /*02a0*/  LOP3.LUT R0, RZ, R56, RZ, 0x33, !PT ;  /* 0x00000038ff007212 */ /* 0x000fe200078e33ff */
[----:B------:R-:W-:Y:S02]  /*02b0*/  UIADD3 UR6, UPT, UPT, UR7, 0x1080, URZ ;  /* 0x0000108007067890 */ /* 0x000fe4000fffe0ff */
[----:B------:R-:W-:Y:S01]  /*02c0*/  IMAD R36, R5, UR5, R36 ;  /* 0x0000000505247c24 */ /* 0x000fe2000f8e0224 */
[----:B------:R-:W-:Y:S01]  /*02d0*/  SHF.R.U32.HI R5, RZ, 0x3, R9 ;  /* 0x00000003ff057819 */ /* 0x000fe20000011609 */
[----:B----4-:R-:W-:Y:S01]  /*02e0*/  VIADD R3, R0, UR10 ;  /* 0x0000000a00037c36 */ /* 0x010fe20008000000 */
[----:B------:R-:W-:Y:S01]  /*02f0*/  LEA.HI R38, R7, R4, RZ, 0x1d ;  /* 0x0000000407267211 */ /* 0x000fe200078fe8ff */
[----:B------:R-:W0:Y:S02]  /*0300*/  LDCU.64 UR10, c[0x0][0x388] ;  /* 0x00007100ff0a77ac */ /* 0x000e240008000a00 */
[C---:B------:R-:W-:Y:S01]  /*0310*/  IMAD R0, R22.reuse, 0x4, R5 ;  /* 0x0000000416007824 */ /* 0x040fe200078e0205 */
[----:B------:R-:W-:Y:S01]  /*0320*/  VIMNMX R51, PT, PT, R3, R22, PT ;  /* 0x0000001603337248 */ /* 0x000fe20003fe0100 */
[----:B------:R-:W-:Y:S01]  /*0330*/  IMAD.IADD R37, R5, 0x1, R4 ;  /* 0x0000000105257824 */ /* 0x000fe200078e0204 */
[--C-:B------:R-:W-:Y:S01]  /*0340*/  VIADDMNMX R50, R22, 0x4, R3.reuse, PT ;  /* 0x0000000416327846 */ /* 0x100fe20003800103 */
[----:B------:R-:W-:Y:S01]  /*0350*/  IMAD.U32 R4, RZ, RZ, UR9 ;  /* 0x00000009ff047e24 */ /* 0x000fe2000f8e00ff */
[----:B------:R-:W-:Y:S01]  /*0360*/  VIMNMX R24, PT, PT, R3, R0, PT ;  /* 0x0000000003187248 */ /* 0x000fe20003fe0100 */
[----:B------:R-:W-:Y:S01]  /*0370*/  UIADD3 UR5, UPT, UPT, UR7, 0x14a0, URZ ;  /* 0x000014a007057890 */ /* 0x000fe2000fffe0ff */
[--C-:B------:R-:W-:Y:S01]  /*0380*/  VIADDMNMX R23, R0, 0x10, R3.reuse, PT ;  /* 0x0000001000177846 */ /* 0x100fe20003800103 */
[----:B------:R-:W-:Y:S01]  /*0390*/  IMAD R26, R50, UR4, RZ ;  /* 0x00000004321a7c24 */ /* 0x000fe2000f8e02ff */
[----:B------:R-:W-:Y:S01]  /*03a0*/  VIADDMNMX R49, R22, 0x8, R3, PT ;  /* 0x0000000816317846 */ /* 0x000fe20003800103 */
[----:B------:R-:W-:Y:S01]  /*03b0*/  IMAD R50, R50, 0x21, R9 ;  /* 0x0000002132327824 */ /* 0x000fe200078e0209 */
[C-C-:B------:R-:W-:Y:S01]  /*03c0*/  VIADDMNMX R48, R22.reuse, 0xc, R3.reuse, PT ;  /* 0x0000000c16307846 */ /* 0x140fe20003800103 */
[----:B------:R-:W-:Y:S01]  /*03d0*/  IMAD R39, R9, 0x84, R4 ;  /* 0x0000008409277824 */ /* 0x000fe200078e0204 */
[C-C-:B------:R-:W-:Y:S01]  /*03e0*/  VIADDMNMX R47, R22.reuse, 0x10, R3.reuse, PT ;  /* 0x00000010162f7846 */ /* 0x140fe20003800103 */
        /* <DEDUP_REMOVED lines=9> */
[----:B------:R-:W-:Y:S01]  /*0480*/  IADD3 R13, P0, PT, R2, R29, RZ ;  /* 0x0000001d020d7210 */ /* 0x000fe20007f1e0ff */
[----:B------:R-:W-:Y:S01]  /*0490*/  IMAD R7, R0, UR4, RZ ;  /* 0x0000000400077c24 */ /* 0x000fe2000f8e02ff */
[C---:B------:R-:W-:Y:S01]  /*04a0*/  IADD3 R41, P6, PT, R2.reuse, R3, RZ ;  /* 0x0000000302297210 */ /* 0x040fe20007fde0ff */
[----:B------:R-:W-:Y:S01]  /*04b0*/  IMAD R31, R45, UR4, RZ ;  /* 0x000000042d1f7c24 */ /* 0x000fe2000f8e02ff */
[C---:B------:R-:W-:Y:S01]  /*04c0*/  IADD3 R11, P5, PT, R2.reuse, R5, RZ ;  /* 0x00000005020b7210 */ /* 0x040fe20007fbe0ff */
[--C-:B------:R-:W-:Y:S01]  /*04d0*/  IMAD R51, R51, 0x21, R9.reuse ;  /* 0x0000002133337824 */ /* 0x100fe200078e0209 */
[----:B------:R-:W-:Y:S01]  /*04e0*/  LEA.HI.X.SX32 R28, R3, RZ, 0x1, P6 ;  /* 0x000000ff031c7211 */ /* 0x000fe200030f0eff */
[--C-:B------:R-:W-:Y:S01]  /*04f0*/  IMAD R49, R49, 0x21, R9.reuse ;  /* 0x0000002131317824 */ /* 0x100fe200078e0209 */
[----:B------:R-:W-:Y:S01]  /*0500*/  IADD3 R3, P6, PT, R2, R7, RZ ;  /* 0x0000000702037210 */ /* 0x000fe20007fde0ff */
[--C-:B------:R-:W-:Y:S01]  /*0510*/  IMAD R48, R48, 0x21, R9.reuse ;  /* 0x0000002130307824 */ /* 0x100fe200078e0209 */
[C---:B------:R-:W-:Y:S01]  /*0520*/  IADD3 R17, P1, PT, R2.reuse, R25, RZ ;  /* 0x0000001902117210 */ /* 0x040fe20007f3e0ff */
[--C-:B------:R-:W-:Y:S01]  /*0530*/  IMAD R47, R47, 0x21, R9.reuse ;  /* 0x000000212f2f7824 */ /* 0x100fe200078e0209 */
[----:B------:R-:W-:Y:S01]  /*0540*/  IADD3 R19, P2, PT, R2, R27, RZ ;  /* 0x0000001b02137210 */ /* 0x000fe20007f5e0ff */
[--C-:B------:R-:W-:Y:S01]  /*0550*/  IMAD R46, R46, 0x21, R9.reuse ;  /* 0x000000212e2e7824 */ /* 0x100fe200078e0209 */
[----:B------:R-:W-:Y:S01]  /*0560*/  LEA.HI.X.SX32 R30, R5, RZ, 0x1, P5 ;  /* 0x000000ff051e7211 */ /* 0x000fe200028f0eff */
[--C-:B------:R-:W-:Y:S01]  /*0570*/  IMAD R45, R45, 0x21, R9.reuse ;  /* 0x000000212d2d7824 */ /* 0x100fe200078e0209 */
[----:B------:R-:W-:Y:S01]  /*0580*/  LEA.HI.X.SX32 R34, R29, RZ, 0x1, P0 ;  /* 0x000000ff1d227211 */ /* 0x000fe200000f0eff */
[----:B------:R-:W-:Y:S01]  /*0590*/  IMAD R44, R0, 0x21, R9 ;  /* 0x00000021002c7824 */ /* 0x000fe200078e0209 */
[----:B------:R-:W-:Y:S01]  /*05a0*/  IADD3 R9, P4, PT, R2, R31, RZ ;  /* 0x0000001f02097210 */ /* 0x000fe20007f9e0ff */
[----:B------:R-:W-:Y:S01]  /*05b0*/  IMAD R21, R23, UR4, RZ ;  /* 0x0000000417157c24 */ /* 0x000fe2000f8e02ff */
[----:B------:R-:W-:Y:S01]  /*05c0*/  LEA.HI.X.SX32 R0, R7, RZ, 0x1, P6 ;  /* 0x000000ff07007211 */ /* 0x000fe200030f0eff */
[----:B------:R-:W-:Y:S01]  /*05d0*/  IMAD R20, R24, UR4, RZ ;  /* 0x0000000418147c24 */ /* 0x000fe2000f8e02ff */
[----:B------:R-:W-:Y:S01]  /*05e0*/  LEA.HI.X.SX32 R31, R31, RZ, 0x1, P4 ;  /* 0x000000ff1f1f7211 */ /* 0x000fe200020f0eff */
[----:B------:R-:W-:Y:S01]  /*05f0*/  IMAD.WIDE.U32 R2, R3, 0x12, R58 ;  /* 0x0000001203027825 */ /* 0x000fe200078e003a */
[----:B------:R-:W-:Y:S01]  /*0600*/  IADD3 R61, P5, PT, R14, R21, RZ ;  /* 0x000000150e3d7210 */ /* 0x000fe20007fbe0ff */
[----:B------:R-:W-:Y:S01]  /*0610*/  UIADD3 UR7, UPT, UPT, UR7, 0x16a0, URZ ;  /* 0x000016a007077890 */ /* 0x000fe2000fffe0ff */
[----:B------:R-:W-:Y:S01]  /*0620*/  SHF.R.S32.HI R32, RZ, 0x1f, R23 ;  /* 0x0000001fff207819 */ /* 0x000fe20000011417 */
[--C-:B------:R-:W-:Y:S01]  /*0630*/  IMAD.WIDE.U32 R4, R9, 0x12, R58.reuse ;  /* 0x0000001209047825 */ /* 0x100fe200078e003a */
[----:B------:R-:W-:Y:S01]  /*0640*/  LEA.HI.X.SX32 R26, R26, RZ, 0x1, P3 ;  /* 0x000000ff1a1a7211 */ /* 0x000fe200018f0eff */
[----:B------:R-:W-:Y:S01]  /*0650*/  ULEA UR7, UR8, UR7, 0x18 ;  /* 0x0000000708077291 */ /* 0x000fe2000f8ec0ff */
[----:B------:R-:W-:Y:S01]  /*0660*/  LEA.HI.X.SX32 R27, R27, RZ, 0x1, P2 ;  /* 0x000000ff1b1b7211 */ /* 0x000fe200010f0eff */
[--C-:B------:R-:W-:Y:S01]  /*0670*/  IMAD.WIDE.U32 R6, R11, 0x12, R58.reuse ;  /* 0x000000120b067825 */ /* 0x100fe200078e003a */
[----:B------:R-:W-:Y:S01]  /*0680*/  LEA.HI.X.SX32 R25, R25, RZ, 0x1, P1 ;  /* 0x000000ff19197211 */ /* 0x000fe200008f0eff */
[----:B------:R-:W-:Y:S01]  /*0690*/  ULEA UR6, UR8, UR6, 0x18 ;  /* 0x0000000608067291 */ /* 0x000fe2000f8ec0ff */
[----:B------:R-:W-:Y:S01]  /*06a0*/  LEA.HI.X.SX32 R21, R21, RZ, 0x1, P5 ;  /* 0x000000ff15157211 */ /* 0x000fe200028f0eff */
[--C-:B------:R-:W-:Y:S01]  /*06b0*/  IMAD.WIDE.U32 R8, R41, 0x12, R58.reuse ;  /* 0x0000001229087825 */ /* 0x100fe200078e003a */
[----:B------:R-:W-:Y:S01]  /*06c0*/  LEA R51, R51, UR9, 0x2 ;  /* 0x0000000933337c11 */ /* 0x000fe2000f8e10ff */
[----:B------:R-:W-:Y:S01]  /*06d0*/  ULEA UR5, UR8, UR5, 0x18 ;  /* 0x0000000508057291 */ /* 0x000fe2000f8ec0ff */
[----:B------:R-:W-:Y:S01]  /*06e0*/  LEA R50, R50, UR9, 0x2 ;  /* 0x0000000932327c11 */ /* 0x000fe2000f8e10ff */
[--C-:B------:R-:W-:Y:S01]  /*06f0*/  IMAD.WIDE.U32 R10, R13, 0x12, R58.reuse ;  /* 0x000000120d0a7825 */ /* 0x100fe200078e003a */
[----:B------:R-:W-:Y:S01]  /*0700*/  LEA R49, R49, UR9, 0x2 ;  /* 0x0000000931317c11 */ /* 0x000fe2000f8e10ff */
[----:B------:R-:W-:Y:S01]  /*0710*/  UMOV UR8, UR4 ;  /* 0x0000000400087c82 */ /* 0x000fe20008000000 */
[----:B------:R-:W-:Y:S01]  /*0720*/  LEA R48, R48, UR9, 0x2 ;  /* 0x0000000930307c11 */ /* 0x000fe2000f8e10ff */
[----:B------:R-:W-:Y:S01]  /*0730*/  IMAD.WIDE.U32 R12, R33, 0x12, R58 ;  /* 0x00000012210c7825 */ /* 0x000fe200078e003a */
[----:B------:R-:W-:-:S02]  /*0740*/  IADD3 R33, P4, PT, R14, R20, RZ ;  /* 0x000000140e217210 */ /* 0x000fc40007f9e0ff */
[----:B------:R-:W-:Y:S01]  /*0750*/  LEA R47, R47, UR9, 0x2 ;  /* 0x000000092f2f7c11 */ /* 0x000fe2000f8e10ff */
[----:B------:R-:W-:Y:S01]  /*0760*/  IMAD R41, R0, 0x12, RZ ;  /* 0x0000001200297824 */ /* 0x000fe200078e02ff */
[----:B------:R-:W-:Y:S01]  /*0770*/  IADD3 R0, P6, PT, R15, R2, RZ ;  /* 0x000000020f007210 */ /* 0x000fe20007fde0ff */
[--C-:B------:R-:W-:Y:S01]  /*0780*/  IMAD.WIDE.U32 R18, R19, 0x12, R58.reuse ;  /* 0x0000001213127825 */ /* 0x100fe200078e003a */
[----:B------:R-:W-:Y:S02]  /*0790*/  LEA.HI.X.SX32 R20, R20, RZ, 0x1, P4 ;  /* 0x000000ff14147211 */ /* 0x000fe400020f0eff */
[----:B------:R-:W-:Y:S01]  /*07a0*/  LEA R46, R46, UR9, 0x2 ;  /* 0x000000092e2e7c11 */ /* 0x000fe2000f8e10ff */
[--C-:B------:R-:W-:Y:S01]  /*07b0*/  IMAD.WIDE.U32 R16, R17, 0x12, R58.reuse ;  /* 0x0000001211107825 */ /* 0x100fe200078e003a */
[----:B------:R-:W-:Y:S02]  /*07c0*/  LEA R45, R45, UR9, 0x2 ;  /* 0x000000092d2d7c11 */ /* 0x000fe4000f8e10ff */
[----:B------:R-:W-:Y:S01]  /*07d0*/  LEA R44, R44, UR9, 0x2 ;  /* 0x000000092c2c7c11 */ /* 0x000fe2000f8e10ff */
[----:B------:R-:W-:Y:S01]  /*07e0*/  IMAD.WIDE.U32 R60, R61, 0x12, R58 ;  /* 0x000000123d3c7825 */ /* 0x000fe200078e003a */
[----:B------:R-:W-:-:S03]  /*07f0*/  LEA R40, R40, UR6, 0x2 ;  /* 0x0000000628287c11 */ /* 0x000fc6000f8e10ff */
[----:B------:R-:W-:Y:S01]  /*0800*/  IMAD.WIDE.U32 R58, R33, 0x12, R58 ;  /* 0x00000012213a7825 */ /* 0x000fe200078e003a */
[----:B------:R-:W-:-:S03]  /*0810*/  SHF.R.S32.HI R33, RZ, 0x1f, R24 ;  /* 0x0000001fff217819 */ /* 0x000fc60000011418 */
[----:B------:R-:W-:Y:S01]  /*0820*/  IMAD.X R2, R3, 0x1, R41, P6 ;  /* 0x0000000103027824 */ /* 0x000fe200030e0629 */
[C---:B------:R-:W-:Y:S01]  /*0830*/  IADD3 R3, P0, PT, R15.reuse, R4, RZ ;  /* 0x000000040f037210 */ /* 0x040fe20007f1e0ff */
[----:B------:R-:W-:Y:S01]  /*0840*/  IMAD R41, R30, 0x12, RZ ;  /* 0x000000121e297824 */ /* 0x000fe200078e02ff */
[----:B------:R-:W-:Y:S01]  /*0850*/  IADD3 R4, P6, PT, R15, R6, RZ ;  /* 0x000000060f047210 */ /* 0x000fe20007fde0ff */
[----:B------:R-:W-:Y:S01]  /*0860*/  IMAD R31, R31, 0x12, RZ ;  /* 0x000000121f1f7824 */ /* 0x000fe200078e02ff */
[----:B------:R-:W-:Y:S01]  /*0870*/  LEA.HI R29, R33, R24, RZ, 0x2 ;  /* 0x00000018211d7211 */ /* 0x000fe200078f10ff */
[----:B------:R-:W-:Y:S01]  /*0880*/  IMAD R27, R27, 0x12, RZ ;  /* 0x000000121b1b7824 */ /* 0x000fe200078e02ff */
[----:B------:R-:W-:Y:S01]  /*0890*/  LEA.HI R33, R32, R23, RZ, 0x2 ;  /* 0x0000001720217211 */ /* 0x000fe200078f10ff */
[----:B------:R-:W-:Y:S01]  /*08a0*/  IMAD.X R5, R5, 0x1, R31, P0 ;  /* 0x0000000105057824 */ /* 0x000fe200000e061f */
[----:B------:R-:W-:Y:S01]  /*08b0*/  LEA.HI R29, R29, R14, RZ, 0x1e ;  /* 0x0000000e1d1d7211 */ /* 0x000fe200078ff0ff */
[----:B------:R-:W-:Y:S01]  /*08c0*/  IMAD.X R6, R7, 0x1, R41, P6 ;  /* 0x0000000107067824 */ /* 0x000fe200030e0629 */
[----:B------:R-:W-:Y:S01]  /*08d0*/  IADD3 R7, P0, PT, R15, R8, RZ ;  /* 0x000000080f077210 */ /* 0x000fe20007f1e0ff */
[----:B------:R-:W-:Y:S01]  /*08e0*/  IMAD R31, R28, 0x12, RZ ;  /* 0x000000121c1f7824 */ /* 0x000fe200078e02ff */
[----:B------:R-:W-:Y:S01]  /*08f0*/  LEA.HI R30, R33, R14, RZ, 0x1e ;  /* 0x0000000e211e7211 */ /* 0x000fe200078ff0ff */
[----:B------:R-:W-:Y:S01]  /*0900*/  IMAD R33, R34, 0x12, RZ ;  /* 0x0000001222217824 */ /* 0x000fe200078e02ff */
[----:B------:R-:W-:Y:S01]  /*0910*/  IADD3 R8, P3, PT, R15, R10, RZ ;  /* 0x0000000a0f087210 */ /* 0x000fe20007f7e0ff */
[----:B------:R-:W-:Y:S01]  /*0920*/  IMAD.X R9, R9, 0x1, R31, P0 ;  /* 0x0000000109097824 */ /* 0x000fe200000e061f */
[C---:B------:R-:W-:Y:S01]  /*0930*/  IADD3 R14, P0, PT, R15.reuse, R12, RZ ;  /* 0x0000000c0f0e7210 */ /* 0x040fe20007f1e0ff */
[----:B------:R-:W-:Y:S01]  /*0940*/  IMAD R31, R26, 0x12, RZ ;  /* 0x000000121a1f7824 */ /* 0x000fe200078e02ff */
[----:B------:R-:W-:Y:S01]  /*0950*/  IADD3 R32, P1, PT, R15, R18, RZ ;  /* 0x000000120f207210 */ /* 0x000fe20007f3e0ff */
[----:B------:R-:W-:Y:S01]  /*0960*/  IMAD.X R10, R11, 0x1, R33, P3 ;  /* 0x000000010b0a7824 */ /* 0x000fe200018e0621 */
[----:B------:R-:W-:Y:S01]  /*0970*/  LOP3.LUT R11, R53, 0x1c, RZ, 0xc0, !PT ;  /* 0x0000001c350b7812 */ /* 0x000fe200078ec0ff */
[----:B------:R-:W-:Y:S01]  /*0980*/  IMAD.X R13, R13, 0x1, R31, P0 ;  /* 0x000000010d0d7824 */ /* 0x000fe200000e061f */
[----:B------:R-:W-:Y:S01]  /*0990*/  IADD3 R34, P2, PT, R15, R16, RZ ;  /* 0x000000100f227210 */ /* 0x000fe20007f5e0ff */
[----:B------:R-:W-:Y:S01]  /*09a0*/  IMAD R25, R25, 0x12, RZ ;  /* 0x0000001219197824 */ /* 0x000fe200078e02ff */
[----:B0-----:R-:W-:Y:S01]  /*09b0*/  IADD3 R11, P0, PT, R11, UR10, RZ ;  /* 0x0000000a0b0b7c10 */ /* 0x001fe2000ff1e0ff */
[----:B------:R-:W-:Y:S01]  /*09c0*/  IMAD.X R15, R19, 0x1, R27, P1 ;  /* 0x00000001130f7824 */ /* 0x000fe200008e061b */
[----:B------:R-:W-:Y:S01]  /*09d0*/  LOP3.LUT R53, R54, 0x7c, R53, 0xf8, !PT ;  /* 0x0000007c36357812 */ /* 0x000fe200078ef835 */
[----:B------:R-:W-:Y:S01]  /*09e0*/  IMAD.X R33, R17, 0x1, R25, P2 ;  /* 0x0000000111217824 */ /* 0x000fe200010e0619 */
[----:B------:R-:W-:Y:S01]  /*09f0*/  IADD3 R62, P1, PT, R11, 0x4, RZ ;  /* 0x000000040b3e7810 */ /* 0x000fe20007f3e0ff */
[----:B------:R-:W-:Y:S01]  /*0a00*/  IMAD R11, R21, 0x12, RZ ;  /* 0x00000012150b7824 */ /* 0x000fe200078e02ff */
[----:B------:R-:W-:Y:S01]  /*0a10*/  LEA R41, R22, UR7, 0x4 ;  /* 0x0000000716297c11 */ /* 0x000fe2000f8e20ff */
[----:B------:R-:W-:Y:S01]  /*0a20*/  IMAD R17, R20, 0x12, RZ ;  /* 0x0000001214117824 */ /* 0x000fe200078e02ff */
[----:B------:R-:W-:Y:S01]  /*0a30*/  IADD3.X R63, PT, PT, RZ, UR11, RZ, P1, P0 ;  /* 0x0000000bff3f7c10 */ /* 0x000fe20008fe04ff */
[----:B------:R-:W-:-:S02]  /*0a40*/  IMAD R29, R24, 0x8, R29 ;  /* 0x00000008181d7824 */ /* 0x000fc400078e021d */
[----:B------:R-:W-:Y:S02]  /*0a50*/  IMAD R30, R23, 0x8, R30 ;  /* 0x00000008171e7824 */ /* 0x000fe400078e021e */
[----:B------:R-:W-:Y:S01]  /*0a60*/  IMAD.IADD R11, R61, 0x1, R11 ;  /* 0x000000013d0b7824 */ /* 0x000fe200078e020b */
[----:B------:R-:W-:Y:S01]  /*0a70*/  LEA R43, R29, UR6, 0x2 ;  /* 0x000000061d2b7c11 */ /* 0x000fe2000f8e10ff */
[----:B------:R-:W-:Y:S01]  /*0a80*/  IMAD.IADD R12, R59, 0x1, R17 ;  /* 0x000000013b0c7824 */ /* 0x000fe200078e0211 */
[----:B------:R-:W-:Y:S01]  /*0a90*/  LEA R42, R30, UR6, 0x2 ;  /* 0x000000061e2a7c11 */ /* 0x000fe2000f8e10ff */
[----:B------:R-:W-:-:S06]  /*0aa0*/  UMOV UR6, 0x4 ;  /* 0x0000000400067882 */ /* 0x000fcc0000000000 */
.L_x_626:
[----:B------:R-:W-:Y:S02]  /*0ab0*/  IADD3 R16, P0, PT, R7, UR14, RZ ;  /* 0x0000000e07107c10 */ /* 0x000fe4000ff1e0ff */
[----:B0-----:R-:W-:Y:S02]  /*0ac0*/  IADD3 R26, P1, PT, R14, UR14, RZ ;  /* 0x0000000e0e1a7c10 */ /* 0x001fe4000ff3e0ff */
[----:B------:R-:W-:Y:S02]  /*0ad0*/  IADD3.X R17, PT, PT, R9, UR15, RZ, P0, !PT ;  /* 0x0000000f09117c10 */ /* 0x000fe400087fe4ff */
[----:B------:R-:W-:Y:S02]  /*0ae0*/  IADD3 R24, P0, PT, R34, UR14, RZ ;  /* 0x0000000e22187c10 */ /* 0x000fe4000ff1e0ff */
[----:B------:R-:W-:Y:S01]  /*0af0*/  IADD3.X R27, PT, PT, R13, UR15, RZ, P1, !PT ;  /* 0x0000000f0d1b7c10 */ /* 0x000fe20008ffe4ff */
[----:B------:R-:W2:Y:S01]  /*0b00*/  LDG.E.U16.CONSTANT R28, desc[UR12][R16.64+0x2] ;  /* 0x0000020c101c7981 */ /* 0x000ea2000c1e9500 */
[----:B------:R-:W-:-:S02]  /*0b10*/  IADD3.X R25, PT, PT, R33, UR15, RZ, P0, !PT ;  /* 0x0000000f21197c10 */ /* 0x000fc400087fe4ff */
[----:B------:R-:W-:Y:S01]  /*0b20*/  IADD3 R20, P0, PT, R8, UR14, RZ ;  /* 0x0000000e08147c10 */ /* 0x000fe2000ff1e0ff */
[----:B------:R0:W2:Y:S01]  /*0b30*/  LDG.E.U16.CONSTANT R29, desc[UR12][R16.64+0x4] ;  /* 0x0000040c101d7981 */ /* 0x0000a2000c1e9500 */
[----:B------:R-:W-:Y:S02]  /*0b40*/  IADD3 R22, P1, PT, R32, UR14, RZ ;  /* 0x0000000e20167c10 */ /* 0x000fe4000ff3e0ff */
[----:B------:R-:W-:Y:S01]  /*0b50*/  IADD3.X R21, PT, PT, R10, UR15, RZ, P0, !PT ;  /* 0x0000000f0a157c10 */ /* 0x000fe200087fe4ff */
[----:B------:R-:W3:Y:S01]  /*0b60*/  LDG.E.U16.CONSTANT R57, desc[UR12][R24.64+0x2] ;  /* 0x0000020c18397981 */ /* 0x000ee2000c1e9500 */
[----:B------:R-:W-:-:S03]  /*0b70*/  IADD3.X R23, PT, PT, R15, UR15, RZ, P1, !PT ;  /* 0x0000000f0f177c10 */ /* 0x000fc60008ffe4ff */
[----:B------:R1:W3:Y:S01]  /*0b80*/  LDG.E.U16.CONSTANT R66, desc[UR12][R24.64+0x4] ;  /* 0x0000040c18427981 */ /* 0x0002e2000c1e9500 */
[----:B0-----:R-:W-:-:S03]  /*0b90*/  IADD3 R16, P0, PT, R3, UR14, RZ ;  /* 0x0000000e03107c10 */ /* 0x001fc6000ff1e0ff */
[----:B------:R-:W4:Y:S01]  /*0ba0*/  LDG.E.U16.CONSTANT R64, desc[UR12][R22.64+0x2] ;  /* 0x0000020c16407981 */ /* 0x000f22000c1e9500 */
[----:B------:R-:W-:-:S03]  /*0bb0*/  IADD3.X R17, PT, PT, R5, UR15, RZ, P0, !PT ;  /* 0x0000000f05117c10 */ /* 0x000fc600087fe4ff */
[----:B------:R0:W4:Y:S01]  /*0bc0*/  LDG.E.U16.CONSTANT R65, desc[UR12][R22.64+0x4] ;  /* 0x0000040c16417981 */ /* 0x000122000c1e9500 */
[----:B-1----:R-:W-:Y:S02]  /*0bd0*/  IADD3 R24, P0, PT, R0, UR14, RZ ;  /* 0x0000000e00187c10 */ /* 0x002fe4000ff1e0ff */
[----:B------:R-:W-:Y:S01]  /*0be0*/  IADD3 R18, P1, PT, R4, UR14, RZ ;  /* 0x0000000e04127c10 */ /* 0x000fe2000ff3e0ff */
[----:B------:R-:W5:Y:S01]  /*0bf0*/  LDG.E.U16.CONSTANT R30, desc[UR12][R26.64+0x2] ;  /* 0x0000020c1a1e7981 */ /* 0x000f62000c1e9500 */
[----:B------:R-:W-:-:S03]  /*0c00*/  IADD3.X R25, PT, PT, R2, UR15, RZ, P0, !PT ;  /* 0x0000000f02197c10 */ /* 0x000fc600087fe4ff */
[----:B------:R-:W5:Y:S01]  /*0c10*/  LDG.E.U16.CONSTANT R31, desc[UR12][R26.64+0x4] ;  /* 0x0000040c1a1f7981 */ /* 0x000f62000c1e9500 */
[----:B0-----:R-:W-:Y:S02]  /*0c20*/  IADD3 R22, P0, PT, R58, UR14, RZ ;  /* 0x0000000e3a167c10 */ /* 0x001fe4000ff1e0ff */
[----:B------:R-:W-:Y:S01]  /*0c30*/  IADD3.X R19, PT, PT, R6, UR15, RZ, P1, !PT ;  /* 0x0000000f06137c10 */ /* 0x000fe20008ffe4ff */
[----:B------:R-:W5:Y:S01]  /*0c40*/  LDG.E.U16.CONSTANT R67, desc[UR12][R20.64+0x4] ;  /* 0x0000040c14437981 */ /* 0x000f62000c1e9500 */
[----:B------:R-:W-:-:S03]  /*0c50*/  IADD3.X R23, PT, PT, R12, UR15, RZ, P0, !PT ;  /* 0x0000000f0c177c10 */ /* 0x000fc600087fe4ff */
[----:B------:R-:W5:Y:S04]  /*0c60*/  LDG.E.U16.CONSTANT R68, desc[UR12][R16.64+0x2] ;  /* 0x0000020c10447981 */ /* 0x000f68000c1e9500 */
[----:B------:R0:W5:Y:S04]  /*0c70*/  LDG.E.U16.CONSTANT R26, desc[UR12][R20.64+0x2] ;  /* 0x0000020c141a7981 */ /* 0x000168000c1e9500 */
[----:B------:R-:W5:Y:S04]  /*0c80*/  LDG.E.U16.CONSTANT R27, desc[UR12][R18.64+0x2] ;  /* 0x0000020c121b7981 */ /* 0x000f68000c1e9500 */
[----:B------:R-:W5:Y:S01]  /*0c90*/  LDG.E.U16.CONSTANT R69, desc[UR12][R18.64+0x4] ;  /* 0x0000040c12457981 */ /* 0x000f62000c1e9500 */
[----:B0-----:R-:W-:-:S03]  /*0ca0*/  IADD3 R20, P0, PT, R60, UR14, RZ ;  /* 0x0000000e3c147c10 */ /* 0x001fc6000ff1e0ff */
[----:B------:R-:W5:Y:S01]  /*0cb0*/  LDG.E.U16.CONSTANT R17, desc[UR12][R16.64+0x4] ;  /* 0x0000040c10117981 */ /* 0x000f62000c1e9500 */
[----:B------:R-:W-:-:S03]  /*0cc0*/  IADD3.X R21, PT, PT, R11, UR15, RZ, P0, !PT ;  /* 0x0000000f0b157c10 */ /* 0x000fc600087fe4ff */
[----:B------:R-:W5:Y:S04]  /*0cd0*/  LDG.E.U16.CONSTANT R22, desc[UR12][R22.64] ;  /* 0x0000000c16167981 */ /* 0x000f68000c1e9500 */
[----:B------:R-:W5:Y:S04]  /*0ce0*/  LDG.E.U16.CONSTANT R20, desc[UR12][R20.64] ;  /* 0x0000000c14147981 */ /* 0x000f68000c1e9500 */
[----:B------:R-:W5:Y:S04]  /*0cf0*/  LDG.E.U16.CONSTANT R16, desc[UR12][R24.64+0x2] ;  /* 0x0000020c18107981 */ /* 0x000f68000c1e9500 */
[----:B------:R-:W5:Y:S01]  /*0d00*/  LDG.E.U16.CONSTANT R25, desc[UR12][R24.64+0x4] ;  /* 0x0000040c18197981 */ /* 0x000f62000c1e9500 */
        /* <DEDUP_REMOVED lines=8> */
[----:B--2---:R-:W-:-:S05]  /*0d90*/  IMAD R28, R29, 0x10000, R28 ;  /* 0x000100001d1c7824 */ /* 0x004fca00078e021c */
[----:B------:R0:W-:Y:S01]  /*0da0*/  STS [R51], R28 ;  /* 0x0000001c33007388 */ /* 0x0001e20000000800 */
[----:B---3--:R-:W-:Y:S02]  /*0db0*/  IMAD R66, R66, 0x10000, R57 ;  /* 0x0001000042427824 */ /* 0x008fe400078e0239 */
[----:B----4-:R-:W-:Y:S02]  /*0dc0*/  IMAD R65, R65, 0x10000, R64 ;  /* 0x0001000041417824 */ /* 0x010fe400078e0240 */
[----:B-----5:R-:W-:-:S05]  /*0dd0*/  IMAD R31, R31, 0x10000, R30 ;  /* 0x000100001f1f7824 */ /* 0x020fca00078e021e */
[----:B------:R0:W-:Y:S04]  /*0de0*/  STS [R50], R31 ;  /* 0x0000001f32007388 */ /* 0x0001e80000000800 */
[----:B------:R0:W-:Y:S01]  /*0df0*/  STS [R49], R66 ;  /* 0x0000004231007388 */ /* 0x0001e20000000800 */
[----:B------:R-:W-:-:S03]  /*0e00*/  IMAD R26, R67, 0x10000, R26 ;  /* 0x00010000431a7824 */ /* 0x000fc600078e021a */
[----:B------:R0:W-:Y:S01]  /*0e10*/  STS [R48], R65 ;  /* 0x0000004130007388 */ /* 0x0001e20000000800 */
[----:B------:R-:W-:-:S03]  /*0e20*/  IMAD R27, R69, 0x10000, R27 ;  /* 0x00010000451b7824 */ /* 0x000fc600078e021b */
[----:B------:R0:W-:Y:S01]  /*0e30*/  STS [R47], R26 ;  /* 0x0000001a2f007388 */ /* 0x0001e20000000800 */
[----:B------:R-:W-:-:S03]  /*0e40*/  IMAD R68, R17, 0x10000, R68 ;  /* 0x0001000011447824 */ /* 0x000fc600078e0244 */
[----:B------:R0:W-:Y:S01]  /*0e50*/  STS [R46], R27 ;  /* 0x0000001b2e007388 */ /* 0x0001e20000000800 */
[----:B------:R-:W-:-:S03]  /*0e60*/  HADD2.F32 R22, -RZ, R22.H0_H0 ;  /* 0x20000016ff167230 */ /* 0x000fc60000004100 */
[----:B------:R0:W-:Y:S01]  /*0e70*/  STS [R45], R68 ;  /* 0x000000442d007388 */ /* 0x0001e20000000800 */
[----:B------:R-:W-:Y:S02]  /*0e80*/  HADD2.F32 R17, -RZ, R20.H0_H0 ;  /* 0x20000014ff117230 */ /* 0x000fe40000004100 */
[----:B------:R-:W-:-:S05]  /*0e90*/  IMAD R25, R25, 0x10000, R16 ;  /* 0x0001000019197824 */ /* 0x000fca00078e0210 */
        /* <DEDUP_REMOVED lines=26> */
[----:B------:R-:W-:Y:S02]  /*1040*/  IDP.4A.S8.S8 R17, R24, R17, R16 ;  /* 0x0000001118117226 */ /* 0x000fe40000000610 */
[----:B------:R-:W0:Y:S01]  /*1050*/  LDS R16, [R39+0x10] ;  /* 0x0000100027107984 */ /* 0x000e220000000800 */
[----:B----4-:R-:W-:Y:S01]  /*1060*/  LOP3.LUT R20, R57, 0xf0f0f0f, RZ, 0xc0, !PT ;  /* 0x0f0f0f0f39147812 */ /* 0x010fe200078ec0ff */
[----:B------:R-:W-:Y:S02]  /*1070*/  IDP.4A.S8.S8 R17, R30, R21, R17 ;  /* 0x000000151e117226 */ /* 0x000fe40000000611 */
[----:B------:R-:W1:Y:S02]  /*1080*/  LDS.128 R28, [R54+UR5+0x20] ;  /* 0x00002005361c7984 */ /* 0x000e640008000c00 */
[----:B------:R-:W-:Y:S02]  /*1090*/  IDP.4A.S8.S8 R20, R20, R18, R17 ;  /* 0x0000001214147226 */ /* 0x000fe40000000611 */
[----:B------:R-:W2:Y:S04]  /*10a0*/  LDS R17, [R39+0x14] ;  /* 0x0000140027117984 */ /* 0x000ea80000000800 */
[----:B------:R-:W3:Y:S04]  /*10b0*/  LDS.128 R24, [R54+UR5+0x30] ;  /* 0x0000300536187984 */ /* 0x000ee80008000c00 */
[----:B------:R-:W4:Y:S01]  /*10c0*/  LDS R18, [R39+0xc] ;  /* 0x00000c0027127984 */ /* 0x000f220000000800 */
[----:B------:R-:W-:-:S04]  /*10d0*/  SHF.R.U32.HI R57, RZ, 0x4, R57 ;  /* 0x00000004ff397819 */ /* 0x000fc80000011639 */
[----:B------:R-:W-:Y:S02]  /*10e0*/  LOP3.LUT R57, R57, 0xf0f0f0f, RZ, 0xc0, !PT ;  /* 0x0f0f0f0f39397812 */ /* 0x000fe400078ec0ff */
[----:B0-----:R-:W-:Y:S02]  /*10f0*/  LOP3.LUT R21, R16, 0xf0f0f0f, RZ, 0xc0, !PT ;  /* 0x0f0f0f0f10157812 */ /* 0x001fe400078ec0ff */
[----:B------:R-:W-:-:S03]  /*1100*/  SHF.R.U32.HI R16, RZ, 0x4, R16 ;  /* 0x00000004ff107819 */ /* 0x000fc60000011610 */
[----:B-1----:R-:W-:Y:S01]  /*1110*/  IDP.4A.S8.S8 R28, R21, R28, RZ ;  /* 0x0000001c151c7226 */ /* 0x002fe200000006ff */
[----:B------:R-:W-:Y:S02]  /*1120*/  LOP3.LUT R21, R16, 0xf0f0f0f, RZ, 0xc0, !PT ;  /* 0x0f0f0f0f10157812 */ /* 0x000fe400078ec0ff */
[----:B--2---:R-:W-:-:S03]  /*1130*/  LOP3.LUT R16, R17, 0xf0f0f0f, RZ, 0xc0, !PT ;  /* 0x0f0f0f0f11107812 */ /* 0x004fc600078ec0ff */
[----:B---3--:R-:W-:Y:S01]  /*1140*/  IDP.4A.S8.S8 R24, R21, R24, R28 ;  /* 0x0000001815187226 */ /* 0x008fe2000000061c */
[----:B------:R-:W-:Y:S01]  /*1150*/  SHF.R.U32.HI R17, RZ, 0x4, R17 ;  /* 0x00000004ff117819 */ /* 0x000fe20000011611 */
[----:B------:R-:W-:Y:S01]  /*1160*/  IDP.4A.S8.S8 R22, R57, R22, R20 ;  /* 0x0000001639167226 */ /* 0x000fe20000000614 */
[----:B------:R-:W-:Y:S01]  /*1170*/  LDS R28, [R39+0x20] ;  /* 0x00002000271c7984 */ /* 0x000fe20000000800 */
[----:B------:R-:W-:Y:S01]  /*1180*/  IDP.4A.S8.S8 R29, R16, R29, R24 ;  /* 0x0000001d101d7226 */ /* 0x000fe20000000618 */
[----:B----4-:R-:W-:Y:S02]  /*1190*/  LOP3.LUT R16, R18, 0xf0f0f0f, RZ, 0xc0, !PT ;  /* 0x0f0f0f0f12107812 */ /* 0x010fe400078ec0ff */
[----:B------:R-:W0:Y:S01]  /*11a0*/  LDS R24, [R39+0x1c] ;  /* 0x00001c0027187984 */ /* 0x000e220000000800 */
[----:B------:R-:W-:Y:S02]  /*11b0*/  SHF.R.U32.HI R18, RZ, 0x4, R18 ;  /* 0x00000004ff127819 */ /* 0x000fe40000011612 */
[----:B------:R-:W-:Y:S01]  /*11c0*/  IDP.4A.S8.S8 R16, R16, R19, R22 ;  /* 0x0000001310107226 */ /* 0x000fe20000000616 */
[----:B------:R-:W-:-:S02]  /*11d0*/  LOP3.LUT R20, R17, 0xf0f0f0f, RZ, 0xc0, !PT ;  /* 0x0f0f0f0f11147812 */ /* 0x000fc400078ec0ff */
[----:B------:R-:W-:-:S03]  /*11e0*/  LOP3.LUT R18, R18, 0xf0f0f0f, RZ, 0xc0, !PT ;  /* 0x0f0f0f0f12127812 */ /* 0x000fc600078ec0ff */
[----:B------:R-:W-:Y:S01]  /*11f0*/  IDP.4A.S8.S8 R25, R20, R25, R29 ;  /* 0x0000001914197226 */ /* 0x000fe2000000061d */
[----:B------:R-:W-:Y:S01]  /*1200*/  LOP3.LUT R20, R66, 0xf0f0f0f, RZ, 0xc0, !PT ;  /* 0x0f0f0f0f42147812 */ /* 0x000fe200078ec0ff */
[----:B------:R-:W-:Y:S02]  /*1210*/  IDP.4A.S8.S8 R57, R18, R23, R16 ;  /* 0x0000001712397226 */ /* 0x000fe40000000610 */
[----:B------:R-:W1:Y:S02]  /*1220*/  LDS.128 R16, [R54+UR5+0x40] ;  /* 0x0000400536107984 */ /* 0x000e640008000c00 */
[----:B------:R-:W-:Y:S02]  /*1230*/  IDP.4A.S8.S8 R30, R20, R30, R25 ;  /* 0x0000001e141e7226 */ /* 0x000fe40000000619 */
[----:B------:R-:W2:Y:S01]  /*1240*/  LDS.128 R20, [R54+UR5+0x50] ;  /* 0x0000500536147984 */ /* 0x000ea20008000c00 */
[----:B------:R-:W-:-:S03]  /*1250*/  SHF.R.U32.HI R66, RZ, 0x4, R66 ;  /* 0x00000004ff427819 */ /* 0x000fc60000011642 */
[----:B------:R-:W3:Y:S01]  /*1260*/  LDS R25, [R39+0x24] ;  /* 0x0000240027197984 */ /* 0x000ee20000000800 */
[----:B------:R-:W-:-:S03]  /*1270*/  LOP3.LUT R29, R66, 0xf0f0f0f, RZ, 0xc0, !PT ;  /* 0x0f0f0f0f421d7812 */ /* 0x000fc600078ec0ff */
[----:B------:R-:W-:Y:S02]  /*1280*/  LDS R66, [R39+0x38] ;  /* 0x0000380027427984 */ /* 0x000fe40000000800 */
[----:B------:R-:W-:Y:S02]  /*1290*/  IDP.4A.S8.S8 R30, R29, R26, R30 ;  /* 0x0000001a1d1e7226 */ /* 0x000fe4000000061e */
[----:B------:R-:W4:Y:S01]  /*12a0*/  LDS R26, [R39+0x28] ;  /* 0x00002800271a7984 */ /* 0x000f220000000800 */
[----:B0-----:R-:W-:-:S05]  /*12b0*/  LOP3.LUT R29, R24, 0xf0f0f0f, RZ, 0xc0, !PT ;  /* 0x0f0f0f0f181d7812 */ /* 0x001fca00078ec0ff */
[----:B------:R-:W-:Y:S01]  /*12c0*/  IDP.4A.S8.S8 R30, R29, R31, R30 ;  /* 0x0000001f1d1e7226 */ /* 0x000fe2000000061e */
[----:B------:R-:W-:Y:S02]  /*12d0*/  LOP3.LUT R29, R28, 0xf0f0f0f, RZ, 0xc0, !PT ;  /* 0x0f0f0f0f1c1d7812 */ /* 0x000fe400078ec0ff */
[----:B------:R-:W-:-:S03]  /*12e0*/  SHF.R.U32.HI R28, RZ, 0x4, R28 ;  /* 0x00000004ff1c7819 */ /* 0x000fc6000001161c */
[----:B-1----:R-:W-:Y:S01]  /*12f0*/  IDP.4A.S8.S8 R16, R29, R16, RZ ;  /* 0x000000101d107226 */ /* 0x002fe200000006ff */
[----:B------:R-:W-:-:S05]  /*1300*/  LOP3.LUT R29, R28, 0xf0f0f0f, RZ, 0xc0, !PT ;  /* 0x0f0f0f0f1c1d7812 */ /* 0x000fca00078ec0ff */
[----:B--2---:R-:W-:Y:S01]  /*1310*/  IDP.4A.S8.S8 R16, R29, R20, R16 ;  /* 0x000000141d107226 */ /* 0x004fe20000000610 */
[----:B---3--:R-:W-:Y:S02]  /*1320*/  LOP3.LUT R20, R25, 0xf0f0f0f, RZ, 0xc0, !PT ;  /* 0x0f0f0f0f19147812 */ /* 0x008fe400078ec0ff */
[----:B------:R-:W-:-:S03]  /*1330*/  SHF.R.U32.HI R25, RZ, 0x4, R25 ;  /* 0x00000004ff197819 */ /* 0x000fc60000011619 */
[----:B------:R-:W-:Y:S01]  /*1340*/  IDP.4A.S8.S8 R17, R20, R17, R16 ;  /* 0x0000001114117226 */ /* 0x000fe20000000610 */
[----:B------:R-:W-:Y:S01]  /*1350*/  LOP3.LUT R16, R25, 0xf0f0f0f, RZ, 0xc0, !PT ;  /* 0x0f0f0f0f19107812 */ /* 0x000fe200078ec0ff */
[----:B------:R-:W0:Y:S01]  /*1360*/  LDS R20, [R39+0x2c] ;  /* 0x00002c0027147984 */ /* 0x000e220000000800 */
[----:B------:R-:W-:-:S03]  /*1370*/  SHF.R.U32.HI R24, RZ, 0x4, R24 ;  /* 0x00000004ff187819 */ /* 0x000fc60000011618 */
[----:B------:R-:W-:Y:S01]  /*1380*/  IDP.4A.S8.S8 R17, R16, R21, R17 ;  /* 0x0000001510117226 */ /* 0x000fe20000000611 */
[----:B------:R-:W-:Y:S01]  /*1390*/  LOP3.LUT R21, R24, 0xf0f0f0f, RZ, 0xc0, !PT ;  /* 0x0f0f0f0f18157812 */ /* 0x000fe200078ec0ff */
[----:B------:R-:W1:Y:S01]  /*13a0*/  LDS R16, [R39+0x30] ;  /* 0x0000300027107984 */ /* 0x000e620000000800 */
[----:B----4-:R-:W-:Y:S02]  /*13b0*/  LOP3.LUT R24, R26, 0xf0f0f0f, RZ, 0xc0, !PT ;  /* 0x0f0f0f0f1a187812 */ /* 0x010fe400078ec0ff */
[----:B------:R-:W-:Y:S01]  /*13c0*/  SHF.R.U32.HI R26, RZ, 0x4, R26 ;  /* 0x00000004ff1a7819 */ /* 0x000fe2000001161a */
[----:B------:R-:W-:Y:S02]  /*13d0*/  IDP.4A.S8.S8 R21, R21, R27, R30 ;  /* 0x0000001b15157226 */ /* 0x000fe4000000061e */
[----:B------:R-:W-:Y:S01]  /*13e0*/  IDP.4A.S8.S8 R18, R24, R18, R17 ;  /* 0x0000001218127226 */ /* 0x000fe20000000611 */
[----:B------:R-:W-:Y:S01]  /*13f0*/  LOP3.LUT R17, R26, 0xf0f0f0f, RZ, 0xc0, !PT ;  /* 0x0f0f0f0f1a117812 */ /* 0x000fe200078ec0ff */
[----:B------:R-:W-:Y:S04]  /*1400*/  LDS.128 R28, [R54+UR5+0x70] ;  /* 0x00007005361c7984 */ /* 0x000fe80008000c00 */
[----:B------:R-:W2:Y:S01]  /*1410*/  LDS.128 R24, [R54+UR5+0x60] ;  /* 0x0000600536187984 */ /* 0x000ea20008000c00 */
[----:B------:R-:W-:-:S03]  /*1420*/  IDP.4A.S8.S8 R22, R17, R22, R18 ;  /* 0x0000001611167226 */ /* 0x000fc60000000612 */
[----:B------:R-:W3:Y:S01]  /*1430*/  LDS R17, [R39+0x34] ;  /* 0x0000340027117984 */ /* 0x000ee20000000800 */
[----:B0-----:R-:W-:-:S05]  /*1440*/  LOP3.LUT R18, R20, 0xf0f0f0f, RZ, 0xc0, !PT ;  /* 0x0f0f0f0f14127812 */ /* 0x001fca00078ec0ff */
[----:B------:R-:W-:Y:S01]  /*1450*/  IDP.4A.S8.S8 R22, R18, R19, R22 ;  /* 0x0000001312167226 */ /* 0x000fe20000000616 */
[----:B-1----:R-:W-:Y:S02]  /*1460*/  LOP3.LUT R19, R16, 0xf0f0f0f, RZ, 0xc0, !PT ;  /* 0x0f0f0f0f10137812 */ /* 0x002fe400078ec0ff */
[----:B------:R-:W-:-:S03]  /*1470*/  SHF.R.U32.HI R16, RZ, 0x4, R16 ;  /* 0x00000004ff107819 */ /* 0x000fc60000011610 */
[----:B--2---:R-:W-:Y:S01]  /*1480*/  IDP.4A.S8.S8 R24, R19, R24, RZ ;  /* 0x0000001813187226 */ /* 0x004fe200000006ff */
[----:B------:R-:W-:Y:S02]  /*1490*/  LOP3.LUT R19, R16, 0xf0f0f0f, RZ, 0xc0, !PT ;  /* 0x0f0f0f0f10137812 */ /* 0x000fe400078ec0ff */
[----:B---3--:R-:W-:-:S03]  /*14a0*/  LOP3.LUT R16, R17, 0xf0f0f0f, RZ, 0xc0, !PT ;  /* 0x0f0f0f0f11107812 */ /* 0x008fc600078ec0ff */
[----:B------:R-:W-:-:S04]  /*14b0*/  IDP.4A.S8.S8 R24, R19, R28, R24 ;  /* 0x0000001c13187226 */ /* 0x000fc80000000618 */
[----:B------:R-:W-:Y:S02]  /*14c0*/  IDP.4A.S8.S8 R24, R16, R25, R24 ;  /* 0x0000001910187226 */ /* 0x000fe40000000618 */
[----:B------:R-:W0:Y:S01]  /*14d0*/  LDS R25, [R39+0x3c] ;  /* 0x00003c0027197984 */ /* 0x000e220000000800 */
[----:B------:R-:W-:-:S04]  /*14e0*/  SHF.R.U32.HI R17, RZ, 0x4, R17 ;  /* 0x00000004ff117819 */ /* 0x000fc80000011611 */
[----:B------:R-:W-:-:S05]  /*14f0*/  LOP3.LUT R16, R17, 0xf0f0f0f, RZ, 0xc0, !PT ;  /* 0x0f0f0f0f11107812 */ /* 0x000fca00078ec0ff */
[----:B------:R-:W-:Y:S01]  /*1500*/  IDP.4A.S8.S8 R29, R16, R29, R24 ;  /* 0x0000001d101d7226 */ /* 0x000fe20000000618 */
[----:B------:R-:W-:-:S05]  /*1510*/  LOP3.LUT R16, R66, 0xf0f0f0f, RZ, 0xc0, !PT ;  /* 0x0f0f0f0f42107812 */ /* 0x000fca00078ec0ff */
[----:B------:R-:W-:Y:S02]  /*1520*/  IDP.4A.S8.S8 R26, R16, R26, R29 ;  /* 0x0000001a101a7226 */ /* 0x000fe4000000061d */
[----:B------:R-:W1:Y:S01]  /*1530*/  LDS.128 R16, [R41] ;  /* 0x0000000029107984 */ /* 0x000e620000000c00 */
[----:B------:R-:W-:-:S04]  /*1540*/  SHF.R.U32.HI R66, RZ, 0x4, R66 ;  /* 0x00000004ff427819 */ /* 0x000fc80000011642 */
[----:B------:R-:W-:Y:S02]  /*1550*/  LOP3.LUT R29, R66, 0xf0f0f0f, RZ, 0xc0, !PT ;  /* 0x0f0f0f0f421d7812 */ /* 0x000fe400078ec0ff */
[----:B------:R-:W-:-:S03]  /*1560*/  SHF.R.U32.HI R20, RZ, 0x4, R20 ;  /* 0x00000004ff147819 */ /* 0x000fc60000011614 */
[----:B------:R-:W-:Y:S01]  /*1570*/  IDP.4A.S8.S8 R26, R29, R30, R26 ;  /* 0x0000001e1d1a7226 */ /* 0x000fe2000000061a */
[----:B------:R-:W-:Y:S02]  /*1580*/  LOP3.LUT R20, R20, 0xf0f0f0f, RZ, 0xc0, !PT ;  /* 0x0f0f0f0f14147812 */ /* 0x000fe400078ec0ff */
[----:B0-----:R-:W-:-:S03]  /*1590*/  LOP3.LUT R24, R25, 0xf0f0f0f, RZ, 0xc0, !PT ;  /* 0x0f0f0f0f19187812 */ /* 0x001fc600078ec0ff */
[----:B------:R-:W-:Y:S02]  /*15a0*/  IDP.4A.S8.S8 R23, R20, R23, R22 ;  /* 0x0000001714177226 */ /* 0x000fe40000000616 */
[----:B------:R-:W-:Y:S01]  /*15b0*/  LDS R22, [R40+0x4] ;  /* 0x0000040028167984 */ /* 0x000fe20000000800 */
[----:B------:R-:W-:-:S03]  /*15c0*/  IDP.4A.S8.S8 R27, R24, R27, R26 ;  /* 0x0000001b181b7226 */ /* 0x000fc6000000061a */
[----:B------:R-:W0:Y:S01]  /*15d0*/  LDS R24, [R40] ;  /* 0x0000000028187984 */ /* 0x000e220000000800 */
[----:B------:R-:W-:-:S03]  /*15e0*/  SHF.R.U32.HI R25, RZ, 0x4, R25 ;  /* 0x00000004ff197819 */ /* 0x000fc60000011619 */
[----:B------:R-:W2:Y:S01]  /*15f0*/  LDS R20, [R40+0x8] ;  /* 0x0000080028147984 */ /* 0x000ea20000000800 */
[----:B------:R-:W-:-:S03]  /*1600*/  LOP3.LUT R26, R25, 0xf0f0f0f, RZ, 0xc0, !PT ;  /* 0x0f0f0f0f191a7812 */ /* 0x000fc600078ec0ff */
[----:B------:R-:W3:Y:S02]  /*1610*/  LDS R25, [R40+0xc] ;  /* 0x00000c0028197984 */ /* 0x000ee40000000800 */
[----:B------:R-:W-:Y:S02]  /*1620*/  IDP.4A.S8.S8 R31, R26, R31, R27 ;  /* 0x0000001f1a1f7226 */ /* 0x000fe4000000061b */
[--C-:B-1----:R-:W-:Y:S01]  /*1630*/  HADD2.F32 R26, -RZ, R16.reuse.H1_H1 ;  /* 0x30000010ff1a7230 */ /* 0x102fe20000004100 */
[----:B------:R-:W-:Y:S01]  /*1640*/  I2FP.F32.S32 R57, R57 ;  /* 0x0000003900397245 */ /* 0x000fe20000201400 */
[----:B------:R-:W-:-:S03]  /*1650*/  HADD2.F32 R16, -RZ, R16.H0_H0 ;  /* 0x20000010ff107230 */ /* 0x000fc60000004100 */
[----:B------:R-:W-:Y:S01]  /*1660*/  FMUL.FTZ R27, R26, 8 ;  /* 0x410000001a1b7820 */ /* 0x000fe20000410000 */
[--C-:B------:R-:W-:Y:S01]  /*1670*/  HADD2.F32 R26, -RZ, R17.reuse.H1_H1 ;  /* 0x30000011ff1a7230 */ /* 0x100fe20000004100 */
[----:B------:R-:W-:Y:S01]  /*1680*/  I2FP.F32.S32 R28, R21 ;  /* 0x00000015001c7245 */ /* 0x000fe20000201400 */
[----:B------:R-:W-:Y:S02]  /*1690*/  HADD2.F32 R17, -RZ, R17.H0_H0 ;  /* 0x20000011ff117230 */ /* 0x000fe40000004100 */
[----:B------:R-:W-:Y:S01]  /*16a0*/  FFMA.FTZ R16, R16, R57, -R27 ;  /* 0x0000003910107223 */ /* 0x000fe2000001081b */
[--C-:B------:R-:W-:Y:S02]  /*16b0*/  HADD2.F32 R21, -RZ, R18.reuse.H1_H1 ;  /* 0x30000012ff157230 */ /* 0x100fe40000004100 */
[----:B------:R-:W-:Y:S01]  /*16c0*/  FMUL.FTZ R26, R26, 8 ;  /* 0x410000001a1a7820 */ /* 0x000fe20000410000 */
[----:B------:R-:W-:Y:S01]  /*16d0*/  ULOP3.LUT UR6, UR10, 0xfffffffc, URZ, 0xc0, !UPT ;  /* 0xfffffffc0a067892 */ /* 0x000fe2000f8ec0ff */
[----:B------:R-:W-:Y:S01]  /*16e0*/  HADD2.F32 R18, -RZ, R18.H0_H0 ;  /* 0x20000012ff127230 */ /* 0x000fe20000004100 */
[----:B------:R-:W-:Y:S01]  /*16f0*/  I2FP.F32.S32 R23, R23 ;  /* 0x0000001700177245 */ /* 0x000fe20000201400 */
[----:B------:R-:W-:Y:S01]  /*1700*/  FFMA.FTZ R17, R17, R28, -R26 ;  /* 0x0000001c11117223 */ /* 0x000fe2000001081a */
[----:B------:R-:W-:-:S02]  /*1710*/  HADD2.F32 R26, -RZ, R19.H1_H1 ;  /* 0x30000013ff1a7230 */ /* 0x000fc40000004100 */
[----:B------:R-:W-:Y:S01]  /*1720*/  FMUL.FTZ R21, R21, 8 ;  /* 0x4100000015157820 */ /* 0x000fe20000410000 */
[----:B------:R-:W-:Y:S01]  /*1730*/  UISETP.NE.AND UP1, UPT, UR6, 0x4, UPT ;  /* 0x000000040600788c */ /* 0x000fe2000bf25270 */
[----:B------:R-:W-:Y:S02]  /*1740*/  HADD2.F32 R19, -RZ, R19.H0_H0 ;  /* 0x20000013ff137230 */ /* 0x000fe40000004100 */
[----:B------:R-:W-:Y:S01]  /*1750*/  FFMA.FTZ R18, R18, R23, -R21 ;  /* 0x0000001712127223 */ /* 0x000fe20000010815 */
[----:B------:R-:W-:Y:S01]  /*1760*/  FMUL.FTZ R26, R26, 8 ;  /* 0x410000001a1a7820 */ /* 0x000fe20000410000 */
[----:B0-----:R-:W-:Y:S01]  /*1770*/  FFMA.FTZ R55, R24, R16, R55 ;  /* 0x0000001018377223 */ /* 0x001fe20000010037 */
[----:B------:R-:W-:-:S03]  /*1780*/  I2FP.F32.S32 R16, R31 ;  /* 0x0000001f00107245 */ /* 0x000fc60000201400 */
[----:B------:R-:W-:Y:S02]  /*1790*/  FFMA.FTZ R17, R22, R17, R55 ;  /* 0x0000001116117223 */ /* 0x000fe40000010037 */
[----:B------:R-:W-:Y:S02]  /*17a0*/  FFMA.FTZ R16, R19, R16, -R26 ;  /* 0x0000001013107223 */ /* 0x000fe4000001081a */
[----:B--2---:R-:W-:-:S04]  /*17b0*/  FFMA.FTZ R18, R20, R18, R17 ;  /* 0x0000001214127223 */ /* 0x004fc80000010011 */
[----:B---3--:R-:W-:Y:S01]  /*17c0*/  FFMA.FTZ R55, R25, R16, R18 ;  /* 0x0000001019377223 */ /* 0x008fe20000010012 */
        /* <DEDUP_REMOVED lines=26> */
[----:B------:R-:W1:Y:S01]  /*1970*/  LDS.128 R16, [R54+UR5+0x20] ;  /* 0x0000200536107984 */ /* 0x000e620008000c00 */
[----:B------:R-:W-:Y:S01]  /*1980*/  SHF.R.U32.HI R57, RZ, 0x4, R57 ;  /* 0x00000004ff397819 */ /* 0x000fe20000011639 */
[----:B------:R-:W-:Y:S02]  /*1990*/  IDP.4A.S8.S8 R29, R20, R29, R28 ;  /* 0x0000001d141d7226 */ /* 0x000fe4000000061c */
[----:B------:R-:W2:Y:S01]  /*19a0*/  LDS R25, [R39+0x4c] ;  /* 0x00004c0027197984 */ /* 0x000ea20000000800 */
[----:B------:R-:W-:Y:S01]  /*19b0*/  LOP3.LUT R57, R57, 0xf0f0f0f, RZ, 0xc0, !PT ;  /* 0x0f0f0f0f39397812 */ /* 0x000fe200078ec0ff */
[----:B------:R-:W-:Y:S02]  /*19c0*/  IDP.4A.S8.S8 R26, R64, R26, R29 ;  /* 0x0000001a401a7226 */ /* 0x000fe4000000061d */
[----:B------:R-:W3:Y:S02]  /*19d0*/  LDS R28, [R39+0x54] ;  /* 0x00005400271c7984 */ /* 0x000ee40000000800 */
[----:B------:R-:W-:-:S02]  /*19e0*/  IDP.4A.S8.S8 R30, R57, R30, R26 ;  /* 0x0000001e391e7226 */ /* 0x000fc4000000061a */
[----:B------:R-:W4:Y:S04]  /*19f0*/  LDS.128 R20, [R54+UR5+0x30] ;  /* 0x0000300536147984 */ /* 0x000f280008000c00 */
[----:B------:R-:W5:Y:S01]  /*1a00*/  LDS R64, [R39+0x58] ;  /* 0x0000580027407984 */ /* 0x000f620000000800 */
[----:B0-----:R-:W-:Y:S02]  /*1a10*/  LOP3.LUT R29, R24, 0xf0f0f0f, RZ, 0xc0, !PT ;  /* 0x0f0f0f0f181d7812 */ /* 0x001fe400078ec0ff */
[----:B------:R-:W-:-:S03]  /*1a20*/  SHF.R.U32.HI R24, RZ, 0x4, R24 ;  /* 0x00000004ff187819 */ /* 0x000fc60000011618 */
[----:B-1----:R-:W-:Y:S01]  /*1a30*/  IDP.4A.S8.S8 R26, R29, R16, RZ ;  /* 0x000000101d1a7226 */ /* 0x002fe200000006ff */
[----:B------:R-:W-:Y:S02]  /*1a40*/  LOP3.LUT R29, R24, 0xf0f0f0f, RZ, 0xc0, !PT ;  /* 0x0f0f0f0f181d7812 */ /* 0x000fe400078ec0ff */
[----:B--2---:R-:W-:Y:S02]  /*1a50*/  LOP3.LUT R16, R25, 0xf0f0f0f, RZ, 0xc0, !PT ;  /* 0x0f0f0f0f19107812 */ /* 0x004fe400078ec0ff */
[----:B------:R-:W-:Y:S02]  /*1a60*/  SHF.R.U32.HI R25, RZ, 0x4, R25 ;  /* 0x00000004ff197819 */ /* 0x000fe40000011619 */
[----:B---3--:R-:W-:Y:S01]  /*1a70*/  LOP3.LUT R24, R28, 0xf0f0f0f, RZ, 0xc0, !PT ;  /* 0x0f0f0f0f1c187812 */ /* 0x008fe200078ec0ff */
[----:B------:R-:W-:Y:S01]  /*1a80*/  IDP.4A.S8.S8 R30, R16, R27, R30 ;  /* 0x0000001b101e7226 */ /* 0x000fe2000000061e */
[----:B------:R-:W-:Y:S01]  /*1a90*/  LOP3.LUT R57, R25, 0xf0f0f0f, RZ, 0xc0, !PT ;  /* 0x0f0f0f0f19397812 */ /* 0x000fe200078ec0ff */
[----:B------:R-:W0:Y:S01]  /*1aa0*/  LDS R16, [R39+0x5c] ;  /* 0x00005c0027107984 */ /* 0x000e220000000800 */
[----:B----4-:R-:W-:Y:S01]  /*1ab0*/  IDP.4A.S8.S8 R20, R29, R20, R26 ;  /* 0x000000141d147226 */ /* 0x010fe2000000061a */
[----:B------:R-:W-:-:S02]  /*1ac0*/  SHF.R.U32.HI R28, RZ, 0x4, R28 ;  /* 0x00000004ff1c7819 */ /* 0x000fc4000001161c */
[----:B------:R-:W-:Y:S02]  /*1ad0*/  IDP.4A.S8.S8 R57, R57, R31, R30 ;  /* 0x0000001f39397226 */ /* 0x000fe4000000061e */
[----:B------:R-:W-:Y:S01]  /*1ae0*/  IDP.4A.S8.S8 R20, R24, R17, R20 ;  /* 0x0000001118147226 */ /* 0x000fe20000000614 */
[----:B------:R-:W-:Y:S01]  /*1af0*/  LOP3.LUT R28, R28, 0xf0f0f0f, RZ, 0xc0, !PT ;  /* 0x0f0f0f0f1c1c7812 */ /* 0x000fe200078ec0ff */
[----:B------:R-:W1:Y:S01]  /*1b00*/  LDS R17, [R39+0x60] ;  /* 0x0000600027117984 */ /* 0x000e620000000800 */
[----:B------:R-:W-:-:S03]  /*1b10*/  I2FP.F32.S32 R57, R57 ;  /* 0x0000003900397245 */ /* 0x000fc60000201400 */
[----:B------:R-:W2:Y:S01]  /*1b20*/  LDS.128 R24, [R54+UR5+0x40] ;  /* 0x0000400536187984 */ /* 0x000ea20008000c00 */
[----:B------:R-:W-:Y:S01]  /*1b30*/  IDP.4A.S8.S8 R21, R28, R21, R20 ;  /* 0x000000151c157226 */ /* 0x000fe20000000614 */
[----:B-----5:R-:W-:Y:S02]  /*1b40*/  LOP3.LUT R20, R64, 0xf0f0f0f, RZ, 0xc0, !PT ;  /* 0x0f0f0f0f40147812 */ /* 0x020fe400078ec0ff */
[----:B------:R-:W3:Y:S01]  /*1b50*/  LDS.128 R28, [R54+UR5+0x50] ;  /* 0x00005005361c7984 */ /* 0x000ee20008000c00 */
[----:B------:R-:W-:Y:S02]  /*1b60*/  SHF.R.U32.HI R64, RZ, 0x4, R64 ;  /* 0x00000004ff407819 */ /* 0x000fe40000011640 */
[----:B------:R-:W-:Y:S02]  /*1b70*/  IDP.4A.S8.S8 R20, R20, R18, R21 ;  /* 0x0000001214147226 */ /* 0x000fe40000000615 */
[----:B------:R-:W4:Y:S01]  /*1b80*/  LDS R18, [R39+0x64] ;  /* 0x0000640027127984 */ /* 0x000f220000000800 */
[----:B------:R-:W-:-:S03]  /*1b90*/  LOP3.LUT R21, R64, 0xf0f0f0f, RZ, 0xc0, !PT ;  /* 0x0f0f0f0f40157812 */ /* 0x000fc600078ec0ff */
[----:B------:R-:W5:Y:S02]  /*1ba0*/  LDS R64, [R39+0x68] ;  /* 0x0000680027407984 */ /* 0x000f640000000800 */
[----:B------:R-:W-:Y:S01]  /*1bb0*/  IDP.4A.S8.S8 R20, R21, R22, R20 ;  /* 0x0000001615147226 */ /* 0x000fe20000000614 */
[----:B0-----:R-:W-:Y:S02]  /*1bc0*/  LOP3.LUT R21, R16, 0xf0f0f0f, RZ, 0xc0, !PT ;  /* 0x0f0f0f0f10157812 */ /* 0x001fe400078ec0ff */
[----:B------:R-:W-:-:S03]  /*1bd0*/  SHF.R.U32.HI R16, RZ, 0x4, R16 ;  /* 0x00000004ff107819 */ /* 0x000fc60000011610 */
[----:B------:R-:W-:Y:S01]  /*1be0*/  IDP.4A.S8.S8 R20, R21, R19, R20 ;  /* 0x0000001315147226 */ /* 0x000fe20000000614 */
[----:B------:R-:W-:Y:S02]  /*1bf0*/  LOP3.LUT R16, R16, 0xf0f0f0f, RZ, 0xc0, !PT ;  /* 0x0f0f0f0f10107812 */ /* 0x000fe400078ec0ff */
[----:B-1----:R-:W-:Y:S02]  /*1c00*/  LOP3.LUT R19, R17, 0xf0f0f0f, RZ, 0xc0, !PT ;  /* 0x0f0f0f0f11137812 */ /* 0x002fe400078ec0ff */
[----:B------:R-:W-:-:S03]  /*1c10*/  SHF.R.U32.HI R17, RZ, 0x4, R17 ;  /* 0x00000004ff117819 */ /* 0x000fc60000011611 */
[----:B--2---:R-:W-:Y:S01]  /*1c20*/  IDP.4A.S8.S8 R19, R19, R24, RZ ;  /* 0x0000001813137226 */ /* 0x004fe200000006ff */
[----:B------:R-:W-:Y:S01]  /*1c30*/  LOP3.LUT R17, R17, 0xf0f0f0f, RZ, 0xc0, !PT ;  /* 0x0f0f0f0f11117812 */ /* 0x000fe200078ec0ff */
[----:B------:R-:W0:Y:S04]  /*1c40*/  LDS R24, [R39+0x6c] ;  /* 0x00006c0027187984 */ /* 0x000e280000000800 */
[----:B---3--:R-:W-:Y:S01]  /*1c50*/  IDP.4A.S8.S8 R28, R17, R28, R19 ;  /* 0x0000001c111c7226 */ /* 0x008fe20000000613 */
[----:B----4-:R-:W-:Y:S02]  /*1c60*/  LOP3.LUT R17, R18, 0xf0f0f0f, RZ, 0xc0, !PT ;  /* 0x0f0f0f0f12117812 */ /* 0x010fe400078ec0ff */
[----:B------:R-:W-:-:S03]  /*1c70*/  SHF.R.U32.HI R18, RZ, 0x4, R18 ;  /* 0x00000004ff127819 */ /* 0x000fc60000011612 */
[----:B------:R-:W-:Y:S01]  /*1c80*/  IDP.4A.S8.S8 R17, R17, R25, R28 ;  /* 0x0000001911117226 */ /* 0x000fe2000000061c */
[----:B------:R-:W-:Y:S01]  /*1c90*/  LOP3.LUT R18, R18, 0xf0f0f0f, RZ, 0xc0, !PT ;  /* 0x0f0f0f0f12127812 */ /* 0x000fe200078ec0ff */
[----:B------:R-:W1:Y:S01]  /*1ca0*/  LDS R25, [R39+0x70] ;  /* 0x0000700027197984 */ /* 0x000e620000000800 */
[----:B------:R-:W-:Y:S01]  /*1cb0*/  IDP.4A.S8.S8 R28, R16, R23, R20 ;  /* 0x00000017101c7226 */ /* 0x000fe20000000614 */
[----:B-----5:R-:W-:Y:S02]  /*1cc0*/  LOP3.LUT R20, R64, 0xf0f0f0f, RZ, 0xc0, !PT ;  /* 0x0f0f0f0f40147812 */ /* 0x020fe400078ec0ff */
[----:B------:R-:W-:Y:S01]  /*1cd0*/  IDP.4A.S8.S8 R29, R18, R29, R17 ;  /* 0x0000001d121d7226 */ /* 0x000fe20000000611 */
[----:B------:R-:W-:Y:S01]  /*1ce0*/  SHF.R.U32.HI R64, RZ, 0x4, R64 ;  /* 0x00000004ff407819 */ /* 0x000fe20000011640 */
[----:B------:R-:W2:Y:S01]  /*1cf0*/  LDS.128 R16, [R54+UR5+0x60] ;  /* 0x0000600536107984 */ /* 0x000ea20008000c00 */
[----:B------:R-:W-:Y:S01]  /*1d00*/  I2FP.F32.S32 R28, R28 ;  /* 0x0000001c001c7245 */ /* 0x000fe20000201400 */
[----:B------:R-:W-:Y:S01]  /*1d10*/  IDP.4A.S8.S8 R26, R20, R26, R29 ;  /* 0x0000001a141a7226 */ /* 0x000fe2000000061d */
[----:B------:R-:W-:Y:S01]  /*1d20*/  LOP3.LUT R65, R64, 0xf0f0f0f, RZ, 0xc0, !PT ;  /* 0x0f0f0f0f40417812 */ /* 0x000fe200078ec0ff */
[----:B------:R-:W3:Y:S04]  /*1d30*/  LDS.128 R20, [R54+UR5+0x70] ;  /* 0x0000700536147984 */ /* 0x000ee80008000c00 */
[----:B------:R-:W4:Y:S01]  /*1d40*/  LDS R29, [R39+0x74] ;  /* 0x00007400271d7984 */ /* 0x000f220000000800 */
[----:B------:R-:W-:-:S03]  /*1d50*/  IDP.4A.S8.S8 R26, R65, R30, R26 ;  /* 0x0000001e411a7226 */ /* 0x000fc6000000061a */
[----:B------:R-:W5:Y:S01]  /*1d60*/  LDS R64, [R39+0x7c] ;  /* 0x00007c0027407984 */ /* 0x000f620000000800 */
[----:B0-----:R-:W-:Y:S02]  /*1d70*/  LOP3.LUT R30, R24, 0xf0f0f0f, RZ, 0xc0, !PT ;  /* 0x0f0f0f0f181e7812 */ /* 0x001fe400078ec0ff */
[----:B------:R-:W-:-:S03]  /*1d80*/  SHF.R.U32.HI R24, RZ, 0x4, R24 ;  /* 0x00000004ff187819 */ /* 0x000fc60000011618 */
[----:B------:R-:W-:Y:S01]  /*1d90*/  IDP.4A.S8.S8 R26, R30, R27, R26 ;  /* 0x0000001b1e1a7226 */ /* 0x000fe2000000061a */
[----:B------:R-:W-:Y:S01]  /*1da0*/  LOP3.LUT R24, R24, 0xf0f0f0f, RZ, 0xc0, !PT ;  /* 0x0f0f0f0f18187812 */ /* 0x000fe200078ec0ff */
[----:B------:R-:W0:Y:S04]  /*1db0*/  LDS R30, [R39+0x78] ;  /* 0x00007800271e7984 */ /* 0x000e280000000800 */
[----:B------:R-:W-:Y:S01]  /*1dc0*/  IDP.4A.S8.S8 R31, R24, R31, R26 ;  /* 0x0000001f181f7226 */ /* 0x000fe2000000061a */
[----:B-1----:R-:W-:Y:S02]  /*1dd0*/  LOP3.LUT R27, R25, 0xf0f0f0f, RZ, 0xc0, !PT ;  /* 0x0f0f0f0f191b7812 */ /* 0x002fe400078ec0ff */
[----:B------:R-:W-:-:S04]  /*1de0*/  SHF.R.U32.HI R25, RZ, 0x4, R25 ;  /* 0x00000004ff197819 */ /* 0x000fc80000011619 */
[----:B------:R-:W-:Y:S01]  /*1df0*/  LOP3.LUT R25, R25, 0xf0f0f0f, RZ, 0xc0, !PT ;  /* 0x0f0f0f0f19197812 */ /* 0x000fe200078ec0ff */
[----:B--2---:R-:W-:-:S04]  /*1e00*/  IDP.4A.S8.S8 R16, R27, R16, RZ ;  /* 0x000000101b107226 */ /* 0x004fc800000006ff */
[----:B---3--:R-:W-:Y:S02]  /*1e10*/  IDP.4A.S8.S8 R16, R25, R20, R16 ;  /* 0x0000001419107226 */ /* 0x008fe40000000610 */
[----:B------:R-:W1:Y:S01]  /*1e20*/  LDS.128 R24, [R41] ;  /* 0x0000000029187984 */ /* 0x000e620000000c00 */
[----:B----4-:R-:W-:Y:S02]  /*1e30*/  LOP3.LUT R20, R29, 0xf0f0f0f, RZ, 0xc0, !PT ;  /* 0x0f0f0f0f1d147812 */ /* 0x010fe400078ec0ff */
[----:B------:R-:W-:-:S03]  /*1e40*/  SHF.R.U32.HI R29, RZ, 0x4, R29 ;  /* 0x00000004ff1d7819 */ /* 0x000fc6000001161d */
[----:B------:R-:W-:Y:S01]  /*1e50*/  IDP.4A.S8.S8 R17, R20, R17, R16 ;  /* 0x0000001114117226 */ /* 0x000fe20000000610 */
[----:B------:R-:W-:Y:S01]  /*1e60*/  LOP3.LUT R16, R29, 0xf0f0f0f, RZ, 0xc0, !PT ;  /* 0x0f0f0f0f1d107812 */ /* 0x000fe200078ec0ff */
[----:B------:R-:W2:Y:S04]  /*1e70*/  LDS R20, [R40+0x10] ;  /* 0x0000100028147984 */ /* 0x000ea80000000800 */
[----:B------:R-:W-:Y:S01]  /*1e80*/  IDP.4A.S8.S8 R17, R16, R21, R17 ;  /* 0x0000001510117226 */ /* 0x000fe20000000611 */
[----:B-----5:R-:W-:Y:S02]  /*1e90*/  LOP3.LUT R21, R64, 0xf0f0f0f, RZ, 0xc0, !PT ;  /* 0x0f0f0f0f40157812 */ /* 0x020fe400078ec0ff */
[----:B------:R-:W-:-:S04]  /*1ea0*/  SHF.R.U32.HI R64, RZ, 0x4, R64 ;  /* 0x00000004ff407819 */ /* 0x000fc80000011640 */
[----:B------:R-:W-:Y:S02]  /*1eb0*/  LOP3.LUT R64, R64, 0xf0f0f0f, RZ, 0xc0, !PT ;  /* 0x0f0f0f0f40407812 */ /* 0x000fe400078ec0ff */
[----:B0-----:R-:W-:Y:S02]  /*1ec0*/  LOP3.LUT R16, R30, 0xf0f0f0f, RZ, 0xc0, !PT ;  /* 0x0f0f0f0f1e107812 */ /* 0x001fe400078ec0ff */
[----:B------:R-:W-:-:S03]  /*1ed0*/  SHF.R.U32.HI R30, RZ, 0x4, R30 ;  /* 0x00000004ff1e7819 */ /* 0x000fc6000001161e */
[----:B------:R-:W-:Y:S01]  /*1ee0*/  IDP.4A.S8.S8 R18, R16, R18, R17 ;  /* 0x0000001210127226 */ /* 0x000fe20000000611 */
[----:B------:R-:W-:Y:S01]  /*1ef0*/  LOP3.LUT R17, R30, 0xf0f0f0f, RZ, 0xc0, !PT ;  /* 0x0f0f0f0f1e117812 */ /* 0x000fe200078ec0ff */
[----:B------:R-:W0:Y:S01]  /*1f00*/  LDS R16, [R40+0x14] ;  /* 0x0000140028107984 */ /* 0x000e220000000800 */
[----:B------:R-:W-:-:S03]  /*1f10*/  I2FP.F32.S32 R30, R31 ;  /* 0x0000001f001e7245 */ /* 0x000fc60000201400 */
[----:B------:R-:W-:Y:S02]  /*1f20*/  IDP.4A.S8.S8 R22, R17, R22, R18 ;  /* 0x0000001611167226 */ /* 0x000fe40000000612 */
[----:B------:R-:W3:Y:S02]  /*1f30*/  LDS R18, [R40+0x18] ;  /* 0x0000180028127984 */ /* 0x000ee40000000800 */
[----:B------:R-:W-:Y:S02]  /*1f40*/  IDP.4A.S8.S8 R21, R21, R19, R22 ;  /* 0x0000001315157226 */ /* 0x000fe40000000616 */
[----:B------:R-:W4:Y:S01]  /*1f50*/  LDS R17, [R40+0x1c] ;  /* 0x00001c0028117984 */ /* 0x000f220000000800 */
[----:B-1----:R-:W-:Y:S02]  /*1f60*/  HADD2.F32 R19, -RZ, R24.H1_H1 ;  /* 0x30000018ff137230 */ /* 0x002fe40000004100 */
[----:B------:R-:W-:Y:S02]  /*1f70*/  IDP.4A.S8.S8 R23, R64, R23, R21 ;  /* 0x0000001740177226 */ /* 0x000fe40000000615 */
[----:B------:R-:W-:-:S02]  /*1f80*/  HADD2.F32 R21, -RZ, R25.H0_H0 ;  /* 0x20000019ff157230 */ /* 0x000fc40000004100 */
[----:B------:R-:W-:Y:S01]  /*1f90*/  FMUL.FTZ R19, R19, 8 ;  /* 0x4100000013137820 */ /* 0x000fe20000410000 */
[----:B------:R-:W-:Y:S02]  /*1fa0*/  HADD2.F32 R24, -RZ, R24.H0_H0 ;  /* 0x20000018ff187230 */ /* 0x000fe40000004100 */
[----:B------:R-:W-:Y:S02]  /*1fb0*/  HADD2.F32 R25, -RZ, R25.H1_H1 ;  /* 0x30000019ff197230 */ /* 0x000fe40000004100 */
[--C-:B------:R-:W-:Y:S02]  /*1fc0*/  HADD2.F32 R29, -RZ, R26.reuse.H0_H0 ;  /* 0x2000001aff1d7230 */ /* 0x100fe40000004100 */
[----:B------:R-:W-:Y:S01]  /*1fd0*/  FFMA.FTZ R24, R24, R57, -R19 ;  /* 0x0000003918187223 */ /* 0x000fe20000010813 */
[----:B------:R-:W-:Y:S02]  /*1fe0*/  HADD2.F32 R26, -RZ, R26.H1_H1 ;  /* 0x3000001aff1a7230 */ /* 0x000fe40000004100 */
[----:B------:R-:W-:Y:S01]  /*1ff0*/  FMUL.FTZ R22, R25, 8 ;  /* 0x4100000019167820 */ /* 0x000fe20000410000 */
[----:B------:R-:W-:-:S02]  /*2000*/  HADD2.F32 R19, -RZ, R27.H0_H0 ;  /* 0x2000001bff137230 */ /* 0x000fc40000004100 */
[----:B--2---:R-:W-:Y:S01]  /*2010*/  FFMA.FTZ R55, R20, R24, R55 ;  /* 0x0000001814377223 */ /* 0x004fe20000010037 */
[----:B------:R-:W-:Y:S02]  /*2020*/  HADD2.F32 R27, -RZ, R27.H1_H1 ;  /* 0x3000001bff1b7230 */ /* 0x000fe40000004100 */
[----:B------:R-:W-:Y:S01]  /*2030*/  FMUL.FTZ R26, R26, 8 ;  /* 0x410000001a1a7820 */ /* 0x000fe20000410000 */
[----:B------:R-:W-:Y:S01]  /*2040*/  FFMA.FTZ R21, R21, R28, -R22 ;  /* 0x0000001c15157223 */ /* 0x000fe20000010816 */
[----:B------:R-:W-:Y:S02]  /*2050*/  I2FP.F32.S32 R20, R23 ;  /* 0x0000001700147245 */ /* 0x000fe40000201400 */
[----:B------:R-:W-:Y:S01]  /*2060*/  FFMA.FTZ R26, R29, R30, -R26 ;  /* 0x0000001e1d1a7223 */ /* 0x000fe2000001081a */
[----:B------:R-:W-:-:S04]  /*2070*/  FMUL.FTZ R22, R27, 8 ;  /* 0x410000001b167820 */ /* 0x000fc80000410000 */
[----:B------:R-:W-:Y:S01]  /*2080*/  FFMA.FTZ R19, R19, R20, -R22 ;  /* 0x0000001413137223 */ /* 0x000fe20000010816 */
[----:B0-----:R-:W-:-:S04]  /*2090*/  FFMA.FTZ R21, R16, R21, R55 ;  /* 0x0000001510157223 */ /* 0x001fc80000010037 */
[----:B---3--:R-:W-:-:S04]  /*20a0*/  FFMA.FTZ R18, R18, R26, R21 ;  /* 0x0000001a12127223 */ /* 0x008fc80000010015 */
[----:B----4-:R-:W-:Y:S01]  /*20b0*/  FFMA.FTZ R55, R17, R19, R18 ;  /* 0x0000001311377223 */ /* 0x010fe20000010012 */
[----:B------:R-:W-:Y:S06]  /*20c0*/  BAR.SYNC.DEFER_BLOCKING 0x0 ;  /* 0x0000000000007b1d */ /* 0x000fec0000010000 */
.L_x_625:
[----:B------:R-:W-:Y:S01]  /*20d0*/  VIADD R38, R38, 0x8 ;  /* 0x0000000826267836 */ /* 0x000fe20000000000 */
[----:B------:R-:W-:Y:S01]  /*20e0*/  UMOV UR6, UR9 ;  /* 0x0000000900067c82 */ /* 0x000fe20008000000 */
[----:B------:R-:W-:Y:S02]  /*20f0*/  VIADD R37, R37, 0x8 ;  /* 0x0000000825257836 */ /* 0x000fe40000000000 */
[----:B------:R-:W-:Y:S01]  /*2100*/  VIADD R36, R36, 0x8 ;  /* 0x0000000824247836 */ /* 0x000fe20000000000 */
[----:B------:R-:W-:Y:S06]  /*2110*/  BRA.U !UP0, `(.L_x_626) ;  /* 0xffffffe908647547 */ /* 0x000fec000b83ffff */
.L_x_624:
        /* <DEDUP_REMOVED lines=16> */
.L_x_627:
        /* <DEDUP_REMOVED lines=14> */
.L_x_1271:


//--------------------- .text._Z12mul_mat_q4_0IN3c108BFloat16ELb0EEvPKvS3_PT_iiiii --------------------------
	.section	.text._Z12mul_mat_q4_0IN3c108BFloat16ELb0EEvPKvS3_PT_iiiii,"ax",@progbits
	.align	128
.text._Z12mul_mat_q4_0IN3c108BFloat16ELb0EEvPKvS3_PT_iiiii:
        .type           _Z12mul_mat_q4_0IN3c108BFloat16ELb0EEvPKvS3_PT_iiiii,@function
        .size           _Z12mul_mat_q4_0IN3c108BFloat16ELb0EEvPKvS3_PT_iiiii,(.L_x_1272 - _Z12mul_mat_q4_0IN3c108BFloat16ELb0EEvPKvS3_PT_iiiii)
        .other          _Z12mul_mat_q4_0IN3c108BFloat16ELb0EEvPKvS3_PT_iiiii,@"STO_CUDA_ENTRY STV_DEFAULT"
_Z12mul_mat_q4_0IN3c108BFloat16ELb0EEvPKvS3_PT_iiiii:
        /* <DEDUP_REMOVED lines=11> */
[----:B------:R-:W-:Y:S01]  /*00b0*/  HFMA2 R47, -RZ, RZ, 0, 0 ;  /* 0x00000000ff2f7431 */ /* 0x000fe200000001ff */
[----:B------:R-:W3:Y:S01]  /*00c0*/  S2R R6, SR_TID.X ;  /* 0x0000000000067919 */ /* 0x000ee20000002100 */
[----:B------:R-:W-:Y:S01]  /*00d0*/  USHF.R.S32.HI UR6, URZ, 0x5, UR4 ;  /* 0x00000005ff067899 */ /* 0x000fe20008011404 */
[----:B------:R-:W-:Y:S01]  /*00e0*/  HFMA2 R31, -RZ, RZ, 0, 0 ;  /* 0x00000000ff1f7431 */ /* 0x000fe200000001ff */
        /* <DEDUP_REMOVED lines=22> */
[C---:B-----5:R-:W-:Y:S01]  /*0250*/  IMAD.SHL.U32 R7, R9.reuse, 0x4, RZ ;  /* 0x0000000409077824 */ /* 0x060fe200078e00ff */
[----:B------:R-:W-:Y:S01]  /*0260*/  SHF.R.U32.HI R4, RZ, 0x3, R6 ;  /* 0x00000003ff047819 */ /* 0x000fe20000011606 */
[C---:B------:R-:W-:Y:S01]  /*0270*/  IMAD R33, R9.reuse, UR6, R5 ;  /* 0x0000000609217c24 */ /* 0x040fe2000f8e0205 */
[----:B------:R-:W-:Y:S01]  /*0280*/  VIMNMX R3, PT, PT, R2, UR8, PT ;  /* 0x0000000802037c48 */ /* 0x000fe2000bfe0100 */
[C---:B------:R-:W-:Y:S01]  /*0290*/  IMAD.SHL.U32 R30, R9.reuse, 0x80, RZ ;  /* 0x00000080091e7824 */ /* 0x040fe200078e00ff */
[----:B------:R-:W-:Y:S01]  /*02a0*/  LEA R2, R9, R4, 0x2 ;  /* 0x0000000409027211 */ /* 0x000fe200078e10ff */
[--C-:B------:R-:W-:Y:S01]  /*02b0*/  IMAD R41, R18, 0x10, R33.reuse ;  /* 0x0000001012297824 */ /* 0x100fe200078e0221 */
[----:B------:R-:W-:Y:S01]  /*02c0*/  VIADDMNMX.U32 R8, R8, R9, UR8, PT ;  /* 0x0000000808087e46 */ /* 0x000fe2000b800009 */
[----:B------:R-:W-:Y:S01]  /*02d0*/  IMAD R0, R3, UR7, R0 ;  /* 0x0000000703007c24 */ /* 0x000fe2000f8e0200 */
[----:B------:R-:W-:Y:S01]  /*02e0*/  LOP3.LUT R3, R6, 0x7, RZ, 0xc0, !PT ;  /* 0x0000000706037812 */ /* 0x000fe200078ec0ff */
[----:B------:R-:W-:Y:S01]  /*02f0*/  IMAD R35, R14, 0x8, R33 ;  /* 0x000000080e237824 */ /* 0x000fe200078e0221 */
[----:B------:R-:W-:Y:S01]  /*0300*/  LEA.HI R12, R6, R7, RZ, 0x1d ;  /* 0x00000007060c7211 */ /* 0x000fe200078fe8ff */
[----:B------:R-:W-:Y:S01]  /*0310*/  IMAD R7, R8, UR7, RZ ;  /* 0x0000000708077c24 */ /* 0x000fe2000f8e02ff */
[----:B------:R-:W-:Y:S01]  /*0320*/  LEA.HI R11, R2, R3, RZ, 0x1e ;  /* 0x00000003020b7211 */ /* 0x000fe200078ff0ff */
[----:B------:R-:W-:Y:S01]  /*0330*/  VIADD R8, R6, 0x20 ;  /* 0x0000002006087836 */ /* 0x000fe20000000000 */
[----:B------:R-:W-:Y:S01]  /*0340*/  IADD3 R10, PT, PT, R2, 0x10, RZ ;  /* 0x00000010020a7810 */ /* 0x000fe20007ffe0ff */
[----:B------:R-:W-:Y:S01]  /*0350*/  IMAD.IADD R4, R4, 0x1, R7 ;  /* 0x0000000104047824 */ /* 0x000fe200078e0207 */
[----:B------:R-:W-:Y:S01]  /*0360*/  LEA R45, R22, R41, 0x3 ;  /* 0x00000029162d7211 */ /* 0x000fe200078e18ff */
[----:B------:R-:W-:Y:S01]  /*0370*/  IMAD R11, R2, 0x8, R11 ;  /* 0x00000008020b7824 */ /* 0x000fe200078e020b */
[----:B------:R-:W-:Y:S01]  /*0380*/  LEA.HI R13, R10, R3, RZ, 0x1e ;  /* 0x000000030a0d7211 */ /* 0x000fe200078ff0ff */
        /* <DEDUP_REMOVED lines=9> */
[----:B------:R-:W-:Y:S01]  /*0420*/  LEA R39, R12, R33, 0x2 ;  /* 0x000000210c277211 */ /* 0x000fe200078e10ff */
[----:B------:R-:W-:Y:S01]  /*0430*/  IMAD R13, R24, 0x4, R45 ;  /* 0x00000004180d7824 */ /* 0x000fe200078e022d */
[----:B------:R-:W-:Y:S01]  /*0440*/  LOP3.LUT R8, R7, 0x1c, RZ, 0xc0, !PT ;  /* 0x0000001c07087812 */ /* 0x000fe200078ec0ff */
[----:B------:R-:W-:Y:S01]  /*0450*/  UIADD3 UR8, UPT, UPT, UR9, 0x14a0, URZ ;  /* 0x000014a009087890 */ /* 0x000fe2000fffe0ff */
[--C-:B------:R-:W-:Y:S01]  /*0460*/  IMAD.WIDE.U32 R40, R41, 0x12, R46.reuse ;  /* 0x0000001229287825 */ /* 0x100fe200078e002e */
[----:B------:R-:W-:Y:S01]  /*0470*/  UIADD3 UR10, UPT, UPT, UR9, 0x16a0, URZ ;  /* 0x000016a0090a7890 */ /* 0x000fe2000fffe0ff */
[----:B------:R-:W-:Y:S01]  /*0480*/  IADD3 R8, P0, PT, R8, UR18, RZ ;  /* 0x0000001208087c10 */ /* 0x000fe2000ff1e0ff */
[----:B------:R-:W-:Y:S01]  /*0490*/  UIADD3 UR9, UPT, UPT, UR9, 0x1080, URZ ;  /* 0x0000108009097890 */ /* 0x000fe2000fffe0ff */
[--C-:B------:R-:W-:Y:S01]  /*04a0*/  IMAD.WIDE.U32 R38, R39, 0x12, R46.reuse ;  /* 0x0000001227267825 */ /* 0x100fe200078e002e */
[----:B------:R-:W-:Y:S01]  /*04b0*/  USHF.L.U32 UR7, UR7, 0x5, URZ ;  /* 0x0000000507077899 */ /* 0x000fe200080006ff */
[----:B------:R-:W-:Y:S01]  /*04c0*/  IADD3 R48, P1, PT, R8, 0x4, RZ ;  /* 0x0000000408307810 */ /* 0x000fe20007f3e0ff */
[----:B------:R-:W-:Y:S01]  /*04d0*/  ULEA UR9, UR13, UR9, 0x18 ;  /* 0x000000090d097291 */ /* 0x000fe2000f8ec0ff */
[----:B------:R-:W-:Y:S01]  /*04e0*/  IMAD.WIDE.U32 R34, R35, 0x12, R46 ;  /* 0x0000001223227825 */ /* 0x000fe200078e002e */
[----:B------:R-:W-:Y:S01]  /*04f0*/  ULEA UR10, UR13, UR10, 0x18 ;  /* 0x0000000a0d0a7291 */ /* 0x000fe2000f8ec0ff */
[----:B------:R-:W-:Y:S01]  /*0500*/  LOP3.LUT R29, R30, 0x7c, R7, 0xf8, !PT ;  /* 0x0000007c1e1d7812 */ /* 0x000fe200078ef807 */
[----:B0-----:R-:W-:Y:S01]  /*0510*/  UIMAD.WIDE UR4, UR7, 0x12, UR4 ;  /* 0x00000012070478a5 */ /* 0x001fe2000f8e0204 */
[--C-:B------:R-:W-:Y:S01]  /*0520*/  IMAD.WIDE.U32 R32, R33, 0x12, R46.reuse ;  /* 0x0000001221207825 */ /* 0x100fe200078e002e */
[----:B------:R-:W-:Y:S01]  /*0530*/  LOP3.LUT R28, R7, 0x3c, RZ, 0xc0, !PT ;  /* 0x0000003c071c7812 */ /* 0x000fe200078ec0ff */
[----:B------:R-:W-:Y:S01]  /*0540*/  ULEA UR8, UR13, UR8, 0x18 ;  /* 0x000000080d087291 */ /* 0x000fe2000f8ec0ff */
[----:B------:R-:W-:Y:S01]  /*0550*/  IADD3.X R49, PT, PT, RZ, UR19, RZ, P1, P0 ;  /* 0x00000013ff317c10 */ /* 0x000fe20008fe04ff */
[--C-:B------:R-:W-:Y:S01]  /*0560*/  IMAD.WIDE.U32 R44, R45, 0x12, R46.reuse ;  /* 0x000000122d2c7825 */ /* 0x100fe200078e002e */
[----:B------:R-:W-:Y:S01]  /*0570*/  LEA R11, R11, UR9, 0x2 ;  /* 0x000000090b0b7c11 */ /* 0x000fe2000f8e10ff */
[----:B------:R-:W-:Y:S01]  /*0580*/  UMOV UR7, UR4 ;  /* 0x0000000400077c82 */ /* 0x000fe20008000000 */
[----:B------:R-:W-:Y:S01]  /*0590*/  LEA R10, R10, UR9, 0x2 ;  /* 0x000000090a0a7c11 */ /* 0x000fe2000f8e10ff */
[----:B------:R-:W-:-:S04]  /*05a0*/  IMAD.WIDE.U32 R42, R43, 0x12, R46 ;  /* 0x000000122b2a7825 */ /* 0x000fc800078e002e */
[----:B------:R-:W-:-:S04]  /*05b0*/  IMAD.WIDE.U32 R36, R37, 0x12, R46 ;  /* 0x0000001225247825 */ /* 0x000fc800078e002e */
[----:B------:R-:W-:-:S04]  /*05c0*/  IMAD.WIDE.U32 R46, R13, 0x12, R46 ;  /* 0x000000120d2e7825 */ /* 0x000fc800078e002e */
[----:B------:R-:W-:Y:S02]  /*05d0*/  IMAD.U32 R13, RZ, RZ, UR14 ;  /* 0x0000000eff0d7e24 */ /* 0x000fe4000f8e00ff */
[C---:B------:R-:W-:Y:S02]  /*05e0*/  IMAD R8, R6.reuse, 0x8, R5 ;  /* 0x0000000806087824 */ /* 0x040fe400078e0205 */
[----:B------:R-:W-:Y:S01]  /*05f0*/  IMAD R5, R6, 0x84, R13 ;  /* 0x0000008406057824 */ /* 0x000fe200078e020d */
[----:B------:R-:W-:Y:S01]  /*0600*/  MOV R13, UR6 ;  /* 0x00000006000d7c02 */ /* 0x000fe20008000f00 */
[C---:B------:R-:W-:Y:S01]  /*0610*/  IMAD R6, R9.reuse, 0x21, R6 ;  /* 0x0000002109067824 */ /* 0x040fe200078e0206 */
[----:B------:R-:W-:Y:S01]  /*0620*/  LEA R7, R8, UR9, 0x2 ;  /* 0x0000000908077c11 */ /* 0x000fe2000f8e10ff */
[----:B------:R-:W-:Y:S01]  /*0630*/  UMOV UR9, UR5 ;  /* 0x0000000500097c82 */ /* 0x000fe20008000000 */
[----:B------:R-:W-:Y:S01]  /*0640*/  LEA R9, R9, UR10, 0x4 ;  /* 0x0000000a09097c11 */ /* 0x000fe2000f8e20ff */
[----:B------:R-:W-:Y:S01]  /*0650*/  IMAD R8, R13, 0x10, R2 ;  /* 0x000000100d087824 */ /* 0x000fe200078e0202 */
[----:B------:R-:W-:-:S07]  /*0660*/  LEA R6, R6, UR14, 0x2 ;  /* 0x0000000e06067c11 */ /* 0x000fce000f8e10ff */
.L_x_630:
[----:B0-----:R-:W-:-:S04]  /*0670*/  IADD3 R12, P0, PT, R32, UR7, RZ ;  /* 0x00000007200c7c10 */ /* 0x001fc8000ff1e0ff */
[----:B------:R-:W-:Y:S02]  /*0680*/  IADD3.X R13, PT, PT, R33, UR9, RZ, P0, !PT ;  /* 0x00000009210d7c10 */ /* 0x000fe400087fe4ff */
[----:B------:R-:W-:-:S03]  /*0690*/  IADD3 R14, P0, PT, R38, UR7, RZ ;  /* 0x00000007260e7c10 */ /* 0x000fc6000ff1e0ff */
[----:B------:R-:W2:Y:S01]  /*06a0*/  LDG.E.U16.CONSTANT R21, desc[UR16][R12.64+0x2] ;  /* 0x000002100c157981 */ /* 0x000ea2000c1e9500 */
[----:B------:R-:W-:-:S03]  /*06b0*/  IADD3.X R15, PT, PT, R39, UR9, RZ, P0, !PT ;  /* 0x00000009270f7c10 */ /* 0x000fc600087fe4ff */
[----:B------:R-:W2:Y:S04]  /*06c0*/  LDG.E.U16.CONSTANT R20, desc[UR16][R12.64+0x4] ;  /* 0x000004100c147981 */ /* 0x000ea8000c1e9500 */
[----:B------:R-:W3:Y:S04]  /*06d0*/  LDG.E.U16.CONSTANT R17, desc[UR16][R14.64+0x2] ;  /* 0x000002100e117981 */ /* 0x000ee8000c1e9500 */
[----:B------:R0:W3:Y:S01]  /*06e0*/  LDG.E.U16.CONSTANT R16, desc[UR16][R14.64+0x4] ;  /* 0x000004100e107981 */ /* 0x0000e2000c1e9500 */
[----:B------:R-:W-:Y:S02]  /*06f0*/  IADD3 R50, P0, PT, R34, UR7, RZ ;  /* 0x0000000722327c10 */ /* 0x000fe4000ff1e0ff */
[----:B------:R-:W-:-:S02]  /*0700*/  IADD3 R26, P1, PT, R36, UR7, RZ ;  /* 0x00000007241a7c10 */ /* 0x000fc4000ff3e0ff */
[----:B------:R-:W-:Y:S02]  /*0710*/  IADD3.X R51, PT, PT, R35, UR9, RZ, P0, !PT ;  /* 0x0000000923337c10 */ /* 0x000fe400087fe4ff */
[----:B------:R-:W-:Y:S02]  /*0720*/  IADD3 R52, P0, PT, R40, UR7, RZ ;  /* 0x0000000728347c10 */ /* 0x000fe4000ff1e0ff */
[----:B------:R-:W-:Y:S01]  /*0730*/  IADD3.X R27, PT, PT, R37, UR9, RZ, P1, !PT ;  /* 0x00000009251b7c10 */ /* 0x000fe20008ffe4ff */
[----:B------:R-:W4:Y:S01]  /*0740*/  LDG.E.U16.CONSTANT R18, desc[UR16][R50.64+0x2] ;  /* 0x0000021032127981 */ /* 0x000f22000c1e9500 */
[----:B------:R-:W-:Y:S02]  /*0750*/  IADD3.X R53, PT, PT, R41, UR9, RZ, P0, !PT ;  /* 0x0000000929357c10 */ /* 0x000fe400087fe4ff */
[----:B0-----:R-:W-:Y:S01]  /*0760*/  IADD3 R14, P0, PT, R44, UR7, RZ ;  /* 0x000000072c0e7c10 */ /* 0x001fe2000ff1e0ff */
[----:B------:R-:W5:Y:S01]  /*0770*/  LDG.E.U16.CONSTANT R22, desc[UR16][R26.64+0x2] ;  /* 0x000002101a167981 */ /* 0x000f62000c1e9500 */
[----:B------:R-:W-:-:S02]  /*0780*/  IADD3 R12, P1, PT, R42, UR7, RZ ;  /* 0x000000072a0c7c10 */ /* 0x000fc4000ff3e0ff */
[----:B------:R-:W-:Y:S01]  /*0790*/  IADD3.X R15, PT, PT, R45, UR9, RZ, P0, !PT ;  /* 0x000000092d0f7c10 */ /* 0x000fe200087fe4ff */
[----:B------:R-:W4:Y:S01]  /*07a0*/  LDG.E.U16.CONSTANT R19, desc[UR16][R50.64+0x4] ;  /* 0x0000041032137981 */ /* 0x000f22000c1e9500 */
[----:B------:R-:W-:-:S03]  /*07b0*/  IADD3.X R13, PT, PT, R43, UR9, RZ, P1, !PT ;  /* 0x000000092b0d7c10 */ /* 0x000fc60008ffe4ff */
[----:B------:R-:W5:Y:S04]  /*07c0*/  LDG.E.U16.CONSTANT R24, desc[UR16][R52.64+0x2] ;  /* 0x0000021034187981 */ /* 0x000f68000c1e9500 */
[----:B------:R-:W5:Y:S04]  /*07d0*/  LDG.E.U16.CONSTANT R27, desc[UR16][R26.64+0x4] ;  /* 0x000004101a1b7981 */ /* 0x000f68000c1e9500 */
[----:B------:R-:W5:Y:S04]  /*07e0*/  LDG.E.U16.CONSTANT R51, desc[UR16][R14.64+0x4] ;  /* 0x000004100e337981 */ /* 0x000f68000c1e9500 */
[----:B------:R-:W5:Y:S04]  /*07f0*/  LDG.E.U16.CONSTANT R25, desc[UR16][R52.64+0x4] ;  /* 0x0000041034197981 */ /* 0x000f68000c1e9500 */
[----:B------:R2:W5:Y:S04]  /*0800*/  LDG.E.U16.CONSTANT R26, desc[UR16][R14.64+0x2] ;  /* 0x000002100e1a7981 */ /* 0x000568000c1e9500 */
[----:B------:R-:W5:Y:S04]  /*0810*/  LDG.E.U16.CONSTANT R23, desc[UR16][R12.64+0x2] ;  /* 0x000002100c177981 */ /* 0x000f68000c1e9500 */
[----:B------:R0:W5:Y:S01]  /*0820*/  LDG.E.U16.CONSTANT R50, desc[UR16][R12.64+0x4] ;  /* 0x000004100c327981 */ /* 0x000162000c1e9500 */
[----:B--2---:R-:W-:Y:S01]  /*0830*/  IMAD R15, R20, 0x10000, R21 ;  /* 0x00010000140f7824 */ /* 0x004fe200078e0215 */
[----:B------:R-:W-:-:S02]  /*0840*/  IADD3 R20, P0, PT, R46, UR7, RZ ;  /* 0x000000072e147c10 */ /* 0x000fc4000ff1e0ff */
[----:B---3--:R-:W-:Y:S01]  /*0850*/  LEA R53, R16, R17, 0x10 ;  /* 0x0000001110357211 */ /* 0x008fe200078e80ff */
[----:B------:R-:W-:Y:S02]  /*0860*/  IMAD.U32 R16, RZ, RZ, UR7 ;  /* 0x00000007ff107e24 */ /* 0x000fe4000f8e00ff */
[----:B------:R-:W-:Y:S01]  /*0870*/  IMAD.U32 R17, RZ, RZ, UR9 ;  /* 0x00000009ff117e24 */ /* 0x000fe2000f8e00ff */
[----:B------:R-:W-:Y:S01]  /*0880*/  IADD3.X R21, PT, PT, R47, UR9, RZ, P0, !PT ;  /* 0x000000092f157c10 */ /* 0x000fe200087fe4ff */
[----:B0-----:R-:W-:-:S04]  /*0890*/  IMAD.WIDE.U32 R12, R2, 0x12, R16 ;  /* 0x00000012020c7825 */ /* 0x001fc800078e0010 */
[----:B------:R-:W2:Y:S01]  /*08a0*/  LDG.E.U16.CONSTANT R52, desc[UR16][R20.64+0x2] ;  /* 0x0000021014347981 */ /* 0x000ea2000c1e9500 */
[----:B------:R-:W-:-:S03]  /*08b0*/  IMAD.WIDE.U32 R16, R8, 0x12, R16 ;  /* 0x0000001208107825 */ /* 0x000fc600078e0010 */
[----:B------:R-:W3:Y:S04]  /*08c0*/  LDG.E.U16.CONSTANT R12, desc[UR16][R12.64] ;  /* 0x000000100c0c7981 */ /* 0x000ee8000c1e9500 */
[----:B------:R-:W2:Y:S04]  /*08d0*/  LDG.E.U16.CONSTANT R16, desc[UR16][R16.64] ;  /* 0x0000001010107981 */ /* 0x000ea8000c1e9500 */
[----:B------:R-:W2:Y:S01]  /*08e0*/  LDG.E.U16.CONSTANT R21, desc[UR16][R20.64+0x4] ;  /* 0x0000041014157981 */ /* 0x000ea2000c1e9500 */
[----:B----4-:R-:W-:Y:S01]  /*08f0*/  LEA R19, R19, R18, 0x10 ;  /* 0x0000001213137211 */ /* 0x010fe200078e80ff */
[----:B-----5:R-:W-:-:S02]  /*0900*/  IMAD R27, R27, 0x10000, R22 ;  /* 0x000100001b1b7824 */ /* 0x020fc400078e0216 */
[----:B------:R0:W-:Y:S01]  /*0910*/  STS [R6], R15 ;  /* 0x0000000f06007388 */ /* 0x0001e20000000800 */
[----:B------:R-:W-:Y:S02]  /*0920*/  IMAD R25, R25, 0x10000, R24 ;  /* 0x0001000019197824 */ /* 0x000fe400078e0218 */
[----:B------:R-:W-:Y:S01]  /*0930*/  IMAD R51, R51, 0x10000, R26 ;  /* 0x0001000033337824 */ /* 0x000fe200078e021a */
[----:B------:R0:W-:Y:S01]  /*0940*/  STS [R6+0x210], R53 ;  /* 0x0002103506007388 */ /* 0x0001e20000000800 */
[----:B------:R-:W-:-:S03]  /*0950*/  LEA R23, R50, R23, 0x10 ;  /* 0x0000001732177211 */ /* 0x000fc600078e80ff */
[----:B------:R0:W-:Y:S04]  /*0960*/  STS [R6+0x420], R19 ;  /* 0x0004201306007388 */ /* 0x0001e80000000800 */
[----:B------:R0:W-:Y:S04]  /*0970*/  STS [R6+0x630], R27 ;  /* 0x0006301b06007388 */ /* 0x0001e80000000800 */
[----:B------:R0:W-:Y:S04]  /*0980*/  STS [R6+0x840], R25 ;  /* 0x0008401906007388 */ /* 0x0001e80000000800 */
[----:B------:R0:W-:Y:S04]  /*0990*/  STS [R6+0xa50], R23 ;  /* 0x000a501706007388 */ /* 0x0001e80000000800 */
        /* <DEDUP_REMOVED lines=9> */
[----:B---3--:R-:W-:Y:S02]  /*0a30*/  HADD2.F32 R12, -RZ, R12.H0_H0 ;  /* 0x2000000cff0c7230 */ /* 0x008fe40000004100 */
[----:B--2---:R-:W-:Y:S02]  /*0a40*/  HADD2.F32 R13, -RZ, R16.H0_H0 ;  /* 0x20000010ff0d7230 */ /* 0x004fe40000004100 */
[----:B------:R-:W-:-:S05]  /*0a50*/  IMAD R21, R21, 0x10000, R52 ;  /* 0x0001000015157824 */ /* 0x000fca00078e0234 */
        /* <DEDUP_REMOVED lines=30> */
[----:B------:R-:W-:Y:S02]  /*0c40*/  IDP.4A.S8.S8 R25, R18, R25, R12 ;  /* 0x0000001912197226 */ /* 0x000fe4000000060c */
[----:B------:R-:W1:Y:S02]  /*0c50*/  LDS.128 R12, [R30+UR8+0x20] ;  /* 0x000020081e0c7984 */ /* 0x000e640008000c00 */
[----:B------:R-:W-:Y:S01]  /*0c60*/  IDP.4A.S8.S8 R22, R17, R22, R25 ;  /* 0x0000001611167226 */ /* 0x000fe20000000619 */
[----:B------:R-:W-:Y:S01]  /*0c70*/  LOP3.LUT R17, R16, 0xf0f0f0f, RZ, 0xc0, !PT ;  /* 0x0f0f0f0f10117812 */ /* 0x000fe200078ec0ff */
[----:B------:R-:W-:Y:S04]  /*0c80*/  LDS R24, [R5+0x18] ;  /* 0x0000180005187984 */ /* 0x000fe80000000800 */
[----:B------:R-:W-:-:S02]  /*0c90*/  IDP.4A.S8.S8 R26, R17, R26, R22 ;  /* 0x0000001a111a7226 */ /* 0x000fc40000000616 */
[----:B------:R-:W2:Y:S04]  /*0ca0*/  LDS.128 R16, [R30+UR8+0x30] ;  /* 0x000030081e107984 */ /* 0x000ea80008000c00 */
[----:B------:R-:W3:Y:S01]  /*0cb0*/  LDS R22, [R5+0xc] ;  /* 0x00000c0005167984 */ /* 0x000ee20000000800 */
[----:B0-----:R-:W-:Y:S02]  /*0cc0*/  LOP3.LUT R25, R20, 0xf0f0f0f, RZ, 0xc0, !PT ;  /* 0x0f0f0f0f14197812 */ /* 0x001fe400078ec0ff */
[----:B------:R-:W-:-:S03]  /*0cd0*/  SHF.R.U32.HI R20, RZ, 0x4, R20 ;  /* 0x00000004ff147819 */ /* 0x000fc60000011614 */
[----:B-1----:R-:W-:Y:S01]  /*0ce0*/  IDP.4A.S8.S8 R12, R25, R12, RZ ;  /* 0x0000000c190c7226 */ /* 0x002fe200000006ff */
[----:B------:R-:W-:-:S05]  /*0cf0*/  LOP3.LUT R25, R20, 0xf0f0f0f, RZ, 0xc0, !PT ;  /* 0x0f0f0f0f14197812 */ /* 0x000fca00078ec0ff */
[----:B--2---:R-:W-:Y:S01]  /*0d00*/  IDP.4A.S8.S8 R12, R25, R16, R12 ;  /* 0x00000010190c7226 */ /* 0x004fe2000000060c */
[----:B------:R-:W-:-:S05]  /*0d10*/  LOP3.LUT R16, R21, 0xf0f0f0f, RZ, 0xc0, !PT ;  /* 0x0f0f0f0f15107812 */ /* 0x000fca00078ec0ff */
[----:B------:R-:W-:Y:S01]  /*0d20*/  IDP.4A.S8.S8 R13, R16, R13, R12 ;  /* 0x0000000d100d7226 */ /* 0x000fe2000000060c */
[----:B---3--:R-:W-:-:S05]  /*0d30*/  LOP3.LUT R12, R22, 0xf0f0f0f, RZ, 0xc0, !PT ;  /* 0x0f0f0f0f160c7812 */ /* 0x008fca00078ec0ff */
[----:B------:R-:W-:Y:S02]  /*0d40*/  IDP.4A.S8.S8 R26, R12, R23, R26 ;  /* 0x000000170c1a7226 */ /* 0x000fe4000000061a */
[----:B------:R-:W0:Y:S01]  /*0d50*/  LDS R12, [R5+0x1c] ;  /* 0x00001c00050c7984 */ /* 0x000e220000000800 */
[----:B------:R-:W-:Y:S02]  /*0d60*/  SHF.R.U32.HI R21, RZ, 0x4, R21 ;  /* 0x00000004ff157819 */ /* 0x000fe40000011615 */
[----:B------:R-:W-:Y:S02]  /*0d70*/  SHF.R.U32.HI R22, RZ, 0x4, R22 ;  /* 0x00000004ff167819 */ /* 0x000fe40000011616 */
[----:B------:R-:W-:Y:S02]  /*0d80*/  LOP3.LUT R16, R21, 0xf0f0f0f, RZ, 0xc0, !PT ;  /* 0x0f0f0f0f15107812 */ /* 0x000fe400078ec0ff */
[----:B------:R-:W-:-:S03]  /*0d90*/  LOP3.LUT R22, R22, 0xf0f0f0f, RZ, 0xc0, !PT ;  /* 0x0f0f0f0f16167812 */ /* 0x000fc600078ec0ff */
[----:B------:R-:W-:Y:S02]  /*0da0*/  IDP.4A.S8.S8 R17, R16, R17, R13 ;  /* 0x0000001110117226 */ /* 0x000fe4000000060d */
[----:B------:R-:W1:Y:S01]  /*0db0*/  LDS R13, [R5+0x20] ;  /* 0x00002000050d7984 */ /* 0x000e620000000800 */
[----:B------:R-:W-:-:S03]  /*0dc0*/  IDP.4A.S8.S8 R50, R22, R27, R26 ;  /* 0x0000001b16327226 */ /* 0x000fc6000000061a */
[----:B------:R-:W2:Y:S01]  /*0dd0*/  LDS.128 R20, [R30+UR8+0x40] ;  /* 0x000040081e147984 */ /* 0x000ea20008000c00 */
[----:B------:R-:W-:Y:S02]  /*0de0*/  LOP3.LUT R16, R24, 0xf0f0f0f, RZ, 0xc0, !PT ;  /* 0x0f0f0f0f18107812 */ /* 0x000fe400078ec0ff */
[----:B------:R-:W-:-:S03]  /*0df0*/  SHF.R.U32.HI R24, RZ, 0x4, R24 ;  /* 0x00000004ff187819 */ /* 0x000fc60000011618 */
[----:B------:R-:W-:Y:S01]  /*0e00*/  IDP.4A.S8.S8 R14, R16, R14, R17 ;  /* 0x0000000e100e7226 */ /* 0x000fe20000000611 */
[----:B------:R-:W-:Y:S02]  /*0e10*/  LOP3.LUT R17, R24, 0xf0f0f0f, RZ, 0xc0, !PT ;  /* 0x0f0f0f0f18117812 */ /* 0x000fe400078ec0ff */
[----:B------:R-:W3:Y:S03]  /*0e20*/  LDS.128 R24, [R30+UR8+0x50] ;  /* 0x000050081e187984 */ /* 0x000ee60008000c00 */
[----:B------:R-:W-:Y:S01]  /*0e30*/  IDP.4A.S8.S8 R14, R17, R18, R14 ;  /* 0x00000012110e7226 */ /* 0x000fe2000000060e */
[----:B0-----:R-:W-:-:S05]  /*0e40*/  LOP3.LUT R16, R12, 0xf0f0f0f, RZ, 0xc0, !PT ;  /* 0x0f0f0f0f0c107812 */ /* 0x001fca00078ec0ff */
[----:B------:R-:W-:Y:S02]  /*0e50*/  IDP.4A.S8.S8 R14, R16, R15, R14 ;  /* 0x0000000f100e7226 */ /* 0x000fe4000000060e */
[----:B------:R-:W0:Y:S04]  /*0e60*/  LDS R15, [R5+0x24] ;  /* 0x00002400050f7984 */ /* 0x000e280000000800 */
[----:B------:R-:W4:Y:S01]  /*0e70*/  LDS R16, [R5+0x28] ;  /* 0x0000280005107984 */ /* 0x000f220000000800 */
[----:B-1----:R-:W-:-:S05]  /*0e80*/  LOP3.LUT R17, R13, 0xf0f0f0f, RZ, 0xc0, !PT ;  /* 0x0f0f0f0f0d117812 */ /* 0x002fca00078ec0ff */
[----:B--2---:R-:W-:Y:S02]  /*0e90*/  IDP.4A.S8.S8 R17, R17, R20, RZ ;  /* 0x0000001411117226 */ /* 0x004fe400000006ff */
[----:B------:R-:W1:Y:S01]  /*0ea0*/  LDS R20, [R5+0x2c] ;  /* 0x00002c0005147984 */ /* 0x000e620000000800 */
[----:B------:R-:W-:-:S04]  /*0eb0*/  SHF.R.U32.HI R13, RZ, 0x4, R13 ;  /* 0x00000004ff0d7819 */ /* 0x000fc8000001160d */
[----:B------:R-:W-:-:S05]  /*0ec0*/  LOP3.LUT R13, R13, 0xf0f0f0f, RZ, 0xc0, !PT ;  /* 0x0f0f0f0f0d0d7812 */ /* 0x000fca00078ec0ff */
[----:B---3--:R-:W-:Y:S01]  /*0ed0*/  IDP.4A.S8.S8 R24, R13, R24, R17 ;  /* 0x000000180d187226 */ /* 0x008fe20000000611 */
[----:B------:R-:W-:Y:S02]  /*0ee0*/  SHF.R.U32.HI R12, RZ, 0x4, R12 ;  /* 0x00000004ff0c7819 */ /* 0x000fe4000001160c */
[----:B0-----:R-:W-:Y:S02]  /*0ef0*/  LOP3.LUT R13, R15, 0xf0f0f0f, RZ, 0xc0, !PT ;  /* 0x0f0f0f0f0f0d7812 */ /* 0x001fe400078ec0ff */
[----:B------:R-:W-:-:S03]  /*0f00*/  SHF.R.U32.HI R15, RZ, 0x4, R15 ;  /* 0x00000004ff0f7819 */ /* 0x000fc6000001160f */
[----:B------:R-:W-:Y:S01]  /*0f10*/  IDP.4A.S8.S8 R13, R13, R21, R24 ;  /* 0x000000150d0d7226 */ /* 0x000fe20000000618 */
[----:B------:R-:W-:Y:S01]  /*0f20*/  LOP3.LUT R18, R15, 0xf0f0f0f, RZ, 0xc0, !PT ;  /* 0x0f0f0f0f0f127812 */ /* 0x000fe200078ec0ff */
[----:B------:R-:W0:Y:S01]  /*0f30*/  LDS R21, [R5+0x30] ;  /* 0x0000300005157984 */ /* 0x000e220000000800 */
[----:B----4-:R-:W-:Y:S02]  /*0f40*/  LOP3.LUT R15, R16, 0xf0f0f0f, RZ, 0xc0, !PT ;  /* 0x0f0f0f0f100f7812 */ /* 0x010fe400078ec0ff */
[----:B------:R-:W-:Y:S01]  /*0f50*/  SHF.R.U32.HI R16, RZ, 0x4, R16 ;  /* 0x00000004ff107819 */ /* 0x000fe20000011610 */
[----:B------:R-:W-:Y:S01]  /*0f60*/  IDP.4A.S8.S8 R13, R18, R25, R13 ;  /* 0x00000019120d7226 */ /* 0x000fe2000000060d */
[----:B------:R-:W-:Y:S01]  /*0f70*/  LOP3.LUT R12, R12, 0xf0f0f0f, RZ, 0xc0, !PT ;  /* 0x0f0f0f0f0c0c7812 */ /* 0x000fe200078ec0ff */
[----:B------:R-:W-:Y:S02]  /*0f80*/  LDS R25, [R5+0x38] ;  /* 0x0000380005197984 */ /* 0x000fe40000000800 */
[----:B------:R-:W-:Y:S01]  /*0f90*/  IDP.4A.S8.S8 R15, R15, R22, R13 ;  /* 0x000000160f0f7226 */ /* 0x000fe2000000060d */
[----:B------:R-:W-:Y:S01]  /*0fa0*/  LOP3.LUT R13, R16, 0xf0f0f0f, RZ, 0xc0, !PT ;  /* 0x0f0f0f0f100d7812 */ /* 0x000fe200078ec0ff */
[----:B------:R-:W-:Y:S01]  /*0fb0*/  IDP.4A.S8.S8 R24, R12, R19, R14 ;  /* 0x000000130c187226 */ /* 0x000fe2000000060e */
[----:B-1----:R-:W-:Y:S01]  /*0fc0*/  LOP3.LUT R16, R20, 0xf0f0f0f, RZ, 0xc0, !PT ;  /* 0x0f0f0f0f14107812 */ /* 0x002fe200078ec0ff */
[----:B------:R-:W-:Y:S02]  /*0fd0*/  LDS R22, [R5+0x34] ;  /* 0x0000340005167984 */ /* 0x000fe40000000800 */
[----:B------:R-:W-:-:S02]  /*0fe0*/  IDP.4A.S8.S8 R26, R13, R26, R15 ;  /* 0x0000001a0d1a7226 */ /* 0x000fc4000000060f */
[----:B------:R-:W1:Y:S02]  /*0ff0*/  LDS.128 R12, [R30+UR8+0x60] ;  /* 0x000060081e0c7984 */ /* 0x000e640008000c00 */
[----:B------:R-:W-:Y:S02]  /*1000*/  IDP.4A.S8.S8 R23, R16, R23, R26 ;  /* 0x0000001710177226 */ /* 0x000fe4000000061a */
[----:B------:R-:W2:Y:S01]  /*1010*/  LDS.128 R16, [R30+UR8+0x70] ;  /* 0x000070081e107984 */ /* 0x000ea20008000c00 */
[----:B------:R-:W-:-:S04]  /*1020*/  SHF.R.U32.HI R20, RZ, 0x4, R20 ;  /* 0x00000004ff147819 */ /* 0x000fc80000011614 */
[----:B------:R-:W-:-:S05]  /*1030*/  LOP3.LUT R20, R20, 0xf0f0f0f, RZ, 0xc0, !PT ;  /* 0x0f0f0f0f14147812 */ /* 0x000fca00078ec0ff */
[----:B------:R-:W-:Y:S01]  /*1040*/  IDP.4A.S8.S8 R27, R20, R27, R23 ;  /* 0x0000001b141b7226 */ /* 0x000fe20000000617 */
[----:B0-----:R-:W-:Y:S02]  /*1050*/  LOP3.LUT R23, R21, 0xf0f0f0f, RZ, 0xc0, !PT ;  /* 0x0f0f0f0f15177812 */ /* 0x001fe400078ec0ff */
[----:B------:R-:W-:-:S04]  /*1060*/  SHF.R.U32.HI R21, RZ, 0x4, R21 ;  /* 0x00000004ff157819 */ /* 0x000fc80000011615 */
[----:B------:R-:W-:Y:S01]  /*1070*/  LOP3.LUT R21, R21, 0xf0f0f0f, RZ, 0xc0, !PT ;  /* 0x0f0f0f0f15157812 */ /* 0x000fe200078ec0ff */
[----:B-1----:R-:W-:-:S04]  /*1080*/  IDP.4A.S8.S8 R12, R23, R12, RZ ;  /* 0x0000000c170c7226 */ /* 0x002fc800000006ff */
[----:B--2---:R-:W-:Y:S02]  /*1090*/  IDP.4A.S8.S8 R12, R21, R16, R12 ;  /* 0x00000010150c7226 */ /* 0x004fe4000000060c */
[----:B------:R-:W0:Y:S01]  /*10a0*/  LDS R16, [R5+0x3c] ;  /* 0x00003c0005107984 */ /* 0x000e220000000800 */
[----:B------:R-:W-:Y:S02]  /*10b0*/  LOP3.LUT R20, R22, 0xf0f0f0f, RZ, 0xc0, !PT ;  /* 0x0f0f0f0f16147812 */ /* 0x000fe400078ec0ff */
[----:B------:R-:W-:-:S03]  /*10c0*/  SHF.R.U32.HI R22, RZ, 0x4, R22 ;  /* 0x00000004ff167819 */ /* 0x000fc60000011616 */
[----:B------:R-:W-:Y:S01]  /*10d0*/  IDP.4A.S8.S8 R12, R20, R13, R12 ;  /* 0x0000000d140c7226 */ /* 0x000fe2000000060c */
[----:B------:R-:W-:-:S05]  /*10e0*/  LOP3.LUT R22, R22, 0xf0f0f0f, RZ, 0xc0, !PT ;  /* 0x0f0f0f0f16167812 */ /* 0x000fca00078ec0ff */
[----:B------:R-:W-:Y:S02]  /*10f0*/  IDP.4A.S8.S8 R17, R22, R17, R12 ;  /* 0x0000001116117226 */ /* 0x000fe4000000060c */
[----:B------:R-:W1:Y:S01]  /*1100*/  LDS.128 R20, [R9] ;  /* 0x0000000009147984 */ /* 0x000e620000000c00 */
[----:B------:R-:W-:Y:S02]  /*1110*/  LOP3.LUT R12, R25, 0xf0f0f0f, RZ, 0xc0, !PT ;  /* 0x0f0f0f0f190c7812 */ /* 0x000fe400078ec0ff */
[----:B------:R-:W-:-:S03]  /*1120*/  SHF.R.U32.HI R25, RZ, 0x4, R25 ;  /* 0x00000004ff197819 */ /* 0x000fc60000011619 */
[----:B------:R-:W-:Y:S01]  /*1130*/  IDP.4A.S8.S8 R12, R12, R14, R17 ;  /* 0x0000000e0c0c7226 */ /* 0x000fe20000000611 */
[----:B------:R-:W-:Y:S01]  /*1140*/  LOP3.LUT R25, R25, 0xf0f0f0f, RZ, 0xc0, !PT ;  /* 0x0f0f0f0f19197812 */ /* 0x000fe200078ec0ff */
[----:B------:R-:W-:Y:S04]  /*1150*/  LDS R14, [R7+0xc] ;  /* 0x00000c00070e7984 */ /* 0x000fe80000000800 */
[----:B------:R-:W-:Y:S02]  /*1160*/  IDP.4A.S8.S8 R18, R25, R18, R12 ;  /* 0x0000001219127226 */ /* 0x000fe4000000060c */
[----:B------:R-:W2:Y:S01]  /*1170*/  LDS R12, [R7] ;  /* 0x00000000070c7984 */ /* 0x000ea20000000800 */
        /* <DEDUP_REMOVED lines=10> */
[--C-:B------:R-:W-:Y:S02]  /*1220*/  HADD2.F32 R18, -RZ, R21.reuse.H1_H1 ;  /* 0x30000015ff127230 */ /* 0x100fe40000004100 */
[----:B------:R-:W-:Y:S01]  /*1230*/  FMUL.FTZ R25, R16, 8 ;  /* 0x4100000010197820 */ /* 0x000fe20000410000 */
[----:B------:R-:W-:-:S03]  /*1240*/  HADD2.F32 R16, -RZ, R21.H0_H0 ;  /* 0x20000015ff107230 */ /* 0x000fc60000004100 */
[----:B------:R-:W-:Y:S01]  /*1250*/  FFMA.FTZ R17, R20, R17, -R25 ;  /* 0x0000001114117223 */ /* 0x000fe20000010819 */
[----:B------:R-:W-:Y:S01]  /*1260*/  FMUL.FTZ R25, R18, 8 ;  /* 0x4100000012197820 */ /* 0x000fe20000410000 */
[--C-:B------:R-:W-:Y:S01]  /*1270*/  HADD2.F32 R18, -RZ, R22.reuse.H1_H1 ;  /* 0x30000016ff127230 */ /* 0x100fe20000004100 */
[----:B------:R-:W-:Y:S01]  /*1280*/  I2FP.F32.S32 R21, R24 ;  /* 0x0000001800157245 */ /* 0x000fe20000201400 */
[----:B------:R-:W-:Y:S01]  /*1290*/  ULOP3.LUT UR4, UR4, 0xfffffffc, URZ, 0xc0, !UPT ;  /* 0xfffffffc04047892 */ /* 0x000fe2000f8ec0ff */
[----:B--2---:R-:W-:Y:S01]  /*12a0*/  FFMA.FTZ R12, R12, R17, R31 ;  /* 0x000000110c0c7223 */ /* 0x004fe2000001001f */
[----:B------:R-:W-:Y:S02]  /*12b0*/  HADD2.F32 R22, -RZ, R22.H0_H0 ;  /* 0x20000016ff167230 */ /* 0x000fe40000004100 */
[----:B------:R-:W-:Y:S01]  /*12c0*/  FMUL.FTZ R17, R18, 8 ;  /* 0x4100000012117820 */ /* 0x000fe20000410000 */
[----:B------:R-:W-:Y:S01]  /*12d0*/  I2FP.F32.S32 R27, R27 ;  /* 0x0000001b001b7245 */ /* 0x000fe20000201400 */
[----:B------:R-:W-:-:S02]  /*12e0*/  HADD2.F32 R18, -RZ, R23.H1_H1 ;  /* 0x30000017ff127230 */ /* 0x000fc40000004100 */
[----:B------:R-:W-:Y:S01]  /*12f0*/  FFMA.FTZ R16, R16, R21, -R25 ;  /* 0x0000001510107223 */ /* 0x000fe20000010819 */
[----:B------:R-:W-:Y:S01]  /*1300*/  UISETP.NE.AND UP1, UPT, UR4, 0x4, UPT ;  /* 0x000000040400788c */ /* 0x000fe2000bf25270 */
[----:B------:R-:W-:Y:S01]  /*1310*/  HADD2.F32 R23, -RZ, R23.H0_H0 ;  /* 0x20000017ff177230 */ /* 0x000fe20000004100 */
[----:B------:R-:W-:Y:S01]  /*1320*/  I2FP.F32.S32 R20, R19 ;  /* 0x0000001300147245 */ /* 0x000fe20000201400 */
[----:B------:R-:W-:Y:S01]  /*1330*/  FFMA.FTZ R17, R22, R27, -R17 ;  /* 0x0000001b16117223 */ /* 0x000fe20000010811 */
[----:B------:R-:W-:-:S04]  /*1340*/  FMUL.FTZ R18, R18, 8 ;  /* 0x4100000012127820 */ /* 0x000fc80000410000 */
[----:B------:R-:W-:Y:S01]  /*1350*/  FFMA.FTZ R18, R23, R20, -R18 ;  /* 0x0000001417127223 */ /* 0x000fe20000010812 */
[----:B0-----:R-:W-:-:S04]  /*1360*/  FFMA.FTZ R12, R13, R16, R12 ;  /* 0x000000100d0c7223 */ /* 0x001fc8000001000c */
[----:B---3--:R-:W-:-:S04]  /*1370*/  FFMA.FTZ R15, R15, R17, R12 ;  /* 0x000000110f0f7223 */ /* 0x008fc8000001000c */
[----:B------:R-:W-:Y:S01]  /*1380*/  FFMA.FTZ R31, R14, R18, R15 ;  /* 0x000000120e1f7223 */ /* 0x000fe2000001000f */
        /* <DEDUP_REMOVED lines=15> */
[----:B------:R-:W-:Y:S04]  /*1480*/  LDS R51, [R5+0x58] ;  /* 0x0000580005337984 */ /* 0x000fe80000000800 */
        /* <DEDUP_REMOVED lines=14> */
[----:B------:R-:W2:Y:S01]  /*1570*/  LDS.128 R24, [R30+UR8+0x20] ;  /* 0x000020081e187984 */ /* 0x000ea20008000c00 */
[----:B------:R-:W-:-:S03]  /*1580*/  SHF.R.U32.HI R50, RZ, 0x4, R50 ;  /* 0x00000004ff327819 */ /* 0x000fc60000011632 */
[----:B------:R-:W-:Y:S01]  /*1590*/  IDP.4A.S8.S8 R16, R16, R14, R17 ;  /* 0x0000000e10107226 */ /* 0x000fe20000000611 */
[----:B------:R-:W3:Y:S01]  /*15a0*/  LDS.128 R20, [R30+UR8+0x30] ;  /* 0x000030081e147984 */ /* 0x000ee20008000c00 */
[----:B------:R-:W-:-:S03]  /*15b0*/  LOP3.LUT R17, R50, 0xf0f0f0f, RZ, 0xc0, !PT ;  /* 0x0f0f0f0f32117812 */ /* 0x000fc600078ec0ff */
[----:B------:R-:W4:Y:S02]  /*15c0*/  LDS R14, [R5+0x54] ;  /* 0x00005400050e7984 */ /* 0x000f240000000800 */
[----:B------:R-:W-:Y:S01]  /*15d0*/  IDP.4A.S8.S8 R16, R17, R18, R16 ;  /* 0x0000001211107226 */ /* 0x000fe20000000610 */
[----:B0-----:R-:W-:Y:S02]  /*15e0*/  LOP3.LUT R50, R12, 0xf0f0f0f, RZ, 0xc0, !PT ;  /* 0x0f0f0f0f0c327812 */ /* 0x001fe400078ec0ff */
[----:B------:R-:W-:-:S03]  /*15f0*/  SHF.R.U32.HI R12, RZ, 0x4, R12 ;  /* 0x00000004ff0c7819 */ /* 0x000fc6000001160c */
[----:B------:R-:W-:Y:S01]  /*1600*/  IDP.4A.S8.S8 R50, R50, R15, R16 ;  /* 0x0000000f32327226 */ /* 0x000fe20000000610 */
[----:B------:R-:W-:Y:S02]  /*1610*/  LOP3.LUT R12, R12, 0xf0f0f0f, RZ, 0xc0, !PT ;  /* 0x0f0f0f0f0c0c7812 */ /* 0x000fe400078ec0ff */
[----:B-1----:R-:W-:-:S03]  /*1620*/  LOP3.LUT R15, R13, 0xf0f0f0f, RZ, 0xc0, !PT ;  /* 0x0f0f0f0f0d0f7812 */ /* 0x002fc600078ec0ff */
[----:B------:R-:W-:Y:S01]  /*1630*/  IDP.4A.S8.S8 R50, R12, R19, R50 ;  /* 0x000000130c327226 */ /* 0x000fe20000000632 */
[----:B------:R-:W-:Y:S01]  /*1640*/  SHF.R.U32.HI R13, RZ, 0x4, R13 ;  /* 0x00000004ff0d7819 */ /* 0x000fe2000001160d */
[----:B--2---:R-:W-:-:S03]  /*1650*/  IDP.4A.S8.S8 R15, R15, R24, RZ ;  /* 0x000000180f0f7226 */ /* 0x004fc600000006ff */
[----:B------:R-:W-:Y:S01]  /*1660*/  LOP3.LUT R13, R13, 0xf0f0f0f, RZ, 0xc0, !PT ;  /* 0x0f0f0f0f0d0d7812 */ /* 0x000fe200078ec0ff */
[----:B------:R-:W-:Y:S04]  /*1670*/  LDS R24, [R5+0x64] ;  /* 0x0000640005187984 */ /* 0x000fe80000000800 */
[----:B---3--:R-:W-:Y:S01]  /*1680*/  IDP.4A.S8.S8 R16, R13, R20, R15 ;  /* 0x000000140d107226 */ /* 0x008fe2000000060f */
[----:B----4-:R-:W-:Y:S01]  /*1690*/  LOP3.LUT R13, R14, 0xf0f0f0f, RZ, 0xc0, !PT ;  /* 0x0f0f0f0f0e0d7812 */ /* 0x010fe200078ec0ff */
[----:B------:R-:W0:Y:S01]  /*16a0*/  LDS R20, [R5+0x5c] ;  /* 0x00005c0005147984 */ /* 0x000e220000000800 */
[----:B------:R-:W-:-:S03]  /*16b0*/  SHF.R.U32.HI R14, RZ, 0x4, R14 ;  /* 0x00000004ff0e7819 */ /* 0x000fc6000001160e */
[----:B------:R-:W-:Y:S01]  /*16c0*/  IDP.4A.S8.S8 R13, R13, R25, R16 ;  /* 0x000000190d0d7226 */ /* 0x000fe20000000610 */
[----:B------:R-:W-:Y:S01]  /*16d0*/  LOP3.LUT R14, R14, 0xf0f0f0f, RZ, 0xc0, !PT ;  /* 0x0f0f0f0f0e0e7812 */ /* 0x000fe200078ec0ff */
[----:B------:R-:W-:Y:S01]  /*16e0*/  LDS R25, [R5+0x68] ;  /* 0x0000680005197984 */ /* 0x000fe20000000800 */
[----:B------:R-:W-:Y:S02]  /*16f0*/  LOP3.LUT R16, R51, 0xf0f0f0f, RZ, 0xc0, !PT ;  /* 0x0f0f0f0f33107812 */ /* 0x000fe400078ec0ff */
[----:B------:R-:W-:Y:S01]  /*1700*/  SHF.R.U32.HI R51, RZ, 0x4, R51 ;  /* 0x00000004ff337819 */ /* 0x000fe20000011633 */
[----:B------:R-:W-:Y:S02]  /*1710*/  IDP.4A.S8.S8 R21, R14, R21, R13 ;  /* 0x000000150e157226 */ /* 0x000fe4000000060d */
[----:B------:R-:W1:Y:S01]  /*1720*/  LDS.128 R12, [R30+UR8+0x40] ;  /* 0x000040081e0c7984 */ /* 0x000e620008000c00 */
[----:B------:R-:W-:Y:S01]  /*1730*/  LOP3.LUT R51, R51, 0xf0f0f0f, RZ, 0xc0, !PT ;  /* 0x0f0f0f0f33337812 */ /* 0x000fe200078ec0ff */
[----:B------:R-:W-:-:S02]  /*1740*/  IDP.4A.S8.S8 R21, R16, R26, R21 ;  /* 0x0000001a10157226 */ /* 0x000fc40000000615 */
[----:B------:R-:W2:Y:S02]  /*1750*/  LDS.128 R16, [R30+UR8+0x50] ;  /* 0x000050081e107984 */ /* 0x000ea40008000c00 */
[----:B------:R-:W-:Y:S01]  /*1760*/  IDP.4A.S8.S8 R22, R51, R22, R21 ;  /* 0x0000001633167226 */ /* 0x000fe20000000615 */
[----:B0-----:R-:W-:Y:S02]  /*1770*/  LOP3.LUT R21, R20, 0xf0f0f0f, RZ, 0xc0, !PT ;  /* 0x0f0f0f0f14157812 */ /* 0x001fe400078ec0ff */
[----:B------:R-:W-:-:S03]  /*1780*/  SHF.R.U32.HI R20, RZ, 0x4, R20 ;  /* 0x00000004ff147819 */ /* 0x000fc60000011614 */
[----:B------:R-:W-:Y:S01]  /*1790*/  IDP.4A.S8.S8 R22, R21, R27, R22 ;  /* 0x0000001b15167226 */ /* 0x000fe20000000616 */
[----:B------:R-:W-:Y:S02]  /*17a0*/  LOP3.LUT R21, R52, 0xf0f0f0f, RZ, 0xc0, !PT ;  /* 0x0f0f0f0f34157812 */ /* 0x000fe400078ec0ff */
[----:B------:R-:W-:Y:S02]  /*17b0*/  SHF.R.U32.HI R52, RZ, 0x4, R52 ;  /* 0x00000004ff347819 */ /* 0x000fe40000011634 */
[----:B------:R-:W-:Y:S01]  /*17c0*/  LOP3.LUT R20, R20, 0xf0f0f0f, RZ, 0xc0, !PT ;  /* 0x0f0f0f0f14147812 */ /* 0x000fe200078ec0ff */
[----:B-1----:R-:W-:Y:S01]  /*17d0*/  IDP.4A.S8.S8 R12, R21, R12, RZ ;  /* 0x0000000c150c7226 */ /* 0x002fe200000006ff */
[----:B------:R-:W-:-:S03]  /*17e0*/  LOP3.LUT R21, R52, 0xf0f0f0f, RZ, 0xc0, !PT ;  /* 0x0f0f0f0f34157812 */ /* 0x000fc600078ec0ff */
[----:B------:R-:W-:Y:S01]  /*17f0*/  IDP.4A.S8.S8 R51, R20, R23, R22 ;  /* 0x0000001714337226 */ /* 0x000fe20000000616 */
[----:B------:R-:W-:Y:S01]  /*1800*/  LOP3.LUT R20, R24, 0xf0f0f0f, RZ, 0xc0, !PT ;  /* 0x0f0f0f0f18147812 */ /* 0x000fe200078ec0ff */
[----:B--2---:R-:W-:Y:S01]  /*1810*/  IDP.4A.S8.S8 R16, R21, R16, R12 ;  /* 0x0000001015107226 */ /* 0x004fe2000000060c */
[----:B------:R-:W-:Y:S01]  /*1820*/  SHF.R.U32.HI R24, RZ, 0x4, R24 ;  /* 0x00000004ff187819 */ /* 0x000fe20000011618 */
[----:B------:R-:W0:Y:S01]  /*1830*/  LDS R12, [R5+0x70] ;  /* 0x00007000050c7984 */ /* 0x000e220000000800 */
[----:B------:R-:W-:Y:S01]  /*1840*/  I2FP.F32.S32 R51, R51 ;  /* 0x0000003300337245 */ /* 0x000fe20000201400 */
[----:B------:R-:W-:Y:S01]  /*1850*/  IDP.4A.S8.S8 R13, R20, R13, R16 ;  /* 0x0000000d140d7226 */ /* 0x000fe20000000610 */
[----:B------:R-:W-:Y:S01]  /*1860*/  LOP3.LUT R24, R24, 0xf0f0f0f, RZ, 0xc0, !PT ;  /* 0x0f0f0f0f18187812 */ /* 0x000fe200078ec0ff */
[----:B------:R-:W1:Y:S01]  /*1870*/  LDS.128 R20, [R30+UR8+0x60] ;  /* 0x000060081e147984 */ /* 0x000e620008000c00 */
[----:B------:R-:W-:-:S03]  /*1880*/  LOP3.LUT R16, R25, 0xf0f0f0f, RZ, 0xc0, !PT ;  /* 0x0f0f0f0f19107812 */ /* 0x000fc600078ec0ff */
[----:B------:R-:W-:-:S04]  /*1890*/  IDP.4A.S8.S8 R13, R24, R17, R13 ;  /* 0x00000011180d7226 */ /* 0x000fc8000000060d */
[----:B------:R-:W-:Y:S01]  /*18a0*/  IDP.4A.S8.S8 R16, R16, R14, R13 ;  /* 0x0000000e10107226 */ /* 0x000fe2000000060d */
[----:B------:R-:W-:Y:S01]  /*18b0*/  SHF.R.U32.HI R14, RZ, 0x4, R25 ;  /* 0x00000004ff0e7819 */ /* 0x000fe20000011619 */
[----:B------:R-:W2:Y:S03]  /*18c0*/  LDS R13, [R5+0x74] ;  /* 0x00007400050d7984 */ /* 0x000ea60000000800 */
[----:B------:R-:W-:Y:S01]  /*18d0*/  LOP3.LUT R17, R14, 0xf0f0f0f, RZ, 0xc0, !PT ;  /* 0x0f0f0f0f0e117812 */ /* 0x000fe200078ec0ff */
[----:B------:R-:W3:Y:S04]  /*18e0*/  LDS.128 R24, [R30+UR8+0x70] ;  /* 0x000070081e187984 */ /* 0x000ee80008000c00 */
[----:B------:R-:W-:-:S02]  /*18f0*/  IDP.4A.S8.S8 R14, R17, R18, R16 ;  /* 0x00000012110e7226 */ /* 0x000fc40000000610 */
[----:B------:R-:W4:Y:S04]  /*1900*/  LDS R18, [R5+0x78] ;  /* 0x0000780005127984 */ /* 0x000f280000000800 */
[----:B------:R-:W5:Y:S01]  /*1910*/  LDS R16, [R5+0x7c] ;  /* 0x00007c0005107984 */ /* 0x000f620000000800 */
[----:B0-----:R-:W-:Y:S02]  /*1920*/  LOP3.LUT R17, R12, 0xf0f0f0f, RZ, 0xc0, !PT ;  /* 0x0f0f0f0f0c117812 */ /* 0x001fe400078ec0ff */
[----:B------:R-:W-:-:S03]  /*1930*/  SHF.R.U32.HI R12, RZ, 0x4, R12 ;  /* 0x00000004ff0c7819 */ /* 0x000fc6000001160c */
[----:B-1----:R-:W-:Y:S01]  /*1940*/  IDP.4A.S8.S8 R20, R17, R20, RZ ;  /* 0x0000001411147226 */ /* 0x002fe200000006ff */
[----:B------:R-:W-:Y:S01]  /*1950*/  LOP3.LUT R53, R12, 0xf0f0f0f, RZ, 0xc0, !PT ;  /* 0x0f0f0f0f0c357812 */ /* 0x000fe200078ec0ff */
[----:B------:R-:W0:Y:S01]  /*1960*/  LDS R17, [R5+0x6c] ;  /* 0x00006c0005117984 */ /* 0x000e220000000800 */
[----:B--2---:R-:W-:Y:S02]  /*1970*/  LOP3.LUT R12, R13, 0xf0f0f0f, RZ, 0xc0, !PT ;  /* 0x0f0f0f0f0d0c7812 */ /* 0x004fe400078ec0ff */
[----:B------:R-:W-:Y:S01]  /*1980*/  SHF.R.U32.HI R13, RZ, 0x4, R13 ;  /* 0x00000004ff0d7819 */ /* 0x000fe2000001160d */
[----:B---3--:R-:W-:-:S04]  /*1990*/  IDP.4A.S8.S8 R20, R53, R24, R20 ;  /* 0x0000001835147226 */ /* 0x008fc80000000614 */
[----:B------:R-:W-:Y:S01]  /*19a0*/  IDP.4A.S8.S8 R20, R12, R21, R20 ;  /* 0x000000150c147226 */ /* 0x000fe20000000614 */
[----:B------:R-:W-:-:S05]  /*19b0*/  LOP3.LUT R12, R13, 0xf0f0f0f, RZ, 0xc0, !PT ;  /* 0x0f0f0f0f0d0c7812 */ /* 0x000fca00078ec0ff */
[----:B------:R-:W-:Y:S01]  /*19c0*/  IDP.4A.S8.S8 R25, R12, R25, R20 ;  /* 0x000000190c197226 */ /* 0x000fe20000000614 */
[----:B----4-:R-:W-:Y:S02]  /*19d0*/  LOP3.LUT R12, R18, 0xf0f0f0f, RZ, 0xc0, !PT ;  /* 0x0f0f0f0f120c7812 */ /* 0x010fe400078ec0ff */
[----:B------:R-:W-:-:S03]  /*19e0*/  SHF.R.U32.HI R18, RZ, 0x4, R18 ;  /* 0x00000004ff127819 */ /* 0x000fc60000011612 */
[----:B------:R-:W-:Y:S01]  /*19f0*/  IDP.4A.S8.S8 R22, R12, R22, R25 ;  /* 0x000000160c167226 */ /* 0x000fe20000000619 */
[----:B------:R-:W-:Y:S02]  /*1a00*/  LOP3.LUT R21, R18, 0xf0f0f0f, RZ, 0xc0, !PT ;  /* 0x0f0f0f0f12157812 */ /* 0x000fe400078ec0ff */
[----:B-----5:R-:W-:-:S03]  /*1a10*/  LOP3.LUT R18, R16, 0xf0f0f0f, RZ, 0xc0, !PT ;  /* 0x0f0f0f0f10127812 */ /* 0x020fc600078ec0ff */
[----:B------:R-:W-:Y:S01]  /*1a20*/  IDP.4A.S8.S8 R22, R21, R26, R22 ;  /* 0x0000001a15167226 */ /* 0x000fe20000000616 */
[----:B------:R-:W-:Y:S02]  /*1a30*/  SHF.R.U32.HI R21, RZ, 0x4, R16 ;  /* 0x00000004ff157819 */ /* 0x000fe40000011610 */
[----:B------:R-:W-:Y:S01]  /*1a40*/  LDS R16, [R7+0x1c] ;  /* 0x00001c0007107984 */ /* 0x000fe20000000800 */
[----:B------:R-:W-:Y:S01]  /*1a50*/  IDP.4A.S8.S8 R23, R18, R23, R22 ;  /* 0x0000001712177226 */ /* 0x000fe20000000616 */
[----:B------:R-:W-:Y:S02]  /*1a60*/  LOP3.LUT R22, R21, 0xf0f0f0f, RZ, 0xc0, !PT ;  /* 0x0f0f0f0f15167812 */ /* 0x000fe400078ec0ff */
[----:B0-----:R-:W-:Y:S01]  /*1a70*/  LOP3.LUT R20, R17, 0xf0f0f0f, RZ, 0xc0, !PT ;  /* 0x0f0f0f0f11147812 */ /* 0x001fe200078ec0ff */
[----:B------:R-:W-:Y:S01]  /*1a80*/  LDS R18, [R7+0x18] ;  /* 0x0000180007127984 */ /* 0x000fe20000000800 */
[----:B------:R-:W-:Y:S01]  /*1a90*/  SHF.R.U32.HI R17, RZ, 0x4, R17 ;  /* 0x00000004ff117819 */ /* 0x000fe20000011611 */
[----:B------:R-:W-:-:S02]  /*1aa0*/  IDP.4A.S8.S8 R27, R22, R27, R23 ;  /* 0x0000001b161b7226 */ /* 0x000fc40000000617 */
[----:B------:R-:W-:Y:S01]  /*1ab0*/  IDP.4A.S8.S8 R20, R20, R15, R14 ;  /* 0x0000000f14147226 */ /* 0x000fe2000000060e */
[----:B------:R-:W-:Y:S01]  /*1ac0*/  LOP3.LUT R17, R17, 0xf0f0f0f, RZ, 0xc0, !PT ;  /* 0x0f0f0f0f11117812 */ /* 0x000fe200078ec0ff */
[----:B------:R-:W0:Y:S04]  /*1ad0*/  LDS.128 R12, [R9] ;  /* 0x00000000090c7984 */ /* 0x000e280000000c00 */
[----:B------:R-:W-:Y:S02]  /*1ae0*/  IDP.4A.S8.S8 R19, R17, R19, R20 ;  /* 0x0000001311137226 */ /* 0x000fe40000000614 */
[----:B------:R-:W1:Y:S03]  /*1af0*/  LDS R20, [R7+0x10] ;  /* 0x0000100007147984 */ /* 0x000e660000000800 */
[----:B------:R-:W-:Y:S01]  /*1b00*/  I2FP.F32.S32 R19, R19 ;  /* 0x0000001300137245 */ /* 0x000fe20000201400 */
[----:B------:R-:W2:Y:S01]  /*1b10*/  LDS R17, [R7+0x14] ;  /* 0x0000140007117984 */ /* 0x000ea20000000800 */
[----:B0-----:R-:W-:-:S02]  /*1b20*/  HADD2.F32 R21, -RZ, R12.H1_H1 ;  /* 0x3000000cff157230 */ /* 0x001fc40000004100 */
[--C-:B------:R-:W-:Y:S02]  /*1b30*/  HADD2.F32 R23, -RZ, R13.reuse.H1_H1 ;  /* 0x3000000dff177230 */ /* 0x100fe40000004100 */
[----:B------:R-:W-:Y:S01]  /*1b40*/  HADD2.F32 R22, -RZ, R13.H0_H0 ;  /* 0x2000000dff167230 */ /* 0x000fe20000004100 */
[----:B------:R-:W-:Y:S01]  /*1b50*/  I2FP.F32.S32 R13, R50 ;  /* 0x00000032000d7245 */ /* 0x000fe20000201400 */
[----:B------:R-:W-:Y:S02]  /*1b60*/  HADD2.F32 R12, -RZ, R12.H0_H0 ;  /* 0x2000000cff0c7230 */ /* 0x000fe40000004100 */
[----:B------:R-:W-:Y:S01]  /*1b70*/  FMUL.FTZ R21, R21, 8 ;  /* 0x4100000015157820 */ /* 0x000fe20000410000 */
[----:B------:R-:W-:-:S03]  /*1b80*/  FMUL.FTZ R23, R23, 8 ;  /* 0x4100000017177820 */ /* 0x000fc60000410000 */
[----:B------:R-:W-:Y:S01]  /*1b90*/  FFMA.FTZ R12, R12, R13, -R21 ;  /* 0x0000000d0c0c7223 */ /* 0x000fe20000010815 */
[--C-:B------:R-:W-:Y:S02]  /*1ba0*/  HADD2.F32 R13, -RZ, R14.reuse.H1_H1 ;  /* 0x3000000eff0d7230 */ /* 0x100fe40000004100 */
[----:B------:R-:W-:Y:S01]  /*1bb0*/  FFMA.FTZ R22, R22, R51, -R23 ;  /* 0x0000003316167223 */ /* 0x000fe20000010817 */
[----:B------:R-:W-:Y:S02]  /*1bc0*/  HADD2.F32 R14, -RZ, R14.H0_H0 ;  /* 0x2000000eff0e7230 */ /* 0x000fe40000004100 */
[----:B-1----:R-:W-:Y:S01]  /*1bd0*/  FFMA.FTZ R12, R20, R12, R31 ;  /* 0x0000000c140c7223 */ /* 0x002fe2000001001f */
[--C-:B------:R-:W-:Y:S02]  /*1be0*/  HADD2.F32 R21, -RZ, R15.reuse.H1_H1 ;  /* 0x3000000fff157230 */ /* 0x100fe40000004100 */
[----:B------:R-:W-:Y:S01]  /*1bf0*/  FMUL.FTZ R13, R13, 8 ;  /* 0x410000000d0d7820 */ /* 0x000fe20000410000 */
[----:B------:R-:W-:-:S02]  /*1c00*/  HADD2.F32 R15, -RZ, R15.H0_H0 ;  /* 0x2000000fff0f7230 */ /* 0x000fc40000004100 */
[----:B--2---:R-:W-:Y:S01]  /*1c10*/  FFMA.FTZ R17, R17, R22, R12 ;  /* 0x0000001611117223 */ /* 0x004fe2000001000c */
[----:B------:R-:W-:Y:S01]  /*1c20*/  FFMA.FTZ R13, R14, R19, -R13 ;  /* 0x000000130e0d7223 */ /* 0x000fe2000001080d */
[----:B------:R-:W-:Y:S01]  /*1c30*/  I2FP.F32.S32 R14, R27 ;  /* 0x0000001b000e7245 */ /* 0x000fe20000201400 */
[----:B------:R-:W-:Y:S02]  /*1c40*/  FMUL.FTZ R20, R21, 8 ;  /* 0x4100000015147820 */ /* 0x000fe40000410000 */
[----:B------:R-:W-:Y:S02]  /*1c50*/  FFMA.FTZ R13, R18, R13, R17 ;  /* 0x0000000d120d7223 */ /* 0x000fe40000010011 */
[----:B------:R-:W-:-:S04]  /*1c60*/  FFMA.FTZ R14, R15, R14, -R20 ;  /* 0x0000000e0f0e7223 */ /* 0x000fc80000010814 */
[----:B------:R-:W-:Y:S01]  /*1c70*/  FFMA.FTZ R31, R16, R14, R13 ;  /* 0x0000000e101f7223 */ /* 0x000fe2000001000d */
[----:B------:R-:W-:Y:S06]  /*1c80*/  BAR.SYNC.DEFER_BLOCKING 0x0 ;  /* 0x0000000000007b1d */ /* 0x000fec0000010000 */
.L_x_629:
[----:B------:R-:W-:Y:S01]  /*1c90*/  VIADD R3, R3, 0x8 ;  /* 0x0000000803037836 */ /* 0x000fe20000000000 */
[----:B------:R-:W-:Y:S01]  /*1ca0*/  IADD3 R0, PT, PT, R0, 0x8, RZ ;  /* 0x0000000800007810 */ /* 0x000fe20007ffe0ff */
[----:B------:R-:W-:Y:S01]  /*1cb0*/  VIADD R4, R4, 0x8 ;  /* 0x0000000804047836 */ /* 0x000fe20000000000 */
[----:B------:R-:W-:Y:S01]  /*1cc0*/  UMOV UR11, UR5 ;  /* 0x00000005000b7c82 */ /* 0x000fe20008000000 */
[----:B------:R-:W-:Y:S05]  /*1cd0*/  BRA.U !UP0, `(.L_x_630) ;  /* 0xffffffe908647547 */ /* 0x000fea000b83ffff */
.L_x_628:
[----:B------:R-:W1:Y:S01]  /*1ce0*/  S2R R0, SR_TID.Y ;  /* 0x0000000000007919 */ /* 0x000e620000002200 */
[----:B------:R-:W2:Y:S01]  /*1cf0*/  LDCU UR4, c[0x0][0x3a0] ;  /* 0x00007400ff0477ac */ /* 0x000ea20008000800 */
[----:B------:R-:W1:Y:S02]  /*1d00*/  S2R R3, SR_CTAID.Y ;  /* 0x0000000000037919 */ /* 0x000e640000002600 */
[----:B-1----:R-:W-:-:S05]  /*1d10*/  IMAD R0, R3, 0x4, R0 ;  /* 0x0000000403007824 */ /* 0x002fca00078e0200 */
[----:B--2---:R-:W-:-:S13]  /*1d20*/  ISETP.GE.U32.AND P0, PT, R0, UR4, PT ;  /* 0x0000000400007c0c */ /* 0x004fda000bf06070 */
        /* <DEDUP_REMOVED lines=13> */
.L_x_631:
        /* <DEDUP_REMOVED lines=16> */
.L_x_1272:


//--------------------- .text._Z12mul_mat_q6_KIN3c104HalfELb1EEvPKvS3_PT_iiiii --------------------------
	.section	.text._Z12mul_mat_q6_KIN3c104HalfELb1EEvPKvS3_PT_iiiii,"ax",@progbits
	.align	128
.text._Z12mul_mat_q6_KIN3c104HalfELb1EEvPKvS3_PT_iiiii:
        .type           _Z12mul_mat_q6_KIN3c104HalfELb1EEvPKvS3_PT_iiiii,@function
        .size           _Z12mul_mat_q6_KIN3c104HalfELb1EEvPKvS3_PT_iiiii,(.L_x_1273 - _Z12mul_mat_q6_KIN3c104HalfELb1EEvPKvS3_PT_iiiii)
        .other          _Z12mul_mat_q6_KIN3c104HalfELb1EEvPKvS3_PT_iiiii,@"STO_CUDA_ENTRY STV_DEFAULT"
_Z12mul_mat_q6_KIN3c104HalfELb1EEvPKvS3_PT_iiiii:
        /* <DEDUP_REMOVED lines=80> */
.L_x_633:
        /* <DEDUP_REMOVED lines=671> */
.L_x_632:
        /* <DEDUP_REMOVED lines=16> */
.L_x_634:
        /* <DEDUP_REMOVED lines=9> */
.L_x_1273:


//--------------------- .text._Z12mul_mat_q6_KIN3c104HalfELb0EEvPKvS3_PT_iiiii --------------------------
	.section	.text._Z12mul_mat_q6_KIN3c104HalfELb0EEvPKvS3_PT_iiiii,"ax",@progbits
	.align	128
.text._Z12mul_mat_q6_KIN3c104HalfELb0EEvPKvS3_PT_iiiii:
        .type           _Z12mul_mat_q6_KIN3c104HalfELb0EEvPKvS3_PT_iiiii,@function
        .size           _Z12mul_mat_q6_KIN3c104HalfELb0EEvPKvS3_PT_iiiii,(.L_x_1274 - _Z12mul_mat_q6_KIN3c104HalfELb0EEvPKvS3_PT_iiiii)
        .other          _Z12mul_mat_q6_KIN3c104HalfELb0EEvPKvS3_PT_iiiii,@"STO_CUDA_ENTRY STV_DEFAULT"
_Z12mul_mat_q6_KIN3c104HalfELb0EEvPKvS3_PT_iiiii:
        /* <DEDUP_REMOVED lines=80> */
.L_x_636:
        /* <DEDUP_REMOVED lines=609> */
.L_x_635:
        /* <DEDUP_REMOVED lines=16> */
.L_x_637:
        /* <DEDUP_REMOVED lines=15> */
.L_x_1274:


//--------------------- .text._Z12mul_mat_q5_KIN3c104HalfELb1EEvPKvS3_PT_iiiii --------------------------
	.section	.text._Z12mul_mat_q5_KIN3c104HalfELb1EEvPKvS3_PT_iiiii,"ax",@progbits
	.align	128
.text._Z12mul_mat_q5_KIN3c104HalfELb1EEvPKvS3_PT_iiiii:
        .type           _Z12mul_mat_q5_KIN3c104HalfELb1EEvPKvS3_PT_iiiii,@function
        .size           _Z12mul_mat_q5_KIN3c104HalfELb1EEvPKvS3_PT_iiiii,(.L_x_1275 - _Z12mul_mat_q5_KIN3c104HalfELb1EEvPKvS3_PT_iiiii)
        .other          _Z12mul_mat_q5_KIN3c104HalfELb1EEvPKvS3_PT_iiiii,@"STO_CUDA_ENTRY STV_DEFAULT"
_Z12mul_mat_q5_KIN3c104HalfELb1EEvPKvS3_PT_iiiii:
        /* <DEDUP_REMOVED lines=72> */
.L_x_639:
        /* <DEDUP_REMOVED lines=576> */
.L_x_638:
        /* <DEDUP_REMOVED lines=16> */
.L_x_640:
        /* <DEDUP_REMOVED lines=16> */
.L_x_1275:


//--------------------- .text._Z12mul_mat_q5_KIN3c104HalfELb0EEvPKvS3_PT_iiiii --------------------------
	.section	.text._Z12mul_mat_q5_KIN3c104HalfELb0EEvPKvS3_PT_iiiii,"ax",@progbits
	.align	128
.text._Z12mul_mat_q5_KIN3c104HalfELb0EEvPKvS3_PT_iiiii:
        .type           _Z12mul_mat_q5_KIN3c104HalfELb0EEvPKvS3_PT_iiiii,@function
        .size           _Z12mul_mat_q5_KIN3c104HalfELb0EEvPKvS3_PT_iiiii,(.L_x_1276 - _Z12mul_mat_q5_KIN3c104HalfELb0EEvPKvS3_PT_iiiii)
        .other          _Z12mul_mat_q5_KIN3c104HalfELb0EEvPKvS3_PT_iiiii,@"STO_CUDA_ENTRY STV_DEFAULT"
_Z12mul_mat_q5_KIN3c104HalfELb0EEvPKvS3_PT_iiiii:
        /* <DEDUP_REMOVED lines=78> */
.L_x_642:
        /* <DEDUP_REMOVED lines=514> */
.L_x_641:
        /* <DEDUP_REMOVED lines=16> */
.L_x_643:
        /* <DEDUP_REMOVED lines=16> */
.L_x_1276:


//--------------------- .text._Z12mul_mat_q4_KIN3c104HalfELb1EEvPKvS3_PT_iiiii --------------------------
	.section	.text._Z12mul_mat_q4_KIN3c104HalfELb1EEvPKvS3_PT_iiiii,"ax",@progbits
	.align	128
.text._Z12mul_mat_q4_KIN3c104HalfELb1EEvPKvS3_PT_iiiii:
        .type           _Z12mul_mat_q4_KIN3c104HalfELb1EEvPKvS3_PT_iiiii,@function
        .size           _Z12mul_mat_q4_KIN3c104HalfELb1EEvPKvS3_PT_iiiii,(.L_x_1277 - _Z12mul_mat_q4_KIN3c104HalfELb1EEvPKvS3_PT_iiiii)
        .other          _Z12mul_mat_q4_KIN3c104HalfELb1EEvPKvS3_PT_iiiii,@"STO_CUDA_ENTRY STV_DEFAULT"
_Z12mul_mat_q4_KIN3c104HalfELb1EEvPKvS3_PT_iiiii:
        /* <DEDUP_REMOVED lines=71> */
.L_x_645:
        /* <DEDUP_REMOVED lines=514> */
.L_x_644:
        /* <DEDUP_REMOVED lines=16> */
.L_x_646:
        /* <DEDUP_REMOVED lines=15> */
.L_x_1277:


//--------------------- .text._Z12mul_mat_q4_KIN3c104HalfELb0EEvPKvS3_PT_iiiii --------------------------
	.section	.text._Z12mul_mat_q4_KIN3c104HalfELb0EEvPKvS3_PT_iiiii,"ax",@progbits
	.align	128
.text._Z12mul_mat_q4_KIN3c104HalfELb0EEvPKvS3_PT_iiiii:
        .type           _Z12mul_mat_q4_KIN3c104HalfELb0EEvPKvS3_PT_iiiii,@function
        .size           _Z12mul_mat_q4_KIN3c104HalfELb0EEvPKvS3_PT_iiiii,(.L_x_1278 - _Z12mul_mat_q4_KIN3c104HalfELb0EEvPKvS3_PT_iiiii)
        .other          _Z12mul_mat_q4_KIN3c104HalfELb0EEvPKvS3_PT_iiiii,@"STO_CUDA_ENTRY STV_DEFAULT"
_Z12mul_mat_q4_KIN3c104HalfELb0EEvPKvS3_PT_iiiii:
        /* <DEDUP_REMOVED lines=73> */
.L_x_648:
        /* <DEDUP_REMOVED lines=447> */
.L_x_647:
        /* <DEDUP_REMOVED lines=16> */
.L_x_649:
        /* <DEDUP_REMOVED lines=16> */
.L_x_1278:


//--------------------- .text._Z12mul_mat_q3_KIN3c104HalfELb1EEvPKvS3_PT_iiiii --------------------------
	.section	.text._Z12mul_mat_q3_KIN3c104HalfELb1EEvPKvS3_PT_iiiii,"ax",@progbits
	.align	128
.text._Z12mul_mat_q3_KIN3c104HalfELb1EEvPKvS3_PT_iiiii:
        .type           _Z12mul_mat_q3_KIN3c104HalfELb1EEvPKvS3_PT_iiiii,@function
        .size           _Z12mul_mat_q3_KIN3c104HalfELb1EEvPKvS3_PT_iiiii,(.L_x_1279 - _Z12mul_mat_q3_KIN3c104HalfELb1EEvPKvS3_PT_iiiii)
        .other          _Z12mul_mat_q3_KIN3c104HalfELb1EEvPKvS3_PT_iiiii,@"STO_CUDA_ENTRY STV_DEFAULT"
_Z12mul_mat_q3_KIN3c104HalfELb1EEvPKvS3_PT_iiiii:
        /* <DEDUP_REMOVED lines=149> */
.L_x_656:
        /* <DEDUP_REMOVED lines=229> */
.L_x_652:
        /* <DEDUP_REMOVED lines=182> */
.L_x_653:
        /* <DEDUP_REMOVED lines=185> */
.L_x_654:
        /* <DEDUP_REMOVED lines=174> */
.L_x_655:
        /* <DEDUP_REMOVED lines=162> */
.L_x_651:
[----:B------:R-:W-:-:S04]  /*4390*/  UIADD3 UR4, UPT, UPT, UR4, 0x2, URZ ;  /* 0x0000000204047890 */ /* 0x000fc8000fffe0ff */
[----:B------:R-:W-:-:S09]  /*43a0*/  UISETP.GE.AND UP0, UPT, UR4, UR7, UPT ;  /* 0x000000070400728c */ /* 0x000fd2000bf06270 */
[----:B------:R-:W-:Y:S05]  /*43b0*/  BRA.U !UP0, `(.L_x_656) ;  /* 0xffffffc508647547 */ /* 0x000fea000b83ffff */
.L_x_650:
        /* <DEDUP_REMOVED lines=16> */
.L_x_657:
        /* <DEDUP_REMOVED lines=12> */
.L_x_1279:


//--------------------- .text._Z12mul_mat_q3_KIN3c104HalfELb0EEvPKvS3_PT_iiiii --------------------------
	.section	.text._Z12mul_mat_q3_KIN3c104HalfELb0EEvPKvS3_PT_iiiii,"ax",@progbits
	.align	128
.text._Z12mul_mat_q3_KIN3c104HalfELb0EEvPKvS3_PT_iiiii:
        .type           _Z12mul_mat_q3_KIN3c104HalfELb0EEvPKvS3_PT_iiiii,@function
        .size           _Z12mul_mat_q3_KIN3c104HalfELb0EEvPKvS3_PT_iiiii,(.L_x_1280 - _Z12mul_mat_q3_KIN3c104HalfELb0EEvPKvS3_PT_iiiii)
        .other          _Z12mul_mat_q3_KIN3c104HalfELb0EEvPKvS3_PT_iiiii,@"STO_CUDA_ENTRY STV_DEFAULT"
_Z12mul_mat_q3_KIN3c104HalfELb0EEvPKvS3_PT_iiiii:
        /* <DEDUP_REMOVED lines=104> */
.L_x_664:
        /* <DEDUP_REMOVED lines=187> */
.L_x_660:
        /* <DEDUP_REMOVED lines=182> */
.L_x_661:
        /* <DEDUP_REMOVED lines=185> */
.L_x_662:
        /* <DEDUP_REMOVED lines=174> */
.L_x_663:
        /* <DEDUP_REMOVED lines=162> */
.L_x_659:
[----:B------:R-:W-:-:S04]  /*3e20*/  UIADD3 UR4, UPT, UPT, UR4, 0x2, URZ ;  /* 0x0000000204047890 */ /* 0x000fc8000fffe0ff */
[----:B------:R-:W-:-:S09]  /*3e30*/  UISETP.GE.AND UP0, UPT, UR4, UR7, UPT ;  /* 0x000000070400728c */ /* 0x000fd2000bf06270 */
[----:B------:R-:W-:Y:S05]  /*3e40*/  BRA.U !UP0, `(.L_x_664) ;  /* 0xffffffc9080c7547 */ /* 0x000fea000b83ffff */
.L_x_658:
        /* <DEDUP_REMOVED lines=12> */
[----:B------:R-:W-:-:S03]  /*3f10*/  F2FP.F16.F32.PACK_AB R27, RZ, R27 ;  /* 0x0000001bff1b723e */ /* 0x000fc600000000ff */
[----:B0-----:R-:W-:-:S05]  /*3f20*/  IMAD.WIDE.U32 R2, R5, 0x2, R2 ;  /* 0x0000000205027825 */ /* 0x001fca00078e0002 */
[----:B------:R-:W-:Y:S01]  /*3f30*/  STG.E.U16 desc[UR14][R2.64], R27 ;  /* 0x0000001b02007986 */ /* 0x000fe2000c10150e */
[----:B------:R-:W-:Y:S05]  /*3f40*/  EXIT ;  /* 0x000000000000794d */ /* 0x000fea0003800000 */
.L_x_665:
        /* <DEDUP_REMOVED lines=11> */
.L_x_1280:


//--------------------- .text._Z12mul_mat_q2_KIN3c104HalfELb1EEvPKvS3_PT_iiiii --------------------------
	.section	.text._Z12mul_mat_q2_KIN3c104HalfELb1EEvPKvS3_PT_iiiii,"ax",@progbits
	.align	128
.text._Z12mul_mat_q2_KIN3c104HalfELb1EEvPKvS3_PT_iiiii:
        .type           _Z12mul_mat_q2_KIN3c104HalfELb1EEvPKvS3_PT_iiiii,@function
        .size           _Z12mul_mat_q2_KIN3c104HalfELb1EEvPKvS3_PT_iiiii,(.L_x_1281 - _Z12mul_mat_q2_KIN3c104HalfELb1EEvPKvS3_PT_iiiii)
        .other          _Z12mul_mat_q2_KIN3c104HalfELb1EEvPKvS3_PT_iiiii,@"STO_CUDA_ENTRY STV_DEFAULT"
_Z12mul_mat_q2_KIN3c104HalfELb1EEvPKvS3_PT_iiiii:
        /* <DEDUP_REMOVED lines=146> */
.L_x_668:
        /* <DEDUP_REMOVED lines=1029> */
.L_x_667:
[----:B------:R-:W-:-:S04]  /*4970*/  UIADD3 UR4, UPT, UPT, UR4, 0x2, URZ ;  /* 0x0000000204047890 */ /* 0x000fc8000fffe0ff */
[----:B------:R-:W-:-:S09]  /*4980*/  UISETP.GE.AND UP0, UPT, UR4, UR5, UPT ;  /* 0x000000050400728c */ /* 0x000fd2000bf06270 */
[----:B------:R-:W-:Y:S05]  /*4990*/  BRA.U !UP0, `(.L_x_668) ;  /* 0xffffffbd08e07547 */ /* 0x000fea000b83ffff */
.L_x_666:
        /* <DEDUP_REMOVED lines=16> */
.L_x_669:
        /* <DEDUP_REMOVED lines=14> */
.L_x_1281:


//--------------------- .text._Z12mul_mat_q2_KIN3c104HalfELb0EEvPKvS3_PT_iiiii --------------------------
	.section	.text._Z12mul_mat_q2_KIN3c104HalfELb0EEvPKvS3_PT_iiiii,"ax",@progbits
	.align	128
.text._Z12mul_mat_q2_KIN3c104HalfELb0EEvPKvS3_PT_iiiii:
        .type           _Z12mul_mat_q2_KIN3c104HalfELb0EEvPKvS3_PT_iiiii,@function
        .size           _Z12mul_mat_q2_KIN3c104HalfELb0EEvPKvS3_PT_iiiii,(.L_x_1282 - _Z12mul_mat_q2_KIN3c104HalfELb0EEvPKvS3_PT_iiiii)
        .other          _Z12mul_mat_q2_KIN3c104HalfELb0EEvPKvS3_PT_iiiii,@"STO_CUDA_ENTRY STV_DEFAULT"
_Z12mul_mat_q2_KIN3c104HalfELb0EEvPKvS3_PT_iiiii:
        /* <DEDUP_REMOVED lines=75> */
.L_x_672:
        /* <DEDUP_REMOVED lines=1038> */
.L_x_671:
[----:B------:R-:W-:-:S04]  /*4590*/  UIADD3 UR4, UPT, UPT, UR4, 0x2, URZ ;  /* 0x0000000204047890 */ /* 0x000fc8000fffe0ff */
[----:B------:R-:W-:-:S09]  /*45a0*/  UISETP.GE.AND UP0, UPT, UR4, UR5, UPT ;  /* 0x000000050400728c */ /* 0x000fd2000bf06270 */
[----:B------:R-:W-:Y:S05]  /*45b0*/  BRA.U !UP0, `(.L_x_672) ;  /* 0xffffffbd08bc7547 */ /* 0x000fea000b83ffff */
.L_x_670:
        /* <DEDUP_REMOVED lines=12> */
[----:B------:R-:W-:-:S03]  /*4680*/  F2FP.F16.F32.PACK_AB R33, RZ, R33 ;  /* 0x00000021ff21723e */ /* 0x000fc600000000ff */
[----:B0-----:R-:W-:-:S05]  /*4690*/  IMAD.WIDE.U32 R2, R5, 0x2, R2 ;  /* 0x0000000205027825 */ /* 0x001fca00078e0002 */
[----:B------:R-:W-:Y:S01]  /*46a0*/  STG.E.U16 desc[UR14][R2.64], R33 ;  /* 0x0000002102007986 */ /* 0x000fe2000c10150e */
[----:B------:R-:W-:Y:S05]  /*46b0*/  EXIT ;  /* 0x000000000000794d */ /* 0x000fea0003800000 */
.L_x_673:
        /* <DEDUP_REMOVED lines=12> */
.L_x_1282:


//--------------------- .text._Z12mul_mat_q8_0IN3c104HalfELb1EEvPKvS3_PT_iiiii --------------------------
	.section	.text._Z12mul_mat_q8_0IN3c104HalfELb1EEvPKvS3_PT_iiiii,"ax",@progbits
	.align	128
.text._Z12mul_mat_q8_0IN3c104HalfELb1EEvPKvS3_PT_iiiii:
        .type           _Z12mul_mat_q8_0IN3c104HalfELb1EEvPKvS3_PT_iiiii,@function
        .size           _Z12mul_mat_q8_0IN3c104HalfELb1EEvPKvS3_PT_iiiii,(.L_x_1283 - _Z12mul_mat_q8_0IN3c104HalfELb1EEvPKvS3_PT_iiiii)
        .other          _Z12mul_mat_q8_0IN3c104HalfELb1EEvPKvS3_PT_iiiii,@"STO_CUDA_ENTRY STV_DEFAULT"
_Z12mul_mat_q8_0IN3c104HalfELb1EEvPKvS3_PT_iiiii:
        /* <DEDUP_REMOVED lines=143> */
.L_x_675:
        /* <DEDUP_REMOVED lines=162> */
.L_x_674:
        /* <DEDUP_REMOVED lines=17> */
.L_x_676:
        /* <DEDUP_REMOVED lines=14> */
.L_x_1283:


//--------------------- .text._Z12mul_mat_q8_0IN3c104HalfELb0EEvPKvS3_PT_iiiii --------------------------
	.section	.text._Z12mul_mat_q8_0IN3c104HalfELb0EEvPKvS3_PT_iiiii,"ax",@progbits
	.align	128
.text._Z12mul_mat_q8_0IN3c104HalfELb0EEvPKvS3_PT_iiiii:
        .type           _Z12mul_mat_q8_0IN3c104HalfELb0EEvPKvS3_PT_iiiii,@function
        .size           _Z12mul_mat_q8_0IN3c104HalfELb0EEvPKvS3_PT_iiiii,(.L_x_1284 - _Z12mul_mat_q8_0IN3c104HalfELb0EEvPKvS3_PT_iiiii)
        .other          _Z12mul_mat_q8_0IN3c104HalfELb0EEvPKvS3_PT_iiiii,@"STO_CUDA_ENTRY STV_DEFAULT"
_Z12mul_mat_q8_0IN3c104HalfELb0EEvPKvS3_PT_iiiii:
        /* <DEDUP_REMOVED lines=88> */
.L_x_678:
        /* <DEDUP_REMOVED lines=160> */
.L_x_677:
        /* <DEDUP_REMOVED lines=16> */
.L_x_679:
        /* <DEDUP_REMOVED lines=16> */
.L_x_1284:


//--------------------- .text._Z12mul_mat_q5_1IN3c104HalfELb1EEvPKvS3_PT_iiiii --------------------------
	.section	.text._Z12mul_mat_q5_1IN3c104HalfELb1EEvPKvS3_PT_iiiii,"ax",@progbits
	.align	128
.text._Z12mul_mat_q5_1IN3c104HalfELb1EEvPKvS3_PT_iiiii:
        .type           _Z12mul_mat_q5_1IN3c104HalfELb1EEvPKvS3_PT_iiiii,@function
        .size           _Z12mul_mat_q5_1IN3c104HalfELb1EEvPKvS3_PT_iiiii,(.L_x_1285 - _Z12mul_mat_q5_1IN3c104HalfELb1EEvPKvS3_PT_iiiii)
        .other          _Z12mul_mat_q5_1IN3c104HalfELb1EEvPKvS3_PT_iiiii,@"STO_CUDA_ENTRY STV_DEFAULT"
_Z12mul_mat_q5_1IN3c104HalfELb1EEvPKvS3_PT_iiiii:
        /* <DEDUP_REMOVED lines=182> */
.L_x_682:
        /* <DEDUP_REMOVED lines=471> */
.L_x_681:
[----:B------:R-:W-:Y:S01]  /*28d0*/  UISETP.GE.AND UP0, UPT, UR9, UR6, UPT ;  /* 0x000000060900728c */ /* 0x000fe2000bf06270 */
[----:B------:R-:W-:Y:S01]  /*28e0*/  VIADD R34, R34, 0x8 ;  /* 0x0000000822227836 */ /* 0x000fe20000000000 */
[----:B------:R-:W-:Y:S01]  /*28f0*/  UIADD3 UR5, UPT, UPT, UR5, -0x8, URZ ;  /* 0xfffffff805057890 */ /* 0x000fe2000fffe0ff */
[----:B------:R-:W-:Y:S01]  /*2900*/  VIADD R33, R33, 0x8 ;  /* 0x0000000821217836 */ /* 0x000fe20000000000 */
[----:B------:R-:W-:Y:S01]  /*2910*/  UMOV UR4, UR8 ;  /* 0x0000000800047c82 */ /* 0x000fe20008000000 */
[----:B------:R-:W-:-:S04]  /*2920*/  VIADD R32, R32, 0x8 ;  /* 0x0000000820207836 */ /* 0x000fc80000000000 */
[----:B------:R-:W-:Y:S05]  /*2930*/  BRA.U !UP0, `(.L_x_682) ;  /* 0xffffffe108887547 */ /* 0x000fea000b83ffff */
.L_x_680:
        /* <DEDUP_REMOVED lines=16> */
.L_x_683:
        /* <DEDUP_REMOVED lines=12> */
.L_x_1285:


//--------------------- .text._Z12mul_mat_q5_1IN3c104HalfELb0EEvPKvS3_PT_iiiii --------------------------
	.section	.text._Z12mul_mat_q5_1IN3c104HalfELb0EEvPKvS3_PT_iiiii,"ax",@progbits
	.align	128
.text._Z12mul_mat_q5_1IN3c104HalfELb0EEvPKvS3_PT_iiiii:
        .type           _Z12mul_mat_q5_1IN3c104HalfELb0EEvPKvS3_PT_iiiii,@function
        .size           _Z12mul_mat_q5_1IN3c104HalfELb0EEvPKvS3_PT_iiiii,(.L_x_1286 - _Z12mul_mat_q5_1IN3c104HalfELb0EEvPKvS3_PT_iiiii)
        .other          _Z12mul_mat_q5_1IN3c104HalfELb0EEvPKvS3_PT_iiiii,@"STO_CUDA_ENTRY STV_DEFAULT"
_Z12mul_mat_q5_1IN3c104HalfELb0EEvPKvS3_PT_iiiii:
        /* <DEDUP_REMOVED lines=78> */
.L_x_686:
        /* <DEDUP_REMOVED lines=474> */
.L_x_685:
[----:B------:R-:W-:Y:S01]  /*2280*/  VIADD R5, R5, 0xfffffff8 ;  /* 0xfffffff805057836 */ /* 0x000fe20000000000 */
[----:B------:R-:W-:Y:S01]  /*2290*/  IADD3 R7, PT, PT, R7, 0x8, RZ ;  /* 0x0000000807077810 */ /* 0x000fe20007ffe0ff */
[----:B------:R-:W-:Y:S01]  /*22a0*/  VIADD R6, R6, 0x8 ;  /* 0x0000000806067836 */ /* 0x000fe20000000000 */
[----:B------:R-:W-:Y:S01]  /*22b0*/  IADD3 R2, PT, PT, R2, 0x8, RZ ;  /* 0x0000000802027810 */ /* 0x000fe20007ffe0ff */
[----:B------:R-:W-:Y:S06]  /*22c0*/  @!P0 BRA `(.L_x_686) ;  /* 0xffffffe000848947 */ /* 0x000fec000383ffff */
.L_x_684:
        /* <DEDUP_REMOVED lines=16> */
.L_x_687:
        /* <DEDUP_REMOVED lines=11> */
.L_x_1286:


//--------------------- .text._Z12mul_mat_q5_0IN3c104HalfELb1EEvPKvS3_PT_iiiii --------------------------
	.section	.text._Z12mul_mat_q5_0IN3c104HalfELb1EEvPKvS3_PT_iiiii,"ax",@progbits
	.align	128
.text._Z12mul_mat_q5_0IN3c104HalfELb1EEvPKvS3_PT_iiiii:
        .type           _Z12mul_mat_q5_0IN3c104HalfELb1EEvPKvS3_PT_iiiii,@function
        .size           _Z12mul_mat_q5_0IN3c104HalfELb1EEvPKvS3_PT_iiiii,(.L_x_1287 - _Z12mul_mat_q5_0IN3c104HalfELb1EEvPKvS3_PT_iiiii)
        .other          _Z12mul_mat_q5_0IN3c104HalfELb1EEvPKvS3_PT_iiiii,@"STO_CUDA_ENTRY STV_DEFAULT"
_Z12mul_mat_q5_0IN3c104HalfELb1EEvPKvS3_PT_iiiii:
        /* <DEDUP_REMOVED lines=170> */
.L_x_690:
        /* <DEDUP_REMOVED lines=597> */
.L_x_689:
[----:B------:R-:W-:Y:S01]  /*2ff0*/  VIADD R33, R33, 0x8 ;  /* 0x0000000821217836 */ /* 0x000fe20000000000 */
[----:B------:R-:W-:Y:S01]  /*3000*/  UMOV UR6, UR9 ;  /* 0x0000000900067c82 */ /* 0x000fe20008000000 */
[----:B------:R-:W-:Y:S02]  /*3010*/  VIADD R32, R32, 0x8 ;  /* 0x0000000820207836 */ /* 0x000fe40000000000 */
[----:B------:R-:W-:Y:S01]  /*3020*/  VIADD R2, R2, 0x8 ;  /* 0x0000000802027836 */ /* 0x000fe20000000000 */
[----:B------:R-:W-:Y:S06]  /*3030*/  BRA.U !UP0, `(.L_x_690) ;  /* 0xffffffd908987547 */ /* 0x000fec000b83ffff */
.L_x_688:
        /* <DEDUP_REMOVED lines=16> */
.L_x_691:
        /* <DEDUP_REMOVED lines=12> */
.L_x_1287:


//--------------------- .text._Z12mul_mat_q5_0IN3c104HalfELb0EEvPKvS3_PT_iiiii --------------------------
	.section	.text._Z12mul_mat_q5_0IN3c104HalfELb0EEvPKvS3_PT_iiiii,"ax",@progbits
	.align	128
.text._Z12mul_mat_q5_0IN3c104HalfELb0EEvPKvS3_PT_iiiii:
        .type           _Z12mul_mat_q5_0IN3c104HalfELb0EEvPKvS3_PT_iiiii,@function
        .size           _Z12mul_mat_q5_0IN3c104HalfELb0EEvPKvS3_PT_iiiii,(.L_x_1288 - _Z12mul_mat_q5_0IN3c104HalfELb0EEvPKvS3_PT_iiiii)
        .other          _Z12mul_mat_q5_0IN3c104HalfELb0EEvPKvS3_PT_iiiii,@"STO_CUDA_ENTRY STV_DEFAULT"
_Z12mul_mat_q5_0IN3c104HalfELb0EEvPKvS3_PT_iiiii:
        /* <DEDUP_REMOVED lines=78> */
.L_x_694:
        /* <DEDUP_REMOVED lines=598> */
.L_x_693:
[----:B------:R-:W-:Y:S02]  /*2a40*/  VIADD R5, R5, 0xfffffff8 ;  /* 0xfffffff805057836 */ /* 0x000fe40000000000 */
[----:B------:R-:W-:Y:S02]  /*2a50*/  VIADD R7, R7, 0x8 ;  /* 0x0000000807077836 */ /* 0x000fe40000000000 */
[----:B------:R-:W-:Y:S02]  /*2a60*/  VIADD R6, R6, 0x8 ;  /* 0x0000000806067836 */ /* 0x000fe40000000000 */
[----:B------:R-:W-:Y:S01]  /*2a70*/  VIADD R2, R2, 0x8 ;  /* 0x0000000802027836 */ /* 0x000fe20000000000 */
[----:B------:R-:W-:Y:S06]  /*2a80*/  @!P0 BRA `(.L_x_694) ;  /* 0xffffffd800948947 */ /* 0x000fec000383ffff */
.L_x_692:
        /* <DEDUP_REMOVED lines=16> */
.L_x_695:
        /* <DEDUP_REMOVED lines=15> */
.L_x_1288:


//--------------------- .text._Z12mul_mat_q4_1IN3c104HalfELb1EEvPKvS3_PT_iiiii --------------------------
	.section	.text._Z12mul_mat_q4_1IN3c104HalfELb1EEvPKvS3_PT_iiiii,"ax",@progbits
	.align	128
.text._Z12mul_mat_q4_1IN3c104HalfELb1EEvPKvS3_PT_iiiii:
        .type           _Z12mul_mat_q4_1IN3c104HalfELb1EEvPKvS3_PT_iiiii,@function
        .size           _Z12mul_mat_q4_1IN3c104HalfELb1EEvPKvS3_PT_iiiii,(.L_x_1289 - _Z12mul_mat_q4_1IN3c104HalfELb1EEvPKvS3_PT_iiiii)
        .other          _Z12mul_mat_q4_1IN3c104HalfELb1EEvPKvS3_PT_iiiii,@"STO_CUDA_ENTRY STV_DEFAULT"
_Z12mul_mat_q4_1IN3c104HalfELb1EEvPKvS3_PT_iiiii:
        /* <DEDUP_REMOVED lines=171> */
.L_x_698:
        /* <DEDUP_REMOVED lines=336> */
.L_x_697:
[----:B------:R-:W-:Y:S01]  /*1fb0*/  VIADD R34, R34, 0x8 ;  /* 0x0000000822227836 */ /* 0x000fe20000000000 */
[----:B------:R-:W-:Y:S01]  /*1fc0*/  UMOV UR7, UR9 ;  /* 0x0000000900077c82 */ /* 0x000fe20008000000 */
[----:B------:R-:W-:Y:S02]  /*1fd0*/  VIADD R33, R33, 0x8 ;  /* 0x0000000821217836 */ /* 0x000fe40000000000 */
[----:B------:R-:W-:Y:S01]  /*1fe0*/  VIADD R32, R32, 0x8 ;  /* 0x0000000820207836 */ /* 0x000fe20000000000 */
[----:B------:R-:W-:Y:S06]  /*1ff0*/  BRA.U !UP0, `(.L_x_698) ;  /* 0xffffffe908ac7547 */ /* 0x000fec000b83ffff */
.L_x_696:
        /* <DEDUP_REMOVED lines=16> */
.L_x_699:
        /* <DEDUP_REMOVED lines=16> */
.L_x_1289:


//--------------------- .text._Z12mul_mat_q4_1IN3c104HalfELb0EEvPKvS3_PT_iiiii --------------------------
	.section	.text._Z12mul_mat_q4_1IN3c104HalfELb0EEvPKvS3_PT_iiiii,"ax",@progbits
	.align	128
.text._Z12mul_mat_q4_1IN3c104HalfELb0EEvPKvS3_PT_iiiii:
        .type           _Z12mul_mat_q4_1IN3c104HalfELb0EEvPKvS3_PT_iiiii,@function
        .size           _Z12mul_mat_q4_1IN3c104HalfELb0EEvPKvS3_PT_iiiii,(.L_x_1290 - _Z12mul_mat_q4_1IN3c104HalfELb0EEvPKvS3_PT_iiiii)
        .other          _Z12mul_mat_q4_1IN3c104HalfELb0EEvPKvS3_PT_iiiii,@"STO_CUDA_ENTRY STV_DEFAULT"
_Z12mul_mat_q4_1IN3c104HalfELb0EEvPKvS3_PT_iiiii:
        /* <DEDUP_REMOVED lines=103> */
.L_x_702:
        /* <DEDUP_REMOVED lines=336> */
.L_x_701:
[----:B------:R-:W-:Y:S01]  /*1b70*/  IADD3 R3, PT, PT, R3, 0x8, RZ ;  /* 0x0000000803037810 */ /* 0x000fe20007ffe0ff */
[----:B------:R-:W-:Y:S01]  /*1b80*/  VIADD R4, R4, 0x8 ;  /* 0x0000000804047836 */ /* 0x000fe20000000000 */
[----:B------:R-:W-:Y:S01]  /*1b90*/  UMOV UR11, UR5 ;  /* 0x00000005000b7c82 */ /* 0x000fe20008000000 */
[----:B------:R-:W-:Y:S01]  /*1ba0*/  VIADD R0, R0, 0x8 ;  /* 0x0000000800007836 */ /* 0x000fe20000000000 */
[----:B------:R-:W-:Y:S06]  /*1bb0*/  BRA.U !UP0, `(.L_x_702) ;  /* 0xffffffe908ac7547 */ /* 0x000fec000b83ffff */
.L_x_700:
        /* <DEDUP_REMOVED lines=18> */
.L_x_703:
        /* <DEDUP_REMOVED lines=10> */
.L_x_1290:


//--------------------- .text._Z12mul_mat_q4_0IN3c104HalfELb1EEvPKvS3_PT_iiiii --------------------------
	.section	.text._Z12mul_mat_q4_0IN3c104HalfELb1EEvPKvS3_PT_iiiii,"ax",@progbits
	.align	128
.text._Z12mul_mat_q4_0IN3c104HalfELb1EEvPKvS3_PT_iiiii:
        .type           _Z12mul_mat_q4_0IN3c104HalfELb1EEvPKvS3_PT_iiiii,@function
        .size           _Z12mul_mat_q4_0IN3c104HalfELb1EEvPKvS3_PT_iiiii,(.L_x_1291 - _Z12mul_mat_q4_0IN3c104HalfELb1EEvPKvS3_PT_iiiii)
        .other          _Z12mul_mat_q4_0IN3c104HalfELb1EEvPKvS3_PT_iiiii,@"STO_CUDA_ENTRY STV_DEFAULT"
_Z12mul_mat_q4_0IN3c104HalfELb1EEvPKvS3_PT_iiiii:
        /* <DEDUP_REMOVED lines=171> */
.L_x_706:
        /* <DEDUP_REMOVED lines=354> */
.L_x_705:
[----:B------:R-:W-:Y:S01]  /*20d0*/  VIADD R38, R38, 0x8 ;  /* 0x0000000826267836 */ /* 0x000fe20000000000 */
[----:B------:R-:W-:Y:S01]  /*20e0*/  UMOV UR6, UR9 ;  /* 0x0000000900067c82 */ /* 0x000fe20008000000 */
[----:B------:R-:W-:Y:S02]  /*20f0*/  VIADD R37, R37, 0x8 ;  /* 0x0000000825257836 */ /* 0x000fe40000000000 */
[----:B------:R-:W-:Y:S01]  /*2100*/  VIADD R36, R36, 0x8 ;  /* 0x0000000824247836 */ /* 0x000fe20000000000 */
[----:B------:R-:W-:Y:S06]  /*2110*/  BRA.U !UP0, `(.L_x_706) ;  /* 0xffffffe908647547 */ /* 0x000fec000b83ffff */
.L_x_704:
        /* <DEDUP_REMOVED lines=16> */
.L_x_707:
        /* <DEDUP_REMOVED lines=14> */
.L_x_1291:


//--------------------- .text._Z12mul_mat_q4_0IN3c104HalfELb0EEvPKvS3_PT_iiiii --------------------------
	.section	.text._Z12mul_mat_q4_0IN3c104HalfELb0EEvPKvS3_PT_iiiii,"ax",@progbits
	.align	128
.text._Z12mul_mat_q4_0IN3c104HalfELb0EEvPKvS3_PT_iiiii:
        .type           _Z12mul_mat_q4_0IN3c104HalfELb0EEvPKvS3_PT_iiiii,@function
        .size           _Z12mul_mat_q4_0IN3c104HalfELb0EEvPKvS3_PT_iiiii,(.L_x_1292 - _Z12mul_mat_q4_0IN3c104HalfELb0EEvPKvS3_PT_iiiii)
        .other          _Z12mul_mat_q4_0IN3c104HalfELb0EEvPKvS3_PT_iiiii,@"STO_CUDA_ENTRY STV_DEFAULT"
_Z12mul_mat_q4_0IN3c104HalfELb0EEvPKvS3_PT_iiiii:
        /* <DEDUP_REMOVED lines=103> */
.L_x_710:
        /* <DEDUP_REMOVED lines=354> */
.L_x_709:
[----:B------:R-:W-:Y:S01]  /*1c90*/  VIADD R3, R3, 0x8 ;  /* 0x0000000803037836 */ /* 0x000fe20000000000 */
[----:B------:R-:W-:Y:S01]  /*1ca0*/  IADD3 R0, PT, PT, R0, 0x8, RZ ;  /* 0x0000000800007810 */ /* 0x000fe20007ffe0ff */
[----:B------:R-:W-:Y:S01]  /*1cb0*/  VIADD R4, R4, 0x8 ;  /* 0x0000000804047836 */ /* 0x000fe20000000000 */
[----:B------:R-:W-:Y:S01]  /*1cc0*/  UMOV UR11, UR5 ;  /* 0x00000005000b7c82 */ /* 0x000fe20008000000 */
[----:B------:R-:W-:Y:S05]  /*1cd0*/  BRA.U !UP0, `(.L_x_710) ;  /* 0xffffffe908647547 */ /* 0x000fea000b83ffff */
.L_x_708:
        /* <DEDUP_REMOVED lines=18> */
.L_x_711:
        /* <DEDUP_REMOVED lines=16> */
.L_x_1292:


//--------------------- .text._Z12mul_mat_q6_KIfLb1EEvPKvS1_PT_iiiii --------------------------
	.section	.text._Z12mul_mat_q6_KIfLb1EEvPKvS1_PT_iiiii,"ax",@progbits
	.align	128
.text._Z12mul_mat_q6_KIfLb1EEvPKvS1_PT_iiiii:
        .type           _Z12mul_mat_q6_KIfLb1EEvPKvS1_PT_iiiii,@function
        .size           _Z12mul_mat_q6_KIfLb1EEvPKvS1_PT_iiiii,(.L_x_1293 - _Z12mul_mat_q6_KIfLb1EEvPKvS1_PT_iiiii)
        .other          _Z12mul_mat_q6_KIfLb1EEvPKvS1_PT_iiiii,@"STO_CUDA_ENTRY STV_DEFAULT"
_Z12mul_mat_q6_KIfLb1EEvPKvS1_PT_iiiii:
        /* <DEDUP_REMOVED lines=80> */
.L_x_713:
        /* <DEDUP_REMOVED lines=671> */
.L_x_712:
        /* <DEDUP_REMOVED lines=15> */
.L_x_714:
        /* <DEDUP_REMOVED lines=10> */
.L_x_1293:


//--------------------- .text._Z12mul_mat_q6_KIfLb0EEvPKvS1_PT_iiiii --------------------------
	.section	.text._Z12mul_mat_q6_KIfLb0EEvPKvS1_PT_iiiii,"ax",@progbits
	.align	128
.text._Z12mul_mat_q6_KIfLb0EEvPKvS1_PT_iiiii:
        .type           _Z12mul_mat_q6_KIfLb0EEvPKvS1_PT_iiiii,@function
        .size           _Z12mul_mat_q6_KIfLb0EEvPKvS1_PT_iiiii,(.L_x_1294 - _Z12mul_mat_q6_KIfLb0EEvPKvS1_PT_iiiii)
        .other          _Z12mul_mat_q6_KIfLb0EEvPKvS1_PT_iiiii,@"STO_CUDA_ENTRY STV_DEFAULT"
_Z12mul_mat_q6_KIfLb0EEvPKvS1_PT_iiiii:
        /* <DEDUP_REMOVED lines=80> */
.L_x_716:
        /* <DEDUP_REMOVED lines=8> */
[----:B------:R-:W-:Y:S01]  /*0580*/  MOV R19, UR7 ;  /* 0x0000000700137c02 */ /* 0x000fe20008000f00 */
[----:B------:R-:W-:-:S03]  /*0590*/  IMAD.U32 R18, RZ, RZ, UR6 ;  /* 0x00000006ff127e24 */ /* 0x000fc6000f8e00ff */
[----:B------:R-:W-:Y:S02]  /*05a0*/  IMAD.U32 R19, RZ, RZ, UR10 ;  /* 0x0000000aff137e24 */ /* 0x000fe4000f8e00ff */
        /* <DEDUP_REMOVED lines=42> */
[----:B------:R-:W-:-:S02]  /*0850*/  SHF.R.U32.HI R27, RZ, 0x4, R31 ;  /* 0x00000004ff1b7819 */ /* 0x000fc4000001161f */
[C---:B------:R-:W-:Y:S02]  /*0860*/  LOP3.LUT R30, R33.reuse, 0x30303030, RZ, 0xc0, !PT ;  /* 0x30303030211e7812 */ /* 0x040fe400078ec0ff */
[----:B------:R-:W-:Y:S02]  /*0870*/  SHF.L.U32 R33, R33, 0x4, RZ ;  /* 0x0000000421217819 */ /* 0x000fe400000006ff */
[----:B------:R-:W-:Y:S02]  /*0880*/  LOP3.LUT R27, R30, 0xf0f0f0f, R27, 0xf8, !PT ;  /* 0x0f0f0f0f1e1b7812 */ /* 0x000fe400078ef81b */
[----:B------:R-:W-:Y:S02]  /*0890*/  PRMT R35, R36, 0xba98, RZ ;  /* 0x0000ba9824237816 */ /* 0x000fe400000000ff */
[----:B------:R-:W-:Y:S01]  /*08a0*/  LOP3.LUT R30, R33, 0x30303030, RZ, 0xc0, !PT ;  /* 0x30303030211e7812 */ /* 0x000fe200078ec0ff */
[----:B------:R-:W-:Y:S01]  /*08b0*/  VIADD R36, R27, 0x60606060 ;  /* 0x606060601b247836 */ /* 0x000fe20000000000 */
[----:B------:R-:W-:-:S02]  /*08c0*/  LOP3.LUT R20, R20, 0x7f7f7f7f, R35, 0x60, !PT ;  /* 0x7f7f7f7f14147812 */ /* 0x000fc400078e6023 */
[----:B------:R-:W-:Y:S02]  /*08d0*/  LOP3.LUT R31, R30, 0xf0f0f0f, R31, 0xf8, !PT ;  /* 0x0f0f0f0f1e1f7812 */ /* 0x000fe400078ef81f */
[----:B------:R-:W-:Y:S01]  /*08e0*/  LOP3.LUT R20, R21, R20, RZ, 0xfc, !PT ;  /* 0x0000001415147212 */ /* 0x000fe200078efcff */
[----:B------:R-:W-:Y:S01]  /*08f0*/  IMAD.U32 R37, RZ, RZ, UR5 ;  /* 0x00000005ff257e24 */ /* 0x000fe2000f8e00ff */
[----:B------:R-:W-:Y:S01]  /*0900*/  LOP3.LUT R21, R27, 0x20202020, R36, 0x18, !PT ;  /* 0x202020201b157812 */ /* 0x000fe200078e1824 */
[----:B------:R-:W-:Y:S01]  /*0910*/  VIADD R32, R31, 0x60606060 ;  /* 0x606060601f207836 */ /* 0x000fe20000000000 */
[----:B------:R-:W-:Y:S01]  /*0920*/  LOP3.LUT R28, R28, R29, RZ, 0xfc, !PT ;  /* 0x0000001d1c1c7212 */ /* 0x000fe200078efcff */
[----:B------:R-:W-:Y:S01]  /*0930*/  IMAD R37, R37, 0x8, R14 ;  /* 0x0000000825257824 */ /* 0x000fe200078e020e */
[----:B------:R-:W-:Y:S02]  /*0940*/  PRMT R35, R21, 0xba98, RZ ;  /* 0x0000ba9815237816 */ /* 0x000fe400000000ff */
[----:B------:R-:W-:Y:S01]  /*0950*/  LOP3.LUT R21, R31, 0x20202020, R32, 0x18, !PT ;  /* 0x202020201f157812 */ /* 0x000fe200078e1820 */
[----:B------:R0:W-:Y:S03]  /*0960*/  STS [R25+0x860], R20 ;  /* 0x0008601419007388 */ /* 0x0001e60000000800 */
[----:B------:R-:W-:Y:S01]  /*0970*/  PRMT R21, R21, 0xba98, RZ ;  /* 0x0000ba9815157816 */ /* 0x000fe200000000ff */
[----:B------:R1:W-:Y:S01]  /*0980*/  STS [R25+0x820], R28 ;  /* 0x0008201c19007388 */ /* 0x0003e20000000800 */
[----:B0-----:R-:W-:Y:S01]  /*0990*/  PRMT R20, R31, 0xba98, RZ ;  /* 0x0000ba981f147816 */ /* 0x001fe200000000ff */
[----:B-1----:R-:W-:-:S03]  /*09a0*/  IMAD.WIDE.U32 R28, R37, 0xd2, R18 ;  /* 0x000000d2251c7825 */ /* 0x002fc600078e0012 */
[----:B------:R-:W-:Y:S02]  /*09b0*/  LOP3.LUT R33, R21, 0x7f7f7f7f, R20, 0x60, !PT ;  /* 0x7f7f7f7f15217812 */ /* 0x000fe400078e6014 */
[----:B------:R-:W-:Y:S02]  /*09c0*/  PRMT R30, R27, 0xba98, RZ ;  /* 0x0000ba981b1e7816 */ /* 0x000fe400000000ff */
[----:B------:R-:W-:Y:S02]  /*09d0*/  IADD3 R20, P0, PT, R8, R28, RZ ;  /* 0x0000001c08147210 */ /* 0x000fe40007f1e0ff */
[----:B------:R-:W-:Y:S02]  /*09e0*/  LOP3.LUT R36, R35, 0x80808080, R36, 0x6, !PT ;  /* 0x8080808023247812 */ /* 0x000fe400078e0624 */
[----:B------:R-:W-:Y:S01]  /*09f0*/  LOP3.LUT R32, R21, 0x80808080, R32, 0x6, !PT ;  /* 0x8080808015207812 */ /* 0x000fe200078e0620 */
[----:B------:R-:W-:Y:S01]  /*0a00*/  IMAD.X R21, RZ, RZ, R29, P0 ;  /* 0x000000ffff157224 */ /* 0x000fe200000e061d */
[----:B------:R-:W-:-:S02]  /*0a10*/  LOP3.LUT R35, R35, 0x7f7f7f7f, R30, 0x60, !PT ;  /* 0x7f7f7f7f23237812 */ /* 0x000fc400078e601e */
[----:B------:R-:W-:Y:S02]  /*0a20*/  IADD3 R30, P0, PT, R24, R28, RZ ;  /* 0x0000001c181e7210 */ /* 0x000fe40007f1e0ff */
[----:B------:R-:W2:Y:S03]  /*0a30*/  LDG.E.U16.CONSTANT R27, desc[UR20][R20.64] ;  /* 0x00000014141b7981 */ /* 0x000ea6000c1e9500 */
[----:B------:R-:W-:Y:S01]  /*0a40*/  IMAD.X R31, RZ, RZ, R29, P0 ;  /* 0x000000ffff1f7224 */ /* 0x000fe200000e061d */
        /* <DEDUP_REMOVED lines=31> */
[----:B------:R-:W-:Y:S02]  /*0c40*/  LOP3.LUT R34, R20, 0x7f7f7f7f, R29, 0x60, !PT ;  /* 0x7f7f7f7f14227812 */ /* 0x000fe400078e601d */
[----:B------:R-:W-:-:S04]  /*0c50*/  IADD3 R20, PT, PT, R27, 0x60606060, RZ ;  /* 0x606060601b147810 */ /* 0x000fc80007ffe0ff */
        /* <DEDUP_REMOVED lines=27> */
[----:B------:R-:W-:-:S03]  /*0e10*/  LOP3.LUT R33, R33, 0x30303030, RZ, 0xc0, !PT ;  /* 0x3030303021217812 */ /* 0x000fc600078ec0ff */
[----:B0-----:R-:W-:Y:S01]  /*0e20*/  VIADD R21, R31, 0x60606060 ;  /* 0x606060601f157836 */ /* 0x001fe20000000000 */
[----:B------:R-:W-:-:S04]  /*0e30*/  LOP3.LUT R20, R33, 0xf0f0f0f, R32, 0xf8, !PT ;  /* 0x0f0f0f0f21147812 */ /* 0x000fc800078ef820 */
[C---:B------:R-:W-:Y:S02]  /*0e40*/  LOP3.LUT R28, R31.reuse, 0x20202020, R21, 0x18, !PT ;  /* 0x202020201f1c7812 */ /* 0x040fe400078e1815 */
[----:B------:R-:W-:Y:S02]  /*0e50*/  PRMT R33, R31, 0xba98, RZ ;  /* 0x0000ba981f217816 */ /* 0x000fe400000000ff */
        /* <DEDUP_REMOVED lines=32> */
[----:B------:R-:W-:-:S04]  /*1060*/  IADD3 R30, P0, PT, R8, R20, RZ ;  /* 0x00000014081e7210 */ /* 0x000fc80007f1e0ff */
[----:B------:R-:W-:Y:S02]  /*1070*/  IADD3.X R31, PT, PT, RZ, R21, RZ, P0, !PT ;  /* 0x00000015ff1f7210 */ /* 0x000fe400007fe4ff */
[C---:B------:R-:W-:Y:S02]  /*1080*/  LOP3.LUT R33, R34.reuse, 0x80808080, R33, 0x6, !PT ;  /* 0x8080808022217812 */ /* 0x040fe400078e0621 */
[----:B------:R-:W-:Y:S02]  /*1090*/  LOP3.LUT R35, R35, R32, RZ, 0xfc, !PT ;  /* 0x0000002023237212 */ /* 0x000fe400078efcff */
[----:B------:R-:W-:Y:S01]  /*10a0*/  LOP3.LUT R34, R34, 0x7f7f7f7f, R27, 0x60, !PT ;  /* 0x7f7f7f7f22227812 */ /* 0x000fe200078e601b */
        /* <DEDUP_REMOVED lines=44> */
[----:B------:R-:W-:Y:S01]  /*1370*/  IADD3 R36, P0, PT, R8, R20, RZ ;  /* 0x0000001408247210 */ /* 0x000fe20007f1e0ff */
[----:B------:R0:W-:Y:S04]  /*1380*/  STS [R25+0x40], R28 ;  /* 0x0000401c19007388 */ /* 0x0001e80000000800 */
[----:B------:R-:W-:-:S05]  /*1390*/  IMAD.X R37, RZ, RZ, R21, P0 ;  /* 0x000000ffff257224 */ /* 0x000fca00000e0615 */
[----:B------:R-:W4:Y:S04]  /*13a0*/  LDG.E.U16.CONSTANT R27, desc[UR20][R36.64+0x2] ;  /* 0x00000214241b7981 */ /* 0x000f28000c1e9500 */
[----:B0-----:R0:W4:Y:S01]  /*13b0*/  LDG.E.U16.CONSTANT R28, desc[UR20][R36.64] ;  /* 0x00000014241c7981 */ /* 0x001122000c1e9500 */
[----:B------:R-:W-:Y:S02]  /*13c0*/  LOP3.LUT R29, R29, 0x7f7f7f7f, R32, 0x60, !PT ;  /* 0x7f7f7f7f1d1d7812 */ /* 0x000fe400078e6020 */
[----:B0-----:R-:W-:-:S05]  /*13d0*/  IADD3 R36, P0, PT, R24, R20, RZ ;  /* 0x0000001418247210 */ /* 0x001fca0007f1e0ff */
[----:B------:R-:W-:Y:S01]  /*13e0*/  IMAD.X R37, RZ, RZ, R21, P0 ;  /* 0x000000ffff257224 */ /* 0x000fe200000e0615 */
[----:B------:R-:W-:-:S04]  /*13f0*/  LOP3.LUT R34, R34, R29, RZ, 0xfc, !PT ;  /* 0x0000001d22227212 */ /* 0x000fc800078efcff */
        /* <DEDUP_REMOVED lines=8> */
[----:B------:R-:W-:-:S04]  /*1480*/  SHF.R.S32.HI R33, RZ, R6, R33 ;  /* 0x00000006ff217219 */ /* 0x000fc80000011421 */
[----:B------:R-:W-:Y:S02]  /*1490*/  LOP3.LUT R20, R33, 0x30303030, RZ, 0xc0, !PT ;  /* 0x3030303021147812 */ /* 0x000fe400078ec0ff */
[----:B------:R-:W-:Y:S02]  /*14a0*/  SHF.L.U32 R35, R3, 0x2, RZ ;  /* 0x0000000203237819 */ /* 0x000fe400000006ff */
        /* <DEDUP_REMOVED lines=50> */
[----:B------:R-:W-:-:S04]  /*17d0*/  IMAD.U32 R19, RZ, RZ, UR4 ;  /* 0x00000004ff137e24 */ /* 0x000fc8000f8e00ff */
[----:B------:R-:W-:Y:S02]  /*17e0*/  IMAD R18, R19, 0x8, R4 ;  /* 0x0000000813127824 */ /* 0x000fe400078e0204 */
        /* <DEDUP_REMOVED lines=13> */
[----:B---3--:R-:W-:-:S05]  /*18c0*/  LEA R33, R36, R33, 0x10 ;  /* 0x0000002124217211 */ /* 0x008fca00078e80ff */
        /* <DEDUP_REMOVED lines=292> */
.L_x_715:
        /* <DEDUP_REMOVED lines=15> */
.L_x_717:
        /* <DEDUP_REMOVED lines=16> */
.L_x_1294:


//--------------------- .text._Z12mul_mat_q5_KIfLb1EEvPKvS1_PT_iiiii --------------------------
	.section	.text._Z12mul_mat_q5_KIfLb1EEvPKvS1_PT_iiiii,"ax",@progbits
	.align	128
.text._Z12mul_mat_q5_KIfLb1EEvPKvS1_PT_iiiii:
        .type           _Z12mul_mat_q5_KIfLb1EEvPKvS1_PT_iiiii,@function
        .size           _Z12mul_mat_q5_KIfLb1EEvPKvS1_PT_iiiii,(.L_x_1295 - _Z12mul_mat_q5_KIfLb1EEvPKvS1_PT_iiiii)
        .other          _Z12mul_mat_q5_KIfLb1EEvPKvS1_PT_iiiii,@"STO_CUDA_ENTRY STV_DEFAULT"
_Z12mul_mat_q5_KIfLb1EEvPKvS1_PT_iiiii:
        /* <DEDUP_REMOVED lines=72> */
.L_x_719:
        /* <DEDUP_REMOVED lines=190> */
[----:B------:R0:W4:Y:S02]  /*1060*/  LDG.E.CONSTANT R22, desc[UR10][R22.64+0x10] ;  /* 0x0000100a16167981 */ /* 0x000124000c1e9900 */
[----:B------:R-:W-:Y:S01]  /*1070*/  IMAD.X R27, RZ, RZ, R27, P0 ;  /* 0x000000ffff1b7224 */ /* 0x000fe200000e061b */
[----:B------:R-:W-:Y:S01]  /*1080*/  SHF.R.U32.HI R36, RZ, 0x1, R36 ;  /* 0x00000001ff247819 */ /* 0x000fe20000011624 */
[----:B------:R-:W-:Y:S01]  /*1090*/  STS [R41], R40 ;  /* 0x0000002829007388 */ /* 0x000fe20000000800 */
[----:B------:R-:W-:-:S03]  /*10a0*/  IADD3 R24, P1, PT, R30, R24, RZ ;  /* 0x000000181e187210 */ /* 0x000fc60007f3e0ff */
[----:B------:R1:W-:Y:S01]  /*10b0*/  STS [R41+0x20], R42 ;  /* 0x0000202a29007388 */ /* 0x0003e20000000800 */
[----:B------:R-:W-:Y:S01]  /*10c0*/  IADD3.X R25, PT, PT, RZ, R25, RZ, P1, !PT ;  /* 0x00000019ff197210 */ /* 0x000fe20000ffe4ff */
[----:B------:R-:W-:-:S04]  /*10d0*/  IMAD.WIDE R44, R17, 0xb0, R20 ;  /* 0x000000b0112c7825 */ /* 0x000fc800078e0214 */
[--C-:B-1----:R-:W-:Y:S01]  /*10e0*/  IMAD.WIDE.U32 R40, R36, 0x4, R26.reuse ;  /* 0x0000000424287825 */ /* 0x102fe200078e001a */
[----:B------:R-:W-:Y:S01]  /*10f0*/  MOV R42, UR4 ;  /* 0x00000004002a7c02 */ /* 0x000fe20008000f00 */
[----:B------:R1:W5:Y:S02]  /*1100*/  LDG.E.CONSTANT R24, desc[UR10][R24.64+0x30] ;  /* 0x0000300a18187981 */ /* 0x000364000c1e9900 */
[----:B------:R-:W-:Y:S01]  /*1110*/  IMAD.WIDE.U32 R26, R43, 0x4, R26 ;  /* 0x000000042b1a7825 */ /* 0x000fe200078e001a */
[----:B0-----:R-:W-:Y:S01]  /*1120*/  LEA R23, R42, R31, 0x3 ;  /* 0x0000001f2a177211 */ /* 0x001fe200078e18ff */
[----:B------:R-:W5:Y:S02]  /*1130*/  LDG.E.CONSTANT R40, desc[UR10][R40.64] ;  /* 0x0000000a28287981 */ /* 0x000f64000c1e9900 */
[----:B------:R-:W-:Y:S01]  /*1140*/  IMAD.U32 R20, RZ, RZ, UR4 ;  /* 0x00000004ff147e24 */ /* 0x000fe2000f8e00ff */
[----:B------:R-:W-:Y:S01]  /*1150*/  LEA.HI R43, R3, R23, RZ, 0x1d ;  /* 0x00000017032b7211 */ /* 0x000fe200078fe8ff */
[----:B------:R-:W5:Y:S02]  /*1160*/  LDG.E.CONSTANT R26, desc[UR10][R26.64] ;  /* 0x0000000a1a1a7981 */ /* 0x000f64000c1e9900 */
[----:B-1----:R-:W-:Y:S01]  /*1170*/  IMAD R25, R20, 0x8, R7 ;  /* 0x0000000814197824 */ /* 0x002fe200078e0207 */
[----:B------:R-:W-:Y:S01]  /*1180*/  MOV R20, 0x24 ;  /* 0x0000002400147802 */ /* 0x000fe20000000f00 */
[----:B------:R-:W-:Y:S01]  /*1190*/  IMAD.WIDE R42, R43, 0x24, R18 ;  /* 0x000000242b2a7825 */ /* 0x000fe200078e0212 */
[----:B------:R-:W5:Y:S03]  /*11a0*/  LDG.E.CONSTANT R45, desc[UR10][R44.64] ;  /* 0x0000000a2c2d7981 */ /* 0x000f66000c1e9900 */
[----:B------:R-:W-:-:S02]  /*11b0*/  IMAD.WIDE.U32 R20, R25, R20, UR14 ;  /* 0x0000000e19147e25 */ /* 0x000fc4000f8e0014 */
        /* <DEDUP_REMOVED lines=28> */
[----:B0-----:R-:W-:Y:S01]  /*1380*/  LOP3.LUT R27, R22, 0x10101010, RZ, 0xc0, !PT ;  /* 0x10101010161b7812 */ /* 0x001fe200078ec0ff */
[----:B-1----:R-:W-:Y:S01]  /*1390*/  IMAD.SHL.U32 R29, R36, 0x4, RZ ;  /* 0x00000004241d7824 */ /* 0x002fe200078e00ff */
[----:B-----5:R-:W-:-:S02]  /*13a0*/  LOP3.LUT R35, R35, 0xf0f0f0f, R24, 0xf8, !PT ;  /* 0x0f0f0f0f23237812 */ /* 0x020fc400078ef818 */
[----:B------:R-:W-:Y:S02]  /*13b0*/  SHF.R.S32.HI R21, RZ, R21, R40 ;  /* 0x00000015ff157219 */ /* 0x000fe40000011428 */
[----:B------:R-:W-:Y:S02]  /*13c0*/  SHF.R.U32.HI R24, RZ, 0x4, R24 ;  /* 0x00000004ff187819 */ /* 0x000fe40000011618 */
[----:B------:R-:W-:Y:S02]  /*13d0*/  SHF.R.S32.HI R26, RZ, R29, R26 ;  /* 0x0000001dff1a7219 */ /* 0x000fe4000001141a */
[----:B------:R-:W-:Y:S02]  /*13e0*/  LOP3.LUT R21, R21, 0x30303030, RZ, 0xc0, !PT ;  /* 0x3030303015157812 */ /* 0x000fe400078ec0ff */
[----:B------:R-:W-:Y:S01]  /*13f0*/  LOP3.LUT R24, R27, 0xf0f0f0f, R24, 0xf8, !PT ;  /* 0x0f0f0f0f1b187812 */ /* 0x000fe200078ef818 */
[----:B------:R0:W-:Y:S01]  /*1400*/  STS [R37], R35 ;  /* 0x0000002325007388 */ /* 0x0001e20000000800 */
[----:B------:R-:W-:-:S02]  /*1410*/  LOP3.LUT R21, R21, 0xf0f0f0f, R26, 0xf8, !PT ;  /* 0x0f0f0f0f15157812 */ /* 0x000fc400078ef81a */
[----:B------:R-:W-:Y:S01]  /*1420*/  LOP3.LUT R29, R4, 0x3c, RZ, 0xc0, !PT ;  /* 0x0000003c041d7812 */ /* 0x000fe200078ec0ff */
        /* <DEDUP_REMOVED lines=98> */
[----:B------:R-:W-:Y:S02]  /*1a50*/  HFMA2 R21, -RZ, RZ, 0, 2.1457672119140625e-06 ;  /* 0x00000024ff157431 */ /* 0x000fe400000001ff */
[----:B--2---:R-:W-:Y:S01]  /*1a60*/  IDP.4A.S8.S8 R39, R39, R20, R22 ;  /* 0x0000001427277226 */ /* 0x004fe20000000616 */
[----:B------:R-:W-:-:S04]  /*1a70*/  IADD3 R20, PT, PT, R3, 0x20, RZ ;  /* 0x0000002003147810 */ /* 0x000fc80007ffe0ff */
        /* <DEDUP_REMOVED lines=224> */
.L_x_718:
        /* <DEDUP_REMOVED lines=15> */
.L_x_720:
        /* <DEDUP_REMOVED lines=9> */
.L_x_1295:


//--------------------- .text._Z12mul_mat_q5_KIfLb0EEvPKvS1_PT_iiiii --------------------------
	.section	.text._Z12mul_mat_q5_KIfLb0EEvPKvS1_PT_iiiii,"ax",@progbits
	.align	128
.text._Z12mul_mat_q5_KIfLb0EEvPKvS1_PT_iiiii:
        .type           _Z12mul_mat_q5_KIfLb0EEvPKvS1_PT_iiiii,@function
        .size           _Z12mul_mat_q5_KIfLb0EEvPKvS1_PT_iiiii,(.L_x_1296 - _Z12mul_mat_q5_KIfLb0EEvPKvS1_PT_iiiii)
        .other          _Z12mul_mat_q5_KIfLb0EEvPKvS1_PT_iiiii,@"STO_CUDA_ENTRY STV_DEFAULT"
_Z12mul_mat_q5_KIfLb0EEvPKvS1_PT_iiiii:
        /* <DEDUP_REMOVED lines=78> */
.L_x_722:
        /* <DEDUP_REMOVED lines=514> */
.L_x_721:
        /* <DEDUP_REMOVED lines=15> */
.L_x_723:
        /* <DEDUP_REMOVED lines=9> */
.L_x_1296:


//--------------------- .text._Z12mul_mat_q4_KIfLb1EEvPKvS1_PT_iiiii --------------------------
	.section	.text._Z12mul_mat_q4_KIfLb1EEvPKvS1_PT_iiiii,"ax",@progbits
	.align	128
.text._Z12mul_mat_q4_KIfLb1EEvPKvS1_PT_iiiii:
        .type           _Z12mul_mat_q4_KIfLb1EEvPKvS1_PT_iiiii,@function
        .size           _Z12mul_mat_q4_KIfLb1EEvPKvS1_PT_iiiii,(.L_x_1297 - _Z12mul_mat_q4_KIfLb1EEvPKvS1_PT_iiiii)
        .other          _Z12mul_mat_q4_KIfLb1EEvPKvS1_PT_iiiii,@"STO_CUDA_ENTRY STV_DEFAULT"
_Z12mul_mat_q4_KIfLb1EEvPKvS1_PT_iiiii:
        /* <DEDUP_REMOVED lines=71> */
.L_x_725:
        /* <DEDUP_REMOVED lines=514> */
.L_x_724:
        /* <DEDUP_REMOVED lines=11> */
[----:B------:R-:W-:-:S04]  /*2540*/  IMAD R5, R5, UR4, R0 ;  /* 0x0000000405057c24 */ /* 0x000fc8000f8e0200 */
[----:B0-----:R-:W-:-:S05]  /*2550*/  IMAD.WIDE.U32 R2, R5, 0x4, R2 ;  /* 0x0000000405027825 */ /* 0x001fca00078e0002 */
[----:B------:R-:W-:Y:S01]  /*2560*/  STG.E desc[UR12][R2.64], R30 ;  /* 0x0000001e02007986 */ /* 0x000fe2000c10190c */
[----:B------:R-:W-:Y:S05]  /*2570*/  EXIT ;  /* 0x000000000000794d */ /* 0x000fea0003800000 */
.L_x_726:
        /* <DEDUP_REMOVED lines=16> */
.L_x_1297:


//--------------------- .text._Z12mul_mat_q4_KIfLb0EEvPKvS1_PT_iiiii --------------------------
	.section	.text._Z12mul_mat_q4_KIfLb0EEvPKvS1_PT_iiiii,"ax",@progbits
	.align	128
.text._Z12mul_mat_q4_KIfLb0EEvPKvS1_PT_iiiii:
        .type           _Z12mul_mat_q4_KIfLb0EEvPKvS1_PT_iiiii,@function
        .size           _Z12mul_mat_q4_KIfLb0EEvPKvS1_PT_iiiii,(.L_x_1298 - _Z12mul_mat_q4_KIfLb0EEvPKvS1_PT_iiiii)
        .other          _Z12mul_mat_q4_KIfLb0EEvPKvS1_PT_iiiii,@"STO_CUDA_ENTRY STV_DEFAULT"
_Z12mul_mat_q4_KIfLb0EEvPKvS1_PT_iiiii:
        /* <DEDUP_REMOVED lines=73> */
.L_x_728:
        /* <DEDUP_REMOVED lines=447> */
.L_x_727:
        /* <DEDUP_REMOVED lines=15> */
.L_x_729:
        /* <DEDUP_REMOVED lines=9> */
.L_x_1298:


//--------------------- .text._Z12mul_mat_q3_KIfLb1EEvPKvS1_PT_iiiii --------------------------
	.section	.text._Z12mul_mat_q3_KIfLb1EEvPKvS1_PT_iiiii,"ax",@progbits
	.align	128
.text._Z12mul_mat_q3_KIfLb1EEvPKvS1_PT_iiiii:
        .type           _Z12mul_mat_q3_KIfLb1EEvPKvS1_PT_iiiii,@function
        .size           _Z12mul_mat_q3_KIfLb1EEvPKvS1_PT_iiiii,(.L_x_1299 - _Z12mul_mat_q3_KIfLb1EEvPKvS1_PT_iiiii)
        .other          _Z12mul_mat_q3_KIfLb1EEvPKvS1_PT_iiiii,@"STO_CUDA_ENTRY STV_DEFAULT"
_Z12mul_mat_q3_KIfLb1EEvPKvS1_PT_iiiii:
        /* <DEDUP_REMOVED lines=149> */
.L_x_736:
        /* <DEDUP_REMOVED lines=229> */
.L_x_732:
        /* <DEDUP_REMOVED lines=182> */
.L_x_733:
        /* <DEDUP_REMOVED lines=185> */
.L_x_734:
        /* <DEDUP_REMOVED lines=174> */
.L_x_735:
        /* <DEDUP_REMOVED lines=162> */
.L_x_731:
[----:B------:R-:W-:-:S04]  /*4390*/  UIADD3 UR4, UPT, UPT, UR4, 0x2, URZ ;  /* 0x0000000204047890 */ /* 0x000fc8000fffe0ff */
[----:B------:R-:W-:-:S09]  /*43a0*/  UISETP.GE.AND UP0, UPT, UR4, UR7, UPT ;  /* 0x000000070400728c */ /* 0x000fd2000bf06270 */
[----:B------:R-:W-:Y:S05]  /*43b0*/  BRA.U !UP0, `(.L_x_736) ;  /* 0xffffffc508647547 */ /* 0x000fea000b83ffff */
.L_x_730:
        /* <DEDUP_REMOVED lines=15> */
.L_x_737:
        /* <DEDUP_REMOVED lines=13> */
.L_x_1299:


//--------------------- .text._Z12mul_mat_q3_KIfLb0EEvPKvS1_PT_iiiii --------------------------
	.section	.text._Z12mul_mat_q3_KIfLb0EEvPKvS1_PT_iiiii,"ax",@progbits
	.align	128
.text._Z12mul_mat_q3_KIfLb0EEvPKvS1_PT_iiiii:
        .type           _Z12mul_mat_q3_KIfLb0EEvPKvS1_PT_iiiii,@function
        .size           _Z12mul_mat_q3_KIfLb0EEvPKvS1_PT_iiiii,(.L_x_1300 - _Z12mul_mat_q3_KIfLb0EEvPKvS1_PT_iiiii)
        .other          _Z12mul_mat_q3_KIfLb0EEvPKvS1_PT_iiiii,@"STO_CUDA_ENTRY STV_DEFAULT"
_Z12mul_mat_q3_KIfLb0EEvPKvS1_PT_iiiii:
        /* <DEDUP_REMOVED lines=104> */
.L_x_744:
        /* <DEDUP_REMOVED lines=187> */
.L_x_740:
        /* <DEDUP_REMOVED lines=182> */
.L_x_741:
        /* <DEDUP_REMOVED lines=185> */
.L_x_742:
        /* <DEDUP_REMOVED lines=174> */
.L_x_743:
        /* <DEDUP_REMOVED lines=162> */
.L_x_739:
[----:B------:R-:W-:-:S04]  /*3e20*/  UIADD3 UR4, UPT, UPT, UR4, 0x2, URZ ;  /* 0x0000000204047890 */ /* 0x000fc8000fffe0ff */
[----:B------:R-:W-:-:S09]  /*3e30*/  UISETP.GE.AND UP0, UPT, UR4, UR7, UPT ;  /* 0x000000070400728c */ /* 0x000fd2000bf06270 */
[----:B------:R-:W-:Y:S05]  /*3e40*/  BRA.U !UP0, `(.L_x_744) ;  /* 0xffffffc9080c7547 */ /* 0x000fea000b83ffff */
.L_x_738:
        /* <DEDUP_REMOVED lines=11> */
[----:B------:R-:W-:-:S04]  /*3f00*/  IMAD R5, R5, UR4, R0 ;  /* 0x0000000405057c24 */ /* 0x000fc8000f8e0200 */
[----:B0-----:R-:W-:-:S05]  /*3f10*/  IMAD.WIDE.U32 R2, R5, 0x4, R2 ;  /* 0x0000000405027825 */ /* 0x001fca00078e0002 */
[----:B------:R-:W-:Y:S01]  /*3f20*/  STG.E desc[UR14][R2.64], R27 ;  /* 0x0000001b02007986 */ /* 0x000fe2000c10190e */
[----:B------:R-:W-:Y:S05]  /*3f30*/  EXIT ;  /* 0x000000000000794d */ /* 0x000fea0003800000 */
.L_x_745:
        /* <DEDUP_REMOVED lines=12> */
.L_x_1300:


//--------------------- .text._Z12mul_mat_q2_KIfLb1EEvPKvS1_PT_iiiii --------------------------
	.section	.text._Z12mul_mat_q2_KIfLb1EEvPKvS1_PT_iiiii,"ax",@progbits
	.align	128
.text._Z12mul_mat_q2_KIfLb1EEvPKvS1_PT_iiiii:
        .type           _Z12mul_mat_q2_KIfLb1EEvPKvS1_PT_iiiii,@function
        .size           _Z12mul_mat_q2_KIfLb1EEvPKvS1_PT_iiiii,(.L_x_1301 - _Z12mul_mat_q2_KIfLb1EEvPKvS1_PT_iiiii)
        .other          _Z12mul_mat_q2_KIfLb1EEvPKvS1_PT_iiiii,@"STO_CUDA_ENTRY STV_DEFAULT"
_Z12mul_mat_q2_KIfLb1EEvPKvS1_PT_iiiii:
        /* <DEDUP_REMOVED lines=146> */
.L_x_748:
        /* <DEDUP_REMOVED lines=28> */
[----:B------:R-:W-:Y:S02]  /*0ae0*/  IMAD R77, R32, 0x54, RZ ;  /* 0x00000054204d7824 */ /* 0x000fe400078e02ff */
[----:B------:R-:W-:Y:S02]  /*0af0*/  IMAD.X R45, RZ, RZ, UR9, P0 ;  /* 0x00000009ff2d7e24 */ /* 0x000fe400080e06ff */
[----:B------:R-:W-:Y:S01]  /*0b00*/  IMAD.WIDE.U32 R60, R24, 0x54, R48 ;  /* 0x00000054183c7825 */ /* 0x000fe200078e0030 */
[----:B------:R-:W4:Y:S03]  /*0b10*/  LDG.E.CONSTANT R65, desc[UR14][R64.64+0x10] ;  /* 0x0000100e40417981 */ /* 0x000f26000c1e9900 */
[----:B------:R-:W-:-:S02]  /*0b20*/  IMAD.IADD R75, R75, 0x1, R43 ;  /* 0x000000014b4b7824 */ /* 0x000fc400078e022b */
[----:B------:R-:W-:Y:S02]  /*0b30*/  IMAD.IADD R67, R67, 0x1, R51 ;  /* 0x0000000143437824 */ /* 0x000fe400078e0233 */
[--C-:B------:R-:W-:Y:S01]  /*0b40*/  IMAD.WIDE.U32 R50, R26, 0x54, R48.reuse ;  /* 0x000000541a327825 */ /* 0x100fe200078e0030 */
[----:B------:R-:W5:Y:S03]  /*0b50*/  LDG.E.CONSTANT R74, desc[UR14][R74.64+0x10] ;  /* 0x0000100e4a4a7981 */ /* 0x000f66000c1e9900 */
[----:B------:R-:W-:Y:S01]  /*0b60*/  IMAD.WIDE.U32 R48, R28, 0x54, R48 ;  /* 0x000000541c307825 */ /* 0x000fe200078e0030 */
[----:B------:R-:W-:Y:S01]  /*0b70*/  IADD3 R51, PT, PT, R51, R79, RZ ;  /* 0x0000004f33337210 */ /* 0x000fe20007ffe0ff */
[----:B------:R-:W3:Y:S02]  /*0b80*/  LDG.E.CONSTANT R66, desc[UR14][R66.64+0x10] ;  /* 0x0000100e42427981 */ /* 0x000ee4000c1e9900 */
[----:B------:R-:W-:-:S02]  /*0b90*/  IMAD.WIDE.U32 R42, R34, 0x54, R44 ;  /* 0x00000054222a7825 */ /* 0x000fc400078e002c */
[----:B------:R-:W4:Y:S02]  /*0ba0*/  LDG.E.CONSTANT R50, desc[UR14][R50.64+0x10] ;  /* 0x0000100e32327981 */ /* 0x000f24000c1e9900 */
[----:B------:R-:W-:Y:S02]  /*0bb0*/  IMAD.IADD R61, R61, 0x1, R77 ;  /* 0x000000013d3d7824 */ /* 0x000fe400078e024d */
[----:B------:R-:W-:Y:S02]  /*0bc0*/  IMAD R83, R40, 0x54, RZ ;  /* 0x0000005428537824 */ /* 0x000fe400078e02ff */
[----:B------:R-:W-:Y:S02]  /*0bd0*/  IMAD R85, R38, 0x54, RZ ;  /* 0x0000005426557824 */ /* 0x000fe400078e02ff */
[----:B------:R-:W-:Y:S01]  /*0be0*/  IMAD.WIDE.U32 R46, R36, 0x54, R46 ;  /* 0x00000054242e7825 */ /* 0x000fe200078e002e */
[----:B------:R-:W4:Y:S02]  /*0bf0*/  LDG.E.CONSTANT R61, desc[UR14][R60.64+0x10] ;  /* 0x0000100e3c3d7981 */ /* 0x000f24000c1e9900 */
[----:B------:R-:W-:Y:S01]  /*0c00*/  IADD3 R43, PT, PT, R43, R85, RZ ;  /* 0x000000552b2b7210 */ /* 0x000fe20007ffe0ff */
[----:B------:R-:W-:-:S02]  /*0c10*/  IMAD R77, R39, 0x54, RZ ;  /* 0x00000054274d7824 */ /* 0x000fc400078e02ff */
[----:B------:R-:W-:Y:S02]  /*0c20*/  IMAD.WIDE.U32 R44, R35, 0x54, R44 ;  /* 0x00000054232c7825 */ /* 0x000fe400078e002c */
[----:B------:R-:W4:Y:S02]  /*0c30*/  LDG.E.CONSTANT R42, desc[UR14][R42.64] ;  /* 0x0000000e2a2a7981 */ /* 0x000f24000c1e9900 */
[----:B------:R-:W-:Y:S01]  /*0c40*/  IMAD.IADD R49, R49, 0x1, R81 ;  /* 0x0000000131317824 */ /* 0x000fe200078e0251 */
[----:B------:R-:W-:Y:S01]  /*0c50*/  IADD3 R45, PT, PT, R45, R77, RZ ;  /* 0x0000004d2d2d7210 */ /* 0x000fe20007ffe0ff */
[----:B------:R-:W-:-:S04]  /*0c60*/  IMAD.IADD R47, R47, 0x1, R83 ;  /* 0x000000012f2f7824 */ /* 0x000fc800078e0253 */
[----:B------:R-:W4:Y:S04]  /*0c70*/  LDG.E.CONSTANT R49, desc[UR14][R48.64+0x10] ;  /* 0x0000100e30317981 */ /* 0x000f28000c1e9900 */
[----:B------:R-:W4:Y:S04]  /*0c80*/  LDG.E.CONSTANT R46, desc[UR14][R46.64+0x50] ;  /* 0x0000500e2e2e7981 */ /* 0x000f28000c1e9900 */
[----:B------:R-:W4:Y:S01]  /*0c90*/  LDG.E.CONSTANT R45, desc[UR14][R44.64] ;  /* 0x0000000e2c2d7981 */ /* 0x000f22000c1e9900 */
[----:B------:R-:W-:-:S03]  /*0ca0*/  UISETP.GE.AND UP0, UPT, UR4, UR5, UPT ;  /* 0x000000050400728c */ /* 0x000fc6000bf06270 */
[----:B-----5:R0:W-:Y:S04]  /*0cb0*/  STS [R11], R74 ;  /* 0x0000004a0b007388 */ /* 0x0201e80000000800 */
[----:B--2---:R0:W-:Y:S04]  /*0cc0*/  STS [R12], R73 ;  /* 0x000000490c007388 */ /* 0x0041e80000000800 */
[----:B---3--:R0:W-:Y:S04]  /*0cd0*/  STS [R13], R66 ;  /* 0x000000420d007388 */ /* 0x0081e80000000800 */
[----:B----4-:R0:W-:Y:S04]  /*0ce0*/  STS [R14], R65 ;  /* 0x000000410e007388 */ /* 0x0101e80000000800 */
        /* <DEDUP_REMOVED lines=968> */
.L_x_747:
[----:B------:R-:W-:-:S04]  /*4970*/  UIADD3 UR4, UPT, UPT, UR4, 0x2, URZ ;  /* 0x0000000204047890 */ /* 0x000fc8000fffe0ff */
[----:B------:R-:W-:-:S09]  /*4980*/  UISETP.GE.AND UP0, UPT, UR4, UR5, UPT ;  /* 0x000000050400728c */ /* 0x000fd2000bf06270 */
[----:B------:R-:W-:Y:S05]  /*4990*/  BRA.U !UP0, `(.L_x_748) ;  /* 0xffffffbd08e07547 */ /* 0x000fea000b83ffff */
.L_x_746:
        /* <DEDUP_REMOVED lines=15> */
.L_x_749:
        /* <DEDUP_REMOVED lines=15> */
.L_x_1301:


//--------------------- .text._Z12mul_mat_q2_KIfLb0EEvPKvS1_PT_iiiii --------------------------
	.section	.text._Z12mul_mat_q2_KIfLb0EEvPKvS1_PT_iiiii,"ax",@progbits
	.align	128
.text._Z12mul_mat_q2_KIfLb0EEvPKvS1_PT_iiiii:
        .type           _Z12mul_mat_q2_KIfLb0EEvPKvS1_PT_iiiii,@function
        .size           _Z12mul_mat_q2_KIfLb0EEvPKvS1_PT_iiiii,(.L_x_1302 - _Z12mul_mat_q2_KIfLb0EEvPKvS1_PT_iiiii)
        .other          _Z12mul_mat_q2_KIfLb0EEvPKvS1_PT_iiiii,@"STO_CUDA_ENTRY STV_DEFAULT"
_Z12mul_mat_q2_KIfLb0EEvPKvS1_PT_iiiii:
        /* <DEDUP_REMOVED lines=75> */
.L_x_752:
        /* <DEDUP_REMOVED lines=1038> */
.L_x_751:
[----:B------:R-:W-:-:S04]  /*4590*/  UIADD3 UR4, UPT, UPT, UR4, 0x2, URZ ;  /* 0x0000000204047890 */ /* 0x000fc8000fffe0ff */
[----:B------:R-:W-:-:S09]  /*45a0*/  UISETP.GE.AND UP0, UPT, UR4, UR5, UPT ;  /* 0x000000050400728c */ /* 0x000fd2000bf06270 */
[----:B------:R-:W-:Y:S05]  /*45b0*/  BRA.U !UP0, `(.L_x_752) ;  /* 0xffffffbd08bc7547 */ /* 0x000fea000b83ffff */
.L_x_750:
        /* <DEDUP_REMOVED lines=11> */
[----:B------:R-:W-:-:S04]  /*4670*/  IMAD R5, R5, UR4, R0 ;  /* 0x0000000405057c24 */ /* 0x000fc8000f8e0200 */
[----:B0-----:R-:W-:-:S05]  /*4680*/  IMAD.WIDE.U32 R2, R5, 0x4, R2 ;  /* 0x0000000405027825 */ /* 0x001fca00078e0002 */
[----:B------:R-:W-:Y:S01]  /*4690*/  STG.E desc[UR14][R2.64], R33 ;  /* 0x0000002102007986 */ /* 0x000fe2000c10190e */
[----:B------:R-:W-:Y:S05]  /*46a0*/  EXIT ;  /* 0x000000000000794d */ /* 0x000fea0003800000 */
.L_x_753:
        /* <DEDUP_REMOVED lines=13> */
.L_x_1302:


//--------------------- .text._Z12mul_mat_q8_0IfLb1EEvPKvS1_PT_iiiii --------------------------
	.section	.text._Z12mul_mat_q8_0IfLb1EEvPKvS1_PT_iiiii,"ax",@progbits
	.align	128
.text._Z12mul_mat_q8_0IfLb1EEvPKvS1_PT_iiiii:
        .type           _Z12mul_mat_q8_0IfLb1EEvPKvS1_PT_iiiii,@function
        .size           _Z12mul_mat_q8_0IfLb1EEvPKvS1_PT_iiiii,(.L_x_1303 - _Z12mul_mat_q8_0IfLb1EEvPKvS1_PT_iiiii)
        .other          _Z12mul_mat_q8_0IfLb1EEvPKvS1_PT_iiiii,@"STO_CUDA_ENTRY STV_DEFAULT"
_Z12mul_mat_q8_0IfLb1EEvPKvS1_PT_iiiii:
        /* <DEDUP_REMOVED lines=143> */
.L_x_755:
        /* <DEDUP_REMOVED lines=162> */
.L_x_754:
        /* <DEDUP_REMOVED lines=12> */
[----:B------:R-:W-:-:S04]  /*13d0*/  IMAD R5, R5, UR4, R0 ;  /* 0x0000000405057c24 */ /* 0x000fc8000f8e0200 */
[----:B0-----:R-:W-:-:S05]  /*13e0*/  IMAD.WIDE.U32 R2, R5, 0x4, R2 ;  /* 0x0000000405027825 */ /* 0x001fca00078e0002 */
[----:B------:R-:W-:Y:S01]  /*13f0*/  STG.E desc[UR18][R2.64], R41 ;  /* 0x0000002902007986 */ /* 0x000fe2000c101912 */
[----:B------:R-:W-:Y:S05]  /*1400*/  EXIT ;  /* 0x000000000000794d */ /* 0x000fea0003800000 */
.L_x_756:
        /* <DEDUP_REMOVED lines=15> */
.L_x_1303:


//--------------------- .text._Z12mul_mat_q8_0IfLb0EEvPKvS1_PT_iiiii --------------------------
	.section	.text._Z12mul_mat_q8_0IfLb0EEvPKvS1_PT_iiiii,"ax",@progbits
	.align	128
.text._Z12mul_mat_q8_0IfLb0EEvPKvS1_PT_iiiii:
        .type           _Z12mul_mat_q8_0IfLb0EEvPKvS1_PT_iiiii,@function
        .size           _Z12mul_mat_q8_0IfLb0EEvPKvS1_PT_iiiii,(.L_x_1304 - _Z12mul_mat_q8_0IfLb0EEvPKvS1_PT_iiiii)
        .other          _Z12mul_mat_q8_0IfLb0EEvPKvS1_PT_iiiii,@"STO_CUDA_ENTRY STV_DEFAULT"
_Z12mul_mat_q8_0IfLb0EEvPKvS1_PT_iiiii:
        /* <DEDUP_REMOVED lines=38> */
[----:B------:R-:W-:Y:S01]  /*0260*/  IMAD R37, R8, UR5, R6 ;  /* 0x0000000508257c24 */ /* 0x000fe2000f8e0206 */
[----:B------:R-:W-:Y:S01]  /*0270*/  LOP3.LUT R42, R7, 0x1c, RZ, 0xc0, !PT ;  /* 0x0000001c072a7812 */ /* 0x000fe200078ec0ff */
[----:B------:R-:W-:Y:S01]  /*0280*/  ULEA UR11, UR15, UR11, 0x18 ;  /* 0x0000000b0f0b7291 */ /* 0x000fe2000f8ec0ff */
[----:B--2---:R-:W-:Y:S01]  /*0290*/  LEA R5, R3, R0, 0x2 ;  /* 0x0000000003057211 */ /* 0x004fe200078e10ff */
[C---:B------:R-:W-:Y:S01]  /*02a0*/  IMAD R24, R11.reuse, UR5, R2 ;  /* 0x000000050b187c24 */ /* 0x040fe2000f8e0202 */
[----:B------:R-:W-:Y:S01]  /*02b0*/  LEA.HI R0, R11, R2, RZ, 0x1d ;  /* 0x000000020b007211 */ /* 0x000fe200078fe8ff */
[----:B------:R-:W-:Y:S01]  /*02c0*/  IMAD.IADD R20, R6, 0x1, R7 ;  /* 0x0000000106147824 */ /* 0x000fe200078e0207 */
        /* <DEDUP_REMOVED lines=29> */
[----:B------:R-:W-:Y:S01]  /*04a0*/  SHF.L.U32 R22, R8, 0x7, RZ ;  /* 0x0000000708167819 */ /* 0x000fe200000006ff */
        /* <DEDUP_REMOVED lines=13> */
.L_x_758:
        /* <DEDUP_REMOVED lines=28> */
[----:B-----5:R-:W-:Y:S02]  /*0740*/  LEA R12, R12, R45, 0x10 ;  /* 0x0000002d0c0c7211 */ /* 0x020fe400078e80ff */
        /* <DEDUP_REMOVED lines=9> */
[----:B----4-:R-:W-:Y:S01]  /*07e0*/  LEA R11, R8, R9, 0x10 ;  /* 0x00000009080b7211 */ /* 0x010fe200078e80ff */
[----:B------:R-:W-:Y:S01]  /*07f0*/  IMAD.U32 R8, RZ, RZ, UR6 ;  /* 0x00000006ff087e24 */ /* 0x000fe2000f8e00ff */
        /* <DEDUP_REMOVED lines=8> */
[----:B------:R-:W-:-:S03]  /*0880*/  LEA R18, R18, R13, 0x10 ;  /* 0x0000000d12127211 */ /* 0x000fc600078e80ff */
[----:B------:R-:W-:Y:S04]  /*0890*/  STS [R7+0x630], R11 ;  /* 0x0006300b07007388 */ /* 0x000fe80000000800 */
[----:B------:R-:W-:Y:S01]  /*08a0*/  STS [R7+0x840], R18 ;  /* 0x0008401207007388 */ /* 0x000fe20000000800 */
[----:B--2---:R-:W-:-:S05]  /*08b0*/  LEA R14, R14, R15, 0x10 ;  /* 0x0000000f0e0e7211 */ /* 0x004fca00078e80ff */
[----:B------:R-:W-:Y:S01]  /*08c0*/  STS [R7+0xa50], R14 ;  /* 0x000a500e07007388 */ /* 0x000fe20000000800 */
[----:B-----5:R-:W-:Y:S01]  /*08d0*/  IMAD R12, R19, 0x10000, R12 ;  /* 0x00010000130c7824 */ /* 0x020fe200078e020c */
[----:B---3--:R-:W-:-:S04]  /*08e0*/  LEA R16, R16, R17, 0x10 ;  /* 0x0000001110107211 */ /* 0x008fc800078e80ff */
        /* <DEDUP_REMOVED lines=93> */
[----:B------:R-:W-:Y:S02]  /*0ec0*/  I2FP.F32.S32 R12, R12 ;  /* 0x0000000c000c7245 */ /* 0x000fe40000201400 */
[----:B------:R-:W-:Y:S02]  /*0ed0*/  IADD3 R4, PT, PT, R4, 0x4, RZ ;  /* 0x0000000404047810 */ /* 0x000fe40007ffe0ff */
        /* <DEDUP_REMOVED lines=10> */
.L_x_757:
        /* <DEDUP_REMOVED lines=15> */
.L_x_759:
        /* <DEDUP_REMOVED lines=9> */
.L_x_1304:


//--------------------- .text._Z12mul_mat_q5_1IfLb1EEvPKvS1_PT_iiiii --------------------------
	.section	.text._Z12mul_mat_q5_1IfLb1EEvPKvS1_PT_iiiii,"ax",@progbits
	.align	128
.text._Z12mul_mat_q5_1IfLb1EEvPKvS1_PT_iiiii:
        .type           _Z12mul_mat_q5_1IfLb1EEvPKvS1_PT_iiiii,@function
        .size           _Z12mul_mat_q5_1IfLb1EEvPKvS1_PT_iiiii,(.L_x_1305 - _Z12mul_mat_q5_1IfLb1EEvPKvS1_PT_iiiii)
        .other          _Z12mul_mat_q5_1IfLb1EEvPKvS1_PT_iiiii,@"STO_CUDA_ENTRY STV_DEFAULT"
_Z12mul_mat_q5_1IfLb1EEvPKvS1_PT_iiiii:
        /* <DEDUP_REMOVED lines=182> */
.L_x_762:
        /* <DEDUP_REMOVED lines=471> */
.L_x_761:
[----:B------:R-:W-:Y:S01]  /*28d0*/  UISETP.GE.AND UP0, UPT, UR9, UR6, UPT ;  /* 0x000000060900728c */ /* 0x000fe2000bf06270 */
[----:B------:R-:W-:Y:S01]  /*28e0*/  VIADD R34, R34, 0x8 ;  /* 0x0000000822227836 */ /* 0x000fe20000000000 */
[----:B------:R-:W-:Y:S01]  /*28f0*/  UIADD3 UR5, UPT, UPT, UR5, -0x8, URZ ;  /* 0xfffffff805057890 */ /* 0x000fe2000fffe0ff */
[----:B------:R-:W-:Y:S01]  /*2900*/  VIADD R33, R33, 0x8 ;  /* 0x0000000821217836 */ /* 0x000fe20000000000 */
[----:B------:R-:W-:Y:S01]  /*2910*/  UMOV UR4, UR8 ;  /* 0x0000000800047c82 */ /* 0x000fe20008000000 */
[----:B------:R-:W-:-:S04]  /*2920*/  VIADD R32, R32, 0x8 ;  /* 0x0000000820207836 */ /* 0x000fc80000000000 */
[----:B------:R-:W-:Y:S05]  /*2930*/  BRA.U !UP0, `(.L_x_762) ;  /* 0xffffffe108887547 */ /* 0x000fea000b83ffff */
.L_x_760:
        /* <DEDUP_REMOVED lines=15> */
.L_x_763:
        /* <DEDUP_REMOVED lines=13> */
.L_x_1305:


//--------------------- .text._Z12mul_mat_q5_1IfLb0EEvPKvS1_PT_iiiii --------------------------
	.section	.text._Z12mul_mat_q5_1IfLb0EEvPKvS1_PT_iiiii,"ax",@progbits
	.align	128
.text._Z12mul_mat_q5_1IfLb0EEvPKvS1_PT_iiiii:
        .type           _Z12mul_mat_q5_1IfLb0EEvPKvS1_PT_iiiii,@function
        .size           _Z12mul_mat_q5_1IfLb0EEvPKvS1_PT_iiiii,(.L_x_1306 - _Z12mul_mat_q5_1IfLb0EEvPKvS1_PT_iiiii)
        .other          _Z12mul_mat_q5_1IfLb0EEvPKvS1_PT_iiiii,@"STO_CUDA_ENTRY STV_DEFAULT"
_Z12mul_mat_q5_1IfLb0EEvPKvS1_PT_iiiii:
        /* <DEDUP_REMOVED lines=78> */
.L_x_766:
        /* <DEDUP_REMOVED lines=167> */
[----:B------:R-:W-:Y:S01]  /*0f50*/  LEA R37, R32, R25, 0x4 ;  /* 0x0000001920257211 */ /* 0x000fe200078e20ff */
[----:B0-----:R-:W-:-:S05]  /*0f60*/  IMAD.WIDE.U32 R10, R25, 0x18, R8 ;  /* 0x00000018190a7825 */ /* 0x001fca00078e0008 */
[----:B------:R0:W3:Y:S02]  /*0f70*/  LDG.E.CONSTANT R19, desc[UR10][R10.64] ;  /* 0x0000000a0a137981 */ /* 0x0000e4000c1e9900 */
[----:B0-----:R-:W-:-:S05]  /*0f80*/  IMAD.WIDE.U32 R10, R37, 0x18, R8 ;  /* 0x00000018250a7825 */ /* 0x001fca00078e0008 */
[----:B------:R0:W3:Y:S01]  /*0f90*/  LDG.E.CONSTANT R36, desc[UR10][R10.64] ;  /* 0x0000000a0a247981 */ /* 0x0000e2000c1e9900 */
[----:B-----5:R-:W-:-:S05]  /*0fa0*/  SHF.R.S32.HI R4, RZ, R31, R4 ;  /* 0x0000001fff047219 */ /* 0x020fca0000011404 */
[----:B------:R-:W-:-:S05]  /*0fb0*/  IMAD.SHL.U32 R17, R4, 0x10, RZ ;  /* 0x0000001004117824 */ /* 0x000fca00078e00ff */
[----:B------:R-:W-:Y:S02]  /*0fc0*/  LOP3.LUT R17, R17, 0x10, RZ, 0xc0, !PT ;  /* 0x0000001011117812 */ /* 0x000fe400078ec0ff */
[----:B0-----:R-:W-:Y:S02]  /*0fd0*/  SHF.L.U32 R10, R4, 0xb, RZ ;  /* 0x0000000b040a7819 */ /* 0x001fe400000006ff */
[----:B----4-:R-:W-:Y:S01]  /*0fe0*/  LOP3.LUT R17, R17, 0xf0f0f0f, R15, 0xf8, !PT ;  /* 0x0f0f0f0f11117812 */ /* 0x010fe200078ef80f */
[----:B------:R0:W-:Y:S01]  /*0ff0*/  STS [R26+0x1450], R3 ;  /* 0x001450031a007388 */ /* 0x0001e20000000800 */
[----:B------:R-:W-:Y:S02]  /*1000*/  SHF.R.U32.HI R37, RZ, 0xc, R4 ;  /* 0x0000000cff257819 */ /* 0x000fe40000011604 */
[----:B------:R-:W-:Y:S02]  /*1010*/  LOP3.LUT R10, R17, 0x1000, R10, 0xf8, !PT ;  /* 0x00001000110a7812 */ /* 0x000fe400078ef80a */
[----:B------:R-:W-:-:S02]  /*1020*/  LOP3.LUT R37, R37, 0x10, RZ, 0xc0, !PT ;  /* 0x0000001025257812 */ /* 0x000fc400078ec0ff */
        /* <DEDUP_REMOVED lines=293> */
.L_x_765:
[----:B------:R-:W-:Y:S01]  /*2280*/  VIADD R5, R5, 0xfffffff8 ;  /* 0xfffffff805057836 */ /* 0x000fe20000000000 */
[----:B------:R-:W-:Y:S01]  /*2290*/  IADD3 R7, PT, PT, R7, 0x8, RZ ;  /* 0x0000000807077810 */ /* 0x000fe20007ffe0ff */
[----:B------:R-:W-:Y:S01]  /*22a0*/  VIADD R6, R6, 0x8 ;  /* 0x0000000806067836 */ /* 0x000fe20000000000 */
[----:B------:R-:W-:Y:S01]  /*22b0*/  IADD3 R2, PT, PT, R2, 0x8, RZ ;  /* 0x0000000802027810 */ /* 0x000fe20007ffe0ff */
[----:B------:R-:W-:Y:S06]  /*22c0*/  @!P0 BRA `(.L_x_766) ;  /* 0xffffffe000848947 */ /* 0x000fec000383ffff */
.L_x_764:
        /* <DEDUP_REMOVED lines=15> */
.L_x_767:
        /* <DEDUP_REMOVED lines=12> */
.L_x_1306:


//--------------------- .text._Z12mul_mat_q5_0IfLb1EEvPKvS1_PT_iiiii --------------------------
	.section	.text._Z12mul_mat_q5_0IfLb1EEvPKvS1_PT_iiiii,"ax",@progbits
	.align	128
.text._Z12mul_mat_q5_0IfLb1EEvPKvS1_PT_iiiii:
        .type           _Z12mul_mat_q5_0IfLb1EEvPKvS1_PT_iiiii,@function
        .size           _Z12mul_mat_q5_0IfLb1EEvPKvS1_PT_iiiii,(.L_x_1307 - _Z12mul_mat_q5_0IfLb1EEvPKvS1_PT_iiiii)
        .other          _Z12mul_mat_q5_0IfLb1EEvPKvS1_PT_iiiii,@"STO_CUDA_ENTRY STV_DEFAULT"
_Z12mul_mat_q5_0IfLb1EEvPKvS1_PT_iiiii:
        /* <DEDUP_REMOVED lines=170> */
.L_x_770:
        /* <DEDUP_REMOVED lines=597> */
.L_x_769:
[----:B------:R-:W-:Y:S01]  /*2ff0*/  VIADD R33, R33, 0x8 ;  /* 0x0000000821217836 */ /* 0x000fe20000000000 */
[----:B------:R-:W-:Y:S01]  /*3000*/  UMOV UR6, UR9 ;  /* 0x0000000900067c82 */ /* 0x000fe20008000000 */
[----:B------:R-:W-:Y:S02]  /*3010*/  VIADD R32, R32, 0x8 ;  /* 0x0000000820207836 */ /* 0x000fe40000000000 */
[----:B------:R-:W-:Y:S01]  /*3020*/  VIADD R2, R2, 0x8 ;  /* 0x0000000802027836 */ /* 0x000fe20000000000 */
[----:B------:R-:W-:Y:S06]  /*3030*/  BRA.U !UP0, `(.L_x_770) ;  /* 0xffffffd908987547 */ /* 0x000fec000b83ffff */
.L_x_768:
        /* <DEDUP_REMOVED lines=11> */
[----:B------:R-:W-:-:S04]  /*30f0*/  IMAD R51, R0, UR4, R51 ;  /* 0x0000000400337c24 */ /* 0x000fc8000f8e0233 */
[----:B-1----:R-:W-:-:S05]  /*3100*/  IMAD.WIDE.U32 R2, R51, 0x4, R2 ;  /* 0x0000000433027825 */ /* 0x002fca00078e0002 */
[----:B------:R-:W-:Y:S01]  /*3110*/  STG.E desc[UR12][R2.64], R52 ;  /* 0x0000003402007986 */ /* 0x000fe2000c10190c */
[----:B------:R-:W-:Y:S05]  /*3120*/  EXIT ;  /* 0x000000000000794d */ /* 0x000fea0003800000 */
.L_x_771:
        /* <DEDUP_REMOVED lines=13> */
.L_x_1307:


//--------------------- .text._Z12mul_mat_q5_0IfLb0EEvPKvS1_PT_iiiii --------------------------
	.section	.text._Z12mul_mat_q5_0IfLb0EEvPKvS1_PT_iiiii,"ax",@progbits
	.align	128
.text._Z12mul_mat_q5_0IfLb0EEvPKvS1_PT_iiiii:
        .type           _Z12mul_mat_q5_0IfLb0EEvPKvS1_PT_iiiii,@function
        .size           _Z12mul_mat_q5_0IfLb0EEvPKvS1_PT_iiiii,(.L_x_1308 - _Z12mul_mat_q5_0IfLb0EEvPKvS1_PT_iiiii)
        .other          _Z12mul_mat_q5_0IfLb0EEvPKvS1_PT_iiiii,@"STO_CUDA_ENTRY STV_DEFAULT"
_Z12mul_mat_q5_0IfLb0EEvPKvS1_PT_iiiii:
        /* <DEDUP_REMOVED lines=78> */
.L_x_774:
        /* <DEDUP_REMOVED lines=598> */
.L_x_773:
[----:B------:R-:W-:Y:S02]  /*2a40*/  VIADD R5, R5, 0xfffffff8 ;  /* 0xfffffff805057836 */ /* 0x000fe40000000000 */
[----:B------:R-:W-:Y:S02]  /*2a50*/  VIADD R7, R7, 0x8 ;  /* 0x0000000807077836 */ /* 0x000fe40000000000 */
[----:B------:R-:W-:Y:S02]  /*2a60*/  VIADD R6, R6, 0x8 ;  /* 0x0000000806067836 */ /* 0x000fe40000000000 */
[----:B------:R-:W-:Y:S01]  /*2a70*/  VIADD R2, R2, 0x8 ;  /* 0x0000000802027836 */ /* 0x000fe20000000000 */
[----:B------:R-:W-:Y:S06]  /*2a80*/  @!P0 BRA `(.L_x_774) ;  /* 0xffffffd800948947 */ /* 0x000fec000383ffff */
.L_x_772:
        /* <DEDUP_REMOVED lines=15> */
.L_x_775:
        /* <DEDUP_REMOVED lines=16> */
.L_x_1308:


//--------------------- .text._Z12mul_mat_q4_1IfLb1EEvPKvS1_PT_iiiii --------------------------
	.section	.text._Z12mul_mat_q4_1IfLb1EEvPKvS1_PT_iiiii,"ax",@progbits
	.align	128
.text._Z12mul_mat_q4_1IfLb1EEvPKvS1_PT_iiiii:
        .type           _Z12mul_mat_q4_1IfLb1EEvPKvS1_PT_iiiii,@function
        .size           _Z12mul_mat_q4_1IfLb1EEvPKvS1_PT_iiiii,(.L_x_1309 - _Z12mul_mat_q4_1IfLb1EEvPKvS1_PT_iiiii)
        .other          _Z12mul_mat_q4_1IfLb1EEvPKvS1_PT_iiiii,@"STO_CUDA_ENTRY STV_DEFAULT"
_Z12mul_mat_q4_1IfLb1EEvPKvS1_PT_iiiii:
        /* <DEDUP_REMOVED lines=171> */
.L_x_778:
        /* <DEDUP_REMOVED lines=336> */
.L_x_777:
[----:B------:R-:W-:Y:S01]  /*1fb0*/  VIADD R34, R34, 0x8 ;  /* 0x0000000822227836 */ /* 0x000fe20000000000 */
[----:B------:R-:W-:Y:S01]  /*1fc0*/  UMOV UR7, UR9 ;  /* 0x0000000900077c82 */ /* 0x000fe20008000000 */
[----:B------:R-:W-:Y:S02]  /*1fd0*/  VIADD R33, R33, 0x8 ;  /* 0x0000000821217836 */ /* 0x000fe40000000000 */
[----:B------:R-:W-:Y:S01]  /*1fe0*/  VIADD R32, R32, 0x8 ;  /* 0x0000000820207836 */ /* 0x000fe20000000000 */
[----:B------:R-:W-:Y:S06]  /*1ff0*/  BRA.U !UP0, `(.L_x_778) ;  /* 0xffffffe908ac7547 */ /* 0x000fec000b83ffff */
.L_x_776:
        /* <DEDUP_REMOVED lines=15> */
.L_x_779:
        /* <DEDUP_REMOVED lines=9> */
.L_x_1309:


//--------------------- .text._Z12mul_mat_q4_1IfLb0EEvPKvS1_PT_iiiii --------------------------
	.section	.text._Z12mul_mat_q4_1IfLb0EEvPKvS1_PT_iiiii,"ax",@progbits
	.align	128
.text._Z12mul_mat_q4_1IfLb0EEvPKvS1_PT_iiiii:
        .type           _Z12mul_mat_q4_1IfLb0EEvPKvS1_PT_iiiii,@function
        .size           _Z12mul_mat_q4_1IfLb0EEvPKvS1_PT_iiiii,(.L_x_1310 - _Z12mul_mat_q4_1IfLb0EEvPKvS1_PT_iiiii)
        .other          _Z12mul_mat_q4_1IfLb0EEvPKvS1_PT_iiiii,@"STO_CUDA_ENTRY STV_DEFAULT"
_Z12mul_mat_q4_1IfLb0EEvPKvS1_PT_iiiii:
        /* <DEDUP_REMOVED lines=103> */
.L_x_782:
        /* <DEDUP_REMOVED lines=336> */
.L_x_781:
[----:B------:R-:W-:Y:S01]  /*1b70*/  IADD3 R3, PT, PT, R3, 0x8, RZ ;  /* 0x0000000803037810 */ /* 0x000fe20007ffe0ff */
[----:B------:R-:W-:Y:S01]  /*1b80*/  VIADD R4, R4, 0x8 ;  /* 0x0000000804047836 */ /* 0x000fe20000000000 */
[----:B------:R-:W-:Y:S01]  /*1b90*/  UMOV UR11, UR5 ;  /* 0x00000005000b7c82 */ /* 0x000fe20008000000 */
[----:B------:R-:W-:Y:S01]  /*1ba0*/  VIADD R0, R0, 0x8 ;  /* 0x0000000800007836 */ /* 0x000fe20000000000 */
[----:B------:R-:W-:Y:S06]  /*1bb0*/  BRA.U !UP0, `(.L_x_782) ;  /* 0xffffffe908ac7547 */ /* 0x000fec000b83ffff */
.L_x_780:
        /* <DEDUP_REMOVED lines=13> */
[----:B------:R-:W-:-:S04]  /*1c90*/  IMAD R5, R0, UR4, R5 ;  /* 0x0000000400057c24 */ /* 0x000fc8000f8e0205 */
[----:B-1----:R-:W-:-:S05]  /*1ca0*/  IMAD.WIDE.U32 R2, R5, 0x4, R2 ;  /* 0x0000000405027825 */ /* 0x002fca00078e0002 */
[----:B------:R-:W-:Y:S01]  /*1cb0*/  STG.E desc[UR16][R2.64], R31 ;  /* 0x0000001f02007986 */ /* 0x000fe2000c101910 */
[----:B------:R-:W-:Y:S05]  /*1cc0*/  EXIT ;  /* 0x000000000000794d */ /* 0x000fea0003800000 */
.L_x_783:
        /* <DEDUP_REMOVED lines=11> */
.L_x_1310:


//--------------------- .text._Z12mul_mat_q4_0IfLb1EEvPKvS1_PT_iiiii --------------------------
	.section	.text._Z12mul_mat_q4_0IfLb1EEvPKvS1_PT_iiiii,"ax",@progbits
	.align	128
.text._Z12mul_mat_q4_0IfLb1EEvPKvS1_PT_iiiii:
        .type           _Z12mul_mat_q4_0IfLb1EEvPKvS1_PT_iiiii,@function
        .size           _Z12mul_mat_q4_0IfLb1EEvPKvS1_PT_iiiii,(.L_x_1311 - _Z12mul_mat_q4_0IfLb1EEvPKvS1_PT_iiiii)
        .other          _Z12mul_mat_q4_0IfLb1EEvPKvS1_PT_iiiii,@"STO_CUDA_ENTRY STV_DEFAULT"
_Z12mul_mat_q4_0IfLb1EEvPKvS1_PT_iiiii:
        /* <DEDUP_REMOVED lines=171> */
.L_x_786:
        /* <DEDUP_REMOVED lines=354> */
.L_x_785:
[----:B------:R-:W-:Y:S01]  /*20d0*/  VIADD R38, R38, 0x8 ;  /* 0x0000000826267836 */ /* 0x000fe20000000000 */
[----:B------:R-:W-:Y:S01]  /*20e0*/  UMOV UR6, UR9 ;  /* 0x0000000900067c82 */ /* 0x000fe20008000000 */
[----:B------:R-:W-:Y:S02]  /*20f0*/  VIADD R37, R37, 0x8 ;  /* 0x0000000825257836 */ /* 0x000fe40000000000 */
[----:B------:R-:W-:Y:S01]  /*2100*/  VIADD R36, R36, 0x8 ;  /* 0x0000000824247836 */ /* 0x000fe20000000000 */
[----:B------:R-:W-:Y:S06]  /*2110*/  BRA.U !UP0, `(.L_x_786) ;  /* 0xffffffe908647547 */ /* 0x000fec000b83ffff */
.L_x_784:
        /* <DEDUP_REMOVED lines=15> */
.L_x_787:
        /* <DEDUP_REMOVED lines=15> */
.L_x_1311:


//--------------------- .text._Z12mul_mat_q4_0IfLb0EEvPKvS1_PT_iiiii --------------------------
	.section	.text._Z12mul_mat_q4_0IfLb0EEvPKvS1_PT_iiiii,"ax",@progbits
	.align	128
.text._Z12mul_mat_q4_0IfLb0EEvPKvS1_PT_iiiii:
        .type           _Z12mul_mat_q4_0IfLb0EEvPKvS1_PT_iiiii,@function
        .size           _Z12mul_mat_q4_0IfLb0EEvPKvS1_PT_iiiii,(.L_x_1312 - _Z12mul_mat_q4_0IfLb0EEvPKvS1_PT_iiiii)
        .other          _Z12mul_mat_q4_0IfLb0EEvPKvS1_PT_iiiii,@"STO_CUDA_ENTRY STV_DEFAULT"
_Z12mul_mat_q4_0IfLb0EEvPKvS1_PT_iiiii:
        /* <DEDUP_REMOVED lines=103> */
.L_x_790:
        /* <DEDUP_REMOVED lines=354> */
.L_x_789:
[----:B------:R-:W-:Y:S01]  /*1c90*/  VIADD R3, R3, 0x8 ;  /* 0x0000000803037836 */ /* 0x000fe20000000000 */
[----:B------:R-:W-:Y:S01]  /*1ca0*/  IADD3 R0, PT, PT, R0, 0x8, RZ ;  /* 0x0000000800007810 */ /* 0x000fe20007ffe0ff */
[----:B------:R-:W-:Y:S01]  /*1cb0*/  VIADD R4, R4, 0x8 ;  /* 0x0000000804047836 */ /* 0x000fe20000000000 */
[----:B------:R-:W-:Y:S01]  /*1cc0*/  UMOV UR11, UR5 ;  /* 0x00000005000b7c82 */ /* 0x000fe20008000000 */
[----:B------:R-:W-:Y:S05]  /*1cd0*/  BRA.U !UP0, `(.L_x_790) ;  /* 0xffffffe908647547 */ /* 0x000fea000b83ffff */
.L_x_788:
        /* <DEDUP_REMOVED lines=17> */
.L_x_791:
        /* <DEDUP_REMOVED lines=9> */
.L_x_1312:


//--------------------- .text._Z13mul_mat_vec_qIN3c108BFloat16ELi256ELi8E11block_iq1_mLi1EXadL_ZN45_INTERNAL_8d5cb472_14_gguf_kernel_cu_cd24131918vec_dot_iq1_m_q8_1EPKvPK10block_q8_1RKiEEEvS5_S5_PT_iii --------------------------
	.section	.text._Z13mul_mat_vec_qIN3c108BFloat16ELi256ELi8E11block_iq1_mLi1EXadL_ZN45_INTERNAL_8d5cb472_14_gguf_kernel_cu_cd24131918vec_dot_iq1_m_q8_1EPKvPK10block_q8_1RKiEEEvS5_S5_PT_iii,"ax",@progbits
	.align	128
.text._Z13mul_mat_vec_qIN3c108BFloat16ELi256ELi8E11block_iq1_mLi1EXadL_ZN45_INTERNAL_8d5cb472_14_gguf_kernel_cu_cd24131918vec_dot_iq1_m_q8_1EPKvPK10block_q8_1RKiEEEvS5_S5_PT_iii:
        .type           _Z13mul_mat_vec_qIN3c108BFloat16ELi256ELi8E11block_iq1_mLi1EXadL_ZN45_INTERNAL_8d5cb472_14_gguf_kernel_cu_cd24131918vec_dot_iq1_m_q8_1EPKvPK10block_q8_1RKiEEEvS5_S5_PT_iii,@function
        .size           _Z13mul_mat_vec_qIN3c108BFloat16ELi256ELi8E11block_iq1_mLi1EXadL_ZN45_INTERNAL_8d5cb472_14_gguf_kernel_cu_cd24131918vec_dot_iq1_m_q8_1EPKvPK10block_q8_1RKiEEEvS5_S5_PT_iii,(.L_x_1313 - _Z13mul_mat_vec_qIN3c108BFloat16ELi256ELi8E11block_iq1_mLi1EXadL_ZN45_INTERNAL_8d5cb472_14_gguf_kernel_cu_cd24131918vec_dot_iq1_m_q8_1EPKvPK10block_q8_1RKiEEEvS5_S5_PT_iii)
        .other          _Z13mul_mat_vec_qIN3c108BFloat16ELi256ELi8E11block_iq1_mLi1EXadL_ZN45_INTERNAL_8d5cb472_14_gguf_kernel_cu_cd24131918vec_dot_iq1_m_q8_1EPKvPK10block_q8_1RKiEEEvS5_S5_PT_iii,@"STO_CUDA_ENTRY STV_DEFAULT"
_Z13mul_mat_vec_qIN3c108BFloat16ELi256ELi8E11block_iq1_mLi1EXadL_ZN45_INTERNAL_8d5cb472_14_gguf_kernel_cu_cd24131918vec_dot_iq1_m_q8_1EPKvPK10block_q8_1RKiEEEvS5_S5_PT_iii:
[----:B------:R-:W-:Y:S01]  /*0000*/  LDC R1, c[0x0][0x37c] ;  /* 0x0000df00ff017b82 */ /* 0x000fe20000000800 */
[----:B------:R-:W0:Y:S07]  /*0010*/  S2R R2, SR_TID.Y ;  /* 0x0000000000027919 */ /* 0x000e2e0000002200 */
[----:B------:R-:W0:Y:S08]  /*0020*/  S2UR UR4, SR_CTAID.X ;  /* 0x00000000000479c3 */ /* 0x000e300000002500 */
[----:B------:R-:W0:Y:S08]  /*0030*/  LDC R3, c[0x0][0x364] ;  /* 0x0000d900ff037b82 */ /* 0x000e300000000800 */
[----:B------:R-:W1:Y:S08]  /*0040*/  S2UR UR5, SR_CTAID.Y ;  /* 0x00000000000579c3 */ /* 0x000e700000002600 */
[----:B------:R-:W1:Y:S08]  /*0050*/  LDC R4, c[0x0][0x3a0] ;  /* 0x0000e800ff047b82 */ /* 0x000e700000000800 */
[----:B------:R-:W2:Y:S01]  /*0060*/  LDC R0, c[0x0][0x39c] ;  /* 0x0000e700ff007b82 */ /* 0x000ea20000000800 */
[----:B0-----:R-:W-:Y:S01]  /*0070*/  IMAD R3, R3, UR4, R2 ;  /* 0x0000000403037c24 */ /* 0x001fe2000f8e0202 */
[----:B-1----:R-:W-:-:S04]  /*0080*/  ISETP.LE.U32.AND P0, PT, R4, UR5, PT ;  /* 0x0000000504007c0c */ /* 0x002fc8000bf03070 */
[----:B--2---:R-:W-:-:S13]  /*0090*/  ISETP.GE.U32.OR P0, PT, R3, R0, P0 ;  /* 0x000000000300720c */ /* 0x004fda0000706470 */
[----:B------:R-:W-:Y:S05]  /*00a0*/  @P0 EXIT ;  /* 0x000000000000094d */ /* 0x000fea0003800000 */
[----:B------:R-:W0:Y:S01]  /*00b0*/  S2R R22, SR_TID.X ;  /* 0x0000000000167919 */ /* 0x000e220000002100 */
[----:B------:R-:W1:Y:S01]  /*00c0*/  LDC R5, c[0x0][0x398] ;  /* 0x0000e600ff057b82 */ /* 0x000e620000000800 */
[----:B------:R-:W2:Y:S01]  /*00d0*/  LDCU.64 UR6, c[0x0][0x358] ;  /* 0x00006b00ff0677ac */ /* 0x000ea20008000a00 */
[----:B------:R-:W-:Y:S01]  /*00e0*/  BSSY.RECONVERGENT B0, `(.L_x_792) ;  /* 0x00000a1000007945 */ /* 0x000fe20003800200 */
[----:B------:R-:W-:Y:S01]  /*00f0*/  IMAD.MOV.U32 R7, RZ, RZ, RZ ;  /* 0x000000ffff077224 */ /* 0x000fe200078e00ff */
[----:B-1----:R-:W-:-:S04]  /*0100*/  SHF.R.S32.HI R2, RZ, 0x1f, R5 ;  /* 0x0000001fff027819 */ /* 0x002fc80000011405 */
[----:B------:R-:W-:Y:S02]  /*0110*/  LEA.HI R2, R2, R5, RZ, 0x8 ;  /* 0x0000000502027211 */ /* 0x000fe400078f40ff */
[----:B0-----:R-:W-:Y:S02]  /*0120*/  SHF.R.U32.HI R21, RZ, 0x3, R22 ;  /* 0x00000003ff157819 */ /* 0x001fe40000011616 */
[----:B------:R-:W-:-:S04]  /*0130*/  SHF.R.S32.HI R2, RZ, 0x8, R2 ;  /* 0x00000008ff027819 */ /* 0x000fc80000011402 */
[----:B------:R-:W-:-:S13]  /*0140*/  ISETP.GE.U32.AND P0, PT, R21, R2, PT ;  /* 0x000000021500720c */ /* 0x000fda0003f06070 */
[----:B--2---:R-:W-:Y:S05]  /*0150*/  @P0 BRA `(.L_x_793) ;  /* 0x0000000800640947 */ /* 0x004fea0003800000 */
[----:B------:R-:W-:Y:S02]  /*0160*/  VIADD R4, R5, 0x1ff ;  /* 0x000001ff05047836 */ /* 0x000fe40000000000 */
[C---:B------:R-:W-:Y:S02]  /*0170*/  IMAD.SHL.U32 R6, R22.reuse, 0x2, RZ ;  /* 0x0000000216067824 */ /* 0x040fe400078e00ff */
[C---:B------:R-:W-:Y:S01]  /*0180*/  IMAD.SHL.U32 R8, R22.reuse, 0x4, RZ ;  /* 0x0000000416087824 */ /* 0x040fe200078e00ff */
[----:B------:R-:W-:Y:S01]  /*0190*/  SHF.R.S32.HI R5, RZ, 0x1f, R4 ;  /* 0x0000001fff057819 */ /* 0x000fe20000011404 */
[----:B------:R-:W-:Y:S02]  /*01a0*/  IMAD.MOV.U32 R7, RZ, RZ, RZ ;  /* 0x000000ffff077224 */ /* 0x000fe400078e00ff */
[----:B------:R-:W-:Y:S01]  /*01b0*/  IMAD R9, R3, R2, R21 ;  /* 0x0000000203097224 */ /* 0x000fe200078e0215 */
[----:B------:R-:W-:Y:S02]  /*01c0*/  LEA.HI R5, R5, R4, RZ, 0x9 ;  /* 0x0000000405057211 */ /* 0x000fe400078f48ff */
[----:B------:R-:W-:-:S02]  /*01d0*/  LOP3.LUT R4, R22, 0x1, RZ, 0xc0, !PT ;  /* 0x0000000116047812 */ /* 0x000fc400078ec0ff */
[----:B------:R-:W-:Y:S02]  /*01e0*/  SHF.R.S32.HI R5, RZ, 0x9, R5 ;  /* 0x00000009ff057819 */ /* 0x000fe40000011405 */
[----:B------:R-:W-:-:S03]  /*01f0*/  ISETP.NE.U32.AND P0, PT, R4, 0x1, PT ;  /* 0x000000010400780c */ /* 0x000fc60003f05070 */
[----:B------:R-:W-:Y:S01]  /*0200*/  IMAD R4, R5, UR5, RZ ;  /* 0x0000000505047c24 */ /* 0x000fe2000f8e02ff */
[----:B------:R-:W-:Y:S02]  /*0210*/  LOP3.LUT R5, R6, 0xe, RZ, 0xc0, !PT ;  /* 0x0000000e06057812 */ /* 0x000fe400078ec0ff */
[----:B------:R-:W-:Y:S01]  /*0220*/  LOP3.LUT R6, R8, 0x1c, RZ, 0xc0, !PT ;  /* 0x0000001c08067812 */ /* 0x000fe200078ec0ff */
[----:B------:R-:W-:Y:S01]  /*0230*/  IMAD R4, R4, 0x2, R21 ;  /* 0x0000000204047824 */ /* 0x000fe200078e0215 */
[----:B------:R-:W-:-:S03]  /*0240*/  SEL R8, RZ, 0x6, P0 ;  /* 0x00000006ff087807 */ /* 0x000fc60000000000 */
[----:B------:R-:W-:-:S07]  /*0250*/  IMAD.SHL.U32 R4, R4, 0x8, RZ ;  /* 0x0000000804047824 */ /* 0x000fce00078e00ff */
.L_x_794:
[----:B------:R-:W0:Y:S08]  /*0260*/  LDC.64 R12, c[0x0][0x380] ;  /* 0x0000e000ff0c7b82 */ /* 0x000e300000000a00 */
[----:B------:R-:W1:Y:S08]  /*0270*/  LDC.64 R10, c[0x4][0x28] ;  /* 0x01000a00ff0a7b82 */ /* 0x000e700000000a00 */
[----:B------:R-:W2:Y:S01]  /*0280*/  LDC.64 R18, c[0x0][0x388] ;  /* 0x0000e200ff127b82 */ /* 0x000ea20000000a00 */
[----:B0-----:R-:W-:-:S03]  /*0290*/  IMAD.WIDE R12, R9, 0x38, R12 ;  /* 0x00000038090c7825 */ /* 0x001fc600078e020c */
[----:B------:R-:W-:-:S05]  /*02a0*/  IADD3 R14, P0, PT, R5, R12, RZ ;  /* 0x0000000c050e7210 */ /* 0x000fca0007f1e0ff */
[----:B------:R-:W-:Y:S01]  /*02b0*/  IMAD.X R15, RZ, RZ, R13, P0 ;  /* 0x000000ffff0f7224 */ /* 0x000fe200000e060d */
[----:B------:R-:W-:-:S04]  /*02c0*/  IADD3 R16, P0, PT, R12, R6, RZ ;  /* 0x000000060c107210 */ /* 0x000fc80007f1e0ff */
[----:B------:R-:W3:Y:S01]  /*02d0*/  LDG.E.U8.CONSTANT R23, desc[UR6][R14.64+0x20] ;  /* 0x000020060e177981 */ /* 0x000ee2000c1e9100 */
[----:B------:R-:W-:-:S05]  /*02e0*/  IMAD.X R17, RZ, RZ, R13, P0 ;  /* 0x000000ffff117224 */ /* 0x000fca00000e060d */
[----:B------:R-:W4:Y:S01]  /*02f0*/  LDG.E.CONSTANT R20, desc[UR6][R16.64] ;  /* 0x0000000610147981 */ /* 0x000f22000c1e9900 */
[----:B------:R-:W-:-:S04]  /*0300*/  LOP3.LUT R27, R22, 0x7, RZ, 0xc0, !PT ;  /* 0x00000007161b7812 */ /* 0x000fc800078ec0ff */
[----:B------:R-:W-:-:S05]  /*0310*/  IADD3 R27, P0, PT, R27, R4, RZ ;  /* 0x000000041b1b7210 */ /* 0x000fca0007f1e0ff */
[----:B--2---:R-:W-:-:S04]  /*0320*/  IMAD.WIDE.U32 R18, R27, 0x24, R18 ;  /* 0x000000241b127825 */ /* 0x004fc800078e0012 */
[----:B---3--:R-:W-:-:S05]  /*0330*/  IMAD.SHL.U32 R24, R23, 0x100, RZ ;  /* 0x0000010017187824 */ /* 0x008fca00078e00ff */
[----:B------:R-:W-:Y:S02]  /*0340*/  LOP3.LUT R25, R24, 0x700, RZ, 0xc0, !PT ;  /* 0x0000070018197812 */ /* 0x000fe400078ec0ff */
[----:B------:R-:W-:Y:S02]  /*0350*/  LEA.HI.X.SX32 R24, R4, RZ, 0x1, P0 ;  /* 0x000000ff04187211 */ /* 0x000fe400000f0eff */
[----:B----4-:R-:W-:-:S03]  /*0360*/  LOP3.LUT R25, R25, 0xff, R20, 0xf8, !PT ;  /* 0x000000ff19197812 */ /* 0x010fc600078ef814 */
[----:B------:R-:W-:Y:S02]  /*0370*/  IMAD R27, R24, 0x24, RZ ;  /* 0x00000024181b7824 */ /* 0x000fe400078e02ff */
[----:B-1----:R-:W-:Y:S02]  /*0380*/  IMAD.WIDE.U32 R16, R25, 0x8, R10 ;  /* 0x0000000819107825 */ /* 0x002fe400078e000a */
[----:B------:R-:W2:Y:S02]  /*0390*/  LDG.E.U8.CONSTANT R25, desc[UR6][R14.64+0x21] ;  /* 0x000021060e197981 */ /* 0x000ea4000c1e9100 */
[----:B------:R-:W-:Y:S02]  /*03a0*/  IMAD.IADD R19, R19, 0x1, R27 ;  /* 0x0000000113137824 */ /* 0x000fe400078e021b */
[----:B------:R0:W3:Y:S04]  /*03b0*/  LDG.E.CONSTANT R16, desc[UR6][R16.64] ;  /* 0x0000000610107981 */ /* 0x0000e8000c1e9900 */
[----:B------:R-:W4:Y:S04]  /*03c0*/  LDG.E.CONSTANT R28, desc[UR6][R18.64+0x4] ;  /* 0x00000406121c7981 */ /* 0x000f28000c1e9900 */
[----:B------:R-:W5:Y:S01]  /*03d0*/  LDG.E.CONSTANT R27, desc[UR6][R18.64+0x8] ;  /* 0x00000806121b7981 */ /* 0x000f62000c1e9900 */
[----:B------:R-:W-:-:S05]  /*03e0*/  SHF.R.U32.HI R26, RZ, 0x4, R23 ;  /* 0x00000004ff1a7819 */ /* 0x000fca0000011617 */
[----:B0-----:R-:W-:Y:S01]  /*03f0*/  IMAD.SHL.U32 R17, R26, 0x100, RZ ;  /* 0x000001001a117824 */ /* 0x001fe200078e00ff */
[----:B------:R-:W-:-:S04]  /*0400*/  SHF.R.U32.HI R14, RZ, 0x8, R20 ;  /* 0x00000008ff0e7819 */ /* 0x000fc80000011614 */
[----:B------:R-:W-:-:S04]  /*0410*/  LOP3.LUT R17, R17, 0x700, RZ, 0xc0, !PT ;  /* 0x0000070011117812 */ /* 0x000fc800078ec0ff */
[----:B------:R-:W-:Y:S01]  /*0420*/  LOP3.LUT R17, R17, 0xff, R14, 0xf8, !PT ;  /* 0x000000ff11117812 */ /* 0x000fe200078ef80e */
[----:B------:R-:W-:Y:S01]  /*0430*/  UMOV UR4, 0x1010101 ;  /* 0x0101010100047882 */ /* 0x000fe20000000000 */
[----:B------:R-:W-:Y:S02]  /*0440*/  LOP3.LUT R23, R23, 0x8, RZ, 0xc0, !PT ;  /* 0x0000000817177812 */ /* 0x000fe400078ec0ff */
[----:B------:R-:W-:Y:S02]  /*0450*/  SHF.R.U32.HI R15, RZ, 0x10, R20 ;  /* 0x00000010ff0f7819 */ /* 0x000fe40000011614 */
[----:B------:R-:W-:-:S04]  /*0460*/  LOP3.LUT R26, R26, 0x8, RZ, 0xc0, !PT ;  /* 0x000000081a1a7812 */ /* 0x000fc800078ec0ff */
[----:B------:R-:W-:Y:S01]  /*0470*/  I2FP.F32.U32 R26, R26 ;  /* 0x0000001a001a7245 */ /* 0x000fe20000201000 */
[----:B--2---:R-:W-:Y:S01]  /*0480*/  IMAD.SHL.U32 R14, R25, 0x100, RZ ;  /* 0x00000100190e7824 */ /* 0x004fe200078e00ff */
[----:B---3--:R-:W-:Y:S02]  /*0490*/  LOP3.LUT R29, R16, 0xf0f0f0f, RZ, 0xc0, !PT ;  /* 0x0f0f0f0f101d7812 */ /* 0x008fe400078ec0ff */
[----:B------:R-:W-:Y:S02]  /*04a0*/  SHF.R.U32.HI R24, RZ, 0x4, R16 ;  /* 0x00000004ff187819 */ /* 0x000fe40000011610 */
[----:B------:R-:W-:Y:S01]  /*04b0*/  LOP3.LUT R14, R14, 0x700, RZ, 0xc0, !PT ;  /* 0x000007000e0e7812 */ /* 0x000fe200078ec0ff */
[----:B----4-:R-:W-:Y:S01]  /*04c0*/  IDP.4A.S8.S8 R29, R29, R28, RZ ;  /* 0x0000001c1d1d7226 */ /* 0x010fe200000006ff */
[----:B------:R-:W-:Y:S01]  /*04d0*/  LOP3.LUT R24, R24, 0xf0f0f0f, RZ, 0xc0, !PT ;  /* 0x0f0f0f0f18187812 */ /* 0x000fe200078ec0ff */
[----:B------:R-:W-:Y:S01]  /*04e0*/  IDP.4A.S8.S8 R28, R28, UR4, RZ ;  /* 0x000000041c1c7c26 */ /* 0x000fe200080006ff */
[----:B------:R-:W-:-:S02]  /*04f0*/  I2FP.F32.U32 R16, R23 ;  /* 0x0000001700107245 */ /* 0x000fc40000201000 */
[----:B------:R-:W-:Y:S01]  /*0500*/  LOP3.LUT R15, R14, 0xff, R15, 0xf8, !PT ;  /* 0x000000ff0e0f7812 */ /* 0x000fe200078ef80f */
[----:B-----5:R-:W-:Y:S02]  /*0510*/  IDP.4A.S8.S8 R24, R24, R27, R29 ;  /* 0x0000001b18187226 */ /* 0x020fe4000000061d */
[----:B------:R-:W-:Y:S02]  /*0520*/  IDP.4A.S8.S8 R28, R27, UR4, R28 ;  /* 0x000000041b1c7c26 */ /* 0x000fe4000800061c */
[----:B------:R-:W-:Y:S01]  /*0530*/  IMAD.MOV.U32 R27, RZ, RZ, 0x3d000000 ;  /* 0x3d000000ff1b7424 */ /* 0x000fe200078e00ff */
[----:B------:R-:W-:Y:S01]  /*0540*/  SHF.R.U32.HI R29, RZ, 0x4, R25 ;  /* 0x00000004ff1d7819 */ /* 0x000fe20000011619 */
[----:B------:R-:W-:-:S04]  /*0550*/  IMAD.WIDE.U32 R14, R15, 0x8, R10 ;  /* 0x000000080f0e7825 */ /* 0x000fc800078e000a */
[----:B------:R-:W-:Y:S01]  /*0560*/  FFMA.FTZ R23, R16, -R27, -0.875 ;  /* 0xbf60000010177423 */ /* 0x000fe2000001081b */
[----:B------:R-:W-:Y:S01]  /*0570*/  IMAD.WIDE.U32 R16, R17, 0x8, R10 ;  /* 0x0000000811107825 */ /* 0x000fe200078e000a */
[----:B------:R-:W-:Y:S01]  /*0580*/  LOP3.LUT R25, R25, 0x8, RZ, 0xc0, !PT ;  /* 0x0000000819197812 */ /* 0x000fe200078ec0ff */
[----:B------:R-:W2:Y:S01]  /*0590*/  LDG.E.CONSTANT R14, desc[UR6][R14.64] ;  /* 0x000000060e0e7981 */ /* 0x000ea2000c1e9900 */
[----:B------:R-:W-:-:S03]  /*05a0*/  SHF.L.W.U32.HI R20, R20, 0x8, R29 ;  /* 0x0000000814147819 */ /* 0x000fc60000010e1d */
[----:B------:R0:W3:Y:S02]  /*05b0*/  LDG.E.CONSTANT R17, desc[UR6][R16.64] ;  /* 0x0000000610117981 */ /* 0x0000e4000c1e9900 */
[----:B0-----:R-:W-:Y:S02]  /*05c0*/  I2FP.F32.U32 R16, R25 ;  /* 0x0000001900107245 */ /* 0x001fe40000201000 */
[----:B------:R-:W-:Y:S01]  /*05d0*/  LOP3.LUT R25, R20, 0x7ff, RZ, 0xc0, !PT ;  /* 0x000007ff14197812 */ /* 0x000fe200078ec0ff */
[----:B------:R-:W-:Y:S02]  /*05e0*/  FFMA.FTZ R20, R26, -R27, -0.875 ;  /* 0xbf6000001a147423 */ /* 0x000fe4000001081b */
[----:B------:R-:W4:Y:S02]  /*05f0*/  LDG.E.CONSTANT R26, desc[UR6][R18.64+0x14] ;  /* 0x00001406121a7981 */ /* 0x000f24000c1e9900 */
[----:B------:R-:W-:Y:S02]  /*0600*/  IMAD.WIDE.U32 R10, R25, 0x8, R10 ;  /* 0x00000008190a7825 */ /* 0x000fe400078e000a */
[----:B------:R-:W5:Y:S01]  /*0610*/  LDG.E.CONSTANT R25, desc[UR6][R18.64+0x18] ;  /* 0x0000180612197981 */ /* 0x000f62000c1e9900 */
[----:B------:R-:W-:-:S02]  /*0620*/  I2FP.F32.S32 R28, R28 ;  /* 0x0000001c001c7245 */ /* 0x000fc40000201400 */
[----:B------:R-:W-:Y:S01]  /*0630*/  LOP3.LUT R29, R29, 0x8, RZ, 0xc0, !PT ;  /* 0x000000081d1d7812 */ /* 0x000fe200078ec0ff */
[----:B------:R0:W3:Y:S02]  /*0640*/  LDG.E.CONSTANT R15, desc[UR6][R10.64] ;  /* 0x000000060a0f7981 */ /* 0x0000e4000c1e9900 */
[----:B------:R-:W-:Y:S01]  /*0650*/  FFMA.FTZ R23, R23, R28, RZ ;  /* 0x0000001c17177223 */ /* 0x000fe200000100ff */
[----:B------:R-:W-:Y:S01]  /*0660*/  I2FP.F32.U32 R28, R29 ;  /* 0x0000001d001c7245 */ /* 0x000fe20000201000 */
[-C--:B------:R-:W-:Y:S01]  /*0670*/  FFMA.FTZ R16, R16, -R27.reuse, -0.875 ;  /* 0xbf60000010107423 */ /* 0x080fe2000001081b */
[----:B------:R-:W0:Y:S03]  /*0680*/  LDG.E.U16.CONSTANT R10, desc[UR6][R12.64+0x34] ;  /* 0x000034060c0a7981 */ /* 0x000e26000c1e9500 */
[----:B------:R-:W-:Y:S02]  /*0690*/  FFMA.FTZ R27, R28, -R27, -0.875 ;  /* 0xbf6000001c1b7423 */ /* 0x000fe4000001081b */
[----:B------:R-:W3:Y:S04]  /*06a0*/  LDG.E.U16.CONSTANT R28, desc[UR6][R12.64+0x30] ;  /* 0x000030060c1c7981 */ /* 0x000ee8000c1e9500 */
[----:B------:R-:W3:Y:S01]  /*06b0*/  LDG.E.U16.CONSTANT R11, desc[UR6][R12.64+0x36] ;  /* 0x000036060c0b7981 */ /* 0x000ee2000c1e9500 */
[----:B--2---:R-:W-:-:S02]  /*06c0*/  LOP3.LUT R29, R14, 0xf0f0f0f, RZ, 0xc0, !PT ;  /* 0x0f0f0f0f0e1d7812 */ /* 0x004fc400078ec0ff */
[----:B------:R-:W-:-:S04]  /*06d0*/  SHF.R.U32.HI R14, RZ, 0x4, R14 ;  /* 0x00000004ff0e7819 */ /* 0x000fc8000001160e */
[----:B------:R-:W-:Y:S01]  /*06e0*/  LOP3.LUT R14, R14, 0xf0f0f0f, RZ, 0xc0, !PT ;  /* 0x0f0f0f0f0e0e7812 */ /* 0x000fe200078ec0ff */
[----:B----4-:R-:W-:-:S04]  /*06f0*/  IDP.4A.S8.S8 R29, R29, R26, RZ ;  /* 0x0000001a1d1d7226 */ /* 0x010fc800000006ff */
[----:B-----5:R-:W-:Y:S02]  /*0700*/  IDP.4A.S8.S8 R14, R14, R25, R29 ;  /* 0x000000190e0e7226 */ /* 0x020fe4000000061d */
[----:B------:R-:W2:Y:S01]  /*0710*/  LDG.E.U8.CONSTANT R29, desc[UR6][R12.64+0x33] ;  /* 0x000033060c1d7981 */ /* 0x000ea2000c1e9100 */
[----:B------:R-:W-:-:S04]  /*0720*/  IDP.4A.S8.S8 R26, R26, UR4, RZ ;  /* 0x000000041a1a7c26 */ /* 0x000fc800080006ff */
[----:B------:R-:W-:-:S05]  /*0730*/  IDP.4A.S8.S8 R26, R25, UR4, R26 ;  /* 0x00000004191a7c26 */ /* 0x000fca000800061a */
[----:B------:R-:W-:Y:S02]  /*0740*/  I2FP.F32.S32 R25, R26 ;  /* 0x0000001a00197245 */ /* 0x000fe40000201400 */
[----:B0-----:R-:W-:Y:S01]  /*0750*/  SHF.R.U32.HI R10, RZ, 0x4, R10 ;  /* 0x00000004ff0a7819 */ /* 0x001fe2000001160a */
[----:B------:R-:W4:Y:S02]  /*0760*/  LDG.E.CONSTANT R26, desc[UR6][R18.64+0x10] ;  /* 0x00001006121a7981 */ /* 0x000f24000c1e9900 */
[----:B------:R-:W-:Y:S01]  /*0770*/  FFMA.FTZ R16, R16, R25, RZ ;  /* 0x0000001910107223 */ /* 0x000fe200000100ff */
[----:B------:R-:W-:Y:S02]  /*0780*/  LOP3.LUT R10, R10, 0xf00, RZ, 0xc0, !PT ;  /* 0x00000f000a0a7812 */ /* 0x000fe400078ec0ff */
[----:B---3--:R-:W-:Y:S02]  /*0790*/  LOP3.LUT R11, R11, 0xf000, RZ, 0xc0, !PT ;  /* 0x0000f0000b0b7812 */ /* 0x008fe400078ec0ff */
[----:B--2---:R-:W-:-:S04]  /*07a0*/  LOP3.LUT R29, R29, 0xf0, RZ, 0xc0, !PT ;  /* 0x000000f01d1d7812 */ /* 0x004fc800078ec0ff */
[----:B------:R-:W-:Y:S02]  /*07b0*/  LEA.HI R25, R28, R29, RZ, 0x14 ;  /* 0x0000001d1c197211 */ /* 0x000fe400078fa0ff */
[----:B------:R-:W2:Y:S02]  /*07c0*/  LDG.E.U16.CONSTANT R28, desc[UR6][R18.64] ;  /* 0x00000006121c7981 */ /* 0x000ea4000c1e9500 */
[----:B------:R-:W-:Y:S02]  /*07d0*/  IADD3 R25, PT, PT, R11, R25, R10 ;  /* 0x000000190b197210 */ /* 0x000fe40007ffe00a */
[----:B------:R-:W-:Y:S01]  /*07e0*/  LOP3.LUT R11, R22, 0x6, RZ, 0xc0, !PT ;  /* 0x00000006160b7812 */ /* 0x000fe200078ec0ff */
[----:B------:R-:W3:Y:S03]  /*07f0*/  LDG.E.CONSTANT R29, desc[UR6][R18.64+0xc] ;  /* 0x00000c06121d7981 */ /* 0x000ee6000c1e9900 */
[----:B------:R-:W-:-:S02]  /*0800*/  IADD3 R10, P0, PT, R11, R12, RZ ;  /* 0x0000000c0b0a7210 */ /* 0x000fc40007f1e0ff */
[----:B------:R-:W5:Y:S03]  /*0810*/  LDG.E.CONSTANT R12, desc[UR6][R18.64+0x20] ;  /* 0x00002006120c7981 */ /* 0x000f66000c1e9900 */
[----:B------:R-:W-:Y:S02]  /*0820*/  IMAD.X R11, RZ, RZ, R13, P0 ;  /* 0x000000ffff0b7224 */ /* 0x000fe400000e060d */
[----:B------:R-:W5:Y:S04]  /*0830*/  LDG.E.CONSTANT R13, desc[UR6][R18.64+0x1c] ;  /* 0x00001c06120d7981 */ /* 0x000f68000c1e9900 */
[----:B------:R3:W5:Y:S01]  /*0840*/  LDG.E.U16.CONSTANT R11, desc[UR6][R10.64+0x30] ;  /* 0x000030060a0b7981 */ /* 0x000762000c1e9500 */
[----:B------:R-:W-:-:S02]  /*0850*/  HADD2.F32 R25, -RZ, R25.H0_H0 ;  /* 0x20000019ff197230 */ /* 0x000fc40000004100 */
[----:B------:R-:W-:-:S05]  /*0860*/  VIADD R21, R21, 0x4 ;  /* 0x0000000415157836 */ /* 0x000fca0000000000 */
[----:B------:R-:W-:Y:S01]  /*0870*/  ISETP.GE.U32.AND P0, PT, R21, R2, PT ;  /* 0x000000021500720c */ /* 0x000fe20003f06070 */
[----:B------:R-:W-:Y:S02]  /*0880*/  VIADD R9, R9, 0x4 ;  /* 0x0000000409097836 */ /* 0x000fe40000000000 */
[----:B------:R-:W-:Y:S02]  /*0890*/  VIADD R4, R4, 0x20 ;  /* 0x0000002004047836 */ /* 0x000fe40000000000 */
[----:B--2---:R-:W-:-:S05]  /*08a0*/  HADD2.F32 R28, -RZ, R28.H0_H0 ;  /* 0x2000001cff1c7230 */ /* 0x004fca0000004100 */
[----:B------:R-:W-:Y:S01]  /*08b0*/  FMUL.FTZ R28, R25, R28 ;  /* 0x0000001c191c7220 */ /* 0x000fe20000410000 */
[----:B------:R-:W-:Y:S02]  /*08c0*/  LOP3.LUT R25, R17, 0xf0f0f0f, RZ, 0xc0, !PT ;  /* 0x0f0f0f0f11197812 */ /* 0x000fe400078ec0ff */
[----:B------:R-:W-:-:S03]  /*08d0*/  SHF.R.U32.HI R17, RZ, 0x4, R17 ;  /* 0x00000004ff117819 */ /* 0x000fc60000011611 */
[----:B---3--:R-:W-:Y:S01]  /*08e0*/  IDP.4A.S8.S8 R10, R25, R29, R24 ;  /* 0x0000001d190a7226 */ /* 0x008fe20000000618 */
[----:B------:R-:W-:Y:S02]  /*08f0*/  LOP3.LUT R17, R17, 0xf0f0f0f, RZ, 0xc0, !PT ;  /* 0x0f0f0f0f11117812 */ /* 0x000fe400078ec0ff */
[----:B------:R-:W-:Y:S02]  /*0900*/  LOP3.LUT R24, R15, 0xf0f0f0f, RZ, 0xc0, !PT ;  /* 0x0f0f0f0f0f187812 */ /* 0x000fe400078ec0ff */
[----:B------:R-:W-:Y:S01]  /*0910*/  SHF.R.U32.HI R15, RZ, 0x4, R15 ;  /* 0x00000004ff0f7819 */ /* 0x000fe2000001160f */
[----:B----4-:R-:W-:Y:S02]  /*0920*/  IDP.4A.S8.S8 R10, R17, R26, R10 ;  /* 0x0000001a110a7226 */ /* 0x010fe4000000060a */
[----:B-----5:R-:W-:Y:S01]  /*0930*/  IDP.4A.S8.S8 R17, R24, R13, R14 ;  /* 0x0000000d18117226 */ /* 0x020fe2000000060e */
[----:B------:R-:W-:Y:S01]  /*0940*/  SHF.R.U32.HI R11, RZ, R8, R11 ;  /* 0x00000008ff0b7219 */ /* 0x000fe2000001160b */
[----:B------:R-:W-:Y:S01]  /*0950*/  IDP.4A.S8.S8 R13, R13, UR4, RZ ;  /* 0x000000040d0d7c26 */ /* 0x000fe200080006ff */
[----:B------:R-:W-:Y:S01]  /*0960*/  LOP3.LUT R15, R15, 0xf0f0f0f, RZ, 0xc0, !PT ;  /* 0x0f0f0f0f0f0f7812 */ /* 0x000fe200078ec0ff */
[----:B------:R-:W-:Y:S01]  /*0970*/  IDP.4A.S8.S8 R29, R29, UR4, RZ ;  /* 0x000000041d1d7c26 */ /* 0x000fe200080006ff */
[----:B------:R-:W-:Y:S01]  /*0980*/  SHF.R.U32.HI R14, RZ, 0x2, R11 ;  /* 0x00000002ff0e7819 */ /* 0x000fe2000001160b */
[----:B------:R-:W-:-:S02]  /*0990*/  IDP.4A.S8.S8 R13, R12, UR4, R13 ;  /* 0x000000040c0d7c26 */ /* 0x000fc4000800060d */
[----:B------:R-:W-:Y:S01]  /*09a0*/  IDP.4A.S8.S8 R29, R26, UR4, R29 ;  /* 0x000000041a1d7c26 */ /* 0x000fe2000800061d */
[----:B------:R-:W-:Y:S01]  /*09b0*/  LOP3.LUT R14, R14, 0xe, RZ, 0xc0, !PT ;  /* 0x0000000e0e0e7812 */ /* 0x000fe200078ec0ff */
[----:B------:R-:W-:Y:S01]  /*09c0*/  IDP.4A.S8.S8 R15, R15, R12, R17 ;  /* 0x0000000c0f0f7226 */ /* 0x000fe20000000611 */
[----:B------:R-:W-:Y:S01]  /*09d0*/  I2FP.F32.S32 R13, R13 ;  /* 0x0000000d000d7245 */ /* 0x000fe20000201400 */
[----:B------:R-:W-:Y:S01]  /*09e0*/  IMAD.SHL.U32 R11, R11, 0x2, RZ ;  /* 0x000000020b0b7824 */ /* 0x000fe200078e00ff */
[----:B------:R-:W-:Y:S02]  /*09f0*/  I2FP.F32.S32 R29, R29 ;  /* 0x0000001d001d7245 */ /* 0x000fe40000201400 */
[----:B------:R-:W-:Y:S01]  /*0a00*/  LOP3.LUT R14, R14, 0x1, RZ, 0xfc, !PT ;  /* 0x000000010e0e7812 */ /* 0x000fe200078efcff */
[----:B------:R-:W-:Y:S01]  /*0a10*/  FFMA.FTZ R13, R27, R13, R16 ;  /* 0x0000000d1b0d7223 */ /* 0x000fe20000010010 */
[----:B------:R-:W-:Y:S02]  /*0a20*/  LOP3.LUT R11, R11, 0xe, RZ, 0xc0, !PT ;  /* 0x0000000e0b0b7812 */ /* 0x000fe400078ec0ff */
[----:B------:R-:W-:Y:S01]  /*0a30*/  I2FP.F32.S32 R12, R15 ;  /* 0x0000000f000c7245 */ /* 0x000fe20000201400 */
[----:B------:R-:W-:Y:S01]  /*0a40*/  FFMA.FTZ R20, R20, R29, R23 ;  /* 0x0000001d14147223 */ /* 0x000fe20000010017 */
[----:B------:R-:W-:-:S02]  /*0a50*/  I2FP.F32.S32 R15, R10 ;  /* 0x0000000a000f7245 */ /* 0x000fc40000201400 */
[----:B------:R-:W-:Y:S01]  /*0a60*/  LOP3.LUT R11, R11, 0x1, RZ, 0xfc, !PT ;  /* 0x000000010b0b7812 */ /* 0x000fe200078efcff */
[----:B------:R-:W-:Y:S01]  /*0a70*/  FADD.FTZ R12, R13, R12 ;  /* 0x0000000c0d0c7221 */ /* 0x000fe20000010000 */
[----:B------:R-:W-:Y:S01]  /*0a80*/  I2FP.F32.U32 R17, R14 ;  /* 0x0000000e00117245 */ /* 0x000fe20000201000 */
[----:B------:R-:W-:Y:S01]  /*0a90*/  FADD.FTZ R15, R20, R15 ;  /* 0x0000000f140f7221 */ /* 0x000fe20000010000 */
[----:B------:R-:W-:-:S03]  /*0aa0*/  I2FP.F32.U32 R10, R11 ;  /* 0x0000000b000a7245 */ /* 0x000fc60000201000 */
[----:B------:R-:W-:-:S04]  /*0ab0*/  FMUL.FTZ R12, R12, R17 ;  /* 0x000000110c0c7220 */ /* 0x000fc80000410000 */
[----:B------:R-:W-:-:S04]  /*0ac0*/  FFMA.FTZ R10, R15, R10, R12 ;  /* 0x0000000a0f0a7223 */ /* 0x000fc8000001000c */
[----:B------:R-:W-:Y:S01]  /*0ad0*/  FFMA.FTZ R7, R28, R10, R7 ;  /* 0x0000000a1c077223 */ /* 0x000fe20000010007 */
[----:B------:R-:W-:Y:S06]  /*0ae0*/  @!P0 BRA `(.L_x_794) ;  /* 0xfffffff400dc8947 */ /* 0x000fec000383ffff */
.L_x_793:
[----:B------:R-:W-:Y:S05]  /*0af0*/  BSYNC.RECONVERGENT B0 ;  /* 0x0000000000007941 */ /* 0x000fea0003800200 */
.L_x_792:
        /* <DEDUP_REMOVED lines=18> */
.L_x_795:
        /* <DEDUP_REMOVED lines=14> */
.L_x_1313:


//--------------------- .text._Z13mul_mat_vec_qIN3c108BFloat16ELi256ELi8E12block_iq4_xsLi1EXadL_ZN45_INTERNAL_8d5cb472_14_gguf_kernel_cu_cd24131919vec_dot_iq4_xs_q8_1EPKvPK10block_q8_1RKiEEEvS5_S5_PT_iii --------------------------
	.section	.text._Z13mul_mat_vec_qIN3c108BFloat16ELi256ELi8E12block_iq4_xsLi1EXadL_ZN45_INTERNAL_8d5cb472_14_gguf_kernel_cu_cd24131919vec_dot_iq4_xs_q8_1EPKvPK10block_q8_1RKiEEEvS5_S5_PT_iii,"ax",@progbits
	.align	128
.text._Z13mul_mat_vec_qIN3c108BFloat16ELi256ELi8E12block_iq4_xsLi1EXadL_ZN45_INTERNAL_8d5cb472_14_gguf_kernel_cu_cd24131919vec_dot_iq4_xs_q8_1EPKvPK10block_q8_1RKiEEEvS5_S5_PT_iii:
        .type           _Z13mul_mat_vec_qIN3c108BFloat16ELi256ELi8E12block_iq4_xsLi1EXadL_ZN45_INTERNAL_8d5cb472_14_gguf_kernel_cu_cd24131919vec_dot_iq4_xs_q8_1EPKvPK10block_q8_1RKiEEEvS5_S5_PT_iii,@function
        .size           _Z13mul_mat_vec_qIN3c108BFloat16ELi256ELi8E12block_iq4_xsLi1EXadL_ZN45_INTERNAL_8d5cb472_14_gguf_kernel_cu_cd24131919vec_dot_iq4_xs_q8_1EPKvPK10block_q8_1RKiEEEvS5_S5_PT_iii,(.L_x_1314 - _Z13mul_mat_vec_qIN3c108BFloat16ELi256ELi8E12block_iq4_xsLi1EXadL_ZN45_INTERNAL_8d5cb472_14_gguf_kernel_cu_cd24131919vec_dot_iq4_xs_q8_1EPKvPK10block_q8_1RKiEEEvS5_S5_PT_iii)
        .other          _Z13mul_mat_vec_qIN3c108BFloat16ELi256ELi8E12block_iq4_xsLi1EXadL_ZN45_INTERNAL_8d5cb472_14_gguf_kernel_cu_cd24131919vec_dot_iq4_xs_q8_1EPKvPK10block_q8_1RKiEEEvS5_S5_PT_iii,@"STO_CUDA_ENTRY STV_DEFAULT"
_Z13mul_mat_vec_qIN3c108BFloat16ELi256ELi8E12block_iq4_xsLi1EXadL_ZN45_INTERNAL_8d5cb472_14_gguf_kernel_cu_cd24131919vec_dot_iq4_xs_q8_1EPKvPK10block_q8_1RKiEEEvS5_S5_PT_iii:
        /* <DEDUP_REMOVED lines=16> */
[----:B------:R-:W3:Y:S01]  /*0100*/  LDCU.64 UR8, c[0x4][0x48] ;  /* 0x01000900ff0877ac */ /* 0x000ee20008000a00 */
[----:B-1----:R-:W-:-:S04]  /*0110*/  SHF.R.S32.HI R4, RZ, 0x1f, R5 ;  /* 0x0000001fff047819 */ /* 0x002fc80000011405 */
[----:B------:R-:W-:Y:S02]  /*0120*/  LEA.HI R4, R4, R5, RZ, 0x8 ;  /* 0x0000000504047211 */ /* 0x000fe400078f40ff */
[----:B0-----:R-:W-:Y:S02]  /*0130*/  SHF.R.U32.HI R9, RZ, 0x3, R2 ;  /* 0x00000003ff097819 */ /* 0x001fe40000011602 */
[----:B------:R-:W-:-:S04]  /*0140*/  SHF.R.S32.HI R4, RZ, 0x8, R4 ;  /* 0x00000008ff047819 */ /* 0x000fc80000011404 */
[----:B------:R-:W-:-:S13]  /*0150*/  ISETP.GE.U32.AND P0, PT, R9, R4, PT ;  /* 0x000000040900720c */ /* 0x000fda0003f06070 */
[----:B--23--:R-:W-:Y:S05]  /*0160*/  @P0 BRA `(.L_x_797) ;  /* 0x0000000c00c80947 */ /* 0x00cfea0003800000 */
[----:B------:R-:W-:Y:S02]  /*0170*/  VIADD R5, R5, 0x1ff ;  /* 0x000001ff05057836 */ /* 0x000fe40000000000 */
[----:B------:R-:W-:-:S03]  /*0180*/  IMAD R7, R3, R4, R9 ;  /* 0x0000000403077224 */ /* 0x000fc600078e0209 */
[----:B------:R-:W-:-:S04]  /*0190*/  SHF.R.S32.HI R6, RZ, 0x1f, R5 ;  /* 0x0000001fff067819 */ /* 0x000fc80000011405 */
[----:B------:R-:W-:-:S04]  /*01a0*/  LEA.HI R6, R6, R5, RZ, 0x9 ;  /* 0x0000000506067211 */ /* 0x000fc800078f48ff */
[----:B------:R-:W-:-:S05]  /*01b0*/  SHF.R.S32.HI R6, RZ, 0x9, R6 ;  /* 0x00000009ff067819 */ /* 0x000fca0000011406 */
[----:B------:R-:W-:-:S04]  /*01c0*/  IMAD R6, R6, UR5, RZ ;  /* 0x0000000506067c24 */ /* 0x000fc8000f8e02ff */
[----:B------:R-:W-:Y:S02]  /*01d0*/  IMAD R5, R6, 0x2, R9 ;  /* 0x0000000206057824 */ /* 0x000fe400078e0209 */
[----:B------:R-:W-:Y:S02]  /*01e0*/  IMAD.MOV.U32 R6, RZ, RZ, RZ ;  /* 0x000000ffff067224 */ /* 0x000fe400078e00ff */
[----:B------:R-:W-:-:S07]  /*01f0*/  IMAD.SHL.U32 R5, R5, 0x8, RZ ;  /* 0x0000000805057824 */ /* 0x000fce00078e00ff */
.L_x_798:
[----:B------:R-:W0:Y:S01]  /*0200*/  LDC.64 R16, c[0x0][0x380] ;  /* 0x0000e000ff107b82 */ /* 0x000e220000000a00 */
[----:B------:R-:W-:-:S05]  /*0210*/  IMAD.SHL.U32 R10, R2, 0x4, RZ ;  /* 0x00000004020a7824 */ /* 0x000fca00078e00ff */
[----:B------:R-:W-:Y:S01]  /*0220*/  LOP3.LUT R31, R10, 0x1c, RZ, 0xc0, !PT ;  /* 0x0000001c0a1f7812 */ /* 0x000fe200078ec0ff */
[----:B0-----:R-:W-:-:S04]  /*0230*/  IMAD.WIDE R16, R7, 0x88, R16 ;  /* 0x0000008807107825 */ /* 0x001fc800078e0210 */
[----:B------:R-:W-:-:S05]  /*0240*/  IMAD.WIDE.U32 R30, R31, 0x4, R16 ;  /* 0x000000041f1e7825 */ /* 0x000fca00078e0010 */
[----:B------:R-:W2:Y:S04]  /*0250*/  LDG.E.CONSTANT R11, desc[UR6][R30.64+0x8] ;  /* 0x000008061e0b7981 */ /* 0x000ea8000c1e9900 */
[----:B------:R-:W3:Y:S01]  /*0260*/  LDG.E.CONSTANT R14, desc[UR6][R30.64+0xc] ;  /* 0x00000c061e0e7981 */ /* 0x000ee2000c1e9900 */
[--C-:B--2---:R-:W-:Y:S02]  /*0270*/  SHF.R.U32.HI R8, RZ, 0x8, R11.reuse ;  /* 0x00000008ff087819 */ /* 0x104fe4000001160b */
[----:B------:R-:W-:Y:S02]  /*0280*/  LOP3.LUT R18, R11, 0xf, RZ, 0xc0, !PT ;  /* 0x0000000f0b127812 */ /* 0x000fe400078ec0ff */
[----:B------:R-:W-:Y:S02]  /*0290*/  SHF.R.U32.HI R12, RZ, 0x10, R11 ;  /* 0x00000010ff0c7819 */ /* 0x000fe4000001160b */
[----:B------:R-:W-:-:S02]  /*02a0*/  LOP3.LUT R8, R8, 0xf, RZ, 0xc0, !PT ;  /* 0x0000000f08087812 */ /* 0x000fc400078ec0ff */
[----:B------:R-:W-:Y:S02]  /*02b0*/  IADD3 R18, P1, PT, R18, UR8, RZ ;  /* 0x0000000812127c10 */ /* 0x000fe4000ff3e0ff */
[----:B------:R-:W-:Y:S02]  /*02c0*/  LOP3.LUT R12, R12, 0xf, RZ, 0xc0, !PT ;  /* 0x0000000f0c0c7812 */ /* 0x000fe400078ec0ff */
[----:B------:R-:W-:Y:S01]  /*02d0*/  IADD3 R26, P0, PT, R8, UR8, RZ ;  /* 0x00000008081a7c10 */ /* 0x000fe2000ff1e0ff */
[----:B------:R-:W-:Y:S01]  /*02e0*/  IMAD.X R19, RZ, RZ, UR9, P1 ;  /* 0x00000009ff137e24 */ /* 0x000fe200088e06ff */
[----:B------:R-:W-:-:S03]  /*02f0*/  IADD3 R20, P1, PT, R12, UR8, RZ ;  /* 0x000000080c147c10 */ /* 0x000fc6000ff3e0ff */
[----:B------:R-:W-:Y:S02]  /*0300*/  IMAD.X R27, RZ, RZ, UR9, P0 ;  /* 0x00000009ff1b7e24 */ /* 0x000fe400080e06ff */
[----:B------:R-:W-:Y:S01]  /*0310*/  IMAD.X R21, RZ, RZ, UR9, P1 ;  /* 0x00000009ff157e24 */ /* 0x000fe200088e06ff */
[----:B------:R0:W2:Y:S04]  /*0320*/  LDG.E.U8.CONSTANT R19, desc[UR6][R18.64] ;  /* 0x0000000612137981 */ /* 0x0000a8000c1e9100 */
[----:B------:R-:W2:Y:S04]  /*0330*/  LDG.E.U8.CONSTANT R26, desc[UR6][R26.64] ;  /* 0x000000061a1a7981 */ /* 0x000ea8000c1e9100 */
[----:B------:R-:W4:Y:S01]  /*0340*/  LDG.E.U8.CONSTANT R20, desc[UR6][R20.64] ;  /* 0x0000000614147981 */ /* 0x000f22000c1e9100 */
[----:B------:R-:W-:-:S02]  /*0350*/  LOP3.LUT R24, R2, 0x7, RZ, 0xc0, !PT ;  /* 0x0000000702187812 */ /* 0x000fc400078ec0ff */
[--C-:B------:R-:W-:Y:S02]  /*0360*/  SHF.R.U32.HI R8, RZ, 0x18, R11.reuse ;  /* 0x00000018ff087819 */ /* 0x100fe4000001160b */
[----:B------:R-:W-:Y:S02]  /*0370*/  SHF.R.U32.HI R13, RZ, 0x1, R24 ;  /* 0x00000001ff0d7819 */ /* 0x000fe40000011618 */
[----:B------:R-:W-:Y:S02]  /*0380*/  LOP3.LUT R8, R8, 0xf, RZ, 0xc0, !PT ;  /* 0x0000000f08087812 */ /* 0x000fe400078ec0ff */
[--C-:B------:R-:W-:Y:S02]  /*0390*/  SHF.R.U32.HI R15, RZ, 0x4, R11.reuse ;  /* 0x00000004ff0f7819 */ /* 0x100fe4000001160b */
[----:B0-----:R-:W-:Y:S02]  /*03a0*/  SHF.R.U32.HI R18, RZ, 0xc, R11 ;  /* 0x0000000cff127819 */ /* 0x001fe4000001160b */
[----:B------:R-:W-:-:S02]  /*03b0*/  IADD3 R12, P0, PT, R13, R16, RZ ;  /* 0x000000100d0c7210 */ /* 0x000fc40007f1e0ff */
[----:B------:R-:W-:Y:S02]  /*03c0*/  IADD3 R32, P1, PT, R8, UR8, RZ ;  /* 0x0000000808207c10 */ /* 0x000fe4000ff3e0ff */
[----:B------:R-:W-:Y:S02]  /*03d0*/  LOP3.LUT R15, R15, 0xf, RZ, 0xc0, !PT ;  /* 0x0000000f0f0f7812 */ /* 0x000fe400078ec0ff */
[----:B------:R-:W-:Y:S01]  /*03e0*/  LOP3.LUT R18, R18, 0xf, RZ, 0xc0, !PT ;  /* 0x0000000f12127812 */ /* 0x000fe200078ec0ff */
[----:B------:R-:W-:Y:S01]  /*03f0*/  IMAD.X R13, RZ, RZ, R17, P0 ;  /* 0x000000ffff0d7224 */ /* 0x000fe200000e0611 */
[----:B------:R-:W-:Y:S01]  /*0400*/  IADD3 R28, P0, PT, R15, UR8, RZ ;  /* 0x000000080f1c7c10 */ /* 0x000fe2000ff1e0ff */
[----:B------:R-:W-:Y:S01]  /*0410*/  IMAD.X R33, RZ, RZ, UR9, P1 ;  /* 0x00000009ff217e24 */ /* 0x000fe200088e06ff */
[----:B------:R-:W-:Y:S02]  /*0420*/  IADD3 R22, P1, PT, R18, UR8, RZ ;  /* 0x0000000812167c10 */ /* 0x000fe4000ff3e0ff */
[----:B---3--:R-:W-:Y:S01]  /*0430*/  LOP3.LUT R18, R14, 0xf, RZ, 0xc0, !PT ;  /* 0x0000000f0e127812 */ /* 0x008fe200078ec0ff */
[----:B------:R0:W3:Y:S01]  /*0440*/  LDG.E.U8.CONSTANT R21, desc[UR6][R12.64+0x4] ;  /* 0x000004060c157981 */ /* 0x0000e2000c1e9100 */
[----:B------:R-:W-:-:S02]  /*0450*/  IMAD.X R29, RZ, RZ, UR9, P0 ;  /* 0x00000009ff1d7e24 */ /* 0x000fc400080e06ff */
[----:B------:R-:W-:Y:S01]  /*0460*/  IADD3 R18, P0, PT, R18, UR8, RZ ;  /* 0x0000000812127c10 */ /* 0x000fe2000ff1e0ff */
[----:B------:R-:W-:Y:S01]  /*0470*/  IMAD.X R23, RZ, RZ, UR9, P1 ;  /* 0x00000009ff177e24 */ /* 0x000fe200088e06ff */
[----:B------:R-:W5:Y:S04]  /*0480*/  LDG.E.U8.CONSTANT R15, desc[UR6][R32.64] ;  /* 0x00000006200f7981 */ /* 0x000f68000c1e9100 */
[----:B------:R1:W3:Y:S01]  /*0490*/  LDG.E.U8.CONSTANT R8, desc[UR6][R28.64] ;  /* 0x000000061c087981 */ /* 0x0002e2000c1e9100 */
[----:B0-----:R-:W0:Y:S03]  /*04a0*/  LDC.64 R12, c[0x0][0x388] ;  /* 0x0000e200ff0c7b82 */ /* 0x001e260000000a00 */
[----:B------:R4:W3:Y:S01]  /*04b0*/  LDG.E.U8.CONSTANT R27, desc[UR6][R22.64] ;  /* 0x00000006161b7981 */ /* 0x0008e2000c1e9100 */
[----:B--2---:R-:W-:-:S02]  /*04c0*/  IMAD R25, R26, 0x100, R19 ;  /* 0x000001001a197824 */ /* 0x004fc400078e0213 */
[----:B------:R-:W-:Y:S01]  /*04d0*/  IMAD.X R19, RZ, RZ, UR9, P0 ;  /* 0x00000009ff137e24 */ /* 0x000fe200080e06ff */
[----:B-1----:R-:W-:Y:S01]  /*04e0*/  IADD3 R29, P0, PT, R24, R5, RZ ;  /* 0x00000005181d7210 */ /* 0x002fe20007f1e0ff */
[----:B----4-:R-:W-:Y:S01]  /*04f0*/  IMAD R20, R20, 0x10000, R25 ;  /* 0x0001000014147824 */ /* 0x010fe200078e0219 */
[----:B------:R-:W-:Y:S02]  /*0500*/  SHF.R.U32.HI R25, RZ, 0x8, R14 ;  /* 0x00000008ff197819 */ /* 0x000fe4000001160e */
[----:B------:R-:W-:Y:S01]  /*0510*/  LEA.HI.X.SX32 R22, R5, RZ, 0x1, P0 ;  /* 0x000000ff05167211 */ /* 0x000fe200000f0eff */
[----:B------:R1:W2:Y:S01]  /*0520*/  LDG.E.U8.CONSTANT R19, desc[UR6][R18.64] ;  /* 0x0000000612137981 */ /* 0x0002a2000c1e9100 */
[----:B------:R-:W-:-:S03]  /*0530*/  LOP3.LUT R25, R25, 0xf, RZ, 0xc0, !PT ;  /* 0x0000000f19197812 */ /* 0x000fc600078ec0ff */
[----:B------:R-:W-:Y:S01]  /*0540*/  IMAD R23, R22, 0x24, RZ ;  /* 0x0000002416177824 */ /* 0x000fe200078e02ff */
[----:B------:R-:W-:Y:S02]  /*0550*/  IADD3 R24, P1, PT, R25, UR8, RZ ;  /* 0x0000000819187c10 */ /* 0x000fe4000ff3e0ff */
[----:B------:R-:W-:-:S03]  /*0560*/  SHF.R.U32.HI R22, RZ, 0x10, R14 ;  /* 0x00000010ff167819 */ /* 0x000fc6000001160e */
[----:B------:R-:W-:Y:S01]  /*0570*/  IMAD.X R25, RZ, RZ, UR9, P1 ;  /* 0x00000009ff197e24 */ /* 0x000fe200088e06ff */
[----:B------:R-:W-:Y:S01]  /*0580*/  LOP3.LUT R22, R22, 0xf, RZ, 0xc0, !PT ;  /* 0x0000000f16167812 */ /* 0x000fe200078ec0ff */
[----:B0-----:R-:W-:-:S03]  /*0590*/  IMAD.WIDE.U32 R12, R29, 0x24, R12 ;  /* 0x000000241d0c7825 */ /* 0x001fc600078e000c */
[----:B------:R-:W2:Y:S01]  /*05a0*/  LDG.E.U8.CONSTANT R24, desc[UR6][R24.64] ;  /* 0x0000000618187981 */ /* 0x000ea2000c1e9100 */
[----:B------:R-:W-:Y:S01]  /*05b0*/  IADD3 R22, P0, PT, R22, UR8, RZ ;  /* 0x0000000816167c10 */ /* 0x000fe2000ff1e0ff */
[----:B------:R-:W-:-:S04]  /*05c0*/  IMAD.IADD R13, R13, 0x1, R23 ;  /* 0x000000010d0d7824 */ /* 0x000fc800078e0217 */
[----:B------:R-:W-:-:S05]  /*05d0*/  IMAD.X R23, RZ, RZ, UR9, P0 ;  /* 0x00000009ff177e24 */ /* 0x000fca00080e06ff */
[----:B------:R-:W4:Y:S01]  /*05e0*/  LDG.E.U8.CONSTANT R22, desc[UR6][R22.64] ;  /* 0x0000000616167981 */ /* 0x000f22000c1e9100 */
[----:B-1----:R-:W-:-:S04]  /*05f0*/  SHF.R.U32.HI R18, RZ, 0x18, R14 ;  /* 0x00000018ff127819 */ /* 0x002fc8000001160e */
[----:B------:R-:W-:-:S04]  /*0600*/  LOP3.LUT R18, R18, 0xf, RZ, 0xc0, !PT ;  /* 0x0000000f12127812 */ /* 0x000fc800078ec0ff */
[----:B------:R-:W-:Y:S01]  /*0610*/  IADD3 R18, P0, PT, R18, UR8, RZ ;  /* 0x0000000812127c10 */ /* 0x000fe2000ff1e0ff */
[----:B--2---:R-:W-:-:S04]  /*0620*/  IMAD R25, R24, 0x100, R19 ;  /* 0x0000010018197824 */ /* 0x004fc800078e0213 */
[----:B------:R-:W-:Y:S01]  /*0630*/  IMAD.X R19, RZ, RZ, UR9, P0 ;  /* 0x00000009ff137e24 */ /* 0x000fe200080e06ff */
[----:B------:R-:W2:Y:S04]  /*0640*/  LDG.E.CONSTANT R24, desc[UR6][R12.64+0x8] ;  /* 0x000008060c187981 */ /* 0x000ea8000c1e9900 */
[----:B------:R-:W3:Y:S01]  /*0650*/  LDG.E.U8.CONSTANT R18, desc[UR6][R18.64] ;  /* 0x0000000612127981 */ /* 0x000ee2000c1e9100 */
[----:B----4-:R-:W-:-:S03]  /*0660*/  IMAD R29, R22, 0x10000, R25 ;  /* 0x00010000161d7824 */ /* 0x010fc600078e0219 */
[----:B------:R-:W4:Y:S01]  /*0670*/  LDG.E.CONSTANT R25, desc[UR6][R12.64+0x4] ;  /* 0x000004060c197981 */ /* 0x000f22000c1e9900 */
[----:B-----5:R-:W-:Y:S01]  /*0680*/  IMAD R20, R15, 0x1000000, R20 ;  /* 0x010000000f147824 */ /* 0x020fe200078e0214 */
[----:B------:R-:W-:Y:S02]  /*0690*/  SHF.R.U32.HI R15, RZ, 0x14, R11 ;  /* 0x00000014ff0f7819 */ /* 0x000fe4000001160b */
[----:B------:R-:W-:Y:S02]  /*06a0*/  LEA.HI R28, P0, R11, UR8, RZ, 0x4 ;  /* 0x000000080b1c7c11 */ /* 0x000fe4000f8120ff */
[----:B------:R-:W-:Y:S02]  /*06b0*/  LOP3.LUT R15, R15, 0xf, RZ, 0xc0, !PT ;  /* 0x0000000f0f0f7812 */ /* 0x000fe400078ec0ff */
[----:B------:R-:W-:-:S04]  /*06c0*/  SHF.R.U32.HI R11, RZ, 0x4, R14 ;  /* 0x00000004ff0b7819 */ /* 0x000fc8000001160e */
[----:B------:R-:W-:Y:S01]  /*06d0*/  LOP3.LUT R11, R11, 0xf, RZ, 0xc0, !PT ;  /* 0x0000000f0b0b7812 */ /* 0x000fe200078ec0ff */
[----:B---3--:R-:W-:Y:S02]  /*06e0*/  IMAD R22, R18, 0x1000000, R29 ;  /* 0x0100000012167824 */ /* 0x008fe400078e021d */
[----:B------:R-:W-:Y:S01]  /*06f0*/  IMAD.X R29, RZ, RZ, UR9, P0 ;  /* 0x00000009ff1d7e24 */ /* 0x000fe200080e06ff */
[----:B------:R-:W-:Y:S02]  /*0700*/  IADD3 R34, P0, PT, R15, UR8, RZ ;  /* 0x000000080f227c10 */ /* 0x000fe4000ff1e0ff */
[--C-:B------:R-:W-:Y:S01]  /*0710*/  SHF.R.U32.HI R15, RZ, 0xc, R14.reuse ;  /* 0x0000000cff0f7819 */ /* 0x100fe2000001160e */
[----:B----4-:R-:W-:Y:S01]  /*0720*/  IDP.4A.S8.S8 R25, R20, R25, RZ ;  /* 0x0000001914197226 */ /* 0x010fe200000006ff */
[----:B------:R0:W3:Y:S01]  /*0730*/  LDG.E.U8.CONSTANT R23, desc[UR6][R28.64] ;  /* 0x000000061c177981 */ /* 0x0000e2000c1e9100 */
[----:B------:R-:W-:Y:S01]  /*0740*/  IMAD.X R35, RZ, RZ, UR9, P0 ;  /* 0x00000009ff237e24 */ /* 0x000fe200080e06ff */
[----:B------:R-:W-:Y:S01]  /*0750*/  IADD3 R32, P0, PT, R11, UR8, RZ ;  /* 0x000000080b207c10 */ /* 0x000fe2000ff1e0ff */
[----:B--2---:R-:W-:Y:S01]  /*0760*/  IDP.4A.S8.S8 R19, R22, R24, R25 ;  /* 0x0000001816137226 */ /* 0x004fe20000000619 */
[----:B------:R-:W-:Y:S01]  /*0770*/  LOP3.LUT R24, R15, 0xf, RZ, 0xc0, !PT ;  /* 0x0000000f0f187812 */ /* 0x000fe200078ec0ff */
[----:B------:R-:W2:Y:S01]  /*0780*/  LDG.E.CONSTANT R20, desc[UR6][R30.64+0x10] ;  /* 0x000010061e147981 */ /* 0x000ea2000c1e9900 */
[----:B------:R-:W-:Y:S01]  /*0790*/  SHF.R.U32.HI R15, RZ, 0x14, R14 ;  /* 0x00000014ff0f7819 */ /* 0x000fe2000001160e */
[----:B------:R-:W-:Y:S01]  /*07a0*/  IMAD.X R33, RZ, RZ, UR9, P0 ;  /* 0x00000009ff217e24 */ /* 0x000fe200080e06ff */
[----:B------:R-:W-:Y:S01]  /*07b0*/  IADD3 R24, P0, PT, R24, UR8, RZ ;  /* 0x0000000818187c10 */ /* 0x000fe2000ff1e0ff */
[----:B------:R-:W4:Y:S01]  /*07c0*/  LDG.E.U8.CONSTANT R11, desc[UR6][R34.64] ;  /* 0x00000006220b7981 */ /* 0x000f22000c1e9100 */
[----:B------:R-:W-:-:S03]  /*07d0*/  LOP3.LUT R15, R15, 0xf, RZ, 0xc0, !PT ;  /* 0x0000000f0f0f7812 */ /* 0x000fc600078ec0ff */
[----:B------:R-:W-:Y:S01]  /*07e0*/  IMAD.X R25, RZ, RZ, UR9, P0 ;  /* 0x00000009ff197e24 */ /* 0x000fe200080e06ff */
[----:B0-----:R-:W-:Y:S01]  /*07f0*/  IADD3 R28, P0, PT, R15, UR8, RZ ;  /* 0x000000080f1c7c10 */ /* 0x001fe2000ff1e0ff */
[----:B------:R2:W5:Y:S04]  /*0800*/  LDG.E.U8.CONSTANT R22, desc[UR6][R32.64] ;  /* 0x0000000620167981 */ /* 0x000568000c1e9100 */
[----:B------:R-:W-:Y:S01]  /*0810*/  IMAD.X R29, RZ, RZ, UR9, P0 ;  /* 0x00000009ff1d7e24 */ /* 0x000fe200080e06ff */
[----:B------:R-:W-:Y:S01]  /*0820*/  LEA.HI R14, P0, R14, UR8, RZ, 0x4 ;  /* 0x000000080e0e7c11 */ /* 0x000fe2000f8120ff */
[----:B------:R-:W5:Y:S04]  /*0830*/  LDG.E.U8.CONSTANT R25, desc[UR6][R24.64] ;  /* 0x0000000618197981 */ /* 0x000f68000c1e9100 */
[----:B------:R-:W-:Y:S01]  /*0840*/  IMAD.X R15, RZ, RZ, UR9, P0 ;  /* 0x00000009ff0f7e24 */ /* 0x000fe200080e06ff */
[----:B------:R-:W3:Y:S04]  /*0850*/  LDG.E.U8.CONSTANT R18, desc[UR6][R28.64] ;  /* 0x000000061c127981 */ /* 0x000ee8000c1e9100 */
[----:B------:R-:W3:Y:S01]  /*0860*/  LDG.E.U8.CONSTANT R14, desc[UR6][R14.64] ;  /* 0x000000060e0e7981 */ /* 0x000ee2000c1e9100 */
[----:B------:R-:W-:-:S03]  /*0870*/  IMAD R26, R27, 0x100, R8 ;  /* 0x000001001b1a7824 */ /* 0x000fc600078e0208 */
[----:B------:R-:W3:Y:S04]  /*0880*/  LDG.E.CONSTANT R8, desc[UR6][R12.64+0x14] ;  /* 0x000014060c087981 */ /* 0x000ee8000c1e9900 */
[----:B------:R-:W3:Y:S01]  /*0890*/  LDG.E.CONSTANT R24, desc[UR6][R30.64+0x14] ;  /* 0x000014061e187981 */ /* 0x000ee2000c1e9900 */
[----:B----4-:R-:W-:-:S03]  /*08a0*/  IMAD R26, R11, 0x10000, R26 ;  /* 0x000100000b1a7824 */ /* 0x010fc600078e021a */
[----:B------:R-:W4:Y:S01]  /*08b0*/  LDG.E.CONSTANT R11, desc[UR6][R12.64+0x18] ;  /* 0x000018060c0b7981 */ /* 0x000f22000c1e9900 */
[----:B--2---:R-:W-:Y:S01]  /*08c0*/  LOP3.LUT R32, R20, 0xf, RZ, 0xc0, !PT ;  /* 0x0000000f14207812 */ /* 0x004fe200078ec0ff */
[----:B-----5:R-:W-:Y:S02]  /*08d0*/  IMAD R27, R25, 0x100, R22 ;  /* 0x00000100191b7824 */ /* 0x020fe400078e0216 */
[----:B------:R-:W2:Y:S02]  /*08e0*/  LDG.E.U16.CONSTANT R25, desc[UR6][R16.64+0x2] ;  /* 0x0000020610197981 */ /* 0x000ea4000c1e9500 */
[----:B---3--:R-:W-:Y:S01]  /*08f0*/  IMAD R27, R18, 0x10000, R27 ;  /* 0x00010000121b7824 */ /* 0x008fe200078e021b */
[----:B------:R-:W-:-:S03]  /*0900*/  IADD3 R32, P0, PT, R32, UR8, RZ ;  /* 0x0000000820207c10 */ /* 0x000fc6000ff1e0ff */
[----:B------:R-:W-:Y:S01]  /*0910*/  IMAD R28, R14, 0x1000000, R27 ;  /* 0x010000000e1c7824 */ /* 0x000fe200078e021b */
[----:B------:R-:W-:Y:S01]  /*0920*/  SHF.R.U32.HI R14, RZ, 0x8, R20 ;  /* 0x00000008ff0e7819 */ /* 0x000fe20000011614 */
[----:B------:R-:W-:-:S03]  /*0930*/  IMAD R23, R23, 0x1000000, R26 ;  /* 0x0100000017177824 */ /* 0x000fc600078e021a */
[----:B------:R-:W-:Y:S01]  /*0940*/  LOP3.LUT R14, R14, 0xf, RZ, 0xc0, !PT ;  /* 0x0000000f0e0e7812 */ /* 0x000fe200078ec0ff */
[----:B------:R-:W-:-:S03]  /*0950*/  IMAD.X R33, RZ, RZ, UR9, P0 ;  /* 0x00000009ff217e24 */ /* 0x000fc600080e06ff */
[----:B------:R-:W-:Y:S02]  /*0960*/  IADD3 R26, P0, PT, R14, UR8, RZ ;  /* 0x000000080e1a7c10 */ /* 0x000fe4000ff1e0ff */
[----:B------:R0:W3:Y:S03]  /*0970*/  LDG.E.U8.CONSTANT R14, desc[UR6][R32.64] ;  /* 0x00000006200e7981 */ /* 0x0000e6000c1e9100 */
[----:B------:R-:W-:-:S05]  /*0980*/  IMAD.X R27, RZ, RZ, UR9, P0 ;  /* 0x00000009ff1b7e24 */ /* 0x000fca00080e06ff */
[----:B------:R1:W3:Y:S01]  /*0990*/  LDG.E.U8.CONSTANT R15, desc[UR6][R26.64] ;  /* 0x000000061a0f7981 */ /* 0x0002e2000c1e9100 */
[--C-:B------:R-:W-:Y:S02]  /*09a0*/  SHF.R.U32.HI R18, RZ, 0x10, R20.reuse ;  /* 0x00000010ff127819 */ /* 0x100fe40000011614 */
[--C-:B0-----:R-:W-:Y:S02]  /*09b0*/  SHF.R.U32.HI R32, RZ, 0x18, R20.reuse ;  /* 0x00000018ff207819 */ /* 0x101fe40000011614 */
[----:B------:R-:W-:Y:S02]  /*09c0*/  LOP3.LUT R18, R18, 0xf, RZ, 0xc0, !PT ;  /* 0x0000000f12127812 */ /* 0x000fe400078ec0ff */
[----:B------:R-:W-:Y:S02]  /*09d0*/  LOP3.LUT R10, R10, 0x4, RZ, 0xc0, !PT ;  /* 0x000000040a0a7812 */ /* 0x000fe400078ec0ff */
[----:B------:R-:W-:Y:S01]  /*09e0*/  IADD3 R22, P0, PT, R18, UR8, RZ ;  /* 0x0000000812167c10 */ /* 0x000fe2000ff1e0ff */
[----:B------:R-:W-:Y:S01]  /*09f0*/  IDP.4A.S8.S8 R29, R23, R8, RZ ;  /* 0x00000008171d7226 */ /* 0x000fe200000006ff */
[----:B-1----:R-:W-:Y:S01]  /*0a00*/  SHF.R.U32.HI R26, RZ, 0x4, R20 ;  /* 0x00000004ff1a7819 */ /* 0x002fe20000011614 */
[----:B------:R0:W5:Y:S01]  /*0a10*/  LDG.E.U16.CONSTANT R8, desc[UR6][R16.64] ;  /* 0x0000000610087981 */ /* 0x000162000c1e9500 */
[----:B------:R-:W-:Y:S01]  /*0a20*/  LOP3.LUT R32, R32, 0xf, RZ, 0xc0, !PT ;  /* 0x0000000f20207812 */ /* 0x000fe200078ec0ff */
[----:B------:R-:W-:Y:S01]  /*0a30*/  IMAD.SHL.U32 R27, R2, 0x2, RZ ;  /* 0x00000002021b7824 */ /* 0x000fe200078e00ff */
[----:B------:R-:W-:Y:S01]  /*0a40*/  SHF.R.U32.HI R10, RZ, R10, R21 ;  /* 0x0000000aff0a7219 */ /* 0x000fe20000011615 */
[----:B------:R-:W-:Y:S01]  /*0a50*/  IMAD.X R23, RZ, RZ, UR9, P0 ;  /* 0x00000009ff177e24 */ /* 0x000fe200080e06ff */
[----:B------:R-:W-:-:S02]  /*0a60*/  LOP3.LUT R21, R26, 0xf, RZ, 0xc0, !PT ;  /* 0x0000000f1a157812 */ /* 0x000fc400078ec0ff */
[----:B------:R-:W-:Y:S02]  /*0a70*/  IADD3 R26, P0, PT, R32, UR8, RZ ;  /* 0x00000008201a7c10 */ /* 0x000fe4000ff1e0ff */
[----:B------:R1:W5:Y:S01]  /*0a80*/  LDG.E.U8.CONSTANT R18, desc[UR6][R22.64] ;  /* 0x0000000616127981 */ /* 0x000362000c1e9100 */
[--C-:B0-----:R-:W-:Y:S02]  /*0a90*/  SHF.R.U32.HI R16, RZ, 0xc, R20.reuse ;  /* 0x0000000cff107819 */ /* 0x101fe40000011614 */
[----:B------:R-:W-:Y:S02]  /*0aa0*/  SHF.R.U32.HI R17, RZ, 0x14, R20 ;  /* 0x00000014ff117819 */ /* 0x000fe40000011614 */
[----:B------:R-:W-:Y:S02]  /*0ab0*/  LOP3.LUT R16, R16, 0xf, RZ, 0xc0, !PT ;  /* 0x0000000f10107812 */ /* 0x000fe400078ec0ff */
[----:B-1----:R-:W-:Y:S02]  /*0ac0*/  IADD3 R22, P1, PT, R21, UR8, RZ ;  /* 0x0000000815167c10 */ /* 0x002fe4000ff3e0ff */
[----:B------:R-:W-:-:S03]  /*0ad0*/  LOP3.LUT R30, R24, 0xf, RZ, 0xc0, !PT ;  /* 0x0000000f181e7812 */ /* 0x000fc600078ec0ff */
[----:B------:R-:W-:-:S06]  /*0ae0*/  IMAD.X R23, RZ, RZ, UR9, P1 ;  /* 0x00000009ff177e24 */ /* 0x000fcc00088e06ff */
[----:B------:R-:W5:Y:S01]  /*0af0*/  LDG.E.U8.CONSTANT R23, desc[UR6][R22.64] ;  /* 0x0000000616177981 */ /* 0x000f62000c1e9100 */
[----:B----4-:R-:W-:Y:S01]  /*0b00*/  IDP.4A.S8.S8 R11, R28, R11, R29 ;  /* 0x0000000b1c0b7226 */ /* 0x010fe2000000061d */
[----:B------:R-:W-:Y:S01]  /*0b10*/  LOP3.LUT R28, R27, 0xe, RZ, 0xc0, !PT ;  /* 0x0000000e1b1c7812 */ /* 0x000fe200078ec0ff */
[----:B------:R-:W-:Y:S01]  /*0b20*/  IMAD.X R27, RZ, RZ, UR9, P0 ;  /* 0x00000009ff1b7e24 */ /* 0x000fe200080e06ff */
[----:B------:R-:W-:-:S05]  /*0b30*/  IADD3 R16, P0, PT, R16, UR8, RZ ;  /* 0x0000000810107c10 */ /* 0x000fca000ff1e0ff */
[----:B------:R-:W4:Y:S01]  /*0b40*/  LDG.E.U8.CONSTANT R27, desc[UR6][R26.64] ;  /* 0x000000061a1b7981 */ /* 0x000f22000c1e9100 */
[----:B--2---:R-:W-:Y:S02]  /*0b50*/  SHF.R.U32.HI R25, RZ, R28, R25 ;  /* 0x0000001cff197219 */ /* 0x004fe40000011619 */
[----:B------:R-:W-:Y:S01]  /*0b60*/  LOP3.LUT R28, R17, 0xf, RZ, 0xc0, !PT ;  /* 0x0000000f111c7812 */ /* 0x000fe200078ec0ff */
[----:B------:R-:W-:-:S03]  /*0b70*/  IMAD.X R17, RZ, RZ, UR9, P0 ;  /* 0x00000009ff117e24 */ /* 0x000fc600080e06ff */
[----:B------:R-:W-:Y:S02]  /*0b80*/  IADD3 R28, P0, PT, R28, UR8, RZ ;  /* 0x000000081c1c7c10 */ /* 0x000fe4000ff1e0ff */
[----:B------:R-:W2:Y:S03]  /*0b90*/  LDG.E.U8.CONSTANT R22, desc[UR6][R16.64] ;  /* 0x0000000610167981 */ /* 0x000ea6000c1e9100 */
[----:B------:R-:W-:Y:S01]  /*0ba0*/  IMAD.X R29, RZ, RZ, UR9, P0 ;  /* 0x00000009ff1d7e24 */ /* 0x000fe200080e06ff */
[----:B------:R-:W-:-:S04]  /*0bb0*/  LEA.HI R20, P0, R20, UR8, RZ, 0x4 ;  /* 0x0000000814147c11 */ /* 0x000fc8000f8120ff */
[----:B------:R-:W2:Y:S01]  /*0bc0*/  LDG.E.U8.CONSTANT R28, desc[UR6][R28.64] ;  /* 0x000000061c1c7981 */ /* 0x000ea2000c1e9100 */
[----:B------:R-:W-:-:S05]  /*0bd0*/  IMAD.X R21, RZ, RZ, UR9, P0 ;  /* 0x00000009ff157e24 */ /* 0x000fca00080e06ff */
[----:B------:R3:W2:Y:S02]  /*0be0*/  LDG.E.U8.CONSTANT R26, desc[UR6][R20.64] ;  /* 0x00000006141a7981 */ /* 0x0006a4000c1e9100 */
[----:B---3--:R-:W-:Y:S01]  /*0bf0*/  IMAD R21, R15, 0x100, R14 ;  /* 0x000001000f157824 */ /* 0x008fe200078e020e */
[----:B------:R-:W-:Y:S02]  /*0c00*/  SHF.R.U32.HI R15, RZ, 0x8, R24 ;  /* 0x00000008ff0f7819 */ /* 0x000fe40000011618 */
[----:B------:R-:W-:Y:S02]  /*0c10*/  IADD3 R14, P0, PT, R30, UR8, RZ ;  /* 0x000000081e0e7c10 */ /* 0x000fe4000ff1e0ff */
[----:B------:R-:W-:-:S03]  /*0c20*/  LOP3.LUT R30, R15, 0xf, RZ, 0xc0, !PT ;  /* 0x0000000f0f1e7812 */ /* 0x000fc600078ec0ff */
[----:B------:R-:W-:Y:S01]  /*0c30*/  IMAD.X R15, RZ, RZ, UR9, P0 ;  /* 0x00000009ff0f7e24 */ /* 0x000fe200080e06ff */
[----:B------:R-:W-:-:S04]  /*0c40*/  IADD3 R16, P0, PT, R30, UR8, RZ ;  /* 0x000000081e107c10 */ /* 0x000fc8000ff1e0ff */
[----:B------:R-:W3:Y:S01]  /*0c50*/  LDG.E.U8.CONSTANT R14, desc[UR6][R14.64] ;  /* 0x000000060e0e7981 */ /* 0x000ee2000c1e9100 */
[----:B------:R-:W-:-:S06]  /*0c60*/  IMAD.X R17, RZ, RZ, UR9, P0 ;  /* 0x00000009ff117e24 */ /* 0x000fcc00080e06ff */
[----:B------:R0:W3:Y:S01]  /*0c70*/  LDG.E.U8.CONSTANT R17, desc[UR6][R16.64] ;  /* 0x0000000610117981 */ /* 0x0000e2000c1e9100 */
[--C-:B------:R-:W-:Y:S02]  /*0c80*/  SHF.R.U32.HI R20, RZ, 0x10, R24.reuse ;  /* 0x00000010ff147819 */ /* 0x100fe40000011618 */
[--C-:B------:R-:W-:Y:S02]  /*0c90*/  SHF.R.U32.HI R29, RZ, 0x18, R24.reuse ;  /* 0x00000018ff1d7819 */ /* 0x100fe40000011618 */
[----:B------:R-:W-:Y:S02]  /*0ca0*/  LOP3.LUT R20, R20, 0xf, RZ, 0xc0, !PT ;  /* 0x0000000f14147812 */ /* 0x000fe400078ec0ff */
[----:B------:R-:W-:Y:S02]  /*0cb0*/  LOP3.LUT R29, R29, 0xf, RZ, 0xc0, !PT ;  /* 0x0000000f1d1d7812 */ /* 0x000fe400078ec0ff */
[----:B------:R-:W-:Y:S01]  /*0cc0*/  IADD3 R20, P0, PT, R20, UR8, RZ ;  /* 0x0000000814147c10 */ /* 0x000fe2000ff1e0ff */
[----:B-----5:R-:W-:Y:S01]  /*0cd0*/  IMAD R18, R18, 0x10000, R21 ;  /* 0x0001000012127824 */ /* 0x020fe200078e0215 */
[----:B0-----:R-:W-:-:S03]  /*0ce0*/  SHF.R.U32.HI R16, RZ, 0x4, R24 ;  /* 0x00000004ff107819 */ /* 0x001fc60000011618 */
[----:B------:R-:W-:Y:S01]  /*0cf0*/  IMAD.X R21, RZ, RZ, UR9, P0 ;  /* 0x00000009ff157e24 */ /* 0x000fe200080e06ff */
[----:B------:R-:W-:-:S04]  /*0d00*/  LOP3.LUT R16, R16, 0xf, RZ, 0xc0, !PT ;  /* 0x0000000f10107812 */ /* 0x000fc800078ec0ff */
[----:B------:R-:W5:Y:S04]  /*0d10*/  LDG.E.U8.CONSTANT R20, desc[UR6][R20.64] ;  /* 0x0000000614147981 */ /* 0x000f68000c1e9100 */
[----:B------:R-:W5:Y:S01]  /*0d20*/  LDG.E.CONSTANT R21, desc[UR6][R12.64+0x10] ;  /* 0x000010060c157981 */ /* 0x000f62000c1e9900 */
[----:B----4-:R-:W-:-:S03]  /*0d30*/  IMAD R18, R27, 0x1000000, R18 ;  /* 0x010000001b127824 */ /* 0x010fc600078e0212 */
[----:B------:R-:W4:Y:S01]  /*0d40*/  LDG.E.CONSTANT R27, desc[UR6][R12.64+0x1c] ;  /* 0x00001c060c1b7981 */ /* 0x000f22000c1e9900 */
[----:B--2---:R-:W-:Y:S01]  /*0d50*/  IMAD R23, R22, 0x100, R23 ;  /* 0x0000010016177824 */ /* 0x004fe200078e0217 */
[----:B------:R-:W-:Y:S02]  /*0d60*/  IADD3 R22, P0, PT, R29, UR8, RZ ;  /* 0x000000081d167c10 */ /* 0x000fe4000ff1e0ff */
[----:B------:R-:W2:Y:S01]  /*0d70*/  LDG.E.CONSTANT R29, desc[UR6][R12.64+0x20] ;  /* 0x000020060c1d7981 */ /* 0x000ea2000c1e9900 */
[----:B------:R-:W-:Y:S02]  /*0d80*/  IMAD R15, R28, 0x10000, R23 ;  /* 0x000100001c0f7824 */ /* 0x000fe400078e0217 */
[----:B------:R-:W-:Y:S01]  /*0d90*/  IMAD.X R23, RZ, RZ, UR9, P0 ;  /* 0x00000009ff177e24 */ /* 0x000fe200080e06ff */
[----:B------:R-:W-:Y:S01]  /*0da0*/  IADD3 R16, P0, PT, R16, UR8, RZ ;  /* 0x0000000810107c10 */ /* 0x000fe2000ff1e0ff */
[----:B------:R-:W4:Y:S01]  /*0db0*/  LDG.E.CONSTANT R28, desc[UR6][R12.64+0xc] ;  /* 0x00000c060c1c7981 */ /* 0x000f22000c1e9900 */
[----:B------:R-:W-:-:S03]  /*0dc0*/  IMAD R26, R26, 0x1000000, R15 ;  /* 0x010000001a1a7824 */ /* 0x000fc600078e020f */
[----:B------:R0:W2:Y:S04]  /*0dd0*/  LDG.E.U16.CONSTANT R15, desc[UR6][R12.64] ;  /* 0x000000060c0f7981 */ /* 0x0000a8000c1e9500 */
[----:B------:R-:W4:Y:S01]  /*0de0*/  LDG.E.U8.CONSTANT R22, desc[UR6][R22.64] ;  /* 0x0000000616167981 */ /* 0x000f22000c1e9100 */
[----:B---3--:R-:W-:Y:S01]  /*0df0*/  IMAD R31, R17, 0x100, R14 ;  /* 0x00000100111f7824 */ /* 0x008fe200078e020e */
[----:B------:R-:W-:Y:S01]  /*0e00*/  SHF.R.U32.HI R14, RZ, 0xc, R24 ;  /* 0x0000000cff0e7819 */ /* 0x000fe20000011618 */
[----:B------:R-:W-:-:S03]  /*0e10*/  IMAD.X R17, RZ, RZ, UR9, P0 ;  /* 0x00000009ff117e24 */ /* 0x000fc600080e06ff */
[----:B------:R-:W-:-:S03]  /*0e20*/  LOP3.LUT R14, R14, 0xf, RZ, 0xc0, !PT ;  /* 0x0000000f0e0e7812 */ /* 0x000fc600078ec0ff */
[----:B------:R1:W3:Y:S01]  /*0e30*/  LDG.E.U8.CONSTANT R17, desc[UR6][R16.64] ;  /* 0x0000000610117981 */ /* 0x0002e2000c1e9100 */
[----:B0-----:R-:W-:-:S05]  /*0e40*/  IADD3 R12, P0, PT, R14, UR8, RZ ;  /* 0x000000080e0c7c10 */ /* 0x001fca000ff1e0ff */
[----:B------:R-:W-:-:S05]  /*0e50*/  IMAD.X R13, RZ, RZ, UR9, P0 ;  /* 0x00000009ff0d7e24 */ /* 0x000fca00080e06ff */
[----:B------:R-:W3:Y:S01]  /*0e60*/  LDG.E.U8.CONSTANT R12, desc[UR6][R12.64] ;  /* 0x000000060c0c7981 */ /* 0x000ee2000c1e9100 */
[----:B------:R-:W-:-:S04]  /*0e70*/  SHF.R.U32.HI R14, RZ, 0x14, R24 ;  /* 0x00000014ff0e7819 */ /* 0x000fc80000011618 */
[----:B------:R-:W-:-:S04]  /*0e80*/  LOP3.LUT R14, R14, 0xf, RZ, 0xc0, !PT ;  /* 0x0000000f0e0e7812 */ /* 0x000fc800078ec0ff */
[----:B-1----:R-:W-:Y:S01]  /*0e90*/  IADD3 R16, P0, PT, R14, UR8, RZ ;  /* 0x000000080e107c10 */ /* 0x002fe2000ff1e0ff */
[----:B-----5:R-:W-:Y:S02]  /*0ea0*/  IMAD R23, R20, 0x10000, R31 ;  /* 0x0001000014177824 */ /* 0x020fe400078e021f */
[----:B---3--:R-:W-:Y:S02]  /*0eb0*/  IMAD R14, R12, 0x100, R17 ;  /* 0x000001000c0e7824 */ /* 0x008fe400078e0211 */
[----:B------:R-:W-:Y:S01]  /*0ec0*/  IMAD.X R17, RZ, RZ, UR9, P0 ;  /* 0x00000009ff117e24 */ /* 0x000fe200080e06ff */
[----:B------:R-:W-:-:S05]  /*0ed0*/  LEA.HI R12, P0, R24, UR8, RZ, 0x4 ;  /* 0x00000008180c7c11 */ /* 0x000fca000f8120ff */
[----:B------:R-:W-:Y:S01]  /*0ee0*/  IMAD.X R13, RZ, RZ, UR9, P0 ;  /* 0x00000009ff0d7e24 */ /* 0x000fe200080e06ff */
[----:B------:R-:W3:Y:S04]  /*0ef0*/  LDG.E.U8.CONSTANT R17, desc[UR6][R16.64] ;  /* 0x0000000610117981 */ /* 0x000ee8000c1e9100 */
[----:B------:R-:W5:Y:S01]  /*0f00*/  LDG.E.U8.CONSTANT R20, desc[UR6][R12.64] ;  /* 0x000000060c147981 */ /* 0x000f62000c1e9100 */
[----:B------:R-:W-:Y:S01]  /*0f10*/  IMAD.SHL.U32 R25, R25, 0x10, RZ ;  /* 0x0000001019197824 */ /* 0x000fe200078e00ff */
[----:B------:R-:W-:Y:S01]  /*0f20*/  LOP3.LUT R10, R10, 0xf, RZ, 0xc0, !PT ;  /* 0x0000000f0a0a7812 */ /* 0x000fe200078ec0ff */
[----:B------:R-:W-:-:S03]  /*0f30*/  VIADD R9, R9, 0x4 ;  /* 0x0000000409097836 */ /* 0x000fc60000000000 */
[----:B------:R-:W-:Y:S01]  /*0f40*/  LOP3.LUT R10, R10, 0x30, R25, 0xf8, !PT ;  /* 0x000000300a0a7812 */ /* 0x000fe200078ef819 */
[----:B----4-:R-:W-:Y:S02]  /*0f50*/  IMAD R22, R22, 0x1000000, R23 ;  /* 0x0100000016167824 */ /* 0x010fe400078e0217 */
[----:B------:R-:W-:Y:S02]  /*0f60*/  IDP.4A.S8.S8 R18, R18, R28, R19 ;  /* 0x0000001c12127226 */ /* 0x000fe40000000613 */
[----:B------:R-:W-:Y:S02]  /*0f70*/  IDP.4A.S8.S8 R26, R26, R27, R11 ;  /* 0x0000001b1a1a7226 */ /* 0x000fe4000000060b */
[----:B------:R-:W-:Y:S01]  /*0f80*/  VIADD R10, R10, 0xffffffe0 ;  /* 0xffffffe00a0a7836 */ /* 0x000fe20000000000 */
[----:B------:R-:W-:Y:S01]  /*0f90*/  ISETP.GE.U32.AND P0, PT, R9, R4, PT ;  /* 0x000000040900720c */ /* 0x000fe20003f06070 */
[----:B------:R-:W-:Y:S02]  /*0fa0*/  IDP.4A.S8.S8 R18, R22, R21, R18 ;  /* 0x0000001516127226 */ /* 0x000fe40000000612 */
[----:B------:R-:W-:Y:S01]  /*0fb0*/  HADD2.F32 R8, -RZ, R8.H0_H0 ;  /* 0x20000008ff087230 */ /* 0x000fe20000004100 */
[----:B------:R-:W-:Y:S01]  /*0fc0*/  I2FP.F32.S32 R11, R10 ;  /* 0x0000000a000b7245 */ /* 0x000fe20000201400 */
[----:B--2---:R-:W-:-:S04]  /*0fd0*/  HADD2.F32 R15, -RZ, R15.H0_H0 ;  /* 0x2000000fff0f7230 */ /* 0x004fc80000004100 */
[----:B------:R-:W-:-:S04]  /*0fe0*/  FMUL.FTZ R8, R8, R11 ;  /* 0x0000000b08087220 */ /* 0x000fc80000410000 */
[----:B------:R-:W-:Y:S01]  /*0ff0*/  FMUL.FTZ R15, R8, R15 ;  /* 0x0000000f080f7220 */ /* 0x000fe20000410000 */
[----:B------:R-:W-:Y:S02]  /*1000*/  VIADD R7, R7, 0x4 ;  /* 0x0000000407077836 */ /* 0x000fe40000000000 */
[----:B------:R-:W-:Y:S02]  /*1010*/  VIADD R5, R5, 0x20 ;  /* 0x0000002005057836 */ /* 0x000fe40000000000 */
[----:B---3--:R-:W-:-:S04]  /*1020*/  IMAD R31, R17, 0x10000, R14 ;  /* 0x00010000111f7824 */ /* 0x008fc800078e020e */
[----:B-----5:R-:W-:-:S04]  /*1030*/  IMAD R20, R20, 0x1000000, R31 ;  /* 0x0100000014147824 */ /* 0x020fc800078e021f */
[----:B------:R-:W-:-:S04]  /*1040*/  IDP.4A.S8.S8 R29, R20, R29, R26 ;  /* 0x0000001d141d7226 */ /* 0x000fc8000000061a */
[----:B------:R-:W-:-:S05]  /*1050*/  IMAD.IADD R18, R18, 0x1, R29 ;  /* 0x0000000112127824 */ /* 0x000fca00078e021d */
[----:B------:R-:W-:-:S05]  /*1060*/  I2FP.F32.S32 R18, R18 ;  /* 0x0000001200127245 */ /* 0x000fca0000201400 */
[----:B------:R-:W-:Y:S01]  /*1070*/  FFMA.FTZ R6, R15, R18, R6 ;  /* 0x000000120f067223 */ /* 0x000fe20000010006 */
[----:B------:R-:W-:Y:S06]  /*1080*/  @!P0 BRA `(.L_x_798) ;  /* 0xfffffff0005c8947 */ /* 0x000fec000383ffff */
.L_x_797:
[----:B------:R-:W-:Y:S05]  /*1090*/  BSYNC.RECONVERGENT B0 ;  /* 0x0000000000007941 */ /* 0x000fea0003800200 */
.L_x_796:
        /* <DEDUP_REMOVED lines=18> */
.L_x_799:
        /* <DEDUP_REMOVED lines=12> */
.L_x_1314:


//--------------------- .text._Z13mul_mat_vec_qIN3c108BFloat16ELi256ELi8E11block_iq2_sLi1EXadL_ZN45_INTERNAL_8d5cb472_14_gguf_kernel_cu_cd24131918vec_dot_iq2_s_q8_1EPKvPK10block_q8_1RKiEEEvS5_S5_PT_iii --------------------------
	.section	.text._Z13mul_mat_vec_qIN3c108BFloat16ELi256ELi8E11block_iq2_sLi1EXadL_ZN45_INTERNAL_8d5cb472_14_gguf_kernel_cu_cd24131918vec_dot_iq2_s_q8_1EPKvPK10block_q8_1RKiEEEvS5_S5_PT_iii,"ax",@progbits
	.align	128
.text._Z13mul_mat_vec_qIN3c108BFloat16ELi256ELi8E11block_iq2_sLi1EXadL_ZN45_INTERNAL_8d5cb472_14_gguf_kernel_cu_cd24131918vec_dot_iq2_s_q8_1EPKvPK10block_q8_1RKiEEEvS5_S5_PT_iii:
        .type           _Z13mul_mat_vec_qIN3c108BFloat16ELi256ELi8E11block_iq2_sLi1EXadL_ZN45_INTERNAL_8d5cb472_14_gguf_kernel_cu_cd24131918vec_dot_iq2_s_q8_1EPKvPK10block_q8_1RKiEEEvS5_S5_PT_iii,@function
        .size           _Z13mul_mat_vec_qIN3c108BFloat16ELi256ELi8E11block_iq2_sLi1EXadL_ZN45_INTERNAL_8d5cb472_14_gguf_kernel_cu_cd24131918vec_dot_iq2_s_q8_1EPKvPK10block_q8_1RKiEEEvS5_S5_PT_iii,(.L_x_1315 - _Z13mul_mat_vec_qIN3c108BFloat16ELi256ELi8E11block_iq2_sLi1EXadL_ZN45_INTERNAL_8d5cb472_14_gguf_kernel_cu_cd24131918vec_dot_iq2_s_q8_1EPKvPK10block_q8_1RKiEEEvS5_S5_PT_iii)
        .other          _Z13mul_mat_vec_qIN3c108BFloat16ELi256ELi8E11block_iq2_sLi1EXadL_ZN45_INTERNAL_8d5cb472_14_gguf_kernel_cu_cd24131918vec_dot_iq2_s_q8_1EPKvPK10block_q8_1RKiEEEvS5_S5_PT_iii,@"STO_CUDA_ENTRY STV_DEFAULT"
_Z13mul_mat_vec_qIN3c108BFloat16ELi256ELi8E11block_iq2_sLi1EXadL_ZN45_INTERNAL_8d5cb472_14_gguf_kernel_cu_cd24131918vec_dot_iq2_s_q8_1EPKvPK10block_q8_1RKiEEEvS5_S5_PT_iii:
        /* <DEDUP_REMOVED lines=23> */
[----:B------:R-:W-:Y:S02]  /*0170*/  IMAD.SHL.U32 R7, R2, 0x4, RZ ;  /* 0x0000000402077824 */ /* 0x000fe400078e00ff */
[----:B------:R-:W-:Y:S01]  /*0180*/  IMAD.MOV.U32 R8, RZ, RZ, RZ ;  /* 0x000000ffff087224 */ /* 0x000fe200078e00ff */
[----:B------:R-:W-:Y:S02]  /*0190*/  SHF.R.S32.HI R6, RZ, 0x1f, R5 ;  /* 0x0000001fff067819 */ /* 0x000fe40000011405 */
[----:B------:R-:W-:Y:S02]  /*01a0*/  LOP3.LUT R7, R7, 0x1c, RZ, 0xc0, !PT ;  /* 0x0000001c07077812 */ /* 0x000fe400078ec0ff */
[----:B------:R-:W-:Y:S01]  /*01b0*/  LEA.HI R6, R6, R5, RZ, 0x9 ;  /* 0x0000000506067211 */ /* 0x000fe200078f48ff */
[----:B------:R-:W-:-:S03]  /*01c0*/  IMAD R5, R3, R4, R23 ;  /* 0x0000000403057224 */ /* 0x000fc600078e0217 */
[----:B------:R-:W-:-:S05]  /*01d0*/  SHF.R.S32.HI R6, RZ, 0x9, R6 ;  /* 0x00000009ff067819 */ /* 0x000fca0000011406 */
[----:B------:R-:W-:-:S04]  /*01e0*/  IMAD R6, R6, UR5, RZ ;  /* 0x0000000506067c24 */ /* 0x000fc8000f8e02ff */
[----:B------:R-:W-:Y:S01]  /*01f0*/  IMAD R9, R6, 0x2, R23 ;  /* 0x0000000206097824 */ /* 0x000fe200078e0217 */
[----:B------:R-:W-:-:S03]  /*0200*/  LOP3.LUT R6, R2, 0x7, RZ, 0xc0, !PT ;  /* 0x0000000702067812 */ /* 0x000fc600078ec0ff */
[----:B------:R-:W-:-:S07]  /*0210*/  IMAD.SHL.U32 R9, R9, 0x8, RZ ;  /* 0x0000000809097824 */ /* 0x000fce00078e00ff */
.L_x_802:
[----:B------:R-:W0:Y:S08]  /*0220*/  LDC.64 R18, c[0x0][0x380] ;  /* 0x0000e000ff127b82 */ /* 0x000e300000000a00 */
[----:B------:R-:W1:Y:S01]  /*0230*/  LDC.64 R10, c[0x4][0x10] ;  /* 0x01000400ff0a7b82 */ /* 0x000e620000000a00 */
[----:B0-----:R-:W-:-:S03]  /*0240*/  IMAD.WIDE R18, R5, 0x52, R18 ;  /* 0x0000005205127825 */ /* 0x001fc600078e0212 */
[-C--:B------:R-:W-:Y:S02]  /*0250*/  IADD3 R12, P1, PT, R6, R18.reuse, RZ ;  /* 0x00000012060c7210 */ /* 0x080fe40007f3e0ff */
[----:B------:R-:W-:Y:S02]  /*0260*/  IADD3 R16, P0, PT, R7, R18, RZ ;  /* 0x0000001207107210 */ /* 0x000fe40007f1e0ff */
[----:B------:R-:W2:Y:S01]  /*0270*/  LDG.E.U16.CONSTANT R18, desc[UR6][R18.64] ;  /* 0x0000000612127981 */ /* 0x000ea2000c1e9500 */
[--C-:B------:R-:W-:Y:S02]  /*0280*/  IMAD.X R13, RZ, RZ, R19.reuse, P1 ;  /* 0x000000ffff0d7224 */ /* 0x100fe400008e0613 */
[----:B------:R-:W-:-:S03]  /*0290*/  IMAD.X R17, RZ, RZ, R19, P0 ;  /* 0x000000ffff117224 */ /* 0x000fc600000e0613 */
[----:B------:R-:W3:Y:S04]  /*02a0*/  LDG.E.U8.CONSTANT R22, desc[UR6][R12.64+0x42] ;  /* 0x000042060c167981 */ /* 0x000ee8000c1e9100 */
[----:B------:R-:W4:Y:S04]  /*02b0*/  LDG.E.U8.CONSTANT R14, desc[UR6][R16.64+0x2] ;  /* 0x00000206100e7981 */ /* 0x000f28000c1e9100 */
[----:B------:R-:W5:Y:S01]  /*02c0*/  LDG.E.U8.CONSTANT R20, desc[UR6][R16.64+0x22] ;  /* 0x0000220610147981 */ /* 0x000f62000c1e9100 */
[----:B---3--:R-:W-:-:S05]  /*02d0*/  IMAD.SHL.U32 R15, R22, 0x100, RZ ;  /* 0x00000100160f7824 */ /* 0x008fca00078e00ff */
[----:B----4-:R-:W-:-:S05]  /*02e0*/  LOP3.LUT R15, R14, 0x300, R15, 0xf8, !PT ;  /* 0x000003000e0f7812 */ /* 0x010fca00078ef80f */
[----:B-1----:R-:W-:-:S06]  /*02f0*/  IMAD.WIDE.U32 R14, R15, 0x8, R10 ;  /* 0x000000080f0e7825 */ /* 0x002fcc00078e000a */
[----:B------:R-:W3:Y:S01]  /*0300*/  LDG.E.64.CONSTANT R14, desc[UR6][R14.64] ;  /* 0x000000060e0e7981 */ /* 0x000ee2000c1e9b00 */
[----:B-----5:R-:W-:Y:S02]  /*0310*/  LOP3.LUT R21, R20, 0xf, RZ, 0xc0, !PT ;  /* 0x0000000f14157812 */ /* 0x020fe400078ec0ff */
        /* <DEDUP_REMOVED lines=10> */
[----:B------:R-:W-:Y:S01]  /*03c0*/  LOP3.LUT R26, R26, 0xf7fbfdfe, R25, 0xe0, !PT ;  /* 0xf7fbfdfe1a1a7812 */ /* 0x000fe200078ee019 */
[----:B------:R-:W0:Y:S01]  /*03d0*/  LDC.64 R20, c[0x0][0x388] ;  /* 0x0000e200ff147b82 */ /* 0x000e220000000a00 */
[----:B------:R-:W-:Y:S02]  /*03e0*/  PRMT R25, R24, 0xba98, RZ ;  /* 0x0000ba9818197816 */ /* 0x000fe400000000ff */
[----:B------:R-:W-:Y:S02]  /*03f0*/  PRMT R26, R26, 0xba98, RZ ;  /* 0x0000ba981a1a7816 */ /* 0x000fe400000000ff */
[----:B------:R-:W-:Y:S02]  /*0400*/  LOP3.LUT R24, R25, 0x7f7f7f7f, RZ, 0xc0, !PT ;  /* 0x7f7f7f7f19187812 */ /* 0x000fe400078ec0ff */
[----:B------:R-:W-:-:S02]  /*0410*/  LOP3.LUT R27, R26, 0x7f7f7f7f, RZ, 0xc0, !PT ;  /* 0x7f7f7f7f1a1b7812 */ /* 0x000fc400078ec0ff */
[----:B---3--:R-:W-:-:S05]  /*0420*/  LOP3.LUT R25, R14, 0x80808080, R25, 0xde, !PT ;  /* 0x808080800e197812 */ /* 0x008fca00078ede19 */
[----:B------:R-:W-:Y:S01]  /*0430*/  IMAD.IADD R25, R25, 0x1, -R24 ;  /* 0x0000000119197824 */ /* 0x000fe200078e0a18 */
[----:B------:R-:W-:-:S05]  /*0440*/  LOP3.LUT R24, R15, 0x80808080, R26, 0xde, !PT ;  /* 0x808080800f187812 */ /* 0x000fca00078ede1a */
[----:B------:R-:W-:Y:S01]  /*0450*/  IMAD.IADD R24, R24, 0x1, -R27 ;  /* 0x0000000118187824 */ /* 0x000fe200078e0a1b */
[----:B------:R-:W-:-:S04]  /*0460*/  IADD3 R27, P0, PT, R6, R9, RZ ;  /* 0x00000009061b7210 */ /* 0x000fc80007f1e0ff */
[----:B------:R-:W-:Y:S01]  /*0470*/  LEA.HI.X.SX32 R26, R9, RZ, 0x1, P0 ;  /* 0x000000ff091a7211 */ /* 0x000fe200000f0eff */
[----:B0-----:R-:W-:-:S04]  /*0480*/  IMAD.WIDE.U32 R20, R27, 0x24, R20 ;  /* 0x000000241b147825 */ /* 0x001fc800078e0014 */
[----:B------:R-:W-:-:S04]  /*0490*/  IMAD R27, R26, 0x24, RZ ;  /* 0x000000241a1b7824 */ /* 0x000fc800078e02ff */
[----:B------:R-:W-:Y:S01]  /*04a0*/  IMAD.IADD R21, R21, 0x1, R27 ;  /* 0x0000000115157824 */ /* 0x000fe200078e021b */
[----:B------:R-:W-:Y:S02]  /*04b0*/  LOP3.LUT R27, R25, 0x80808080, R14, 0xb4, !PT ;  /* 0x80808080191b7812 */ /* 0x000fe400078eb40e */
[----:B------:R-:W3:Y:S04]  /*04c0*/  LDG.E.U8.CONSTANT R14, desc[UR6][R16.64+0x3] ;  /* 0x00000306100e7981 */ /* 0x000ee8000c1e9100 */
[----:B------:R-:W4:Y:S04]  /*04d0*/  LDG.E.CONSTANT R28, desc[UR6][R20.64+0x4] ;  /* 0x00000406141c7981 */ /* 0x000f28000c1e9900 */
[----:B------:R-:W5:Y:S01]  /*04e0*/  LDG.E.CONSTANT R26, desc[UR6][R20.64+0x8] ;  /* 0x00000806141a7981 */ /* 0x000f62000c1e9900 */
[----:B------:R-:W-:-:S03]  /*04f0*/  LOP3.LUT R15, R24, 0x80808080, R15, 0xb4, !PT ;  /* 0x80808080180f7812 */ /* 0x000fc600078eb40f */
[----:B------:R-:W2:Y:S01]  /*0500*/  LDG.E.U8.CONSTANT R25, desc[UR6][R16.64+0x23] ;  /* 0x0000230610197981 */ /* 0x000ea2000c1e9100 */
[----:B----4-:R-:W-:-:S04]  /*0510*/  IDP.4A.S8.S8 R27, R27, R28, RZ ;  /* 0x0000001c1b1b7226 */ /* 0x010fc800000006ff */
[----:B-----5:R-:W-:Y:S02]  /*0520*/  IDP.4A.S8.S8 R26, R15, R26, R27 ;  /* 0x0000001a0f1a7226 */ /* 0x020fe4000000061b */
[----:B------:R-:W-:-:S05]  /*0530*/  IMAD.SHL.U32 R15, R22, 0x40, RZ ;  /* 0x00000040160f7824 */ /* 0x000fca00078e00ff */
[----:B---3--:R-:W-:-:S05]  /*0540*/  LOP3.LUT R15, R14, 0x300, R15, 0xf8, !PT ;  /* 0x000003000e0f7812 */ /* 0x008fca00078ef80f */
[----:B------:R-:W-:-:S06]  /*0550*/  IMAD.WIDE.U32 R14, R15, 0x8, R10 ;  /* 0x000000080f0e7825 */ /* 0x000fcc00078e000a */
[----:B------:R-:W3:Y:S01]  /*0560*/  LDG.E.64.CONSTANT R14, desc[UR6][R14.64] ;  /* 0x000000060e0e7981 */ /* 0x000ee2000c1e9b00 */
[----:B--2---:R-:W-:-:S05]  /*0570*/  LOP3.LUT R24, R25, 0xf, RZ, 0xc0, !PT ;  /* 0x0000000f19187812 */ /* 0x004fca00078ec0ff */
[----:B------:R-:W-:-:S05]  /*0580*/  IMAD R24, R24, 0x1010101, RZ ;  /* 0x0101010118187824 */ /* 0x000fca00078e02ff */
[----:B------:R-:W-:Y:S02]  /*0590*/  LOP3.LUT R27, R24, 0x8040201, RZ, 0xc0, !PT ;  /* 0x08040201181b7812 */ /* 0x000fe400078ec0ff */
[----:B------:R0:W2:Y:S02]  /*05a0*/  LDG.E.U8.CONSTANT R24, desc[UR6][R12.64+0x4a] ;  /* 0x00004a060c187981 */ /* 0x0000a4000c1e9100 */
[----:B------:R-:W-:-:S04]  /*05b0*/  LOP3.LUT R28, R27, 0x88848281, RZ, 0x3c, !PT ;  /* 0x888482811b1c7812 */ /* 0x000fc800078e3cff */
[----:B------:R-:W-:-:S04]  /*05c0*/  IADD3 R28, PT, PT, -R28, 0x1010100, RZ ;  /* 0x010101001c1c7810 */ /* 0x000fc80007ffe1ff */
[----:B------:R-:W-:Y:S02]  /*05d0*/  LOP3.LUT R29, R28, 0xf7fbfdfe, R27, 0xe0, !PT ;  /* 0xf7fbfdfe1c1d7812 */ /* 0x000fe400078ee01b */
[----:B------:R-:W4:Y:S02]  /*05e0*/  LDG.E.CONSTANT R27, desc[UR6][R20.64+0xc] ;  /* 0x00000c06141b7981 */ /* 0x000f24000c1e9900 */
[----:B------:R-:W-:Y:S02]  /*05f0*/  PRMT R29, R29, 0xba98, RZ ;  /* 0x0000ba981d1d7816 */ /* 0x000fe400000000ff */
[----:B------:R-:W5:Y:S02]  /*0600*/  LDG.E.U8.CONSTANT R28, desc[UR6][R16.64+0x4] ;  /* 0x00000406101c7981 */ /* 0x000f64000c1e9100 */
[----:B0-----:R-:W-:Y:S02]  /*0610*/  LOP3.LUT R12, R29, 0x7f7f7f7f, RZ, 0xc0, !PT ;  /* 0x7f7f7f7f1d0c7812 */ /* 0x001fe400078ec0ff */
[----:B------:R-:W-:-:S02]  /*0620*/  SHF.R.U32.HI R25, RZ, 0x4, R25 ;  /* 0x00000004ff197819 */ /* 0x000fc40000011619 */
[----:B---3--:R-:W-:-:S05]  /*0630*/  LOP3.LUT R29, R14, 0x80808080, R29, 0xde, !PT ;  /* 0x808080800e1d7812 */ /* 0x008fca00078ede1d */
[----:B------:R-:W-:-:S05]  /*0640*/  IMAD.IADD R29, R29, 0x1, -R12 ;  /* 0x000000011d1d7824 */ /* 0x000fca00078e0a0c */
[----:B------:R-:W-:Y:S02]  /*0650*/  LOP3.LUT R29, R29, 0x80808080, R14, 0xb4, !PT ;  /* 0x808080801d1d7812 */ /* 0x000fe400078eb40e */
[----:B------:R-:W3:Y:S01]  /*0660*/  LDG.E.CONSTANT R14, desc[UR6][R20.64+0x10] ;  /* 0x00001006140e7981 */ /* 0x000ee2000c1e9900 */
[----:B------:R-:W-:-:S05]  /*0670*/  IMAD R25, R25, 0x1010101, RZ ;  /* 0x0101010119197824 */ /* 0x000fca00078e02ff */
[----:B------:R-:W-:-:S04]  /*0680*/  LOP3.LUT R25, R25, 0x8040201, RZ, 0xc0, !PT ;  /* 0x0804020119197812 */ /* 0x000fc800078ec0ff */
[----:B------:R-:W-:-:S04]  /*0690*/  LOP3.LUT R12, R25, 0x88848281, RZ, 0x3c, !PT ;  /* 0x88848281190c7812 */ /* 0x000fc800078e3cff */
[----:B------:R-:W-:-:S04]  /*06a0*/  IADD3 R12, PT, PT, -R12, 0x1010100, RZ ;  /* 0x010101000c0c7810 */ /* 0x000fc80007ffe1ff */
[----:B------:R-:W-:Y:S02]  /*06b0*/  LOP3.LUT R12, R12, 0xf7fbfdfe, R25, 0xe0, !PT ;  /* 0xf7fbfdfe0c0c7812 */ /* 0x000fe400078ee019 */
[----:B------:R-:W2:Y:S02]  /*06c0*/  LDG.E.U8.CONSTANT R25, desc[UR6][R16.64+0x24] ;  /* 0x0000240610197981 */ /* 0x000ea4000c1e9100 */
[----:B------:R-:W-:-:S04]  /*06d0*/  PRMT R12, R12, 0xba98, RZ ;  /* 0x0000ba980c0c7816 */ /* 0x000fc800000000ff */
[----:B------:R-:W-:Y:S02]  /*06e0*/  LOP3.LUT R13, R12, 0x7f7f7f7f, RZ, 0xc0, !PT ;  /* 0x7f7f7f7f0c0d7812 */ /* 0x000fe400078ec0ff */
[----:B------:R-:W-:-:S05]  /*06f0*/  LOP3.LUT R12, R15, 0x80808080, R12, 0xde, !PT ;  /* 0x808080800f0c7812 */ /* 0x000fca00078ede0c */
[----:B------:R-:W-:Y:S02]  /*0700*/  IMAD.IADD R12, R12, 0x1, -R13 ;  /* 0x000000010c0c7824 */ /* 0x000fe400078e0a0d */
[----:B------:R-:W-:Y:S02]  /*0710*/  IMAD.SHL.U32 R13, R22, 0x10, RZ ;  /* 0x00000010160d7824 */ /* 0x000fe400078e00ff */
[----:B----4-:R-:W-:Y:S01]  /*0720*/  IDP.4A.S8.S8 R27, R29, R27, R26 ;  /* 0x0000001b1d1b7226 */ /* 0x010fe2000000061a */
[----:B------:R-:W-:Y:S02]  /*0730*/  LOP3.LUT R15, R12, 0x80808080, R15, 0xb4, !PT ;  /* 0x808080800c0f7812 */ /* 0x000fe400078eb40f */
[----:B-----5:R-:W-:-:S05]  /*0740*/  LOP3.LUT R13, R28, 0x300, R13, 0xf8, !PT ;  /* 0x000003001c0d7812 */ /* 0x020fca00078ef80d */
[----:B------:R-:W-:-:S06]  /*0750*/  IMAD.WIDE.U32 R12, R13, 0x8, R10 ;  /* 0x000000080d0c7825 */ /* 0x000fcc00078e000a */
[----:B------:R-:W4:Y:S01]  /*0760*/  LDG.E.64.CONSTANT R12, desc[UR6][R12.64] ;  /* 0x000000060c0c7981 */ /* 0x000f22000c1e9b00 */
[----:B---3--:R-:W-:-:S03]  /*0770*/  IDP.4A.S8.S8 R14, R15, R14, R27 ;  /* 0x0000000e0f0e7226 */ /* 0x008fc6000000061b */
[----:B------:R-:W3:Y:S04]  /*0780*/  LDG.E.U8.CONSTANT R27, desc[UR6][R16.64+0x5] ;  /* 0x00000506101b7981 */ /* 0x000ee8000c1e9100 */
[----:B------:R-:W5:Y:S01]  /*0790*/  LDG.E.U8.CONSTANT R16, desc[UR6][R16.64+0x25] ;  /* 0x0000250610107981 */ /* 0x000f62000c1e9100 */
[----:B--2---:R-:W-:Y:S01]  /*07a0*/  LOP3.LUT R15, R25, 0xf, RZ, 0xc0, !PT ;  /* 0x0000000f190f7812 */ /* 0x004fe200078ec0ff */
[----:B------:R-:W-:Y:S02]  /*07b0*/  IMAD.SHL.U32 R22, R22, 0x4, RZ ;  /* 0x0000000416167824 */ /* 0x000fe400078e00ff */
[----:B------:R-:W2:Y:S02]  /*07c0*/  LDG.E.U16.CONSTANT R17, desc[UR6][R20.64] ;  /* 0x0000000614117981 */ /* 0x000ea4000c1e9500 */
[----:B------:R-:W-:Y:S01]  /*07d0*/  IMAD R15, R15, 0x1010101, RZ ;  /* 0x010101010f0f7824 */ /* 0x000fe200078e02ff */
[----:B------:R-:W-:-:S04]  /*07e0*/  SHF.R.U32.HI R25, RZ, 0x4, R25 ;  /* 0x00000004ff197819 */ /* 0x000fc80000011619 */
[----:B------:R-:W-:Y:S01]  /*07f0*/  LOP3.LUT R15, R15, 0x8040201, RZ, 0xc0, !PT ;  /* 0x080402010f0f7812 */ /* 0x000fe200078ec0ff */
[----:B------:R-:W-:-:S03]  /*0800*/  IMAD R25, R25, 0x1010101, RZ ;  /* 0x0101010119197824 */ /* 0x000fc600078e02ff */
[----:B------:R-:W-:Y:S02]  /*0810*/  LOP3.LUT R26, R15, 0x88848281, RZ, 0x3c, !PT ;  /* 0x888482810f1a7812 */ /* 0x000fe400078e3cff */
[----:B------:R-:W-:Y:S02]  /*0820*/  LOP3.LUT R25, R25, 0x8040201, RZ, 0xc0, !PT ;  /* 0x0804020119197812 */ /* 0x000fe400078ec0ff */
[----:B------:R-:W-:-:S04]  /*0830*/  IADD3 R26, PT, PT, -R26, 0x1010100, RZ ;  /* 0x010101001a1a7810 */ /* 0x000fc80007ffe1ff */
[----:B------:R-:W-:Y:S02]  /*0840*/  LOP3.LUT R15, R26, 0xf7fbfdfe, R15, 0xe0, !PT ;  /* 0xf7fbfdfe1a0f7812 */ /* 0x000fe400078ee00f */
[----:B------:R-:W-:Y:S02]  /*0850*/  LOP3.LUT R26, R25, 0x88848281, RZ, 0x3c, !PT ;  /* 0x88848281191a7812 */ /* 0x000fe400078e3cff */
[----:B------:R-:W-:Y:S02]  /*0860*/  PRMT R15, R15, 0xba98, RZ ;  /* 0x0000ba980f0f7816 */ /* 0x000fe400000000ff */
[----:B------:R-:W-:-:S04]  /*0870*/  IADD3 R26, PT, PT, -R26, 0x1010100, RZ ;  /* 0x010101001a1a7810 */ /* 0x000fc80007ffe1ff */
[----:B------:R-:W-:Y:S02]  /*0880*/  LOP3.LUT R25, R26, 0xf7fbfdfe, R25, 0xe0, !PT ;  /* 0xf7fbfdfe1a197812 */ /* 0x000fe400078ee019 */
[----:B------:R-:W-:Y:S02]  /*0890*/  LOP3.LUT R26, R15, 0x7f7f7f7f, RZ, 0xc0, !PT ;  /* 0x7f7f7f7f0f1a7812 */ /* 0x000fe400078ec0ff */
[----:B----4-:R-:W-:-:S05]  /*08a0*/  LOP3.LUT R15, R12, 0x80808080, R15, 0xde, !PT ;  /* 0x808080800c0f7812 */ /* 0x010fca00078ede0f */
[----:B------:R-:W-:Y:S01]  /*08b0*/  IMAD.IADD R15, R15, 0x1, -R26 ;  /* 0x000000010f0f7824 */ /* 0x000fe200078e0a1a */
[----:B------:R-:W-:-:S04]  /*08c0*/  PRMT R26, R25, 0xba98, RZ ;  /* 0x0000ba98191a7816 */ /* 0x000fc800000000ff */
[----:B------:R-:W-:Y:S02]  /*08d0*/  LOP3.LUT R25, R26, 0x7f7f7f7f, RZ, 0xc0, !PT ;  /* 0x7f7f7f7f1a197812 */ /* 0x000fe400078ec0ff */
[----:B------:R-:W-:-:S05]  /*08e0*/  LOP3.LUT R26, R13, 0x80808080, R26, 0xde, !PT ;  /* 0x808080800d1a7812 */ /* 0x000fca00078ede1a */
[----:B------:R-:W-:Y:S02]  /*08f0*/  IMAD.IADD R26, R26, 0x1, -R25 ;  /* 0x000000011a1a7824 */ /* 0x000fe400078e0a19 */
[----:B------:R-:W4:Y:S03]  /*0900*/  LDG.E.CONSTANT R25, desc[UR6][R20.64+0x18] ;  /* 0x0000180614197981 */ /* 0x000f26000c1e9900 */
[----:B------:R-:W-:Y:S02]  /*0910*/  LOP3.LUT R26, R26, 0x80808080, R13, 0xb4, !PT ;  /* 0x808080801a1a7812 */ /* 0x000fe400078eb40d */
[----:B------:R-:W4:Y:S01]  /*0920*/  LDG.E.CONSTANT R13, desc[UR6][R20.64+0x1c] ;  /* 0x00001c06140d7981 */ /* 0x000f22000c1e9900 */
[----:B------:R-:W-:-:S03]  /*0930*/  LOP3.LUT R15, R15, 0x80808080, R12, 0xb4, !PT ;  /* 0x808080800f0f7812 */ /* 0x000fc600078eb40c */
[----:B------:R-:W4:Y:S01]  /*0940*/  LDG.E.CONSTANT R12, desc[UR6][R20.64+0x20] ;  /* 0x00002006140c7981 */ /* 0x000f22000c1e9900 */
[----:B---3--:R-:W-:-:S03]  /*0950*/  LOP3.LUT R27, R27, 0x300, R22, 0xf8, !PT ;  /* 0x000003001b1b7812 */ /* 0x008fc600078ef816 */
[----:B------:R0:W3:Y:S02]  /*0960*/  LDG.E.CONSTANT R22, desc[UR6][R20.64+0x14] ;  /* 0x0000140614167981 */ /* 0x0000e4000c1e9900 */
[----:B------:R-:W-:-:S06]  /*0970*/  IMAD.WIDE.U32 R10, R27, 0x8, R10 ;  /* 0x000000081b0a7825 */ /* 0x000fcc00078e000a */
[----:B------:R-:W4:Y:S01]  /*0980*/  LDG.E.64.CONSTANT R10, desc[UR6][R10.64] ;  /* 0x000000060a0a7981 */ /* 0x000f22000c1e9b00 */
        /* <DEDUP_REMOVED lines=9> */
[----:B0-----:R-:W-:-:S02]  /*0a20*/  IADD3 R21, PT, PT, -R19, 0x1010100, RZ ;  /* 0x0101010013157810 */ /* 0x001fc40007ffe1ff */
[----:B------:R-:W-:Y:S02]  /*0a30*/  LOP3.LUT R16, R16, 0xf7fbfdfe, R27, 0xe0, !PT ;  /* 0xf7fbfdfe10107812 */ /* 0x000fe400078ee01b */
[----:B------:R-:W-:Y:S02]  /*0a40*/  LOP3.LUT R21, R21, 0xf7fbfdfe, R28, 0xe0, !PT ;  /* 0xf7fbfdfe15157812 */ /* 0x000fe400078ee01c */
[----:B------:R-:W-:Y:S02]  /*0a50*/  PRMT R19, R16, 0xba98, RZ ;  /* 0x0000ba9810137816 */ /* 0x000fe400000000ff */
[----:B------:R-:W-:Y:S02]  /*0a60*/  PRMT R16, R21, 0xba98, RZ ;  /* 0x0000ba9815107816 */ /* 0x000fe400000000ff */
[----:B------:R-:W-:Y:S02]  /*0a70*/  LOP3.LUT R20, R19, 0x7f7f7f7f, RZ, 0xc0, !PT ;  /* 0x7f7f7f7f13147812 */ /* 0x000fe400078ec0ff */
[----:B------:R-:W-:Y:S01]  /*0a80*/  LOP3.LUT R21, R16, 0x7f7f7f7f, RZ, 0xc0, !PT ;  /* 0x7f7f7f7f10157812 */ /* 0x000fe200078ec0ff */
[----:B------:R-:W-:-:S05]  /*0a90*/  VIADD R23, R23, 0x4 ;  /* 0x0000000417177836 */ /* 0x000fca0000000000 */
[----:B------:R-:W-:Y:S01]  /*0aa0*/  ISETP.GE.U32.AND P0, PT, R23, R4, PT ;  /* 0x000000041700720c */ /* 0x000fe20003f06070 */
[----:B------:R-:W-:Y:S02]  /*0ab0*/  HADD2.F32 R18, -RZ, R18.H0_H0 ;  /* 0x20000012ff127230 */ /* 0x000fe40000004100 */
[----:B--2---:R-:W-:-:S05]  /*0ac0*/  HADD2.F32 R17, -RZ, R17.H0_H0 ;  /* 0x20000011ff117230 */ /* 0x004fca0000004100 */
[----:B------:R-:W-:Y:S01]  /*0ad0*/  FMUL.FTZ.D4 R17, R18, R17 ;  /* 0x0000001112117220 */ /* 0x000fe20000210000 */
[----:B------:R-:W-:Y:S02]  /*0ae0*/  VIADD R9, R9, 0x20 ;  /* 0x0000002009097836 */ /* 0x000fe40000000000 */
[----:B------:R-:W-:Y:S02]  /*0af0*/  VIADD R5, R5, 0x4 ;  /* 0x0000000405057836 */ /* 0x000fe40000000000 */
[----:B---3--:R-:W-:Y:S01]  /*0b00*/  IDP.4A.S8.S8 R15, R15, R22, RZ ;  /* 0x000000160f0f7226 */ /* 0x008fe200000006ff */
[----:B----4-:R-:W-:Y:S02]  /*0b10*/  LOP3.LUT R19, R10, 0x80808080, R19, 0xde, !PT ;  /* 0x808080800a137812 */ /* 0x010fe400078ede13 */
[----:B------:R-:W-:-:S03]  /*0b20*/  LOP3.LUT R16, R11, 0x80808080, R16, 0xde, !PT ;  /* 0x808080800b107812 */ /* 0x000fc600078ede10 */
[----:B------:R-:W-:Y:S02]  /*0b30*/  IMAD.IADD R19, R19, 0x1, -R20 ;  /* 0x0000000113137824 */ /* 0x000fe400078e0a14 */
[----:B------:R-:W-:-:S03]  /*0b40*/  IMAD.IADD R16, R16, 0x1, -R21 ;  /* 0x0000000110107824 */ /* 0x000fc600078e0a15 */
[----:B------:R-:W-:Y:S02]  /*0b50*/  LOP3.LUT R19, R19, 0x80808080, R10, 0xb4, !PT ;  /* 0x8080808013137812 */ /* 0x000fe400078eb40a */
[----:B------:R-:W-:Y:S01]  /*0b60*/  SHF.R.U32.HI R10, RZ, 0x4, R24 ;  /* 0x00000004ff0a7819 */ /* 0x000fe20000011618 */
[----:B------:R-:W-:Y:S01]  /*0b70*/  IDP.4A.S8.S8 R26, R26, R25, R15 ;  /* 0x000000191a1a7226 */ /* 0x000fe2000000060f */
[----:B------:R-:W-:Y:S02]  /*0b80*/  LOP3.LUT R24, R24, 0xf, RZ, 0xc0, !PT ;  /* 0x0000000f18187812 */ /* 0x000fe400078ec0ff */
[----:B------:R-:W-:Y:S01]  /*0b90*/  LOP3.LUT R11, R16, 0x80808080, R11, 0xb4, !PT ;  /* 0x80808080100b7812 */ /* 0x000fe200078eb40b */
[----:B------:R-:W-:Y:S01]  /*0ba0*/  IDP.4A.S8.S8 R13, R19, R13, R26 ;  /* 0x0000000d130d7226 */ /* 0x000fe2000000061a */
[----:B------:R-:W-:Y:S02]  /*0bb0*/  LOP3.LUT R10, R10, 0xffff, RZ, 0xc0, !PT ;  /* 0x0000ffff0a0a7812 */ /* 0x000fe400078ec0ff */
[----:B------:R-:W0:Y:S01]  /*0bc0*/  I2F.U16 R24, R24 ;  /* 0x0000001800187306 */ /* 0x000e220000101000 */
[----:B------:R-:W-:Y:S01]  /*0bd0*/  IDP.4A.S8.S8 R11, R11, R12, R13 ;  /* 0x0000000c0b0b7226 */ /* 0x000fe2000000060d */
[----:B------:R-:W-:-:S04]  /*0be0*/  I2FP.F32.U32 R10, R10 ;  /* 0x0000000a000a7245 */ /* 0x000fc80000201000 */
[----:B------:R-:W-:Y:S01]  /*0bf0*/  I2FP.F32.S32 R11, R11 ;  /* 0x0000000b000b7245 */ /* 0x000fe20000201400 */
[----:B------:R-:W-:-:S04]  /*0c00*/  FADD.FTZ R10, R10, 0.5 ;  /* 0x3f0000000a0a7421 */ /* 0x000fc80000010000 */
[----:B------:R-:W-:Y:S01]  /*0c10*/  FMUL.FTZ R13, R10, R11 ;  /* 0x0000000b0a0d7220 */ /* 0x000fe20000410000 */
[----:B------:R-:W-:Y:S01]  /*0c20*/  I2FP.F32.S32 R11, R14 ;  /* 0x0000000e000b7245 */ /* 0x000fe20000201400 */
[----:B0-----:R-:W-:-:S04]  /*0c30*/  FADD.FTZ R10, R24, 0.5 ;  /* 0x3f000000180a7421 */ /* 0x001fc80000010000 */
[----:B------:R-:W-:-:S04]  /*0c40*/  FFMA.FTZ R10, R10, R11, R13 ;  /* 0x0000000b0a0a7223 */ /* 0x000fc8000001000d */
[----:B------:R-:W-:Y:S01]  /*0c50*/  FFMA.FTZ R8, R17, R10, R8 ;  /* 0x0000000a11087223 */ /* 0x000fe20000010008 */
[----:B------:R-:W-:Y:S06]  /*0c60*/  @!P0 BRA `(.L_x_802) ;  /* 0xfffffff4006c8947 */ /* 0x000fec000383ffff */
.L_x_801:
[----:B------:R-:W-:Y:S05]  /*0c70*/  BSYNC.RECONVERGENT B0 ;  /* 0x0000000000007941 */ /* 0x000fea0003800200 */
.L_x_800:
        /* <DEDUP_REMOVED lines=18> */
.L_x_803:
        /* <DEDUP_REMOVED lines=14> */
.L_x_1315:


//--------------------- .text._Z13mul_mat_vec_qIN3c108BFloat16ELi256ELi8E11block_iq3_sLi1EXadL_ZN45_INTERNAL_8d5cb472_14_gguf_kernel_cu_cd24131918vec_dot_iq3_s_q8_1EPKvPK10block_q8_1RKiEEEvS5_S5_PT_iii --------------------------
	.section	.text._Z13mul_mat_vec_qIN3c108BFloat16ELi256ELi8E11block_iq3_sLi1EXadL_ZN45_INTERNAL_8d5cb472_14_gguf_kernel_cu_cd24131918vec_dot_iq3_s_q8_1EPKvPK10block_q8_1RKiEEEvS5_S5_PT_iii,"ax",@progbits
	.align	128
.text._Z13mul_mat_vec_qIN3c108BFloat16ELi256ELi8E11block_iq3_sLi1EXadL_ZN45_INTERNAL_8d5cb472_14_gguf_kernel_cu_cd24131918vec_dot_iq3_s_q8_1EPKvPK10block_q8_1RKiEEEvS5_S5_PT_iii:
        .type           _Z13mul_mat_vec_qIN3c108BFloat16ELi256ELi8E11block_iq3_sLi1EXadL_ZN45_INTERNAL_8d5cb472_14_gguf_kernel_cu_cd24131918vec_dot_iq3_s_q8_1EPKvPK10block_q8_1RKiEEEvS5_S5_PT_iii,@function
        .size           _Z13mul_mat_vec_qIN3c108BFloat16ELi256ELi8E11block_iq3_sLi1EXadL_ZN45_INTERNAL_8d5cb472_14_gguf_kernel_cu_cd24131918vec_dot_iq3_s_q8_1EPKvPK10block_q8_1RKiEEEvS5_S5_PT_iii,(.L_x_1316 - _Z13mul_mat_vec_qIN3c108BFloat16ELi256ELi8E11block_iq3_sLi1EXadL_ZN45_INTERNAL_8d5cb472_14_gguf_kernel_cu_cd24131918vec_dot_iq3_s_q8_1EPKvPK10block_q8_1RKiEEEvS5_S5_PT_iii)
        .other          _Z13mul_mat_vec_qIN3c108BFloat16ELi256ELi8E11block_iq3_sLi1EXadL_ZN45_INTERNAL_8d5cb472_14_gguf_kernel_cu_cd24131918vec_dot_iq3_s_q8_1EPKvPK10block_q8_1RKiEEEvS5_S5_PT_iii,@"STO_CUDA_ENTRY STV_DEFAULT"
_Z13mul_mat_vec_qIN3c108BFloat16ELi256ELi8E11block_iq3_sLi1EXadL_ZN45_INTERNAL_8d5cb472_14_gguf_kernel_cu_cd24131918vec_dot_iq3_s_q8_1EPKvPK10block_q8_1RKiEEEvS5_S5_PT_iii:
[----:B------:R-:W-:Y:S01]  /*0000*/  LDC R1, c[0x0][0x37c] ;  /* 0x0000df00ff017b82 */ /* 0x000fe20000000800 */
[----:B------:R-:W0:Y:S07]  /*0010*/  S2R R3, SR_TID.Y ;  /* 0x0000000000037919 */ /* 0x000e2e0000002200 */
[----:B------:R-:W0:Y:S01]  /*0020*/  S2UR UR4, SR_CTAID.X ;  /* 0x00000000000479c3 */ /* 0x000e220000002500 */
[----:B------:R-:W1:Y:S07]  /*0030*/  LDCU UR6, c[0x0][0x39c] ;  /* 0x00007380ff0677ac */ /* 0x000e6e0008000800 */
[----:B------:R-:W0:Y:S08]  /*0040*/  LDC R0, c[0x0][0x364] ;  /* 0x0000d900ff007b82 */ /* 0x000e300000000800 */
[----:B------:R-:W2:Y:S08]  /*0050*/  S2UR UR5, SR_CTAID.Y ;  /* 0x00000000000579c3 */ /* 0x000eb00000002600 */
[----:B------:R-:W2:Y:S01]  /*0060*/  LDC R2, c[0x0][0x3a0] ;  /* 0x0000e800ff027b82 */ /* 0x000ea20000000800 */
[----:B0-----:R-:W-:Y:S01]  /*0070*/  IMAD R0, R0, UR4, R3 ;  /* 0x0000000400007c24 */ /* 0x001fe2000f8e0203 */
[----:B--2---:R-:W-:-:S04]  /*0080*/  ISETP.LE.U32.AND P0, PT, R2, UR5, PT ;  /* 0x0000000502007c0c */ /* 0x004fc8000bf03070 */
[----:B-1----:R-:W-:-:S13]  /*0090*/  ISETP.GE.U32.OR P0, PT, R0, UR6, P0 ;  /* 0x0000000600007c0c */ /* 0x002fda0008706470 */
        /* <DEDUP_REMOVED lines=15> */
[----:B------:R-:W-:Y:S01]  /*0190*/  SHF.R.S32.HI R5, RZ, 0x1f, R4 ;  /* 0x0000001fff057819 */ /* 0x000fe20000011404 */
[----:B------:R-:W-:-:S03]  /*01a0*/  IMAD R8, R0, R3, R22 ;  /* 0x0000000300087224 */ /* 0x000fc600078e0216 */
[----:B------:R-:W-:-:S04]  /*01b0*/  LEA.HI R5, R5, R4, RZ, 0x9 ;  /* 0x0000000405057211 */ /* 0x000fc800078f48ff */
[----:B------:R-:W-:-:S05]  /*01c0*/  SHF.R.S32.HI R5, RZ, 0x9, R5 ;  /* 0x00000009ff057819 */ /* 0x000fca0000011405 */
[----:B------:R-:W-:-:S04]  /*01d0*/  IMAD R5, R5, UR5, RZ ;  /* 0x0000000505057c24 */ /* 0x000fc8000f8e02ff */
[----:B------:R-:W-:Y:S01]  /*01e0*/  IMAD R4, R5, 0x2, R22 ;  /* 0x0000000205047824 */ /* 0x000fe200078e0216 */
[C---:B------:R-:W-:Y:S02]  /*01f0*/  LOP3.LUT R5, R6.reuse, 0x1c, RZ, 0xc0, !PT ;  /* 0x0000001c06057812 */ /* 0x040fe400078ec0ff */
[----:B------:R-:W-:Y:S01]  /*0200*/  LOP3.LUT R6, R6, 0x4, RZ, 0xc0, !PT ;  /* 0x0000000406067812 */ /* 0x000fe200078ec0ff */
[----:B------:R-:W-:-:S07]  /*0210*/  IMAD.SHL.U32 R4, R4, 0x8, RZ ;  /* 0x0000000804047824 */ /* 0x000fce00078e00ff */
.L_x_806:
[----:B------:R-:W0:Y:S01]  /*0220*/  LDC.64 R16, c[0x0][0x380] ;  /* 0x0000e000ff107b82 */ /* 0x000e220000000a00 */
[C---:B------:R-:W-:Y:S01]  /*0230*/  IMAD.SHL.U32 R10, R2.reuse, 0x8, RZ ;  /* 0x00000008020a7824 */ /* 0x040fe200078e00ff */
[----:B------:R-:W-:-:S04]  /*0240*/  LOP3.LUT R9, R2, 0x7, RZ, 0xc0, !PT ;  /* 0x0000000702097812 */ /* 0x000fc800078ec0ff */
[----:B------:R-:W-:Y:S02]  /*0250*/  LOP3.LUT R19, R10, 0x38, RZ, 0xc0, !PT ;  /* 0x000000380a137812 */ /* 0x000fe400078ec0ff */
[----:B------:R-:W1:Y:S01]  /*0260*/  LDC.64 R10, c[0x4][0x20] ;  /* 0x01000800ff0a7b82 */ /* 0x000e620000000a00 */
[----:B0-----:R-:W-:-:S03]  /*0270*/  IMAD.WIDE R16, R8, 0x6e, R16 ;  /* 0x0000006e08107825 */ /* 0x001fc600078e0210 */
[-C--:B------:R-:W-:Y:S02]  /*0280*/  IADD3 R14, P1, PT, R9, R16.reuse, RZ ;  /* 0x00000010090e7210 */ /* 0x080fe40007f3e0ff */
[----:B------:R-:W-:-:S03]  /*0290*/  IADD3 R18, P0, PT, R19, R16, RZ ;  /* 0x0000001013127210 */ /* 0x000fc60007f1e0ff */
[--C-:B------:R-:W-:Y:S02]  /*02a0*/  IMAD.X R15, RZ, RZ, R17.reuse, P1 ;  /* 0x000000ffff0f7224 */ /* 0x100fe400008e0611 */
[----:B------:R-:W-:-:S03]  /*02b0*/  IMAD.X R19, RZ, RZ, R17, P0 ;  /* 0x000000ffff137224 */ /* 0x000fc600000e0611 */
[----:B------:R-:W2:Y:S04]  /*02c0*/  LDG.E.U8.CONSTANT R23, desc[UR6][R14.64+0x42] ;  /* 0x000042060e177981 */ /* 0x000ea8000c1e9100 */
[----:B------:R-:W3:Y:S04]  /*02d0*/  LDG.E.U8.CONSTANT R20, desc[UR6][R18.64+0x2] ;  /* 0x0000020612147981 */ /* 0x000ee8000c1e9100 */
[----:B------:R-:W4:Y:S01]  /*02e0*/  LDG.E.U8.CONSTANT R24, desc[UR6][R18.64+0x3] ;  /* 0x0000030612187981 */ /* 0x000f22000c1e9100 */
[----:B------:R-:W-:-:S05]  /*02f0*/  IADD3 R12, P0, PT, R5, R16, RZ ;  /* 0x00000010050c7210 */ /* 0x000fca0007f1e0ff */
[----:B------:R-:W-:-:S05]  /*0300*/  IMAD.X R13, RZ, RZ, R17, P0 ;  /* 0x000000ffff0d7224 */ /* 0x000fca00000e0611 */
[----:B------:R-:W5:Y:S01]  /*0310*/  LDG.E.U8.CONSTANT R25, desc[UR6][R12.64+0x4a] ;  /* 0x00004a060c197981 */ /* 0x000f62000c1e9100 */
[C---:B--2---:R-:W-:Y:S02]  /*0320*/  IMAD.SHL.U32 R21, R23.reuse, 0x100, RZ ;  /* 0x0000010017157824 */ /* 0x044fe400078e00ff */
[----:B------:R-:W-:-:S03]  /*0330*/  IMAD.SHL.U32 R27, R23, 0x80, RZ ;  /* 0x00000080171b7824 */ /* 0x000fc600078e00ff */
[----:B---3--:R-:W-:Y:S02]  /*0340*/  LOP3.LUT R21, R20, 0x100, R21, 0xf8, !PT ;  /* 0x0000010014157812 */ /* 0x008fe400078ef815 */
[----:B----4-:R-:W-:-:S03]  /*0350*/  LOP3.LUT R15, R24, 0x100, R27, 0xf8, !PT ;  /* 0x00000100180f7812 */ /* 0x010fc600078ef81b */
[----:B-1----:R-:W-:-:S04]  /*0360*/  IMAD.WIDE.U32 R20, R21, 0x4, R10 ;  /* 0x0000000415147825 */ /* 0x002fc800078e000a */
[----:B------:R-:W-:Y:S02]  /*0370*/  IMAD.WIDE.U32 R14, R15, 0x4, R10 ;  /* 0x000000040f0e7825 */ /* 0x000fe400078e000a */
[----:B------:R-:W2:Y:S04]  /*0380*/  LDG.E.CONSTANT R20, desc[UR6][R20.64] ;  /* 0x0000000614147981 */ /* 0x000ea8000c1e9900 */
[----:B------:R0:W3:Y:S01]  /*0390*/  LDG.E.CONSTANT R24, desc[UR6][R14.64] ;  /* 0x000000060e187981 */ /* 0x0000e2000c1e9900 */
[----:B-----5:R-:W-:Y:S02]  /*03a0*/  LOP3.LUT R26, R25, 0xf, RZ, 0xc0, !PT ;  /* 0x0000000f191a7812 */ /* 0x020fe400078ec0ff */
[----:B------:R-:W-:-:S03]  /*03b0*/  SHF.R.U32.HI R25, RZ, 0x4, R25 ;  /* 0x00000004ff197819 */ /* 0x000fc60000011619 */
[----:B------:R-:W-:Y:S02]  /*03c0*/  IMAD R26, R26, 0x1010101, RZ ;  /* 0x010101011a1a7824 */ /* 0x000fe400078e02ff */
[----:B------:R-:W-:Y:S01]  /*03d0*/  IMAD R25, R25, 0x1010101, RZ ;  /* 0x0101010119197824 */ /* 0x000fe200078e02ff */
[----:B0-----:R-:W0:Y:S02]  /*03e0*/  LDC.64 R14, c[0x0][0x388] ;  /* 0x0000e200ff0e7b82 */ /* 0x001e240000000a00 */
[----:B------:R-:W-:Y:S02]  /*03f0*/  LOP3.LUT R26, R26, 0x8040201, RZ, 0xc0, !PT ;  /* 0x080402011a1a7812 */ /* 0x000fe400078ec0ff */
[----:B------:R-:W-:Y:S02]  /*0400*/  LOP3.LUT R27, R25, 0x8040201, RZ, 0xc0, !PT ;  /* 0x08040201191b7812 */ /* 0x000fe400078ec0ff */
[----:B------:R-:W-:Y:S02]  /*0410*/  LOP3.LUT R25, R26, 0x88848281, RZ, 0x3c, !PT ;  /* 0x888482811a197812 */ /* 0x000fe400078e3cff */
[----:B------:R-:W-:-:S02]  /*0420*/  LOP3.LUT R28, R27, 0x88848281, RZ, 0x3c, !PT ;  /* 0x888482811b1c7812 */ /* 0x000fc400078e3cff */
[----:B------:R-:W-:Y:S02]  /*0430*/  IADD3 R25, PT, PT, -R25, 0x1010100, RZ ;  /* 0x0101010019197810 */ /* 0x000fe40007ffe1ff */
[----:B------:R-:W-:Y:S02]  /*0440*/  IADD3 R28, PT, PT, -R28, 0x1010100, RZ ;  /* 0x010101001c1c7810 */ /* 0x000fe40007ffe1ff */
[----:B------:R-:W-:Y:S02]  /*0450*/  LOP3.LUT R25, R25, 0xf7fbfdfe, R26, 0xe0, !PT ;  /* 0xf7fbfdfe19197812 */ /* 0x000fe400078ee01a */
[----:B------:R-:W-:Y:S02]  /*0460*/  LOP3.LUT R28, R28, 0xf7fbfdfe, R27, 0xe0, !PT ;  /* 0xf7fbfdfe1c1c7812 */ /* 0x000fe400078ee01b */
[----:B------:R-:W-:Y:S02]  /*0470*/  PRMT R25, R25, 0xba98, RZ ;  /* 0x0000ba9819197816 */ /* 0x000fe400000000ff */
[----:B------:R-:W-:-:S02]  /*0480*/  IADD3 R27, P0, PT, R9, R4, RZ ;  /* 0x00000004091b7210 */ /* 0x000fc40007f1e0ff */
[----:B------:R-:W-:-:S03]  /*0490*/  LOP3.LUT R26, R25, 0x7f7f7f7f, RZ, 0xc0, !PT ;  /* 0x7f7f7f7f191a7812 */ /* 0x000fc600078ec0ff */
[----:B0-----:R-:W-:Y:S01]  /*04a0*/  IMAD.WIDE.U32 R14, R27, 0x24, R14 ;  /* 0x000000241b0e7825 */ /* 0x001fe200078e000e */
[----:B--2---:R-:W-:Y:S02]  /*04b0*/  LOP3.LUT R21, R20, 0x80808080, R25, 0xde, !PT ;  /* 0x8080808014157812 */ /* 0x004fe400078ede19 */
[----:B------:R-:W-:-:S03]  /*04c0*/  PRMT R25, R28, 0xba98, RZ ;  /* 0x0000ba981c197816 */ /* 0x000fc600000000ff */
[----:B------:R-:W-:Y:S01]  /*04d0*/  IMAD.IADD R21, R21, 0x1, -R26 ;  /* 0x0000000115157824 */ /* 0x000fe200078e0a1a */
[----:B------:R-:W-:Y:S02]  /*04e0*/  LOP3.LUT R26, R25, 0x7f7f7f7f, RZ, 0xc0, !PT ;  /* 0x7f7f7f7f191a7812 */ /* 0x000fe400078ec0ff */
[----:B---3--:R-:W-:Y:S02]  /*04f0*/  LOP3.LUT R25, R24, 0x80808080, R25, 0xde, !PT ;  /* 0x8080808018197812 */ /* 0x008fe400078ede19 */
[----:B------:R-:W-:Y:S02]  /*0500*/  LOP3.LUT R21, R21, 0x80808080, R20, 0xb4, !PT ;  /* 0x8080808015157812 */ /* 0x000fe400078eb414 */
[----:B------:R-:W2:Y:S01]  /*0510*/  LDG.E.U8.CONSTANT R20, desc[UR6][R18.64+0x4] ;  /* 0x0000040612147981 */ /* 0x000ea2000c1e9100 */
[----:B------:R-:W-:Y:S01]  /*0520*/  IMAD.IADD R25, R25, 0x1, -R26 ;  /* 0x0000000119197824 */ /* 0x000fe200078e0a1a */
[----:B------:R-:W-:-:S05]  /*0530*/  LEA.HI.X.SX32 R26, R4, RZ, 0x1, P0 ;  /* 0x000000ff041a7211 */ /* 0x000fca00000f0eff */
[----:B------:R-:W-:-:S04]  /*0540*/  IMAD R27, R26, 0x24, RZ ;  /* 0x000000241a1b7824 */ /* 0x000fc800078e02ff */
[----:B------:R-:W-:Y:S01]  /*0550*/  IMAD.IADD R15, R15, 0x1, R27 ;  /* 0x000000010f0f7824 */ /* 0x000fe200078e021b */
[----:B------:R-:W-:Y:S02]  /*0560*/  LOP3.LUT R25, R25, 0x80808080, R24, 0xb4, !PT ;  /* 0x8080808019197812 */ /* 0x000fe400078eb418 */
[----:B------:R-:W3:Y:S04]  /*0570*/  LDG.E.U8.CONSTANT R24, desc[UR6][R12.64+0x4b] ;  /* 0x00004b060c187981 */ /* 0x000ee8000c1e9100 */
[----:B------:R-:W4:Y:S04]  /*0580*/  LDG.E.CONSTANT R26, desc[UR6][R14.64+0x4] ;  /* 0x000004060e1a7981 */ /* 0x000f28000c1e9900 */
[----:B------:R-:W5:Y:S04]  /*0590*/  LDG.E.CONSTANT R27, desc[UR6][R14.64+0x8] ;  /* 0x000008060e1b7981 */ /* 0x000f68000c1e9900 */
[----:B------:R-:W2:Y:S01]  /*05a0*/  LDG.E.CONSTANT R29, desc[UR6][R14.64+0xc] ;  /* 0x00000c060e1d7981 */ /* 0x000ea2000c1e9900 */
[----:B----4-:R-:W-:Y:S01]  /*05b0*/  IDP.4A.S8.S8 R26, R21, R26, RZ ;  /* 0x0000001a151a7226 */ /* 0x010fe200000006ff */
[----:B---3--:R-:W-:-:S05]  /*05c0*/  LOP3.LUT R21, R24, 0xf, RZ, 0xc0, !PT ;  /* 0x0000000f18157812 */ /* 0x008fca00078ec0ff */
[----:B------:R-:W-:Y:S02]  /*05d0*/  IMAD R21, R21, 0x1010101, RZ ;  /* 0x0101010115157824 */ /* 0x000fe400078e02ff */
[----:B-----5:R-:W-:Y:S02]  /*05e0*/  IDP.4A.S8.S8 R26, R25, R27, R26 ;  /* 0x0000001b191a7226 */ /* 0x020fe4000000061a */
[----:B------:R-:W3:Y:S01]  /*05f0*/  LDG.E.U8.CONSTANT R27, desc[UR6][R18.64+0x5] ;  /* 0x00000506121b7981 */ /* 0x000ee2000c1e9100 */
[----:B------:R-:W-:-:S04]  /*0600*/  LOP3.LUT R21, R21, 0x8040201, RZ, 0xc0, !PT ;  /* 0x0804020115157812 */ /* 0x000fc800078ec0ff */
[----:B------:R-:W-:-:S04]  /*0610*/  LOP3.LUT R25, R21, 0x88848281, RZ, 0x3c, !PT ;  /* 0x8884828115197812 */ /* 0x000fc800078e3cff */
[----:B------:R-:W-:-:S04]  /*0620*/  IADD3 R28, PT, PT, -R25, 0x1010100, RZ ;  /* 0x01010100191c7810 */ /* 0x000fc80007ffe1ff */
[----:B------:R-:W-:Y:S01]  /*0630*/  LOP3.LUT R25, R28, 0xf7fbfdfe, R21, 0xe0, !PT ;  /* 0xf7fbfdfe1c197812 */ /* 0x000fe200078ee015 */
[----:B------:R-:W-:-:S05]  /*0640*/  IMAD.SHL.U32 R21, R23, 0x40, RZ ;  /* 0x0000004017157824 */ /* 0x000fca00078e00ff */
[----:B--2---:R-:W-:-:S05]  /*0650*/  LOP3.LUT R21, R20, 0x100, R21, 0xf8, !PT ;  /* 0x0000010014157812 */ /* 0x004fca00078ef815 */
[----:B------:R-:W-:-:S06]  /*0660*/  IMAD.WIDE.U32 R20, R21, 0x4, R10 ;  /* 0x0000000415147825 */ /* 0x000fcc00078e000a */
[----:B------:R-:W2:Y:S01]  /*0670*/  LDG.E.CONSTANT R20, desc[UR6][R20.64] ;  /* 0x0000000614147981 */ /* 0x000ea2000c1e9900 */
[----:B------:R-:W-:-:S04]  /*0680*/  PRMT R25, R25, 0xba98, RZ ;  /* 0x0000ba9819197816 */ /* 0x000fc800000000ff */
[----:B------:R-:W-:Y:S02]  /*0690*/  LOP3.LUT R28, R25, 0x7f7f7f7f, RZ, 0xc0, !PT ;  /* 0x7f7f7f7f191c7812 */ /* 0x000fe400078ec0ff */
[----:B------:R-:W-:-:S05]  /*06a0*/  SHF.R.U32.HI R24, RZ, 0x4, R24 ;  /* 0x00000004ff187819 */ /* 0x000fca0000011618 */
[----:B------:R-:W-:-:S05]  /*06b0*/  IMAD R24, R24, 0x1010101, RZ ;  /* 0x0101010118187824 */ /* 0x000fca00078e02ff */
[----:B------:R-:W-:Y:S02]  /*06c0*/  LOP3.LUT R24, R24, 0x8040201, RZ, 0xc0, !PT ;  /* 0x0804020118187812 */ /* 0x000fe400078ec0ff */
[----:B--2---:R-:W-:-:S05]  /*06d0*/  LOP3.LUT R25, R20, 0x80808080, R25, 0xde, !PT ;  /* 0x8080808014197812 */ /* 0x004fca00078ede19 */
[----:B------:R-:W-:Y:S02]  /*06e0*/  IMAD.IADD R25, R25, 0x1, -R28 ;  /* 0x0000000119197824 */ /* 0x000fe400078e0a1c */
[----:B------:R-:W-:-:S05]  /*06f0*/  IMAD.SHL.U32 R28, R23, 0x20, RZ ;  /* 0x00000020171c7824 */ /* 0x000fca00078e00ff */
[----:B---3--:R-:W-:Y:S02]  /*0700*/  LOP3.LUT R27, R27, 0x100, R28, 0xf8, !PT ;  /* 0x000001001b1b7812 */ /* 0x008fe400078ef81c */
[----:B------:R-:W-:-:S03]  /*0710*/  LOP3.LUT R25, R25, 0x80808080, R20, 0xb4, !PT ;  /* 0x8080808019197812 */ /* 0x000fc600078eb414 */
[----:B------:R-:W-:Y:S02]  /*0720*/  IMAD.WIDE.U32 R20, R27, 0x4, R10 ;  /* 0x000000041b147825 */ /* 0x000fe400078e000a */
[----:B------:R-:W2:Y:S02]  /*0730*/  LDG.E.U8.CONSTANT R27, desc[UR6][R18.64+0x6] ;  /* 0x00000606121b7981 */ /* 0x000ea4000c1e9100 */
[----:B------:R-:W-:Y:S01]  /*0740*/  IDP.4A.S8.S8 R26, R25, R29, R26 ;  /* 0x0000001d191a7226 */ /* 0x000fe2000000061a */
[----:B------:R-:W-:Y:S01]  /*0750*/  LOP3.LUT R25, R24, 0x88848281, RZ, 0x3c, !PT ;  /* 0x8884828118197812 */ /* 0x000fe200078e3cff */
[----:B------:R-:W3:Y:S03]  /*0760*/  LDG.E.CONSTANT R20, desc[UR6][R20.64] ;  /* 0x0000000614147981 */ /* 0x000ee6000c1e9900 */
[----:B------:R-:W-:Y:S01]  /*0770*/  IADD3 R25, PT, PT, -R25, 0x1010100, RZ ;  /* 0x0101010019197810 */ /* 0x000fe20007ffe1ff */
[----:B------:R-:W4:Y:S03]  /*0780*/  LDG.E.CONSTANT R29, desc[UR6][R14.64+0x10] ;  /* 0x000010060e1d7981 */ /* 0x000f26000c1e9900 */
[----:B------:R-:W-:-:S02]  /*0790*/  LOP3.LUT R24, R25, 0xf7fbfdfe, R24, 0xe0, !PT ;  /* 0xf7fbfdfe19187812 */ /* 0x000fc400078ee018 */
[----:B------:R-:W5:Y:S02]  /*07a0*/  LDG.E.U8.CONSTANT R25, desc[UR6][R12.64+0x4c] ;  /* 0x00004c060c197981 */ /* 0x000f64000c1e9100 */
[----:B------:R-:W-:-:S04]  /*07b0*/  PRMT R24, R24, 0xba98, RZ ;  /* 0x0000ba9818187816 */ /* 0x000fc800000000ff */
[----:B------:R-:W-:Y:S02]  /*07c0*/  LOP3.LUT R28, R24, 0x7f7f7f7f, RZ, 0xc0, !PT ;  /* 0x7f7f7f7f181c7812 */ /* 0x000fe400078ec0ff */
[----:B---3--:R-:W-:-:S05]  /*07d0*/  LOP3.LUT R24, R20, 0x80808080, R24, 0xde, !PT ;  /* 0x8080808014187812 */ /* 0x008fca00078ede18 */
[----:B------:R-:W-:-:S05]  /*07e0*/  IMAD.IADD R21, R24, 0x1, -R28 ;  /* 0x0000000118157824 */ /* 0x000fca00078e0a1c */
[----:B------:R-:W-:Y:S02]  /*07f0*/  LOP3.LUT R21, R21, 0x80808080, R20, 0xb4, !PT ;  /* 0x8080808015157812 */ /* 0x000fe400078eb414 */
[----:B-----5:R-:W-:-:S05]  /*0800*/  LOP3.LUT R20, R25, 0xf, RZ, 0xc0, !PT ;  /* 0x0000000f19147812 */ /* 0x020fca00078ec0ff */
[----:B------:R-:W-:Y:S02]  /*0810*/  IMAD R20, R20, 0x1010101, RZ ;  /* 0x0101010114147824 */ /* 0x000fe400078e02ff */
[----:B----4-:R-:W-:Y:S02]  /*0820*/  IDP.4A.S8.S8 R26, R21, R29, R26 ;  /* 0x0000001d151a7226 */ /* 0x010fe4000000061a */
[----:B------:R-:W3:Y:S01]  /*0830*/  LDG.E.CONSTANT R29, desc[UR6][R14.64+0x14] ;  /* 0x000014060e1d7981 */ /* 0x000ee2000c1e9900 */
[----:B------:R-:W-:-:S04]  /*0840*/  LOP3.LUT R20, R20, 0x8040201, RZ, 0xc0, !PT ;  /* 0x0804020114147812 */ /* 0x000fc800078ec0ff */
[----:B------:R-:W-:-:S04]  /*0850*/  LOP3.LUT R21, R20, 0x88848281, RZ, 0x3c, !PT ;  /* 0x8884828114157812 */ /* 0x000fc800078e3cff */
[----:B------:R-:W-:-:S04]  /*0860*/  IADD3 R21, PT, PT, -R21, 0x1010100, RZ ;  /* 0x0101010015157810 */ /* 0x000fc80007ffe1ff */
[----:B------:R-:W-:Y:S01]  /*0870*/  LOP3.LUT R24, R21, 0xf7fbfdfe, R20, 0xe0, !PT ;  /* 0xf7fbfdfe15187812 */ /* 0x000fe200078ee014 */
[----:B------:R-:W-:-:S05]  /*0880*/  IMAD.SHL.U32 R20, R23, 0x10, RZ ;  /* 0x0000001017147824 */ /* 0x000fca00078e00ff */
[----:B--2---:R-:W-:Y:S02]  /*0890*/  LOP3.LUT R21, R27, 0x100, R20, 0xf8, !PT ;  /* 0x000001001b157812 */ /* 0x004fe400078ef814 */
[----:B------:R-:W2:Y:S03]  /*08a0*/  LDG.E.U8.CONSTANT R27, desc[UR6][R18.64+0x7] ;  /* 0x00000706121b7981 */ /* 0x000ea6000c1e9100 */
[----:B------:R-:W-:-:S06]  /*08b0*/  IMAD.WIDE.U32 R20, R21, 0x4, R10 ;  /* 0x0000000415147825 */ /* 0x000fcc00078e000a */
[----:B------:R-:W4:Y:S01]  /*08c0*/  LDG.E.CONSTANT R20, desc[UR6][R20.64] ;  /* 0x0000000614147981 */ /* 0x000f22000c1e9900 */
[----:B------:R-:W-:-:S04]  /*08d0*/  PRMT R24, R24, 0xba98, RZ ;  /* 0x0000ba9818187816 */ /* 0x000fc800000000ff */
[----:B------:R-:W-:Y:S02]  /*08e0*/  LOP3.LUT R28, R24, 0x7f7f7f7f, RZ, 0xc0, !PT ;  /* 0x7f7f7f7f181c7812 */ /* 0x000fe400078ec0ff */
[----:B------:R-:W-:Y:S02]  /*08f0*/  SHF.R.U32.HI R25, RZ, 0x4, R25 ;  /* 0x00000004ff197819 */ /* 0x000fe40000011619 */
[----:B----4-:R-:W-:-:S05]  /*0900*/  LOP3.LUT R24, R20, 0x80808080, R24, 0xde, !PT ;  /* 0x8080808014187812 */ /* 0x010fca00078ede18 */
[----:B------:R-:W-:-:S05]  /*0910*/  IMAD.IADD R24, R24, 0x1, -R28 ;  /* 0x0000000118187824 */ /* 0x000fca00078e0a1c */
[----:B------:R-:W-:-:S05]  /*0920*/  LOP3.LUT R24, R24, 0x80808080, R20, 0xb4, !PT ;  /* 0x8080808018187812 */ /* 0x000fca00078eb414 */
[----:B---3--:R-:W-:Y:S02]  /*0930*/  IDP.4A.S8.S8 R24, R24, R29, R26 ;  /* 0x0000001d18187226 */ /* 0x008fe4000000061a */
[----:B------:R-:W-:-:S05]  /*0940*/  IMAD.SHL.U32 R26, R23, 0x8, RZ ;  /* 0x00000008171a7824 */ /* 0x000fca00078e00ff */
[----:B--2---:R-:W-:Y:S02]  /*0950*/  LOP3.LUT R27, R27, 0x100, R26, 0xf8, !PT ;  /* 0x000001001b1b7812 */ /* 0x004fe400078ef81a */
[----:B------:R-:W2:Y:S03]  /*0960*/  LDG.E.U8.CONSTANT R26, desc[UR6][R18.64+0x9] ;  /* 0x00000906121a7981 */ /* 0x000ea6000c1e9100 */
[----:B------:R-:W-:Y:S02]  /*0970*/  IMAD.WIDE.U32 R20, R27, 0x4, R10 ;  /* 0x000000041b147825 */ /* 0x000fe400078e000a */
[----:B------:R0:W3:Y:S04]  /*0980*/  LDG.E.U8.CONSTANT R27, desc[UR6][R18.64+0x8] ;  /* 0x00000806121b7981 */ /* 0x0000e8000c1e9100 */
[----:B------:R-:W4:Y:S01]  /*0990*/  LDG.E.CONSTANT R20, desc[UR6][R20.64] ;  /* 0x0000000614147981 */ /* 0x000f22000c1e9900 */
[----:B------:R-:W-:-:S05]  /*09a0*/  IMAD R25, R25, 0x1010101, RZ ;  /* 0x0101010119197824 */ /* 0x000fca00078e02ff */
[----:B------:R-:W-:-:S04]  /*09b0*/  LOP3.LUT R28, R25, 0x8040201, RZ, 0xc0, !PT ;  /* 0x08040201191c7812 */ /* 0x000fc800078ec0ff */
[----:B------:R-:W-:-:S04]  /*09c0*/  LOP3.LUT R25, R28, 0x88848281, RZ, 0x3c, !PT ;  /* 0x888482811c197812 */ /* 0x000fc800078e3cff */
[----:B------:R-:W-:Y:S02]  /*09d0*/  IADD3 R29, PT, PT, -R25, 0x1010100, RZ ;  /* 0x01010100191d7810 */ /* 0x000fe40007ffe1ff */
[----:B------:R1:W5:Y:S01]  /*09e0*/  LDG.E.U8.CONSTANT R25, desc[UR6][R12.64+0x4d] ;  /* 0x00004d060c197981 */ /* 0x000362000c1e9100 */
[C---:B0-----:R-:W-:Y:S01]  /*09f0*/  IMAD.SHL.U32 R18, R23.reuse, 0x4, RZ ;  /* 0x0000000417127824 */ /* 0x041fe200078e00ff */
[----:B------:R-:W-:Y:S01]  /*0a00*/  SHF.R.U32.HI R9, RZ, 0x1, R9 ;  /* 0x00000001ff097819 */ /* 0x000fe20000011609 */
[----:B------:R-:W-:Y:S01]  /*0a10*/  IMAD.SHL.U32 R23, R23, 0x2, RZ ;  /* 0x0000000217177824 */ /* 0x000fe200078e00ff */
[----:B------:R-:W-:-:S04]  /*0a20*/  LOP3.LUT R29, R29, 0xf7fbfdfe, R28, 0xe0, !PT ;  /* 0xf7fbfdfe1d1d7812 */ /* 0x000fc800078ee01c */
[----:B------:R-:W-:-:S04]  /*0a30*/  PRMT R29, R29, 0xba98, RZ ;  /* 0x0000ba981d1d7816 */ /* 0x000fc800000000ff */
[----:B------:R-:W-:Y:S02]  /*0a40*/  LOP3.LUT R28, R29, 0x7f7f7f7f, RZ, 0xc0, !PT ;  /* 0x7f7f7f7f1d1c7812 */ /* 0x000fe400078ec0ff */
[----:B---3--:R-:W-:Y:S02]  /*0a50*/  LOP3.LUT R27, R27, 0x100, R18, 0xf8, !PT ;  /* 0x000001001b1b7812 */ /* 0x008fe400078ef812 */
[----:B------:R-:W-:Y:S02]  /*0a60*/  IADD3 R18, P0, PT, R9, R16, RZ ;  /* 0x0000001009127210 */ /* 0x000fe40007f1e0ff */
[----:B--2---:R-:W-:Y:S01]  /*0a70*/  LOP3.LUT R23, R26, 0x100, R23, 0xf8, !PT ;  /* 0x000001001a177812 */ /* 0x004fe200078ef817 */
[----:B-1----:R-:W-:Y:S01]  /*0a80*/  IMAD.WIDE.U32 R12, R27, 0x4, R10 ;  /* 0x000000041b0c7825 */ /* 0x002fe200078e000a */
[----:B----4-:R-:W-:Y:S01]  /*0a90*/  LOP3.LUT R21, R20, 0x80808080, R29, 0xde, !PT ;  /* 0x8080808014157812 */ /* 0x010fe200078ede1d */
[----:B------:R-:W2:Y:S02]  /*0aa0*/  LDG.E.CONSTANT R9, desc[UR6][R14.64+0x1c] ;  /* 0x00001c060e097981 */ /* 0x000ea4000c1e9900 */
[----:B------:R-:W-:-:S02]  /*0ab0*/  IMAD.X R19, RZ, RZ, R17, P0 ;  /* 0x000000ffff137224 */ /* 0x000fc400000e0611 */
[----:B------:R-:W3:Y:S01]  /*0ac0*/  LDG.E.CONSTANT R12, desc[UR6][R12.64] ;  /* 0x000000060c0c7981 */ /* 0x000ee2000c1e9900 */
[----:B------:R-:W-:-:S03]  /*0ad0*/  IMAD.WIDE.U32 R10, R23, 0x4, R10 ;  /* 0x00000004170a7825 */ /* 0x000fc600078e000a */
[----:B------:R-:W4:Y:S01]  /*0ae0*/  LDG.E.U8.CONSTANT R19, desc[UR6][R18.64+0x6a] ;  /* 0x00006a0612137981 */ /* 0x000f22000c1e9100 */
[----:B------:R-:W-:-:S03]  /*0af0*/  IMAD.IADD R21, R21, 0x1, -R28 ;  /* 0x0000000115157824 */ /* 0x000fc600078e0a1c */
[----:B------:R0:W2:Y:S02]  /*0b00*/  LDG.E.CONSTANT R10, desc[UR6][R10.64] ;  /* 0x000000060a0a7981 */ /* 0x0000a4000c1e9900 */
[----:B------:R-:W-:Y:S02]  /*0b10*/  LOP3.LUT R21, R21, 0x80808080, R20, 0xb4, !PT ;  /* 0x8080808015157812 */ /* 0x000fe400078eb414 */
[----:B------:R-:W2:Y:S04]  /*0b20*/  LDG.E.CONSTANT R20, desc[UR6][R14.64+0x18] ;  /* 0x000018060e147981 */ /* 0x000ea8000c1e9900 */
[----:B------:R-:W2:Y:S04]  /*0b30*/  LDG.E.U16.CONSTANT R16, desc[UR6][R16.64] ;  /* 0x0000000610107981 */ /* 0x000ea8000c1e9500 */
[----:B------:R-:W2:Y:S04]  /*0b40*/  LDG.E.CONSTANT R23, desc[UR6][R14.64+0x20] ;  /* 0x000020060e177981 */ /* 0x000ea8000c1e9900 */
[----:B------:R1:W2:Y:S01]  /*0b50*/  LDG.E.U16.CONSTANT R26, desc[UR6][R14.64] ;  /* 0x000000060e1a7981 */ /* 0x0002a2000c1e9500 */
[----:B-----5:R-:W-:-:S02]  /*0b60*/  LOP3.LUT R27, R25, 0xf, RZ, 0xc0, !PT ;  /* 0x0000000f191b7812 */ /* 0x020fc400078ec0ff */
[----:B------:R-:W-:-:S03]  /*0b70*/  SHF.R.U32.HI R25, RZ, 0x4, R25 ;  /* 0x00000004ff197819 */ /* 0x000fc60000011619 */
[----:B------:R-:W-:Y:S02]  /*0b80*/  IMAD R27, R27, 0x1010101, RZ ;  /* 0x010101011b1b7824 */ /* 0x000fe400078e02ff */
[----:B------:R-:W-:-:S03]  /*0b90*/  IMAD R25, R25, 0x1010101, RZ ;  /* 0x0101010119197824 */ /* 0x000fc600078e02ff */
[----:B------:R-:W-:Y:S02]  /*0ba0*/  LOP3.LUT R27, R27, 0x8040201, RZ, 0xc0, !PT ;  /* 0x080402011b1b7812 */ /* 0x000fe400078ec0ff */
[----:B------:R-:W-:Y:S02]  /*0bb0*/  LOP3.LUT R25, R25, 0x8040201, RZ, 0xc0, !PT ;  /* 0x0804020119197812 */ /* 0x000fe400078ec0ff */
[----:B0-----:R-:W-:-:S04]  /*0bc0*/  LOP3.LUT R11, R27, 0x88848281, RZ, 0x3c, !PT ;  /* 0x888482811b0b7812 */ /* 0x001fc800078e3cff */
[----:B------:R-:W-:Y:S02]  /*0bd0*/  IADD3 R18, PT, PT, -R11, 0x1010100, RZ ;  /* 0x010101000b127810 */ /* 0x000fe40007ffe1ff */
[----:B------:R-:W-:Y:S02]  /*0be0*/  LOP3.LUT R11, R25, 0x88848281, RZ, 0x3c, !PT ;  /* 0x88848281190b7812 */ /* 0x000fe400078e3cff */
[----:B------:R-:W-:Y:S02]  /*0bf0*/  LOP3.LUT R18, R18, 0xf7fbfdfe, R27, 0xe0, !PT ;  /* 0xf7fbfdfe12127812 */ /* 0x000fe400078ee01b */
[----:B-1----:R-:W-:Y:S02]  /*0c00*/  IADD3 R14, PT, PT, -R11, 0x1010100, RZ ;  /* 0x010101000b0e7810 */ /* 0x002fe40007ffe1ff */
[----:B------:R-:W-:Y:S02]  /*0c10*/  PRMT R11, R18, 0xba98, RZ ;  /* 0x0000ba98120b7816 */ /* 0x000fe400000000ff */
[----:B------:R-:W-:-:S02]  /*0c20*/  LOP3.LUT R14, R14, 0xf7fbfdfe, R25, 0xe0, !PT ;  /* 0xf7fbfdfe0e0e7812 */ /* 0x000fc400078ee019 */
[----:B------:R-:W-:Y:S01]  /*0c30*/  LOP3.LUT R18, R11, 0x7f7f7f7f, RZ, 0xc0, !PT ;  /* 0x7f7f7f7f0b127812 */ /* 0x000fe200078ec0ff */
[----:B------:R-:W-:-:S05]  /*0c40*/  VIADD R22, R22, 0x4 ;  /* 0x0000000416167836 */ /* 0x000fca0000000000 */
[----:B------:R-:W-:Y:S01]  /*0c50*/  ISETP.GE.U32.AND P0, PT, R22, R3, PT ;  /* 0x000000031600720c */ /* 0x000fe20003f06070 */
[----:B------:R-:W-:Y:S02]  /*0c60*/  VIADD R8, R8, 0x4 ;  /* 0x0000000408087836 */ /* 0x000fe40000000000 */
[----:B------:R-:W-:Y:S01]  /*0c70*/  VIADD R4, R4, 0x20 ;  /* 0x0000002004047836 */ /* 0x000fe20000000000 */
[----:B---3--:R-:W-:Y:S02]  /*0c80*/  LOP3.LUT R13, R12, 0x80808080, R11, 0xde, !PT ;  /* 0x808080800c0d7812 */ /* 0x008fe400078ede0b */
[----:B------:R-:W-:Y:S02]  /*0c90*/  PRMT R11, R14, 0xba98, RZ ;  /* 0x0000ba980e0b7816 */ /* 0x000fe400000000ff */
[----:B----4-:R-:W-:Y:S02]  /*0ca0*/  SHF.R.U32.HI R19, RZ, R6, R19 ;  /* 0x00000006ff137219 */ /* 0x010fe40000011613 */
[----:B------:R-:W-:Y:S01]  /*0cb0*/  LOP3.LUT R14, R11, 0x7f7f7f7f, RZ, 0xc0, !PT ;  /* 0x7f7f7f7f0b0e7812 */ /* 0x000fe200078ec0ff */
[----:B------:R-:W-:Y:S01]  /*0cc0*/  IMAD.IADD R13, R13, 0x1, -R18 ;  /* 0x000000010d0d7824 */ /* 0x000fe200078e0a12 */
[----:B--2---:R-:W-:-:S02]  /*0cd0*/  LOP3.LUT R11, R10, 0x80808080, R11, 0xde, !PT ;  /* 0x808080800a0b7812 */ /* 0x004fc400078ede0b */
        /* <DEDUP_REMOVED lines=16> */
.L_x_805:
[----:B------:R-:W-:Y:S05]  /*0de0*/  BSYNC.RECONVERGENT B0 ;  /* 0x0000000000007941 */ /* 0x000fea0003800200 */
.L_x_804:
        /* <DEDUP_REMOVED lines=11> */
[----:B------:R-:W0:Y:S01]  /*0ea0*/  LDC R7, c[0x0][0x39c] ;  /* 0x0000e700ff077b82 */ /* 0x000e220000000800 */
[----:B-1----:R-:W-:-:S05]  /*0eb0*/  FADD.FTZ R4, R5, R8 ;  /* 0x0000000805047221 */ /* 0x002fca0000010000 */
[----:B------:R-:W-:Y:S02]  /*0ec0*/  F2FP.BF16.F32.PACK_AB R4, RZ, R4 ;  /* 0x00000004ff04723e */ /* 0x000fe400000010ff */
[----:B------:R-:W1:Y:S01]  /*0ed0*/  LDC.64 R2, c[0x0][0x390] ;  /* 0x0000e400ff027b82 */ /* 0x000e620000000a00 */
[----:B0-----:R-:W-:-:S04]  /*0ee0*/  IMAD R5, R7, UR5, R0 ;  /* 0x0000000507057c24 */ /* 0x001fc8000f8e0200 */
[----:B-1----:R-:W-:-:S05]  /*0ef0*/  IMAD.WIDE.U32 R2, R5, 0x2, R2 ;  /* 0x0000000205027825 */ /* 0x002fca00078e0002 */
[----:B------:R-:W-:Y:S01]  /*0f00*/  STG.E.U16 desc[UR6][R2.64], R4 ;  /* 0x0000000402007986 */ /* 0x000fe2000c101506 */
[----:B------:R-:W-:Y:S05]  /*0f10*/  EXIT ;  /* 0x000000000000794d */ /* 0x000fea0003800000 */
.L_x_807:
        /* <DEDUP_REMOVED lines=14> */
.L_x_1316:


//--------------------- .text._Z13mul_mat_vec_qIN3c108BFloat16ELi32ELi4E12block_iq4_nlLi2EXadL_ZN45_INTERNAL_8d5cb472_14_gguf_kernel_cu_cd24131919vec_dot_iq4_nl_q8_1EPKvPK10block_q8_1RKiEEEvS5_S5_PT_iii --------------------------
	.section	.text._Z13mul_mat_vec_qIN3c108BFloat16ELi32ELi4E12block_iq4_nlLi2EXadL_ZN45_INTERNAL_8d5cb472_14_gguf_kernel_cu_cd24131919vec_dot_iq4_nl_q8_1EPKvPK10block_q8_1RKiEEEvS5_S5_PT_iii,"ax",@progbits
	.align	128
.text._Z13mul_mat_vec_qIN3c108BFloat16ELi32ELi4E12block_iq4_nlLi2EXadL_ZN45_INTERNAL_8d5cb472_14_gguf_kernel_cu_cd24131919vec_dot_iq4_nl_q8_1EPKvPK10block_q8_1RKiEEEvS5_S5_PT_iii:
        .type           _Z13mul_mat_vec_qIN3c108BFloat16ELi32ELi4E12block_iq4_nlLi2EXadL_ZN45_INTERNAL_8d5cb472_14_gguf_kernel_cu_cd24131919vec_dot_iq4_nl_q8_1EPKvPK10block_q8_1RKiEEEvS5_S5_PT_iii,@function
        .size           _Z13mul_mat_vec_qIN3c108BFloat16ELi32ELi4E12block_iq4_nlLi2EXadL_ZN45_INTERNAL_8d5cb472_14_gguf_kernel_cu_cd24131919vec_dot_iq4_nl_q8_1EPKvPK10block_q8_1RKiEEEvS5_S5_PT_iii,(.L_x_1317 - _Z13mul_mat_vec_qIN3c108BFloat16ELi32ELi4E12block_iq4_nlLi2EXadL_ZN45_INTERNAL_8d5cb472_14_gguf_kernel_cu_cd24131919vec_dot_iq4_nl_q8_1EPKvPK10block_q8_1RKiEEEvS5_S5_PT_iii)
        .other          _Z13mul_mat_vec_qIN3c108BFloat16ELi32ELi4E12block_iq4_nlLi2EXadL_ZN45_INTERNAL_8d5cb472_14_gguf_kernel_cu_cd24131919vec_dot_iq4_nl_q8_1EPKvPK10block_q8_1RKiEEEvS5_S5_PT_iii,@"STO_CUDA_ENTRY STV_DEFAULT"
_Z13mul_mat_vec_qIN3c108BFloat16ELi32ELi4E12block_iq4_nlLi2EXadL_ZN45_INTERNAL_8d5cb472_14_gguf_kernel_cu_cd24131919vec_dot_iq4_nl_q8_1EPKvPK10block_q8_1RKiEEEvS5_S5_PT_iii:
        /* <DEDUP_REMOVED lines=24> */
[----:B------:R-:W-:Y:S02]  /*0180*/  IMAD.SHL.U32 R7, R3, 0x2, RZ ;  /* 0x0000000203077824 */ /* 0x000fe400078e00ff */
[----:B------:R-:W-:Y:S01]  /*0190*/  IMAD.MOV.U32 R8, RZ, RZ, RZ ;  /* 0x000000ffff087224 */ /* 0x000fe200078e00ff */
[----:B------:R-:W-:Y:S01]  /*01a0*/  SHF.R.S32.HI R6, RZ, 0x1f, R5 ;  /* 0x0000001fff067819 */ /* 0x000fe20000011405 */
[----:B------:R-:W-:Y:S01]  /*01b0*/  IMAD R10, R2, R4, R11 ;  /* 0x00000004020a7224 */ /* 0x000fe200078e020b */
[----:B------:R-:W-:Y:S02]  /*01c0*/  LOP3.LUT R7, R7, 0x2, RZ, 0xc0, !PT ;  /* 0x0000000207077812 */ /* 0x000fe400078ec0ff */
[----:B------:R-:W-:-:S03]  /*01d0*/  LEA.HI R6, R6, R5, RZ, 0x9 ;  /* 0x0000000506067211 */ /* 0x000fc600078f48ff */
[----:B------:R-:W-:Y:S01]  /*01e0*/  IMAD.SHL.U32 R9, R7, 0x2, RZ ;  /* 0x0000000207097824 */ /* 0x000fe200078e00ff */
[----:B------:R-:W-:-:S05]  /*01f0*/  SHF.R.S32.HI R6, RZ, 0x9, R6 ;  /* 0x00000009ff067819 */ /* 0x000fca0000011406 */
[----:B------:R-:W-:-:S04]  /*0200*/  IMAD R6, R6, UR5, RZ ;  /* 0x0000000506067c24 */ /* 0x000fc8000f8e02ff */
[----:B------:R-:W-:-:S07]  /*0210*/  IMAD R5, R6, 0x10, R11 ;  /* 0x0000001006057824 */ /* 0x000fce00078e020b */
.L_x_810:
[----:B------:R-:W0:Y:S02]  /*0220*/  LDC.64 R12, c[0x0][0x380] ;  /* 0x0000e000ff0c7b82 */ /* 0x000e240000000a00 */
[----:B0-----:R-:W-:-:S04]  /*0230*/  IMAD.WIDE R12, R10, 0x12, R12 ;  /* 0x000000120a0c7825 */ /* 0x001fc800078e020c */
[----:B------:R-:W-:-:S05]  /*0240*/  IMAD.WIDE.U32 R28, R9, 0x2, R12 ;  /* 0x00000002091c7825 */ /* 0x000fca00078e000c */
[----:B------:R-:W2:Y:S04]  /*0250*/  LDG.E.U16.CONSTANT R15, desc[UR6][R28.64+0x2] ;  /* 0x000002061c0f7981 */ /* 0x000ea8000c1e9500 */
[----:B------:R-:W3:Y:S04]  /*0260*/  LDG.E.U16.CONSTANT R6, desc[UR6][R28.64+0x4] ;  /* 0x000004061c067981 */ /* 0x000ee8000c1e9500 */
[----:B------:R-:W4:Y:S04]  /*0270*/  LDG.E.U16.CONSTANT R17, desc[UR6][R28.64+0x6] ;  /* 0x000006061c117981 */ /* 0x000f28000c1e9500 */
[----:B------:R-:W5:Y:S01]  /*0280*/  LDG.E.U16.CONSTANT R27, desc[UR6][R28.64+0x8] ;  /* 0x000008061c1b7981 */ /* 0x000f62000c1e9500 */
[----:B--2---:R-:W-:-:S02]  /*0290*/  LOP3.LUT R14, R15, 0xf, RZ, 0xc0, !PT ;  /* 0x0000000f0f0e7812 */ /* 0x004fc400078ec0ff */
[----:B------:R-:W-:Y:S02]  /*02a0*/  SHF.R.U64 R18, R15, 0xc, RZ ;  /* 0x0000000c0f127819 */ /* 0x000fe400000012ff */
[----:B------:R-:W-:Y:S02]  /*02b0*/  IADD3 R14, P0, PT, R14, UR8, RZ ;  /* 0x000000080e0e7c10 */ /* 0x000fe4000ff1e0ff */
[--C-:B------:R-:W-:Y:S02]  /*02c0*/  SHF.R.U32.HI R16, RZ, 0x8, R15.reuse ;  /* 0x00000008ff107819 */ /* 0x100fe4000001160f */
[----:B------:R-:W-:Y:S01]  /*02d0*/  SHF.R.U32.HI R19, RZ, 0x4, R15 ;  /* 0x00000004ff137819 */ /* 0x000fe2000001160f */
[----:B------:R-:W-:Y:S01]  /*02e0*/  IMAD.X R15, RZ, RZ, UR9, P0 ;  /* 0x00000009ff0f7e24 */ /* 0x000fe200080e06ff */
[----:B------:R-:W-:Y:S02]  /*02f0*/  IADD3 R18, P1, PT, R18, UR8, RZ ;  /* 0x0000000812127c10 */ /* 0x000fe4000ff3e0ff */
[----:B------:R-:W-:-:S02]  /*0300*/  LOP3.LUT R16, R16, 0xf, RZ, 0xc0, !PT ;  /* 0x0000000f10107812 */ /* 0x000fc400078ec0ff */
[----:B------:R-:W-:Y:S01]  /*0310*/  LOP3.LUT R22, R19, 0xf, RZ, 0xc0, !PT ;  /* 0x0000000f13167812 */ /* 0x000fe200078ec0ff */
[----:B------:R-:W-:Y:S01]  /*0320*/  IMAD.X R19, RZ, RZ, UR9, P1 ;  /* 0x00000009ff137e24 */ /* 0x000fe200088e06ff */
[----:B------:R0:W2:Y:S01]  /*0330*/  LDG.E.U8.CONSTANT R21, desc[UR6][R14.64] ;  /* 0x000000060e157981 */ /* 0x0000a2000c1e9100 */
[----:B---3--:R-:W-:Y:S02]  /*0340*/  LOP3.LUT R20, R6, 0xf, RZ, 0xc0, !PT ;  /* 0x0000000f06147812 */ /* 0x008fe400078ec0ff */
[--C-:B------:R-:W-:Y:S01]  /*0350*/  SHF.R.U32.HI R24, RZ, 0x4, R6.reuse ;  /* 0x00000004ff187819 */ /* 0x100fe20000011606 */
[----:B------:R1:W3:Y:S01]  /*0360*/  LDG.E.U8.CONSTANT R25, desc[UR6][R18.64] ;  /* 0x0000000612197981 */ /* 0x0002e2000c1e9100 */
[----:B------:R-:W-:Y:S02]  /*0370*/  IADD3 R22, P0, PT, R22, UR8, RZ ;  /* 0x0000000816167c10 */ /* 0x000fe4000ff1e0ff */
[----:B0-----:R-:W-:Y:S02]  /*0380*/  IADD3 R14, P1, PT, R16, UR8, RZ ;  /* 0x00000008100e7c10 */ /* 0x001fe4000ff3e0ff */
[----:B------:R-:W-:-:S03]  /*0390*/  SHF.R.U32.HI R16, RZ, 0x8, R6 ;  /* 0x00000008ff107819 */ /* 0x000fc60000011606 */
[----:B------:R-:W-:Y:S01]  /*03a0*/  IMAD.X R15, RZ, RZ, UR9, P1 ;  /* 0x00000009ff0f7e24 */ /* 0x000fe200088e06ff */
[----:B-1----:R-:W-:Y:S02]  /*03b0*/  IADD3 R18, P1, PT, R20, UR8, RZ ;  /* 0x0000000814127c10 */ /* 0x002fe4000ff3e0ff */
[----:B------:R-:W-:Y:S02]  /*03c0*/  LOP3.LUT R16, R16, 0xf, RZ, 0xc0, !PT ;  /* 0x0000000f10107812 */ /* 0x000fe400078ec0ff */
[----:B------:R-:W-:Y:S01]  /*03d0*/  LOP3.LUT R24, R24, 0xf, RZ, 0xc0, !PT ;  /* 0x0000000f18187812 */ /* 0x000fe200078ec0ff */
[----:B------:R-:W-:Y:S01]  /*03e0*/  IMAD.X R23, RZ, RZ, UR9, P0 ;  /* 0x00000009ff177e24 */ /* 0x000fe200080e06ff */
[----:B------:R0:W2:Y:S01]  /*03f0*/  LDG.E.U8.CONSTANT R20, desc[UR6][R14.64] ;  /* 0x000000060e147981 */ /* 0x0000a2000c1e9100 */
[----:B------:R-:W-:Y:S01]  /*0400*/  IMAD.X R19, RZ, RZ, UR9, P1 ;  /* 0x00000009ff137e24 */ /* 0x000fe200088e06ff */
[----:B------:R-:W-:Y:S02]  /*0410*/  IADD3 R28, P0, PT, R16, UR8, RZ ;  /* 0x00000008101c7c10 */ /* 0x000fe4000ff1e0ff */
[----:B----4-:R-:W-:Y:S01]  /*0420*/  SHF.R.U32.HI R16, RZ, 0x8, R17 ;  /* 0x00000008ff107819 */ /* 0x010fe20000011611 */
[----:B------:R-:W3:Y:S01]  /*0430*/  LDG.E.U8.CONSTANT R22, desc[UR6][R22.64] ;  /* 0x0000000616167981 */ /* 0x000ee2000c1e9100 */
[----:B0-----:R-:W-:Y:S01]  /*0440*/  IADD3 R14, P1, PT, R24, UR8, RZ ;  /* 0x00000008180e7c10 */ /* 0x001fe2000ff3e0ff */
[----:B------:R-:W-:Y:S01]  /*0450*/  IMAD.X R29, RZ, RZ, UR9, P0 ;  /* 0x00000009ff1d7e24 */ /* 0x000fe200080e06ff */
[----:B------:R-:W-:Y:S01]  /*0460*/  LOP3.LUT R26, R17, 0xf, RZ, 0xc0, !PT ;  /* 0x0000000f111a7812 */ /* 0x000fe200078ec0ff */
[----:B------:R-:W4:Y:S01]  /*0470*/  LDG.E.U8.CONSTANT R18, desc[UR6][R18.64] ;  /* 0x0000000612127981 */ /* 0x000f22000c1e9100 */
[----:B------:R-:W-:-:S02]  /*0480*/  IADD3.X R15, PT, PT, RZ, UR9, RZ, P1, !PT ;  /* 0x00000009ff0f7c10 */ /* 0x000fc40008ffe4ff */
[----:B------:R-:W-:Y:S01]  /*0490*/  LOP3.LUT R16, R16, 0xf, RZ, 0xc0, !PT ;  /* 0x0000000f10107812 */ /* 0x000fe200078ec0ff */
[----:B------:R0:W4:Y:S04]  /*04a0*/  LDG.E.U8.CONSTANT R24, desc[UR6][R28.64] ;  /* 0x000000061c187981 */ /* 0x000128000c1e9100 */
[----:B------:R1:W4:Y:S01]  /*04b0*/  LDG.E.U8.CONSTANT R19, desc[UR6][R14.64] ;  /* 0x000000060e137981 */ /* 0x000322000c1e9100 */
[----:B0-----:R-:W-:Y:S02]  /*04c0*/  IADD3 R28, P0, PT, R26, UR8, RZ ;  /* 0x000000081a1c7c10 */ /* 0x001fe4000ff1e0ff */
[----:B-1----:R-:W-:-:S03]  /*04d0*/  IADD3 R14, P1, PT, R16, UR8, RZ ;  /* 0x00000008100e7c10 */ /* 0x002fc6000ff3e0ff */
[----:B------:R-:W-:Y:S02]  /*04e0*/  IMAD.X R29, RZ, RZ, UR9, P0 ;  /* 0x00000009ff1d7e24 */ /* 0x000fe400080e06ff */
[----:B------:R-:W-:-:S03]  /*04f0*/  IMAD.X R15, RZ, RZ, UR9, P1 ;  /* 0x00000009ff0f7e24 */ /* 0x000fc600088e06ff */
[----:B------:R-:W4:Y:S04]  /*0500*/  LDG.E.U8.CONSTANT R16, desc[UR6][R28.64] ;  /* 0x000000061c107981 */ /* 0x000f28000c1e9100 */
[----:B------:R0:W4:Y:S01]  /*0510*/  LDG.E.U8.CONSTANT R23, desc[UR6][R14.64] ;  /* 0x000000060e177981 */ /* 0x000122000c1e9100 */
[----:B------:R-:W-:-:S03]  /*0520*/  SHF.R.U32.HI R26, RZ, 0xc, R6 ;  /* 0x0000000cff1a7819 */ /* 0x000fc60000011606 */
[----:B------:R1:W4:Y:S01]  /*0530*/  LDG.E.U16.CONSTANT R6, desc[UR6][R12.64] ;  /* 0x000000060c067981 */ /* 0x000322000c1e9500 */
[----:B0-----:R-:W0:Y:S01]  /*0540*/  LDC.64 R14, c[0x0][0x388] ;  /* 0x0000e200ff0e7b82 */ /* 0x001e220000000a00 */
[----:B------:R-:W-:-:S04]  /*0550*/  LOP3.LUT R26, R26, 0xffff, RZ, 0xc0, !PT ;  /* 0x0000ffff1a1a7812 */ /* 0x000fc800078ec0ff */
[----:B-1----:R-:W-:Y:S02]  /*0560*/  IADD3 R12, P0, PT, R26, UR8, RZ ;  /* 0x000000081a0c7c10 */ /* 0x002fe4000ff1e0ff */
[----:B------:R-:W-:-:S03]  /*0570*/  SHF.R.U32.HI R28, RZ, 0x4, R17 ;  /* 0x00000004ff1c7819 */ /* 0x000fc60000011611 */
[----:B------:R-:W-:Y:S01]  /*0580*/  IMAD.X R13, RZ, RZ, UR9, P0 ;  /* 0x00000009ff0d7e24 */ /* 0x000fe200080e06ff */
[----:B------:R-:W-:-:S04]  /*0590*/  LOP3.LUT R28, R28, 0xf, RZ, 0xc0, !PT ;  /* 0x0000000f1c1c7812 */ /* 0x000fc800078ec0ff */
[----:B------:R-:W4:Y:S01]  /*05a0*/  LDG.E.U8.CONSTANT R26, desc[UR6][R12.64] ;  /* 0x000000060c1a7981 */ /* 0x000f22000c1e9100 */
[----:B0-----:R-:W-:-:S05]  /*05b0*/  IMAD.WIDE R14, R5, 0x24, R14 ;  /* 0x00000024050e7825 */ /* 0x001fca00078e020e */
[----:B------:R0:W4:Y:S02]  /*05c0*/  LDG.E.U16.CONSTANT R12, desc[UR6][R14.64] ;  /* 0x000000060e0c7981 */ /* 0x000124000c1e9500 */
[----:B0-----:R-:W-:-:S04]  /*05d0*/  IMAD.WIDE.U32 R14, R7, 0x4, R14 ;  /* 0x00000004070e7825 */ /* 0x001fc800078e000e */
[----:B--2---:R-:W-:Y:S01]  /*05e0*/  IMAD R21, R20, 0x100, R21 ;  /* 0x0000010014157824 */ /* 0x004fe200078e0215 */
[----:B-----5:R-:W-:Y:S01]  /*05f0*/  SHF.R.U32.HI R20, RZ, 0x8, R27 ;  /* 0x00000008ff147819 */ /* 0x020fe2000001161b */
[----:B---3--:R-:W-:Y:S01]  /*0600*/  IMAD R22, R25, 0x100, R22 ;  /* 0x0000010019167824 */ /* 0x008fe200078e0216 */
[----:B------:R-:W-:Y:S01]  /*0610*/  LOP3.LUT R25, R27, 0xf, RZ, 0xc0, !PT ;  /* 0x0000000f1b197812 */ /* 0x000fe200078ec0ff */
[----:B----4-:R-:W-:Y:S01]  /*0620*/  IMAD R21, R18, 0x10000, R21 ;  /* 0x0001000012157824 */ /* 0x010fe200078e0215 */
[----:B------:R-:W-:Y:S02]  /*0630*/  LOP3.LUT R18, R20, 0xf, RZ, 0xc0, !PT ;  /* 0x0000000f14127812 */ /* 0x000fe400078ec0ff */
[----:B------:R-:W-:Y:S02]  /*0640*/  IADD3 R20, P0, PT, R25, UR8, RZ ;  /* 0x0000000819147c10 */ /* 0x000fe4000ff1e0ff */
[----:B------:R-:W-:Y:S01]  /*0650*/  IADD3 R18, P1, PT, R18, UR8, RZ ;  /* 0x0000000812127c10 */ /* 0x000fe2000ff3e0ff */
[----:B------:R-:W-:-:S02]  /*0660*/  IMAD R24, R24, 0x1000000, R21 ;  /* 0x0100000018187824 */ /* 0x000fc400078e0215 */
[----:B------:R-:W-:Y:S01]  /*0670*/  IMAD.X R21, RZ, RZ, UR9, P0 ;  /* 0x00000009ff157e24 */ /* 0x000fe200080e06ff */
[----:B------:R-:W-:Y:S01]  /*0680*/  LEA R13, R19, R22, 0x10 ;  /* 0x00000016130d7211 */ /* 0x000fe200078e80ff */
[----:B------:R-:W-:-:S03]  /*0690*/  IMAD.X R19, RZ, RZ, UR9, P1 ;  /* 0x00000009ff137e24 */ /* 0x000fc600088e06ff */
[----:B------:R-:W2:Y:S04]  /*06a0*/  LDG.E.U8.CONSTANT R22, desc[UR6][R20.64] ;  /* 0x0000000614167981 */ /* 0x000ea8000c1e9100 */
[----:B------:R-:W3:Y:S04]  /*06b0*/  LDG.E.U8.CONSTANT R25, desc[UR6][R18.64] ;  /* 0x0000000612197981 */ /* 0x000ee8000c1e9100 */
[----:B------:R-:W4:Y:S04]  /*06c0*/  LDG.E.CONSTANT R20, desc[UR6][R14.64+0x4] ;  /* 0x000004060e147981 */ /* 0x000f28000c1e9900 */
[----:B------:R-:W5:Y:S01]  /*06d0*/  LDG.E.CONSTANT R21, desc[UR6][R14.64+0x8] ;  /* 0x000008060e157981 */ /* 0x000f62000c1e9900 */
[----:B------:R-:W-:Y:S01]  /*06e0*/  IMAD R23, R23, 0x100, R16 ;  /* 0x0000010017177824 */ /* 0x000fe200078e0210 */
[----:B------:R-:W-:-:S02]  /*06f0*/  IADD3 R16, P0, PT, R28, UR8, RZ ;  /* 0x000000081c107c10 */ /* 0x000fc4000ff1e0ff */
[----:B------:R-:W5:Y:S01]  /*0700*/  LDG.E.CONSTANT R18, desc[UR6][R14.64+0x14] ;  /* 0x000014060e127981 */ /* 0x000f62000c1e9900 */
[----:B------:R-:W-:-:S03]  /*0710*/  SHF.R.U64 R28, R17, 0xc, RZ ;  /* 0x0000000c111c7819 */ /* 0x000fc600000012ff */
[----:B------:R0:W5:Y:S01]  /*0720*/  LDG.E.CONSTANT R19, desc[UR6][R14.64+0x18] ;  /* 0x000018060e137981 */ /* 0x000162000c1e9900 */
[----:B------:R-:W-:-:S05]  /*0730*/  IMAD.X R17, RZ, RZ, UR9, P0 ;  /* 0x00000009ff117e24 */ /* 0x000fca00080e06ff */
[----:B------:R-:W2:Y:S01]  /*0740*/  LDG.E.U8.CONSTANT R16, desc[UR6][R16.64] ;  /* 0x0000000610107981 */ /* 0x000ea2000c1e9100 */
[----:B0-----:R-:W-:-:S05]  /*0750*/  IADD3 R14, P0, PT, R28, UR8, RZ ;  /* 0x000000081c0e7c10 */ /* 0x001fca000ff1e0ff */
[----:B------:R-:W-:-:S05]  /*0760*/  IMAD.X R15, RZ, RZ, UR9, P0 ;  /* 0x00000009ff0f7e24 */ /* 0x000fca00080e06ff */
[----:B------:R-:W2:Y:S02]  /*0770*/  LDG.E.U8.CONSTANT R29, desc[UR6][R14.64] ;  /* 0x000000060e1d7981 */ /* 0x000ea4000c1e9100 */
[----:B--2---:R-:W-:Y:S01]  /*0780*/  IMAD R28, R29, 0x100, R16 ;  /* 0x000001001d1c7824 */ /* 0x004fe200078e0210 */
[--C-:B------:R-:W-:Y:S02]  /*0790*/  SHF.R.U32.HI R29, RZ, 0x4, R27.reuse ;  /* 0x00000004ff1d7819 */ /* 0x100fe4000001161b */
[----:B------:R-:W-:Y:S02]  /*07a0*/  SHF.R.U32.HI R27, RZ, 0xc, R27 ;  /* 0x0000000cff1b7819 */ /* 0x000fe4000001161b */
[----:B------:R-:W-:Y:S02]  /*07b0*/  LOP3.LUT R29, R29, 0xf, RZ, 0xc0, !PT ;  /* 0x0000000f1d1d7812 */ /* 0x000fe400078ec0ff */
[----:B------:R-:W-:Y:S02]  /*07c0*/  LOP3.LUT R27, R27, 0xffff, RZ, 0xc0, !PT ;  /* 0x0000ffff1b1b7812 */ /* 0x000fe400078ec0ff */
[----:B------:R-:W-:-:S05]  /*07d0*/  IADD3 R14, P0, PT, R29, UR8, RZ ;  /* 0x000000081d0e7c10 */ /* 0x000fca000ff1e0ff */
[----:B------:R-:W-:Y:S01]  /*07e0*/  IMAD.X R15, RZ, RZ, UR9, P0 ;  /* 0x00000009ff0f7e24 */ /* 0x000fe200080e06ff */
[----:B------:R-:W-:-:S04]  /*07f0*/  IADD3 R16, P0, PT, R27, UR8, RZ ;  /* 0x000000081b107c10 */ /* 0x000fc8000ff1e0ff */
[----:B------:R-:W2:Y:S01]  /*0800*/  LDG.E.U8.CONSTANT R27, desc[UR6][R14.64] ;  /* 0x000000060e1b7981 */ /* 0x000ea2000c1e9100 */
[----:B------:R-:W-:-:S05]  /*0810*/  IMAD.X R17, RZ, RZ, UR9, P0 ;  /* 0x00000009ff117e24 */ /* 0x000fca00080e06ff */
[----:B------:R-:W2:Y:S01]  /*0820*/  LDG.E.U8.CONSTANT R16, desc[UR6][R16.64] ;  /* 0x0000000610107981 */ /* 0x000ea2000c1e9100 */
[----:B------:R-:W-:Y:S01]  /*0830*/  LEA R13, R26, R13, 0x18 ;  /* 0x0000000d1a0d7211 */ /* 0x000fe200078ec0ff */
[----:B------:R-:W-:Y:S02]  /*0840*/  IMAD R22, R22, 0x10000, R23 ;  /* 0x0001000016167824 */ /* 0x000fe400078e0217 */
[----:B------:R-:W-:Y:S02]  /*0850*/  VIADD R11, R11, 0x10 ;  /* 0x000000100b0b7836 */ /* 0x000fe40000000000 */
[----:B---3--:R-:W-:Y:S02]  /*0860*/  IMAD R22, R25, 0x1000000, R22 ;  /* 0x0100000019167824 */ /* 0x008fe400078e0216 */
[----:B----4-:R-:W-:Y:S02]  /*0870*/  IDP.4A.S8.S8 R20, R24, R20, RZ ;  /* 0x0000001418147226 */ /* 0x010fe400000006ff */
[----:B-----5:R-:W-:Y:S01]  /*0880*/  IDP.4A.S8.S8 R18, R13, R18, RZ ;  /* 0x000000120d127226 */ /* 0x020fe200000006ff */
[----:B------:R-:W-:Y:S01]  /*0890*/  ISETP.GE.U32.AND P0, PT, R11, R4, PT ;  /* 0x000000040b00720c */ /* 0x000fe20003f06070 */
[----:B------:R-:W-:-:S02]  /*08a0*/  IDP.4A.S8.S8 R20, R22, R21, R20 ;  /* 0x0000001516147226 */ /* 0x000fc40000000614 */
[----:B------:R-:W-:Y:S02]  /*08b0*/  HADD2.F32 R6, -RZ, R6.H0_H0 ;  /* 0x20000006ff067230 */ /* 0x000fe40000004100 */
[----:B------:R-:W-:-:S05]  /*08c0*/  HADD2.F32 R13, -RZ, R12.H0_H0 ;  /* 0x2000000cff0d7230 */ /* 0x000fca0000004100 */
[----:B------:R-:W-:Y:S01]  /*08d0*/  FMUL.FTZ R13, R6, R13 ;  /* 0x0000000d060d7220 */ /* 0x000fe20000410000 */
[----:B------:R-:W-:Y:S02]  /*08e0*/  VIADD R10, R10, 0x10 ;  /* 0x000000100a0a7836 */ /* 0x000fe40000000000 */
[----:B------:R-:W-:Y:S02]  /*08f0*/  VIADD R5, R5, 0x10 ;  /* 0x0000001005057836 */ /* 0x000fe40000000000 */
[----:B--2---:R-:W-:-:S04]  /*0900*/  IMAD R27, R27, 0x10000, R28 ;  /* 0x000100001b1b7824 */ /* 0x004fc800078e021c */
[----:B------:R-:W-:-:S04]  /*0910*/  IMAD R27, R16, 0x1000000, R27 ;  /* 0x01000000101b7824 */ /* 0x000fc800078e021b */
[----:B------:R-:W-:-:S04]  /*0920*/  IDP.4A.S8.S8 R19, R27, R19, R18 ;  /* 0x000000131b137226 */ /* 0x000fc80000000612 */
[----:B------:R-:W-:-:S05]  /*0930*/  IMAD.IADD R19, R20, 0x1, R19 ;  /* 0x0000000114137824 */ /* 0x000fca00078e0213 */
[----:B------:R-:W-:-:S05]  /*0940*/  I2FP.F32.S32 R19, R19 ;  /* 0x0000001300137245 */ /* 0x000fca0000201400 */
[----:B------:R-:W-:Y:S01]  /*0950*/  FFMA.FTZ R8, R13, R19, R8 ;  /* 0x000000130d087223 */ /* 0x000fe20000010008 */
[----:B------:R-:W-:Y:S06]  /*0960*/  @!P0 BRA `(.L_x_810) ;  /* 0xfffffff8002c8947 */ /* 0x000fec000383ffff */
.L_x_809:
[----:B------:R-:W-:Y:S05]  /*0970*/  BSYNC.RECONVERGENT B0 ;  /* 0x0000000000007941 */ /* 0x000fea0003800200 */
.L_x_808:
        /* <DEDUP_REMOVED lines=12> */
[----:B01----:R-:W-:Y:S01]  /*0a40*/  FADD.FTZ R6, R6, R3 ;  /* 0x0000000306067221 */ /* 0x003fe20000010000 */
[----:B------:R-:W-:-:S04]  /*0a50*/  IMAD R3, R0, UR5, R2 ;  /* 0x0000000500037c24 */ /* 0x000fc8000f8e0202 */
[----:B------:R-:W-:Y:S01]  /*0a60*/  F2FP.BF16.F32.PACK_AB R0, RZ, R6 ;  /* 0x00000006ff00723e */ /* 0x000fe200000010ff */
[----:B--2---:R-:W-:-:S05]  /*0a70*/  IMAD.WIDE.U32 R2, R3, 0x2, R4 ;  /* 0x0000000203027825 */ /* 0x004fca00078e0004 */
[----:B------:R-:W-:Y:S01]  /*0a80*/  STG.E.U16 desc[UR6][R2.64], R0 ;  /* 0x0000000002007986 */ /* 0x000fe2000c101506 */
[----:B------:R-:W-:Y:S05]  /*0a90*/  EXIT ;  /* 0x000000000000794d */ /* 0x000fea0003800000 */
.L_x_811:
        /* <DEDUP_REMOVED lines=14> */
.L_x_1317:


//--------------------- .text._Z13mul_mat_vec_qIN3c108BFloat16ELi256ELi8E11block_iq1_sLi1EXadL_ZN45_INTERNAL_8d5cb472_14_gguf_kernel_cu_cd24131918vec_dot_iq1_s_q8_1EPKvPK10block_q8_1RKiEEEvS5_S5_PT_iii --------------------------
	.section	.text._Z13mul_mat_vec_qIN3c108BFloat16ELi256ELi8E11block_iq1_sLi1EXadL_ZN45_INTERNAL_8d5cb472_14_gguf_kernel_cu_cd24131918vec_dot_iq1_s_q8_1EPKvPK10block_q8_1RKiEEEvS5_S5_PT_iii,"ax",@progbits
	.align	128
.text._Z13mul_mat_vec_qIN3c108BFloat16ELi256ELi8E11block_iq1_sLi1EXadL_ZN45_INTERNAL_8d5cb472_14_gguf_kernel_cu_cd24131918vec_dot_iq1_s_q8_1EPKvPK10block_q8_1RKiEEEvS5_S5_PT_iii:
        .type           _Z13mul_mat_vec_qIN3c108BFloat16ELi256ELi8E11block_iq1_sLi1EXadL_ZN45_INTERNAL_8d5cb472_14_gguf_kernel_cu_cd24131918vec_dot_iq1_s_q8_1EPKvPK10block_q8_1RKiEEEvS5_S5_PT_iii,@function
        .size           _Z13mul_mat_vec_qIN3c108BFloat16ELi256ELi8E11block_iq1_sLi1EXadL_ZN45_INTERNAL_8d5cb472_14_gguf_kernel_cu_cd24131918vec_dot_iq1_s_q8_1EPKvPK10block_q8_1RKiEEEvS5_S5_PT_iii,(.L_x_1318 - _Z13mul_mat_vec_qIN3c108BFloat16ELi256ELi8E11block_iq1_sLi1EXadL_ZN45_INTERNAL_8d5cb472_14_gguf_kernel_cu_cd24131918vec_dot_iq1_s_q8_1EPKvPK10block_q8_1RKiEEEvS5_S5_PT_iii)
        .other          _Z13mul_mat_vec_qIN3c108BFloat16ELi256ELi8E11block_iq1_sLi1EXadL_ZN45_INTERNAL_8d5cb472_14_gguf_kernel_cu_cd24131918vec_dot_iq1_s_q8_1EPKvPK10block_q8_1RKiEEEvS5_S5_PT_iii,@"STO_CUDA_ENTRY STV_DEFAULT"
_Z13mul_mat_vec_qIN3c108BFloat16ELi256ELi8E11block_iq1_sLi1EXadL_ZN45_INTERNAL_8d5cb472_14_gguf_kernel_cu_cd24131918vec_dot_iq1_s_q8_1EPKvPK10block_q8_1RKiEEEvS5_S5_PT_iii:
        /* <DEDUP_REMOVED lines=22> */
[----:B------:R-:W-:Y:S01]  /*0160*/  LOP3.LUT R7, RZ, R21, RZ, 0x33, !PT ;  /* 0x00000015ff077212 */ /* 0x000fe200078e33ff */
[----:B------:R-:W-:Y:S01]  /*0170*/  VIADD R5, R5, 0x1ff ;  /* 0x000001ff05057836 */ /* 0x000fe20000000000 */
[----:B------:R-:W-:Y:S01]  /*0180*/  BSSY.RECONVERGENT B1, `(.L_x_814) ;  /* 0x0000064000017945 */ /* 0x000fe20003800200 */
[----:B------:R-:W-:Y:S02]  /*0190*/  IMAD R16, R3, R4, RZ ;  /* 0x0000000403107224 */ /* 0x000fe400078e02ff */
[----:B------:R-:W-:Y:S01]  /*01a0*/  IMAD.IADD R7, R4, 0x1, R7 ;  /* 0x0000000104077824 */ /* 0x000fe200078e0207 */
[----:B------:R-:W-:Y:S01]  /*01b0*/  SHF.R.S32.HI R6, RZ, 0x1f, R5 ;  /* 0x0000001fff067819 */ /* 0x000fe20000011405 */
[----:B------:R-:W-:-:S03]  /*01c0*/  IMAD.MOV.U32 R8, RZ, RZ, RZ ;  /* 0x000000ffff087224 */ /* 0x000fc600078e00ff */
[C---:B------:R-:W-:Y:S02]  /*01d0*/  LOP3.LUT P1, RZ, R7.reuse, 0x4, RZ, 0xc0, !PT ;  /* 0x0000000407ff7812 */ /* 0x040fe4000782c0ff */
[----:B------:R-:W-:Y:S02]  /*01e0*/  LEA.HI R6, R6, R5, RZ, 0x9 ;  /* 0x0000000506067211 */ /* 0x000fe400078f48ff */
[----:B------:R-:W-:Y:S01]  /*01f0*/  ISETP.GE.U32.AND P0, PT, R7, 0x4, PT ;  /* 0x000000040700780c */ /* 0x000fe20003f06070 */
[----:B------:R-:W-:Y:S01]  /*0200*/  IMAD.SHL.U32 R7, R2, 0x2, RZ ;  /* 0x0000000202077824 */ /* 0x000fe200078e00ff */
[----:B------:R-:W-:-:S04]  /*0210*/  SHF.R.S32.HI R6, RZ, 0x9, R6 ;  /* 0x00000009ff067819 */ /* 0x000fc80000011406 */
[----:B------:R-:W-:Y:S01]  /*0220*/  LOP3.LUT R7, R7, 0xe, RZ, 0xc0, !PT ;  /* 0x0000000e07077812 */ /* 0x000fe200078ec0ff */
[----:B------:R-:W-:Y:S01]  /*0230*/  IMAD R14, R6, UR5, RZ ;  /* 0x00000005060e7c24 */ /* 0x000fe2000f8e02ff */
[----:B------:R-:W-:-:S03]  /*0240*/  LOP3.LUT R6, R2, 0x7, RZ, 0xc0, !PT ;  /* 0x0000000702067812 */ /* 0x000fc600078ec0ff */
[----:B------:R-:W-:Y:S01]  /*0250*/  IMAD.SHL.U32 R14, R14, 0x10, RZ ;  /* 0x000000100e0e7824 */ /* 0x000fe200078e00ff */
[----:B------:R-:W-:Y:S06]  /*0260*/  @P1 BRA `(.L_x_815) ;  /* 0x0000000400541947 */ /* 0x000fec0003800000 */
[----:B------:R-:W0:Y:S01]  /*0270*/  LDC.64 R8, c[0x0][0x380] ;  /* 0x0000e000ff087b82 */ /* 0x000e220000000a00 */
[----:B------:R-:W-:-:S07]  /*0280*/  IMAD.IADD R5, R21, 0x1, R16 ;  /* 0x0000000115057824 */ /* 0x000fce00078e0210 */
[----:B------:R-:W1:Y:S08]  /*0290*/  LDC.64 R12, c[0x4][0x28] ;  /* 0x01000a00ff0c7b82 */ /* 0x000e700000000a00 */
[----:B------:R-:W2:Y:S01]  /*02a0*/  LDC.64 R10, c[0x0][0x388] ;  /* 0x0000e200ff0a7b82 */ /* 0x000ea20000000a00 */
[----:B0-----:R-:W-:-:S03]  /*02b0*/  IMAD.WIDE R8, R5, 0x32, R8 ;  /* 0x0000003205087825 */ /* 0x001fc600078e0208 */
[----:B------:R-:W-:-:S05]  /*02c0*/  LEA R18, P1, R6, R8, 0x1 ;  /* 0x0000000806127211 */ /* 0x000fca00078208ff */
[----:B------:R-:W-:-:S05]  /*02d0*/  IMAD.X R19, RZ, RZ, R9, P1 ;  /* 0x000000ffff137224 */ /* 0x000fca00008e0609 */
[----:B------:R-:W3:Y:S01]  /*02e0*/  LDG.E.U16.CONSTANT R5, desc[UR6][R18.64+0x22] ;  /* 0x0000220612057981 */ /* 0x000ee2000c1e9500 */
[----:B------:R-:W-:Y:S01]  /*02f0*/  IMAD.WIDE.U32 R22, R7, 0x2, R8 ;  /* 0x0000000207167825 */ /* 0x000fe200078e0008 */
[----:B------:R-:W-:Y:S02]  /*0300*/  LOP3.LUT R15, R2, 0x3f8, RZ, 0xc0, !PT ;  /* 0x000003f8020f7812 */ /* 0x000fe400078ec0ff */
[----:B------:R-:W4:Y:S04]  /*0310*/  LDG.E.U16.CONSTANT R8, desc[UR6][R8.64] ;  /* 0x0000000608087981 */ /* 0x000f28000c1e9500 */
[----:B------:R-:W5:Y:S01]  /*0320*/  LDG.E.U16.CONSTANT R25, desc[UR6][R22.64+0x2] ;  /* 0x0000020616197981 */ /* 0x000f62000c1e9500 */
[----:B------:R-:W-:-:S03]  /*0330*/  IMAD.IADD R15, R14, 0x1, R15 ;  /* 0x000000010e0f7824 */ /* 0x000fc600078e020f */
[----:B------:R0:W4:Y:S02]  /*0340*/  LDG.E.U16.CONSTANT R20, desc[UR6][R22.64+0x4] ;  /* 0x0000040616147981 */ /* 0x000124000c1e9500 */
[----:B------:R-:W-:-:S04]  /*0350*/  IADD3 R27, P1, PT, R6, R15, RZ ;  /* 0x0000000f061b7210 */ /* 0x000fc80007f3e0ff */
[----:B------:R-:W-:Y:S01]  /*0360*/  LEA.HI.X.SX32 R15, R15, RZ, 0x1, P1 ;  /* 0x000000ff0f0f7211 */ /* 0x000fe200008f0eff */
[----:B--2---:R-:W-:-:S04]  /*0370*/  IMAD.WIDE.U32 R10, R27, 0x24, R10 ;  /* 0x000000241b0a7825 */ /* 0x004fc800078e000a */
[----:B------:R-:W-:-:S04]  /*0380*/  IMAD R15, R15, 0x24, RZ ;  /* 0x000000240f0f7824 */ /* 0x000fc800078e02ff */
[----:B------:R-:W-:-:S05]  /*0390*/  IMAD.IADD R11, R11, 0x1, R15 ;  /* 0x000000010b0b7824 */ /* 0x000fca00078e020f */
[----:B------:R-:W2:Y:S01]  /*03a0*/  LDG.E.CONSTANT R15, desc[UR6][R10.64+0x8] ;  /* 0x000008060a0f7981 */ /* 0x000ea2000c1e9900 */
[----:B---3--:R-:W-:-:S05]  /*03b0*/  IMAD.SHL.U32 R17, R5, 0x100, RZ ;  /* 0x0000010005117824 */ /* 0x008fca00078e00ff */
[----:B------:R-:W-:Y:S02]  /*03c0*/  LOP3.LUT R24, R17, 0x700, RZ, 0xc0, !PT ;  /* 0x0000070011187812 */ /* 0x000fe400078ec0ff */
[----:B------:R-:W3:Y:S02]  /*03d0*/  LDG.E.CONSTANT R17, desc[UR6][R10.64+0x4] ;  /* 0x000004060a117981 */ /* 0x000ee4000c1e9900 */
[----:B-----5:R-:W-:-:S05]  /*03e0*/  LOP3.LUT R19, R24, 0xff, R25, 0xf8, !PT ;  /* 0x000000ff18137812 */ /* 0x020fca00078ef819 */
[----:B-1----:R-:W-:-:S05]  /*03f0*/  IMAD.WIDE.U32 R18, R19, 0x8, R12 ;  /* 0x0000000813127825 */ /* 0x002fca00078e000c */
[----:B------:R1:W5:Y:S01]  /*0400*/  LDG.E.CONSTANT R24, desc[UR6][R18.64] ;  /* 0x0000000612187981 */ /* 0x000362000c1e9900 */
[----:B0-----:R-:W-:Y:S01]  /*0410*/  IMAD.SHL.U32 R22, R5, 0x20, RZ ;  /* 0x0000002005167824 */ /* 0x001fe200078e00ff */
[----:B------:R-:W-:-:S04]  /*0420*/  SHF.R.U32.HI R25, RZ, 0x8, R25 ;  /* 0x00000008ff197819 */ /* 0x000fc80000011619 */
[----:B------:R-:W-:Y:S01]  /*0430*/  LOP3.LUT R23, R25, 0x700, R22, 0xf8, !PT ;  /* 0x0000070019177812 */ /* 0x000fe200078ef816 */
[----:B------:R-:W-:-:S05]  /*0440*/  IMAD.SHL.U32 R22, R5, 0x4, RZ ;  /* 0x0000000405167824 */ /* 0x000fca00078e00ff */
[----:B------:R-:W-:Y:S01]  /*0450*/  LOP3.LUT R25, R22, 0x700, RZ, 0xc0, !PT ;  /* 0x0000070016197812 */ /* 0x000fe200078ec0ff */
[----:B------:R-:W-:-:S03]  /*0460*/  IMAD.WIDE.U32 R22, R23, 0x8, R12 ;  /* 0x0000000817167825 */ /* 0x000fc600078e000c */
[--C-:B----4-:R-:W-:Y:S02]  /*0470*/  LOP3.LUT R25, R25, 0xff, R20.reuse, 0xf8, !PT ;  /* 0x000000ff19197812 */ /* 0x110fe400078ef814 */
[----:B------:R-:W-:Y:S01]  /*0480*/  SHF.R.U32.HI R20, RZ, 0x8, R20 ;  /* 0x00000008ff147819 */ /* 0x000fe20000011614 */
[----:B------:R3:W4:Y:S01]  /*0490*/  LDG.E.CONSTANT R22, desc[UR6][R22.64] ;  /* 0x0000000616167981 */ /* 0x000722000c1e9900 */
[----:B------:R-:W-:Y:S01]  /*04a0*/  SHF.R.U32.HI R27, RZ, 0x1, R5 ;  /* 0x00000001ff1b7819 */ /* 0x000fe20000011605 */
[----:B-1----:R-:W-:-:S03]  /*04b0*/  IMAD.WIDE.U32 R18, R25, 0x8, R12 ;  /* 0x0000000819127825 */ /* 0x002fc600078e000c */
[----:B------:R-:W-:Y:S02]  /*04c0*/  LOP3.LUT R27, R20, 0x700, R27, 0xf8, !PT ;  /* 0x00000700141b7812 */ /* 0x000fe400078ef81b */
[----:B------:R-:W4:Y:S04]  /*04d0*/  LDG.E.CONSTANT R20, desc[UR6][R10.64+0xc] ;  /* 0x00000c060a147981 */ /* 0x000f28000c1e9900 */
[----:B------:R-:W4:Y:S01]  /*04e0*/  LDG.E.CONSTANT R18, desc[UR6][R18.64] ;  /* 0x0000000612127981 */ /* 0x000f22000c1e9900 */
[----:B------:R-:W-:-:S06]  /*04f0*/  IMAD.WIDE.U32 R12, R27, 0x8, R12 ;  /* 0x000000081b0c7825 */ /* 0x000fcc00078e000c */
[----:B------:R-:W4:Y:S04]  /*0500*/  LDG.E.CONSTANT R12, desc[UR6][R12.64] ;  /* 0x000000060c0c7981 */ /* 0x000f28000c1e9900 */
[----:B------:R-:W4:Y:S01]  /*0510*/  LDG.E.CONSTANT R19, desc[UR6][R10.64+0x1c] ;  /* 0x00001c060a137981 */ /* 0x000f22000c1e9900 */
[----:B-----5:R-:W-:Y:S02]  /*0520*/  LOP3.LUT R26, R24, 0xf0f0f0f, RZ, 0xc0, !PT ;  /* 0x0f0f0f0f181a7812 */ /* 0x020fe400078ec0ff */
[----:B------:R-:W-:Y:S02]  /*0530*/  SHF.R.U32.HI R25, RZ, 0x4, R24 ;  /* 0x00000004ff197819 */ /* 0x000fe40000011618 */
[----:B------:R-:W5:Y:S01]  /*0540*/  LDG.E.CONSTANT R24, desc[UR6][R10.64+0x10] ;  /* 0x000010060a187981 */ /* 0x000f62000c1e9900 */
[----:B---3--:R-:W-:Y:S01]  /*0550*/  IDP.4A.S8.S8 R23, R26, R17, RZ ;  /* 0x000000111a177226 */ /* 0x008fe200000006ff */
[----:B------:R-:W-:-:S02]  /*0560*/  LOP3.LUT R28, R25, 0xf0f0f0f, RZ, 0xc0, !PT ;  /* 0x0f0f0f0f191c7812 */ /* 0x000fc400078ec0ff */
[----:B------:R-:W3:Y:S03]  /*0570*/  LDG.E.CONSTANT R17, desc[UR6][R10.64+0x14] ;  /* 0x000014060a117981 */ /* 0x000ee6000c1e9900 */
[----:B--2---:R-:W-:Y:S01]  /*0580*/  IDP.4A.S8.S8 R23, R28, R15, R23 ;  /* 0x0000000f1c177226 */ /* 0x004fe20000000617 */
[----:B------:R-:W2:Y:S04]  /*0590*/  LDG.E.CONSTANT R25, desc[UR6][R10.64+0x20] ;  /* 0x000020060a197981 */ /* 0x000ea8000c1e9900 */
[----:B------:R-:W2:Y:S04]  /*05a0*/  LDG.E.CONSTANT R15, desc[UR6][R10.64+0x18] ;  /* 0x000018060a0f7981 */ /* 0x000ea8000c1e9900 */
[----:B------:R0:W2:Y:S01]  /*05b0*/  LDG.E.CONSTANT R26, desc[UR6][R10.64] ;  /* 0x000000060a1a7981 */ /* 0x0000a2000c1e9900 */
[----:B----4-:R-:W-:-:S02]  /*05c0*/  LOP3.LUT R27, R22, 0xf0f0f0f, RZ, 0xc0, !PT ;  /* 0x0f0f0f0f161b7812 */ /* 0x010fc400078ec0ff */
[----:B------:R-:W-:-:S03]  /*05d0*/  SHF.R.U32.HI R22, RZ, 0x4, R22 ;  /* 0x00000004ff167819 */ /* 0x000fc60000011616 */
[----:B------:R-:W-:Y:S01]  /*05e0*/  IDP.4A.S8.S8 R20, R27, R20, R23 ;  /* 0x000000141b147226 */ /* 0x000fe20000000617 */
[----:B------:R-:W-:Y:S02]  /*05f0*/  LOP3.LUT R29, R22, 0xf0f0f0f, RZ, 0xc0, !PT ;  /* 0x0f0f0f0f161d7812 */ /* 0x000fe400078ec0ff */
[----:B------:R-:W-:Y:S02]  /*0600*/  LOP3.LUT R22, R18, 0xf0f0f0f, RZ, 0xc0, !PT ;  /* 0x0f0f0f0f12167812 */ /* 0x000fe400078ec0ff */
[----:B------:R-:W-:-:S04]  /*0610*/  SHF.R.U32.HI R18, RZ, 0x4, R18 ;  /* 0x00000004ff127819 */ /* 0x000fc80000011612 */
[----:B------:R-:W-:Y:S02]  /*0620*/  LOP3.LUT R18, R18, 0xf0f0f0f, RZ, 0xc0, !PT ;  /* 0x0f0f0f0f12127812 */ /* 0x000fe400078ec0ff */
[----:B------:R-:W-:Y:S02]  /*0630*/  LOP3.LUT R9, R12, 0xf0f0f0f, RZ, 0xc0, !PT ;  /* 0x0f0f0f0f0c097812 */ /* 0x000fe400078ec0ff */
[----:B0-----:R-:W-:Y:S02]  /*0640*/  LOP3.LUT R10, R5, 0x8000, RZ, 0xc0, !PT ;  /* 0x00008000050a7812 */ /* 0x001fe400078ec0ff */
[----:B------:R-:W-:Y:S02]  /*0650*/  SHF.R.U32.HI R12, RZ, 0x4, R12 ;  /* 0x00000004ff0c7819 */ /* 0x000fe4000001160c */
[----:B------:R-:W-:Y:S01]  /*0660*/  SHF.R.U32.HI R5, RZ, 0xb, R5 ;  /* 0x0000000bff057819 */ /* 0x000fe20000011605 */
[----:B------:R-:W-:Y:S01]  /*0670*/  IMAD.MOV.U32 R11, RZ, RZ, 0x37000000 ;  /* 0x37000000ff0b7424 */ /* 0x000fe200078e00ff */
[----:B------:R-:W-:-:S02]  /*0680*/  I2FP.F32.U32 R10, R10 ;  /* 0x0000000a000a7245 */ /* 0x000fc40000201000 */
[----:B------:R-:W-:Y:S02]  /*0690*/  LOP3.LUT R12, R12, 0xf0f0f0f, RZ, 0xc0, !PT ;  /* 0x0f0f0f0f0c0c7812 */ /* 0x000fe400078ec0ff */
[----:B------:R-:W-:Y:S01]  /*06a0*/  LOP3.LUT R5, R5, 0xe, RZ, 0xc0, !PT ;  /* 0x0000000e05057812 */ /* 0x000fe200078ec0ff */
[----:B------:R-:W-:-:S03]  /*06b0*/  FFMA.FTZ R10, R10, -R11, -0.875 ;  /* 0xbf6000000a0a7423 */ /* 0x000fc6000001080b */
[----:B------:R-:W-:Y:S01]  /*06c0*/  LOP3.LUT R5, R5, 0x1, RZ, 0xfc, !PT ;  /* 0x0000000105057812 */ /* 0x000fe200078efcff */
[----:B------:R-:W-:-:S03]  /*06d0*/  HADD2.F32 R8, -RZ, R8.H0_H0 ;  /* 0x20000008ff087230 */ /* 0x000fc60000004100 */
[----:B------:R-:W-:Y:S01]  /*06e0*/  I2FP.F32.U32 R5, R5 ;  /* 0x0000000500057245 */ /* 0x000fe20000201000 */
[----:B------:R-:W-:-:S04]  /*06f0*/  VIADD R21, R21, 0x4 ;  /* 0x0000000415157836 */ /* 0x000fc80000000000 */
[----:B------:R-:W-:Y:S01]  /*0700*/  FMUL.FTZ R8, R8, R5 ;  /* 0x0000000508087220 */ /* 0x000fe20000410000 */
[----:B-----5:R-:W-:-:S04]  /*0710*/  IDP.4A.S8.S8 R20, R29, R24, R20 ;  /* 0x000000181d147226 */ /* 0x020fc80000000614 */
[----:B---3--:R-:W-:-:S04]  /*0720*/  IDP.4A.S8.S8 R17, R22, R17, R20 ;  /* 0x0000001116117226 */ /* 0x008fc80000000614 */
[----:B--2---:R-:W-:-:S04]  /*0730*/  IDP.4A.S8.S8 R18, R18, R15, R17 ;  /* 0x0000000f12127226 */ /* 0x004fc80000000611 */
[----:B------:R-:W-:Y:S02]  /*0740*/  IDP.4A.S8.S8 R9, R9, R19, R18 ;  /* 0x0000001309097226 */ /* 0x000fe40000000612 */
[--C-:B------:R-:W-:Y:S02]  /*0750*/  HADD2.F32 R11, -RZ, R26.reuse.H1_H1 ;  /* 0x3000001aff0b7230 */ /* 0x100fe40000004100 */
[----:B------:R-:W-:Y:S02]  /*0760*/  IDP.4A.S8.S8 R9, R12, R25, R9 ;  /* 0x000000190c097226 */ /* 0x000fe40000000609 */
[----:B------:R-:W-:Y:S02]  /*0770*/  HADD2.F32 R26, -RZ, R26.H0_H0 ;  /* 0x2000001aff1a7230 */ /* 0x000fe40000004100 */
[----:B------:R-:W-:Y:S01]  /*0780*/  FMUL.FTZ R11, R10, R11 ;  /* 0x0000000b0a0b7220 */ /* 0x000fe20000410000 */
[----:B------:R-:W-:-:S05]  /*0790*/  I2FP.F32.S32 R9, R9 ;  /* 0x0000000900097245 */ /* 0x000fca0000201400 */
[----:B------:R-:W-:-:S04]  /*07a0*/  FFMA.FTZ R9, R26, R9, R11 ;  /* 0x000000091a097223 */ /* 0x000fc8000001000b */
[----:B------:R-:W-:-:S07]  /*07b0*/  FFMA.FTZ R8, R8, R9, RZ ;  /* 0x0000000908087223 */ /* 0x000fce00000100ff */
.L_x_815:
[----:B------:R-:W-:Y:S05]  /*07c0*/  BSYNC.RECONVERGENT B1 ;  /* 0x0000000000017941 */ /* 0x000fea0003800200 */
.L_x_814:
[----:B------:R-:W-:Y:S05]  /*07d0*/  @!P0 BRA `(.L_x_813) ;  /* 0x00000008006c8947 */ /* 0x000fea0003800000 */
[C---:B------:R-:W-:Y:S02]  /*07e0*/  IMAD R9, R21.reuse, 0x8, R14 ;  /* 0x0000000815097824 */ /* 0x040fe400078e020e */
[----:B------:R-:W-:-:S07]  /*07f0*/  IMAD.IADD R5, R21, 0x1, R16 ;  /* 0x0000000115057824 */ /* 0x000fce00078e0210 */
.L_x_816:
[----:B------:R-:W0:Y:S08]  /*0800*/  LDC.64 R12, c[0x0][0x380] ;  /* 0x0000e000ff0c7b82 */ /* 0x000e300000000a00 */
[----:B------:R-:W1:Y:S08]  /*0810*/  LDC.64 R16, c[0x0][0x388] ;  /* 0x0000e200ff107b82 */ /* 0x000e700000000a00 */
[----:B------:R-:W2:Y:S01]  /*0820*/  LDC.64 R14, c[0x4][0x28] ;  /* 0x01000a00ff0e7b82 */ /* 0x000ea20000000a00 */
[----:B0-----:R-:W-:-:S03]  /*0830*/  IMAD.WIDE R12, R5, 0x32, R12 ;  /* 0x00000032050c7825 */ /* 0x001fc600078e020c */
[----:B------:R-:W-:-:S05]  /*0840*/  LEA R26, P0, R6, R12, 0x1 ;  /* 0x0000000c061a7211 */ /* 0x000fca00078008ff */
[----:B------:R-:W-:-:S05]  /*0850*/  IMAD.X R27, RZ, RZ, R13, P0 ;  /* 0x000000ffff1b7224 */ /* 0x000fca00000e060d */
[----:B------:R-:W3:Y:S01]  /*0860*/  LDG.E.U16.CONSTANT R20, desc[UR6][R26.64+0x22] ;  /* 0x000022061a147981 */ /* 0x000ee2000c1e9500 */
[----:B------:R-:W-:-:S05]  /*0870*/  IMAD.WIDE.U32 R10, R7, 0x2, R12 ;  /* 0x00000002070a7825 */ /* 0x000fca00078e000c */
[----:B------:R-:W4:Y:S01]  /*0880*/  LDG.E.U16.CONSTANT R22, desc[UR6][R10.64+0x2] ;  /* 0x000002060a167981 */ /* 0x000f22000c1e9500 */
[----:B-1----:R-:W-:Y:S01]  /*0890*/  IMAD.WIDE R16, R9, 0x24, R16 ;  /* 0x0000002409107825 */ /* 0x002fe200078e0210 */
[----:B------:R-:W-:Y:S02]  /*08a0*/  UMOV UR4, URZ ;  /* 0x000000ff00047c82 */ /* 0x000fe40008000000 */
[----:B------:R-:W5:Y:S01]  /*08b0*/  LDG.E.U16.CONSTANT R26, desc[UR6][R26.64+0xea] ;  /* 0x0000ea061a1a7981 */ /* 0x000f62000c1e9500 */
[----:B------:R-:W-:-:S04]  /*08c0*/  IMAD.WIDE.U32 R16, R6, 0x24, R16 ;  /* 0x0000002406107825 */ /* 0x000fc800078e0010 */
[----:B------:R-:W-:-:S05]  /*08d0*/  VIADD R17, R17, UR4 ;  /* 0x0000000411117c36 */ /* 0x000fca0008000000 */
[----:B------:R-:W5:Y:S04]  /*08e0*/  LDG.E.CONSTANT R28, desc[UR6][R16.64+0x4] ;  /* 0x00000406101c7981 */ /* 0x000f68000c1e9900 */
[----:B------:R-:W5:Y:S04]  /*08f0*/  LDG.E.CONSTANT R24, desc[UR6][R16.64+0x8] ;  /* 0x0000080610187981 */ /* 0x000f68000c1e9900 */
[----:B------:R-:W5:Y:S01]  /*0900*/  LDG.E.CONSTANT R29, desc[UR6][R16.64+0x1c] ;  /* 0x00001c06101d7981 */ /* 0x000f62000c1e9900 */
[----:B---3--:R-:W-:-:S05]  /*0910*/  IMAD.SHL.U32 R18, R20, 0x100, RZ ;  /* 0x0000010014127824 */ /* 0x008fca00078e00ff */
[----:B------:R-:W-:-:S04]  /*0920*/  LOP3.LUT R19, R18, 0x700, RZ, 0xc0, !PT ;  /* 0x0000070012137812 */ /* 0x000fc800078ec0ff */
[----:B----4-:R-:W-:-:S05]  /*0930*/  LOP3.LUT R19, R19, 0xff, R22, 0xf8, !PT ;  /* 0x000000ff13137812 */ /* 0x010fca00078ef816 */
[----:B--2---:R-:W-:-:S06]  /*0940*/  IMAD.WIDE.U32 R18, R19, 0x8, R14 ;  /* 0x0000000813127825 */ /* 0x004fcc00078e000e */
[----:B------:R-:W2:Y:S01]  /*0950*/  LDG.E.CONSTANT R18, desc[UR6][R18.64] ;  /* 0x0000000612127981 */ /* 0x000ea2000c1e9900 */
[----:B------:R-:W-:Y:S01]  /*0960*/  IMAD.SHL.U32 R23, R20, 0x20, RZ ;  /* 0x0000002014177824 */ /* 0x000fe200078e00ff */
[----:B------:R-:W-:-:S04]  /*0970*/  SHF.R.U32.HI R22, RZ, 0x8, R22 ;  /* 0x00000008ff167819 */ /* 0x000fc80000011616 */
[----:B------:R-:W-:Y:S01]  /*0980*/  LOP3.LUT R23, R22, 0x700, R23, 0xf8, !PT ;  /* 0x0000070016177812 */ /* 0x000fe200078ef817 */
[----:B------:R-:W3:Y:S04]  /*0990*/  LDG.E.CONSTANT R19, desc[UR6][R16.64+0xc] ;  /* 0x00000c0610137981 */ /* 0x000ee8000c1e9900 */
[----:B------:R-:W-:-:S06]  /*09a0*/  IMAD.WIDE.U32 R22, R23, 0x8, R14 ;  /* 0x0000000817167825 */ /* 0x000fcc00078e000e */
[----:B------:R-:W4:Y:S01]  /*09b0*/  LDG.E.CONSTANT R22, desc[UR6][R22.64] ;  /* 0x0000000616167981 */ /* 0x000f22000c1e9900 */
[----:B--2---:R-:W-:Y:S02]  /*09c0*/  LOP3.LUT R25, R18, 0xf0f0f0f, RZ, 0xc0, !PT ;  /* 0x0f0f0f0f12197812 */ /* 0x004fe400078ec0ff */
[----:B------:R-:W-:-:S03]  /*09d0*/  SHF.R.U32.HI R18, RZ, 0x4, R18 ;  /* 0x00000004ff127819 */ /* 0x000fc60000011612 */
[----:B-----5:R-:W-:Y:S01]  /*09e0*/  IDP.4A.S8.S8 R25, R25, R28, RZ ;  /* 0x0000001c19197226 */ /* 0x020fe200000006ff */
[----:B------:R-:W-:-:S05]  /*09f0*/  LOP3.LUT R18, R18, 0xf0f0f0f, RZ, 0xc0, !PT ;  /* 0x0f0f0f0f12127812 */ /* 0x000fca00078ec0ff */
[----:B------:R-:W-:Y:S02]  /*0a00*/  IDP.4A.S8.S8 R28, R18, R24, R25 ;  /* 0x00000018121c7226 */ /* 0x000fe40000000619 */
[----:B------:R-:W2:Y:S04]  /*0a10*/  LDG.E.U16.CONSTANT R18, desc[UR6][R10.64+0x4] ;  /* 0x000004060a127981 */ /* 0x000ea8000c1e9500 */
[----:B------:R-:W5:Y:S01]  /*0a20*/  LDG.E.CONSTANT R24, desc[UR6][R16.64+0x10] ;  /* 0x0000100610187981 */ /* 0x000f62000c1e9900 */
[----:B----4-:R-:W-:-:S05]  /*0a30*/  LOP3.LUT R25, R22, 0xf0f0f0f, RZ, 0xc0, !PT ;  /* 0x0f0f0f0f16197812 */ /* 0x010fca00078ec0ff */
[----:B---3--:R-:W-:Y:S02]  /*0a40*/  IDP.4A.S8.S8 R19, R25, R19, R28 ;  /* 0x0000001319137226 */ /* 0x008fe4000000061c */
[----:B------:R-:W-:-:S05]  /*0a50*/  IMAD.SHL.U32 R28, R20, 0x4, RZ ;  /* 0x00000004141c7824 */ /* 0x000fca00078e00ff */
[----:B------:R-:W-:Y:S02]  /*0a60*/  LOP3.LUT R23, R28, 0x700, RZ, 0xc0, !PT ;  /* 0x000007001c177812 */ /* 0x000fe400078ec0ff */
[----:B------:R-:W-:Y:S01]  /*0a70*/  SHF.R.U32.HI R25, RZ, 0x4, R22 ;  /* 0x00000004ff197819 */ /* 0x000fe20000011616 */
[----:B------:R-:W3:Y:S03]  /*0a80*/  LDG.E.CONSTANT R28, desc[UR6][R16.64+0x18] ;  /* 0x00001806101c7981 */ /* 0x000ee6000c1e9900 */
[----:B------:R-:W-:Y:S02]  /*0a90*/  LOP3.LUT R25, R25, 0xf0f0f0f, RZ, 0xc0, !PT ;  /* 0x0f0f0f0f19197812 */ /* 0x000fe400078ec0ff */
[----:B--2---:R-:W-:-:S05]  /*0aa0*/  LOP3.LUT R23, R23, 0xff, R18, 0xf8, !PT ;  /* 0x000000ff17177812 */ /* 0x004fca00078ef812 */
[----:B------:R-:W-:-:S06]  /*0ab0*/  IMAD.WIDE.U32 R22, R23, 0x8, R14 ;  /* 0x0000000817167825 */ /* 0x000fcc00078e000e */
[----:B------:R-:W2:Y:S01]  /*0ac0*/  LDG.E.CONSTANT R22, desc[UR6][R22.64] ;  /* 0x0000000616167981 */ /* 0x000ea2000c1e9900 */
[----:B-----5:R-:W-:-:S03]  /*0ad0*/  IDP.4A.S8.S8 R24, R25, R24, R19 ;  /* 0x0000001819187226 */ /* 0x020fc60000000613 */
[----:B------:R-:W4:Y:S01]  /*0ae0*/  LDG.E.CONSTANT R25, desc[UR6][R16.64+0x14] ;  /* 0x0000140610197981 */ /* 0x000f22000c1e9900 */
[----:B------:R-:W-:Y:S02]  /*0af0*/  SHF.R.U32.HI R18, RZ, 0x8, R18 ;  /* 0x00000008ff127819 */ /* 0x000fe40000011612 */
[----:B------:R-:W-:-:S04]  /*0b00*/  SHF.R.U32.HI R19, RZ, 0x1, R20 ;  /* 0x00000001ff137819 */ /* 0x000fc80000011614 */
[----:B------:R-:W-:-:S05]  /*0b10*/  LOP3.LUT R19, R18, 0x700, R19, 0xf8, !PT ;  /* 0x0000070012137812 */ /* 0x000fca00078ef813 */
[----:B------:R-:W-:-:S06]  /*0b20*/  IMAD.WIDE.U32 R18, R19, 0x8, R14 ;  /* 0x0000000813127825 */ /* 0x000fcc00078e000e */
[----:B------:R2:W5:Y:S02]  /*0b30*/  LDG.E.CONSTANT R18, desc[UR6][R18.64] ;  /* 0x0000000612127981 */ /* 0x000564000c1e9900 */
[----:B--2---:R-:W-:Y:S02]  /*0b40*/  LOP3.LUT R19, R22, 0xf0f0f0f, RZ, 0xc0, !PT ;  /* 0x0f0f0f0f16137812 */ /* 0x004fe400078ec0ff */
[----:B------:R-:W-:-:S03]  /*0b50*/  SHF.R.U32.HI R22, RZ, 0x4, R22 ;  /* 0x00000004ff167819 */ /* 0x000fc60000011616 */
[----:B----4-:R-:W-:Y:S01]  /*0b60*/  IDP.4A.S8.S8 R24, R19, R25, R24 ;  /* 0x0000001913187226 */ /* 0x010fe20000000618 */
[----:B------:R-:W-:Y:S01]  /*0b70*/  LOP3.LUT R23, R22, 0xf0f0f0f, RZ, 0xc0, !PT ;  /* 0x0f0f0f0f16177812 */ /* 0x000fe200078ec0ff */
[----:B------:R-:W2:Y:S04]  /*0b80*/  LDG.E.CONSTANT R19, desc[UR6][R16.64] ;  /* 0x0000000610137981 */ /* 0x000ea8000c1e9900 */
[----:B---3--:R-:W-:Y:S02]  /*0b90*/  IDP.4A.S8.S8 R28, R23, R28, R24 ;  /* 0x0000001c171c7226 */ /* 0x008fe40000000618 */
[----:B------:R-:W3:Y:S04]  /*0ba0*/  LDG.E.CONSTANT R23, desc[UR6][R16.64+0x20] ;  /* 0x0000200610177981 */ /* 0x000ee8000c1e9900 */
[----:B------:R-:W4:Y:S01]  /*0bb0*/  LDG.E.U16.CONSTANT R24, desc[UR6][R12.64] ;  /* 0x000000060c187981 */ /* 0x000f22000c1e9500 */
[----:B-----5:R-:W-:-:S05]  /*0bc0*/  LOP3.LUT R22, R18, 0xf0f0f0f, RZ, 0xc0, !PT ;  /* 0x0f0f0f0f12167812 */ /* 0x020fca00078ec0ff */
[----:B------:R-:W-:Y:S01]  /*0bd0*/  IDP.4A.S8.S8 R28, R22, R29, R28 ;  /* 0x0000001d161c7226 */ /* 0x000fe2000000061c */
[----:B------:R-:W5:Y:S04]  /*0be0*/  LDG.E.U16.CONSTANT R12, desc[UR6][R12.64+0xc8] ;  /* 0x0000c8060c0c7981 */ /* 0x000f68000c1e9500 */
[----:B------:R-:W5:Y:S01]  /*0bf0*/  LDG.E.U16.CONSTANT R22, desc[UR6][R10.64+0xca] ;  /* 0x0000ca060a167981 */ /* 0x000f62000c1e9500 */
[----:B------:R-:W-:-:S04]  /*0c00*/  SHF.R.U32.HI R18, RZ, 0x4, R18 ;  /* 0x00000004ff127819 */ /* 0x000fc80000011612 */
[----:B------:R-:W-:-:S05]  /*0c10*/  LOP3.LUT R18, R18, 0xf0f0f0f, RZ, 0xc0, !PT ;  /* 0x0f0f0f0f12127812 */ /* 0x000fca00078ec0ff */
[----:B---3--:R-:W-:Y:S01]  /*0c20*/  IDP.4A.S8.S8 R23, R18, R23, R28 ;  /* 0x0000001712177226 */ /* 0x008fe2000000061c */
[----:B------:R-:W-:Y:S01]  /*0c30*/  SHF.R.U32.HI R18, RZ, 0xb, R20 ;  /* 0x0000000bff127819 */ /* 0x000fe20000011614 */
[----:B--2---:R-:W-:Y:S01]  /*0c40*/  HADD2.F32 R27, -RZ, R19.H1_H1 ;  /* 0x30000013ff1b7230 */ /* 0x004fe20000004100 */
[----:B------:R-:W2:Y:S02]  /*0c50*/  LDG.E.CONSTANT R28, desc[UR6][R16.64+0x488] ;  /* 0x00048806101c7981 */ /* 0x000ea4000c1e9900 */
[----:B------:R-:W-:Y:S02]  /*0c60*/  LOP3.LUT R18, R18, 0xe, RZ, 0xc0, !PT ;  /* 0x0000000e12127812 */ /* 0x000fe400078ec0ff */
[----:B------:R-:W-:Y:S02]  /*0c70*/  LOP3.LUT R20, R20, 0x8000, RZ, 0xc0, !PT ;  /* 0x0000800014147812 */ /* 0x000fe400078ec0ff */
[----:B------:R-:W-:Y:S01]  /*0c80*/  LOP3.LUT R18, R18, 0x1, RZ, 0xfc, !PT ;  /* 0x0000000112127812 */ /* 0x000fe200078efcff */
[----:B----4-:R-:W-:Y:S01]  /*0c90*/  HADD2.F32 R24, -RZ, R24.H0_H0 ;  /* 0x20000018ff187230 */ /* 0x010fe20000004100 */
[----:B------:R-:W-:-:S02]  /*0ca0*/  I2FP.F32.U32 R29, R20 ;  /* 0x00000014001d7245 */ /* 0x000fc40000201000 */
[----:B------:R-:W-:Y:S01]  /*0cb0*/  I2FP.F32.U32 R25, R18 ;  /* 0x0000001200197245 */ /* 0x000fe20000201000 */
[----:B------:R-:W-:Y:S02]  /*0cc0*/  IMAD.MOV.U32 R20, RZ, RZ, 0x37000000 ;  /* 0x37000000ff147424 */ /* 0x000fe400078e00ff */
[----:B------:R-:W-:Y:S02]  /*0cd0*/  IMAD.SHL.U32 R18, R26, 0x100, RZ ;  /* 0x000001001a127824 */ /* 0x000fe400078e00ff */
[----:B------:R-:W-:Y:S01]  /*0ce0*/  FMUL.FTZ R25, R24, R25 ;  /* 0x0000001918197220 */ /* 0x000fe20000410000 */
[----:B------:R-:W-:-:S04]  /*0cf0*/  FFMA.FTZ R24, R29, -R20, -0.875 ;  /* 0xbf6000001d187423 */ /* 0x000fc80000010814 */
[----:B------:R-:W-:Y:S01]  /*0d00*/  FMUL.FTZ R24, R24, R27 ;  /* 0x0000001b18187220 */ /* 0x000fe20000410000 */
[----:B------:R-:W-:Y:S01]  /*0d10*/  LOP3.LUT R27, R18, 0x700, RZ, 0xc0, !PT ;  /* 0x00000700121b7812 */ /* 0x000fe200078ec0ff */
[----:B------:R-:W-:Y:S01]  /*0d20*/  HADD2.F32 R19, -RZ, R19.H0_H0 ;  /* 0x20000013ff137230 */ /* 0x000fe20000004100 */
[----:B------:R-:W-:Y:S02]  /*0d30*/  I2FP.F32.S32 R23, R23 ;  /* 0x0000001700177245 */ /* 0x000fe40000201400 */
[----:B-----5:R-:W-:-:S03]  /*0d40*/  LOP3.LUT R27, R27, 0xff, R22, 0xf8, !PT ;  /* 0x000000ff1b1b7812 */ /* 0x020fc600078ef816 */
[----:B------:R-:W-:Y:S02]  /*0d50*/  FFMA.FTZ R24, R19, R23, R24 ;  /* 0x0000001713187223 */ /* 0x000fe40000010018 */
[----:B------:R-:W-:Y:S01]  /*0d60*/  IMAD.WIDE.U32 R18, R27, 0x8, R14 ;  /* 0x000000081b127825 */ /* 0x000fe200078e000e */
[----:B------:R-:W3:Y:S04]  /*0d70*/  LDG.E.CONSTANT R23, desc[UR6][R16.64+0x484] ;  /* 0x0004840610177981 */ /* 0x000ee8000c1e9900 */
[----:B------:R0:W4:Y:S04]  /*0d80*/  LDG.E.U16.CONSTANT R27, desc[UR6][R10.64+0xcc] ;  /* 0x0000cc060a1b7981 */ /* 0x000128000c1e9500 */
[----:B------:R-:W5:Y:S01]  /*0d90*/  LDG.E.CONSTANT R18, desc[UR6][R18.64] ;  /* 0x0000000612127981 */ /* 0x000f62000c1e9900 */
[----:B------:R-:W-:Y:S01]  /*0da0*/  SHF.R.U32.HI R22, RZ, 0x8, R22 ;  /* 0x00000008ff167819 */ /* 0x000fe20000011616 */
[----:B0-----:R-:W-:-:S02]  /*0db0*/  IMAD.SHL.U32 R10, R26, 0x4, RZ ;  /* 0x000000041a0a7824 */ /* 0x001fc400078e00ff */
[----:B------:R-:W4:Y:S03]  /*0dc0*/  LDG.E.CONSTANT R19, desc[UR6][R16.64+0x490] ;  /* 0x0004900610137981 */ /* 0x000f26000c1e9900 */
[----:B------:R-:W-:Y:S02]  /*0dd0*/  LOP3.LUT R10, R10, 0x700, RZ, 0xc0, !PT ;  /* 0x000007000a0a7812 */ /* 0x000fe400078ec0ff */
[----:B-----5:R-:W-:-:S05]  /*0de0*/  LOP3.LUT R29, R18, 0xf0f0f0f, RZ, 0xc0, !PT ;  /* 0x0f0f0f0f121d7812 */ /* 0x020fca00078ec0ff */
[----:B---3--:R-:W-:Y:S02]  /*0df0*/  IDP.4A.S8.S8 R29, R29, R23, RZ ;  /* 0x000000171d1d7226 */ /* 0x008fe400000006ff */
[----:B------:R-:W-:-:S05]  /*0e00*/  IMAD.SHL.U32 R23, R26, 0x20, RZ ;  /* 0x000000201a177824 */ /* 0x000fca00078e00ff */
[----:B------:R-:W-:Y:S02]  /*0e10*/  LOP3.LUT R23, R22, 0x700, R23, 0xf8, !PT ;  /* 0x0000070016177812 */ /* 0x000fe400078ef817 */
[----:B------:R-:W-:-:S03]  /*0e20*/  SHF.R.U32.HI R18, RZ, 0x4, R18 ;  /* 0x00000004ff127819 */ /* 0x000fc60000011612 */
[----:B------:R-:W-:Y:S01]  /*0e30*/  IMAD.WIDE.U32 R22, R23, 0x8, R14 ;  /* 0x0000000817167825 */ /* 0x000fe200078e000e */
[----:B------:R-:W-:-:S05]  /*0e40*/  LOP3.LUT R18, R18, 0xf0f0f0f, RZ, 0xc0, !PT ;  /* 0x0f0f0f0f12127812 */ /* 0x000fca00078ec0ff */
[----:B------:R-:W3:Y:S01]  /*0e50*/  LDG.E.CONSTANT R22, desc[UR6][R22.64] ;  /* 0x0000000616167981 */ /* 0x000ee2000c1e9900 */
[----:B--2---:R-:W-:-:S03]  /*0e60*/  IDP.4A.S8.S8 R29, R18, R28, R29 ;  /* 0x0000001c121d7226 */ /* 0x004fc6000000061d */
[----:B------:R-:W2:Y:S01]  /*0e70*/  LDG.E.CONSTANT R28, desc[UR6][R16.64+0x48c] ;  /* 0x00048c06101c7981 */ /* 0x000ea2000c1e9900 */
[----:B----4-:R-:W-:-:S03]  /*0e80*/  LOP3.LUT R11, R10, 0xff, R27, 0xf8, !PT ;  /* 0x000000ff0a0b7812 */ /* 0x010fc600078ef81b */
[----:B------:R-:W4:Y:S02]  /*0e90*/  LDG.E.CONSTANT R18, desc[UR6][R16.64+0x494] ;  /* 0x0004940610127981 */ /* 0x000f24000c1e9900 */
[----:B------:R-:W-:-:S06]  /*0ea0*/  IMAD.WIDE.U32 R10, R11, 0x8, R14 ;  /* 0x000000080b0a7825 */ /* 0x000fcc00078e000e */
[----:B------:R-:W5:Y:S01]  /*0eb0*/  LDG.E.CONSTANT R10, desc[UR6][R10.64] ;  /* 0x000000060a0a7981 */ /* 0x000f62000c1e9900 */
[----:B------:R-:W-:-:S03]  /*0ec0*/  SHF.R.U32.HI R27, RZ, 0x8, R27 ;  /* 0x00000008ff1b7819 */ /* 0x000fc6000001161b */
[----:B------:R-:W4:Y:S01]  /*0ed0*/  LDG.E.CONSTANT R11, desc[UR6][R16.64+0x4a0] ;  /* 0x0004a006100b7981 */ /* 0x000f22000c1e9900 */
[----:B---3--:R-:W-:Y:S02]  /*0ee0*/  LOP3.LUT R23, R22, 0xf0f0f0f, RZ, 0xc0, !PT ;  /* 0x0f0f0f0f16177812 */ /* 0x008fe400078ec0ff */
[----:B------:R-:W-:-:S03]  /*0ef0*/  SHF.R.U32.HI R22, RZ, 0x4, R22 ;  /* 0x00000004ff167819 */ /* 0x000fc60000011616 */
[----:B--2---:R-:W-:Y:S01]  /*0f00*/  IDP.4A.S8.S8 R23, R23, R28, R29 ;  /* 0x0000001c17177226 */ /* 0x004fe2000000061d */
[----:B------:R-:W-:-:S05]  /*0f10*/  LOP3.LUT R22, R22, 0xf0f0f0f, RZ, 0xc0, !PT ;  /* 0x0f0f0f0f16167812 */ /* 0x000fca00078ec0ff */
[----:B------:R-:W-:Y:S01]  /*0f20*/  IDP.4A.S8.S8 R19, R22, R19, R23 ;  /* 0x0000001316137226 */ /* 0x000fe20000000617 */
[----:B------:R-:W-:Y:S01]  /*0f30*/  SHF.R.U32.HI R22, RZ, 0x1, R26 ;  /* 0x00000001ff167819 */ /* 0x000fe2000001161a */
[----:B------:R-:W2:Y:S03]  /*0f40*/  LDG.E.CONSTANT R23, desc[UR6][R16.64+0x480] ;  /* 0x0004800610177981 */ /* 0x000ea6000c1e9900 */
[----:B------:R-:W-:Y:S02]  /*0f50*/  LOP3.LUT R27, R27, 0x700, R22, 0xf8, !PT ;  /* 0x000007001b1b7812 */ /* 0x000fe400078ef816 */
[----:B-----5:R-:W-:-:S03]  /*0f60*/  LOP3.LUT R22, R10, 0xf0f0f0f, RZ, 0xc0, !PT ;  /* 0x0f0f0f0f0a167812 */ /* 0x020fc600078ec0ff */
[----:B------:R-:W-:-:S04]  /*0f70*/  IMAD.WIDE.U32 R14, R27, 0x8, R14 ;  /* 0x000000081b0e7825 */ /* 0x000fc800078e000e */
[----:B----4-:R-:W-:Y:S02]  /*0f80*/  IDP.4A.S8.S8 R22, R22, R18, R19 ;  /* 0x0000001216167226 */ /* 0x010fe40000000613 */
[----:B------:R0:W3:Y:S04]  /*0f90*/  LDG.E.CONSTANT R14, desc[UR6][R14.64] ;  /* 0x000000060e0e7981 */ /* 0x0000e8000c1e9900 */
[----:B------:R-:W4:Y:S04]  /*0fa0*/  LDG.E.CONSTANT R19, desc[UR6][R16.64+0x498] ;  /* 0x0004980610137981 */ /* 0x000f28000c1e9900 */
[----:B------:R-:W5:Y:S01]  /*0fb0*/  LDG.E.CONSTANT R18, desc[UR6][R16.64+0x49c] ;  /* 0x00049c0610127981 */ /* 0x000f62000c1e9900 */
[----:B------:R-:W-:-:S04]  /*0fc0*/  SHF.R.U32.HI R10, RZ, 0x4, R10 ;  /* 0x00000004ff0a7819 */ /* 0x000fc8000001160a */
[----:B------:R-:W-:Y:S02]  /*0fd0*/  LOP3.LUT R10, R10, 0xf0f0f0f, RZ, 0xc0, !PT ;  /* 0x0f0f0f0f0a0a7812 */ /* 0x000fe400078ec0ff */
[----:B------:R-:W-:Y:S01]  /*0fe0*/  LOP3.LUT R28, R26, 0x8000, RZ, 0xc0, !PT ;  /* 0x000080001a1c7812 */ /* 0x000fe200078ec0ff */
[----:B------:R-:W-:Y:S01]  /*0ff0*/  VIADD R21, R21, 0x8 ;  /* 0x0000000815157836 */ /* 0x000fe20000000000 */
[----:B------:R-:W-:Y:S02]  /*1000*/  SHF.R.U32.HI R26, RZ, 0xb, R26 ;  /* 0x0000000bff1a7819 */ /* 0x000fe4000001161a */
[----:B0-----:R-:W-:Y:S02]  /*1010*/  I2FP.F32.U32 R15, R28 ;  /* 0x0000001c000f7245 */ /* 0x001fe40000201000 */
[----:B------:R-:W-:Y:S02]  /*1020*/  LOP3.LUT R26, R26, 0xe, RZ, 0xc0, !PT ;  /* 0x0000000e1a1a7812 */ /* 0x000fe400078ec0ff */
[----:B------:R-:W-:Y:S01]  /*1030*/  ISETP.GE.U32.AND P0, PT, R21, R4, PT ;  /* 0x000000041500720c */ /* 0x000fe20003f06070 */
[----:B------:R-:W-:Y:S01]  /*1040*/  FFMA.FTZ R15, R15, -R20, -0.875 ;  /* 0xbf6000000f0f7423 */ /* 0x000fe20000010814 */
[----:B------:R-:W-:Y:S01]  /*1050*/  LOP3.LUT R26, R26, 0x1, RZ, 0xfc, !PT ;  /* 0x000000011a1a7812 */ /* 0x000fe200078efcff */
[----:B------:R-:W-:-:S03]  /*1060*/  HADD2.F32 R12, -RZ, R12.H0_H0 ;  /* 0x2000000cff0c7230 */ /* 0x000fc60000004100 */
[----:B------:R-:W-:Y:S01]  /*1070*/  I2FP.F32.U32 R13, R26 ;  /* 0x0000001a000d7245 */ /* 0x000fe20000201000 */
[----:B------:R-:W-:-:S04]  /*1080*/  FFMA.FTZ R8, R25, R24, R8 ;  /* 0x0000001819087223 */ /* 0x000fc80000010008 */
[----:B------:R-:W-:Y:S01]  /*1090*/  FMUL.FTZ R13, R12, R13 ;  /* 0x0000000d0c0d7220 */ /* 0x000fe20000410000 */
[----:B------:R-:W-:Y:S02]  /*10a0*/  VIADD R9, R9, 0x40 ;  /* 0x0000004009097836 */ /* 0x000fe40000000000 */
[----:B------:R-:W-:Y:S01]  /*10b0*/  VIADD R5, R5, 0x8 ;  /* 0x0000000805057836 */ /* 0x000fe20000000000 */
[----:B---3--:R-:W-:Y:S02]  /*10c0*/  LOP3.LUT R27, R14, 0xf0f0f0f, RZ, 0xc0, !PT ;  /* 0x0f0f0f0f0e1b7812 */ /* 0x008fe400078ec0ff */
[----:B------:R-:W-:Y:S01]  /*10d0*/  SHF.R.U32.HI R14, RZ, 0x4, R14 ;  /* 0x00000004ff0e7819 */ /* 0x000fe2000001160e */
[----:B----4-:R-:W-:-:S03]  /*10e0*/  IDP.4A.S8.S8 R19, R10, R19, R22 ;  /* 0x000000130a137226 */ /* 0x010fc60000000616 */
[----:B------:R-:W-:Y:S01]  /*10f0*/  LOP3.LUT R14, R14, 0xf0f0f0f, RZ, 0xc0, !PT ;  /* 0x0f0f0f0f0e0e7812 */ /* 0x000fe200078ec0ff */
[----:B-----5:R-:W-:Y:S02]  /*1100*/  IDP.4A.S8.S8 R18, R27, R18, R19 ;  /* 0x000000121b127226 */ /* 0x020fe40000000613 */
[--C-:B--2---:R-:W-:Y:S02]  /*1110*/  HADD2.F32 R10, -RZ, R23.reuse.H1_H1 ;  /* 0x30000017ff0a7230 */ /* 0x104fe40000004100 */
[----:B------:R-:W-:Y:S02]  /*1120*/  IDP.4A.S8.S8 R11, R14, R11, R18 ;  /* 0x0000000b0e0b7226 */ /* 0x000fe40000000612 */
[----:B------:R-:W-:Y:S02]  /*1130*/  HADD2.F32 R23, -RZ, R23.H0_H0 ;  /* 0x20000017ff177230 */ /* 0x000fe40000004100 */
[----:B------:R-:W-:Y:S01]  /*1140*/  FMUL.FTZ R10, R15, R10 ;  /* 0x0000000a0f0a7220 */ /* 0x000fe20000410000 */
[----:B------:R-:W-:-:S05]  /*1150*/  I2FP.F32.S32 R14, R11 ;  /* 0x0000000b000e7245 */ /* 0x000fca0000201400 */
[----:B------:R-:W-:-:S04]  /*1160*/  FFMA.FTZ R10, R23, R14, R10 ;  /* 0x0000000e170a7223 */ /* 0x000fc8000001000a */
[----:B------:R-:W-:Y:S01]  /*1170*/  FFMA.FTZ R8, R13, R10, R8 ;  /* 0x0000000a0d087223 */ /* 0x000fe20000010008 */
[----:B------:R-:W-:Y:S06]  /*1180*/  @!P0 BRA `(.L_x_816) ;  /* 0xfffffff4009c8947 */ /* 0x000fec000383ffff */
.L_x_813:
[----:B------:R-:W-:Y:S05]  /*1190*/  BSYNC.RECONVERGENT B0 ;  /* 0x0000000000007941 */ /* 0x000fea0003800200 */
.L_x_812:
        /* <DEDUP_REMOVED lines=18> */
.L_x_817:
        /* <DEDUP_REMOVED lines=12> */
.L_x_1318:


//--------------------- .text._Z13mul_mat_vec_qIN3c108BFloat16ELi256ELi8E13block_iq3_xxsLi1EXadL_ZN45_INTERNAL_8d5cb472_14_gguf_kernel_cu_cd24131920vec_dot_iq3_xxs_q8_1EPKvPK10block_q8_1RKiEEEvS5_S5_PT_iii --------------------------
	.section	.text._Z13mul_mat_vec_qIN3c108BFloat16ELi256ELi8E13block_iq3_xxsLi1EXadL_ZN45_INTERNAL_8d5cb472_14_gguf_kernel_cu_cd24131920vec_dot_iq3_xxs_q8_1EPKvPK10block_q8_1RKiEEEvS5_S5_PT_iii,"ax",@progbits
	.align	128
.text._Z13mul_mat_vec_qIN3c108BFloat16ELi256ELi8E13block_iq3_xxsLi1EXadL_ZN45_INTERNAL_8d5cb472_14_gguf_kernel_cu_cd24131920vec_dot_iq3_xxs_q8_1EPKvPK10block_q8_1RKiEEEvS5_S5_PT_iii:
        .type           _Z13mul_mat_vec_qIN3c108BFloat16ELi256ELi8E13block_iq3_xxsLi1EXadL_ZN45_INTERNAL_8d5cb472_14_gguf_kernel_cu_cd24131920vec_dot_iq3_xxs_q8_1EPKvPK10block_q8_1RKiEEEvS5_S5_PT_iii,@function
        .size           _Z13mul_mat_vec_qIN3c108BFloat16ELi256ELi8E13block_iq3_xxsLi1EXadL_ZN45_INTERNAL_8d5cb472_14_gguf_kernel_cu_cd24131920vec_dot_iq3_xxs_q8_1EPKvPK10block_q8_1RKiEEEvS5_S5_PT_iii,(.L_x_1319 - _Z13mul_mat_vec_qIN3c108BFloat16ELi256ELi8E13block_iq3_xxsLi1EXadL_ZN45_INTERNAL_8d5cb472_14_gguf_kernel_cu_cd24131920vec_dot_iq3_xxs_q8_1EPKvPK10block_q8_1RKiEEEvS5_S5_PT_iii)
        .other          _Z13mul_mat_vec_qIN3c108BFloat16ELi256ELi8E13block_iq3_xxsLi1EXadL_ZN45_INTERNAL_8d5cb472_14_gguf_kernel_cu_cd24131920vec_dot_iq3_xxs_q8_1EPKvPK10block_q8_1RKiEEEvS5_S5_PT_iii,@"STO_CUDA_ENTRY STV_DEFAULT"
_Z13mul_mat_vec_qIN3c108BFloat16ELi256ELi8E13block_iq3_xxsLi1EXadL_ZN45_INTERNAL_8d5cb472_14_gguf_kernel_cu_cd24131920vec_dot_iq3_xxs_q8_1EPKvPK10block_q8_1RKiEEEvS5_S5_PT_iii:
        /* <DEDUP_REMOVED lines=29> */
[----:B------:R-:W-:Y:S01]  /*01d0*/  LEA.HI R6, R6, R5, RZ, 0x9 ;  /* 0x0000000506067211 */ /* 0x000fe200078f48ff */
[----:B------:R-:W-:-:S03]  /*01e0*/  IMAD.SHL.U32 R5, R2, 0x2, RZ ;  /* 0x0000000202057824 */ /* 0x000fc600078e00ff */
[----:B------:R-:W-:-:S05]  /*01f0*/  SHF.R.S32.HI R6, RZ, 0x9, R6 ;  /* 0x00000009ff067819 */ /* 0x000fca0000011406 */
[----:B------:R-:W-:-:S04]  /*0200*/  IMAD R6, R6, UR5, RZ ;  /* 0x0000000506067c24 */ /* 0x000fc8000f8e02ff */
[----:B------:R-:W-:Y:S01]  /*0210*/  IMAD R10, R6, 0x2, R21 ;  /* 0x00000002060a7824 */ /* 0x000fe200078e0215 */
[----:B------:R-:W-:-:S04]  /*0220*/  LOP3.LUT R6, R5, 0xe, RZ, 0xc0, !PT ;  /* 0x0000000e05067812 */ /* 0x000fc800078ec0ff */
[----:B------:R-:W-:-:S07]  /*0230*/  SHF.L.U32 R5, R10, 0x3, RZ ;  /* 0x000000030a057819 */ /* 0x000fce00000006ff */
.L_x_820:
[----:B------:R-:W0:Y:S08]  /*0240*/  LDC.64 R14, c[0x0][0x380] ;  /* 0x0000e000ff0e7b82 */ /* 0x000e300000000a00 */
[----:B------:R-:W1:Y:S08]  /*0250*/  LDC.64 R18, c[0x4][0x18] ;  /* 0x01000600ff127b82 */ /* 0x000e700000000a00 */
[----:B------:R-:W2:Y:S01]  /*0260*/  LDC.64 R12, c[0x0][0x388] ;  /* 0x0000e200ff0c7b82 */ /* 0x000ea20000000a00 */
[----:B0-----:R-:W-:-:S04]  /*0270*/  IMAD.WIDE R14, R9, 0x62, R14 ;  /* 0x00000062090e7825 */ /* 0x001fc800078e020e */
[----:B------:R-:W-:Y:S01]  /*0280*/  IMAD.WIDE.U32 R26, R6, 0x2, R14 ;  /* 0x00000002061a7825 */ /* 0x000fe200078e000e */
[----:B------:R-:W-:Y:S02]  /*0290*/  IADD3 R28, P0, PT, R7, R14, RZ ;  /* 0x0000000e071c7210 */ /* 0x000fe40007f1e0ff */
[----:B------:R-:W3:Y:S04]  /*02a0*/  LDG.E.U16.CONSTANT R14, desc[UR6][R14.64] ;  /* 0x000000060e0e7981 */ /* 0x000ee8000c1e9500 */
[----:B------:R-:W4:Y:S01]  /*02b0*/  LDG.E.U16.CONSTANT R23, desc[UR6][R26.64+0x42] ;  /* 0x000042061a177981 */ /* 0x000f22000c1e9500 */
[----:B------:R-:W-:-:S05]  /*02c0*/  IMAD.X R29, RZ, RZ, R15, P0 ;  /* 0x000000ffff1d7224 */ /* 0x000fca00000e060f */
[----:B------:R-:W1:Y:S04]  /*02d0*/  LDG.E.U8.CONSTANT R25, desc[UR6][R28.64+0x2] ;  /* 0x000002061c197981 */ /* 0x000e68000c1e9100 */
[----:B------:R-:W5:Y:S01]  /*02e0*/  LDG.E.U8.CONSTANT R17, desc[UR6][R28.64+0x3] ;  /* 0x000003061c117981 */ /* 0x000f62000c1e9100 */
[----:B----4-:R-:W-:-:S05]  /*02f0*/  IMAD.SHL.U32 R10, R23, 0x8, RZ ;  /* 0x00000008170a7824 */ /* 0x010fca00078e00ff */
[----:B------:R-:W-:Y:S01]  /*0300*/  LOP3.LUT R10, R10, 0x3f8, RZ, 0xc0, !PT ;  /* 0x000003f80a0a7812 */ /* 0x000fe200078ec0ff */
[----:B-1----:R-:W-:-:S03]  /*0310*/  IMAD.WIDE.U32 R24, R25, 0x4, R18 ;  /* 0x0000000419187825 */ /* 0x002fc600078e0012 */
[----:B------:R-:W-:Y:S01]  /*0320*/  IADD3 R10, P0, PT, R10, UR8, RZ ;  /* 0x000000080a0a7c10 */ /* 0x000fe2000ff1e0ff */
[----:B-----5:R-:W-:Y:S02]  /*0330*/  IMAD.WIDE.U32 R16, R17, 0x4, R18 ;  /* 0x0000000411107825 */ /* 0x020fe400078e0012 */
[----:B------:R0:W4:Y:S02]  /*0340*/  LDG.E.CONSTANT R25, desc[UR6][R24.64] ;  /* 0x0000000618197981 */ /* 0x000124000c1e9900 */
[----:B------:R-:W-:Y:S02]  /*0350*/  IMAD.X R11, RZ, RZ, UR9, P0 ;  /* 0x00000009ff0b7e24 */ /* 0x000fe400080e06ff */
[----:B------:R1:W5:Y:S04]  /*0360*/  LDG.E.CONSTANT R16, desc[UR6][R16.64] ;  /* 0x0000000610107981 */ /* 0x000368000c1e9900 */
[----:B------:R-:W4:Y:S01]  /*0370*/  LDG.E.64.CONSTANT R10, desc[UR6][R10.64] ;  /* 0x000000060a0a7981 */ /* 0x000f22000c1e9b00 */
[----:B0-----:R-:W-:-:S02]  /*0380*/  LOP3.LUT R24, R2, 0x7, RZ, 0xc0, !PT ;  /* 0x0000000702187812 */ /* 0x001fc400078ec0ff */
[C---:B----4-:R-:W-:Y:S02]  /*0390*/  LOP3.LUT R20, R10.reuse, 0x80808080, R25, 0xde, !PT ;  /* 0x808080800a147812 */ /* 0x050fe400078ede19 */
[----:B------:R-:W-:Y:S02]  /*03a0*/  LOP3.LUT R22, R10, 0x7f7f7f7f, RZ, 0xc0, !PT ;  /* 0x7f7f7f7f0a167812 */ /* 0x000fe400078ec0ff */
[----:B-1----:R-:W-:-:S03]  /*03b0*/  LOP3.LUT R17, R11, 0x7f7f7f7f, RZ, 0xc0, !PT ;  /* 0x7f7f7f7f0b117812 */ /* 0x002fc600078ec0ff */
[----:B------:R-:W-:Y:S01]  /*03c0*/  IMAD.IADD R20, R20, 0x1, -R22 ;  /* 0x0000000114147824 */ /* 0x000fe200078e0a16 */
[----:B-----5:R-:W-:Y:S02]  /*03d0*/  LOP3.LUT R22, R11, 0x80808080, R16, 0xde, !PT ;  /* 0x808080800b167812 */ /* 0x020fe400078ede10 */
[----:B------:R-:W-:-:S04]  /*03e0*/  IADD3 R11, P0, PT, R24, R5, RZ ;  /* 0x00000005180b7210 */ /* 0x000fc80007f1e0ff */
[----:B------:R-:W-:Y:S01]  /*03f0*/  LEA.HI.X.SX32 R10, R5, RZ, 0x1, P0 ;  /* 0x000000ff050a7211 */ /* 0x000fe200000f0eff */
[----:B--2---:R-:W-:-:S04]  /*0400*/  IMAD.WIDE.U32 R12, R11, 0x24, R12 ;  /* 0x000000240b0c7825 */ /* 0x004fc800078e000c */
[----:B------:R-:W-:-:S05]  /*0410*/  IMAD R11, R10, 0x24, RZ ;  /* 0x000000240a0b7824 */ /* 0x000fca00078e02ff */
[----:B------:R-:W-:Y:S01]  /*0420*/  IADD3 R13, PT, PT, R13, R11, RZ ;  /* 0x0000000b0d0d7210 */ /* 0x000fe20007ffe0ff */
[----:B------:R-:W-:Y:S01]  /*0430*/  IMAD.IADD R22, R22, 0x1, -R17 ;  /* 0x0000000116167824 */ /* 0x000fe200078e0a11 */
[----:B------:R-:W-:Y:S01]  /*0440*/  LOP3.LUT R20, R20, 0x80808080, R25, 0xb4, !PT ;  /* 0x8080808014147812 */ /* 0x000fe200078eb419 */
[----:B------:R-:W2:Y:S04]  /*0450*/  LDG.E.U8.CONSTANT R17, desc[UR6][R28.64+0x4] ;  /* 0x000004061c117981 */ /* 0x000ea8000c1e9100 */
[----:B------:R-:W4:Y:S04]  /*0460*/  LDG.E.CONSTANT R11, desc[UR6][R12.64+0x4] ;  /* 0x000004060c0b7981 */ /* 0x000f28000c1e9900 */
[----:B------:R-:W5:Y:S01]  /*0470*/  LDG.E.CONSTANT R25, desc[UR6][R12.64+0x8] ;  /* 0x000008060c197981 */ /* 0x000f62000c1e9900 */
[----:B------:R-:W-:-:S04]  /*0480*/  SHF.R.U32.HI R10, RZ, 0x4, R23 ;  /* 0x00000004ff0a7819 */ /* 0x000fc80000011617 */
[----:B------:R-:W-:Y:S02]  /*0490*/  LOP3.LUT R10, R10, 0x3f8, RZ, 0xc0, !PT ;  /* 0x000003f80a0a7812 */ /* 0x000fe400078ec0ff */
[----:B------:R-:W-:Y:S02]  /*04a0*/  LOP3.LUT R22, R22, 0x80808080, R16, 0xb4, !PT ;  /* 0x8080808016167812 */ /* 0x000fe400078eb410 */
[----:B------:R-:W-:Y:S01]  /*04b0*/  IADD3 R10, P0, PT, R10, UR8, RZ ;  /* 0x000000080a0a7c10 */ /* 0x000fe2000ff1e0ff */
[----:B----4-:R-:W-:Y:S02]  /*04c0*/  IDP.4A.S8.S8 R11, R20, R11, RZ ;  /* 0x0000000b140b7226 */ /* 0x010fe400000006ff */
[----:B--2---:R-:W-:-:S04]  /*04d0*/  IMAD.WIDE.U32 R16, R17, 0x4, R18 ;  /* 0x0000000411107825 */ /* 0x004fc800078e0012 */
[----:B-----5:R-:W-:Y:S02]  /*04e0*/  IDP.4A.S8.S8 R25, R22, R25, R11 ;  /* 0x0000001916197226 */ /* 0x020fe4000000060b */
[----:B------:R-:W-:Y:S01]  /*04f0*/  IMAD.X R11, RZ, RZ, UR9, P0 ;  /* 0x00000009ff0b7e24 */ /* 0x000fe200080e06ff */
[----:B------:R-:W2:Y:S04]  /*0500*/  LDG.E.CONSTANT R17, desc[UR6][R16.64] ;  /* 0x0000000610117981 */ /* 0x000ea8000c1e9900 */
[----:B------:R-:W4:Y:S04]  /*0510*/  LDG.E.U8.CONSTANT R22, desc[UR6][R28.64+0x5] ;  /* 0x000005061c167981 */ /* 0x000f28000c1e9100 */
[----:B------:R-:W2:Y:S02]  /*0520*/  LDG.E.64.CONSTANT R10, desc[UR6][R10.64] ;  /* 0x000000060a0a7981 */ /* 0x000ea4000c1e9b00 */
[----:B--2---:R-:W-:-:S02]  /*0530*/  LOP3.LUT R20, R10, 0x80808080, R17, 0xde, !PT ;  /* 0x808080800a147812 */ /* 0x004fc400078ede11 */
[----:B------:R-:W-:-:S05]  /*0540*/  LOP3.LUT R24, R10, 0x7f7f7f7f, RZ, 0xc0, !PT ;  /* 0x7f7f7f7f0a187812 */ /* 0x000fca00078ec0ff */
[----:B------:R-:W-:Y:S02]  /*0550*/  IMAD.IADD R24, R20, 0x1, -R24 ;  /* 0x0000000114187824 */ /* 0x000fe400078e0a18 */
[----:B------:R-:W2:Y:S03]  /*0560*/  LDG.E.U16.CONSTANT R20, desc[UR6][R26.64+0x44] ;  /* 0x000044061a147981 */ /* 0x000ea6000c1e9500 */
[----:B------:R-:W-:Y:S01]  /*0570*/  LOP3.LUT R10, R24, 0x80808080, R17, 0xb4, !PT ;  /* 0x80808080180a7812 */ /* 0x000fe200078eb411 */
[----:B----4-:R-:W-:Y:S02]  /*0580*/  IMAD.WIDE.U32 R16, R22, 0x4, R18 ;  /* 0x0000000416107825 */ /* 0x010fe400078e0012 */
[----:B------:R-:W4:Y:S04]  /*0590*/  LDG.E.CONSTANT R22, desc[UR6][R12.64+0x10] ;  /* 0x000010060c167981 */ /* 0x000f28000c1e9900 */
[----:B------:R-:W5:Y:S04]  /*05a0*/  LDG.E.CONSTANT R26, desc[UR6][R12.64+0xc] ;  /* 0x00000c060c1a7981 */ /* 0x000f68000c1e9900 */
[----:B------:R-:W3:Y:S04]  /*05b0*/  LDG.E.CONSTANT R24, desc[UR6][R16.64] ;  /* 0x0000000610187981 */ /* 0x000ee8000c1e9900 */
[----:B------:R-:W4:Y:S04]  /*05c0*/  LDG.E.U8.CONSTANT R27, desc[UR6][R28.64+0x7] ;  /* 0x000007061c1b7981 */ /* 0x000f28000c1e9100 */
[----:B------:R-:W4:Y:S01]  /*05d0*/  LDG.E.U8.CONSTANT R17, desc[UR6][R28.64+0x6] ;  /* 0x000006061c117981 */ /* 0x000f22000c1e9100 */
[----:B--2---:R-:W-:-:S05]  /*05e0*/  IMAD R23, R20, 0x10000, R23 ;  /* 0x0001000014177824 */ /* 0x004fca00078e0217 */
[----:B------:R-:W-:Y:S01]  /*05f0*/  SHF.R.U32.HI R23, RZ, 0xb, R23 ;  /* 0x0000000bff177819 */ /* 0x000fe20000011617 */
[----:B-----5:R-:W-:Y:S01]  /*0600*/  IDP.4A.S8.S8 R25, R10, R26, R25 ;  /* 0x0000001a0a197226 */ /* 0x020fe20000000619 */
[C---:B------:R-:W-:Y:S01]  /*0610*/  LOP3.LUT R10, R11.reuse, 0x7f7f7f7f, RZ, 0xc0, !PT ;  /* 0x7f7f7f7f0b0a7812 */ /* 0x040fe200078ec0ff */
[----:B------:R-:W2:Y:S01]  /*0620*/  LDG.E.U8.CONSTANT R26, desc[UR6][R28.64+0x9] ;  /* 0x000009061c1a7981 */ /* 0x000ea2000c1e9100 */
[----:B---3--:R-:W-:Y:S02]  /*0630*/  LOP3.LUT R11, R11, 0x80808080, R24, 0xde, !PT ;  /* 0x808080800b0b7812 */ /* 0x008fe400078ede18 */
[----:B------:R-:W-:-:S03]  /*0640*/  LOP3.LUT R23, R23, 0x3f8, RZ, 0xc0, !PT ;  /* 0x000003f817177812 */ /* 0x000fc600078ec0ff */
[----:B------:R-:W-:Y:S01]  /*0650*/  IMAD.IADD R11, R11, 0x1, -R10 ;  /* 0x000000010b0b7824 */ /* 0x000fe200078e0a0a */
[----:B------:R-:W-:-:S04]  /*0660*/  IADD3 R16, P0, PT, R23, UR8, RZ ;  /* 0x0000000817107c10 */ /* 0x000fc8000ff1e0ff */
[----:B------:R-:W-:Y:S01]  /*0670*/  LOP3.LUT R24, R11, 0x80808080, R24, 0xb4, !PT ;  /* 0x808080800b187812 */ /* 0x000fe200078eb418 */
[----:B----4-:R-:W-:Y:S01]  /*0680*/  IMAD.WIDE.U32 R10, R17, 0x4, R18 ;  /* 0x00000004110a7825 */ /* 0x010fe200078e0012 */
[----:B------:R-:W-:-:S04]  /*0690*/  IADD3.X R17, PT, PT, RZ, UR9, RZ, P0, !PT ;  /* 0x00000009ff117c10 */ /* 0x000fc800087fe4ff */
[----:B------:R-:W3:Y:S04]  /*06a0*/  LDG.E.CONSTANT R23, desc[UR6][R10.64] ;  /* 0x000000060a177981 */ /* 0x000ee8000c1e9900 */
[----:B------:R0:W3:Y:S01]  /*06b0*/  LDG.E.64.CONSTANT R10, desc[UR6][R16.64] ;  /* 0x00000006100a7981 */ /* 0x0000e2000c1e9b00 */
[----:B------:R-:W-:-:S03]  /*06c0*/  IDP.4A.S8.S8 R22, R24, R22, R25 ;  /* 0x0000001618167226 */ /* 0x000fc60000000619 */
[----:B------:R-:W4:Y:S01]  /*06d0*/  LDG.E.U8.CONSTANT R25, desc[UR6][R28.64+0x8] ;  /* 0x000008061c197981 */ /* 0x000f22000c1e9100 */
[----:B0-----:R-:W-:-:S03]  /*06e0*/  IMAD.WIDE.U32 R16, R27, 0x4, R18 ;  /* 0x000000041b107825 */ /* 0x001fc600078e0012 */
[----:B------:R-:W5:Y:S04]  /*06f0*/  LDG.E.CONSTANT R29, desc[UR6][R12.64+0x14] ;  /* 0x000014060c1d7981 */ /* 0x000f68000c1e9900 */
[----:B------:R4:W5:Y:S01]  /*0700*/  LDG.E.CONSTANT R24, desc[UR6][R16.64] ;  /* 0x0000000610187981 */ /* 0x000962000c1e9900 */
[C---:B---3--:R-:W-:Y:S02]  /*0710*/  LOP3.LUT R27, R10.reuse, 0x80808080, R23, 0xde, !PT ;  /* 0x808080800a1b7812 */ /* 0x048fe400078ede17 */
[----:B------:R-:W-:-:S05]  /*0720*/  LOP3.LUT R10, R10, 0x7f7f7f7f, RZ, 0xc0, !PT ;  /* 0x7f7f7f7f0a0a7812 */ /* 0x000fca00078ec0ff */
[----:B------:R-:W-:Y:S01]  /*0730*/  IMAD.IADD R10, R27, 0x1, -R10 ;  /* 0x000000011b0a7824 */ /* 0x000fe200078e0a0a */
[----:B------:R-:W-:Y:S01]  /*0740*/  SHF.R.U32.HI R27, RZ, 0x2, R20 ;  /* 0x00000002ff1b7819 */ /* 0x000fe20000011614 */
[----:B----4-:R-:W-:-:S03]  /*0750*/  IMAD.WIDE.U32 R16, R25, 0x4, R18 ;  /* 0x0000000419107825 */ /* 0x010fc600078e0012 */
[----:B------:R-:W-:Y:S01]  /*0760*/  LOP3.LUT R28, R27, 0x3f8, RZ, 0xc0, !PT ;  /* 0x000003f81b1c7812 */ /* 0x000fe200078ec0ff */
[----:B--2---:R-:W-:Y:S01]  /*0770*/  IMAD.WIDE.U32 R26, R26, 0x4, R18 ;  /* 0x000000041a1a7825 */ /* 0x004fe200078e0012 */
[----:B------:R-:W2:Y:S02]  /*0780*/  LDG.E.CONSTANT R25, desc[UR6][R16.64] ;  /* 0x0000000610197981 */ /* 0x000ea4000c1e9900 */
[----:B------:R-:W-:-:S03]  /*0790*/  IADD3 R18, P0, PT, R28, UR8, RZ ;  /* 0x000000081c127c10 */ /* 0x000fc6000ff1e0ff */
[----:B------:R-:W3:Y:S02]  /*07a0*/  LDG.E.CONSTANT R26, desc[UR6][R26.64] ;  /* 0x000000061a1a7981 */ /* 0x000ee4000c1e9900 */
[----:B------:R-:W-:Y:S01]  /*07b0*/  IMAD.X R19, RZ, RZ, UR9, P0 ;  /* 0x00000009ff137e24 */ /* 0x000fe200080e06ff */
[----:B------:R-:W-:Y:S01]  /*07c0*/  LOP3.LUT R10, R10, 0x80808080, R23, 0xb4, !PT ;  /* 0x808080800a0a7812 */ /* 0x000fe200078eb417 */
[----:B------:R-:W4:Y:S04]  /*07d0*/  LDG.E.CONSTANT R17, desc[UR6][R12.64+0x1c] ;  /* 0x00001c060c117981 */ /* 0x000f28000c1e9900 */
[----:B------:R-:W2:Y:S01]  /*07e0*/  LDG.E.64.CONSTANT R18, desc[UR6][R18.64] ;  /* 0x0000000612127981 */ /* 0x000ea2000c1e9b00 */
[C---:B------:R-:W-:Y:S02]  /*07f0*/  LOP3.LUT R28, R11.reuse, 0x7f7f7f7f, RZ, 0xc0, !PT ;  /* 0x7f7f7f7f0b1c7812 */ /* 0x040fe400078ec0ff */
[----:B-----5:R-:W-:Y:S01]  /*0800*/  LOP3.LUT R23, R11, 0x80808080, R24, 0xde, !PT ;  /* 0x808080800b177812 */ /* 0x020fe200078ede18 */
[----:B------:R0:W5:Y:S04]  /*0810*/  LDG.E.CONSTANT R16, desc[UR6][R12.64+0x20] ;  /* 0x000020060c107981 */ /* 0x000168000c1e9900 */
[----:B------:R-:W4:Y:S04]  /*0820*/  LDG.E.CONSTANT R11, desc[UR6][R12.64+0x18] ;  /* 0x000018060c0b7981 */ /* 0x000f28000c1e9900 */
[----:B------:R-:W0:Y:S01]  /*0830*/  LDG.E.U16.CONSTANT R27, desc[UR6][R12.64] ;  /* 0x000000060c1b7981 */ /* 0x000e22000c1e9500 */
[----:B------:R-:W-:-:S02]  /*0840*/  IDP.4A.S8.S8 R10, R10, R29, R22 ;  /* 0x0000001d0a0a7226 */ /* 0x000fc40000000616 */
[----:B------:R-:W-:Y:S01]  /*0850*/  IMAD.IADD R23, R23, 0x1, -R28 ;  /* 0x0000000117177824 */ /* 0x000fe200078e0a1c */
[----:B------:R-:W-:Y:S01]  /*0860*/  SHF.R.U32.HI R20, RZ, 0xc, R20 ;  /* 0x0000000cff147819 */ /* 0x000fe20000011614 */
[----:B------:R-:W-:-:S03]  /*0870*/  VIADD R21, R21, 0x4 ;  /* 0x0000000415157836 */ /* 0x000fc60000000000 */
[----:B------:R-:W-:Y:S02]  /*0880*/  LOP3.LUT R23, R23, 0x80808080, R24, 0xb4, !PT ;  /* 0x8080808017177812 */ /* 0x000fe400078eb418 */
[----:B------:R-:W-:Y:S02]  /*0890*/  I2FP.F32.U32 R20, R20 ;  /* 0x0000001400147245 */ /* 0x000fe40000201000 */
[----:B------:R-:W-:Y:S01]  /*08a0*/  ISETP.GE.U32.AND P0, PT, R21, R4, PT ;  /* 0x000000041500720c */ /* 0x000fe20003f06070 */
[----:B------:R-:W-:Y:S02]  /*08b0*/  HADD2.F32 R14, -RZ, R14.H0_H0 ;  /* 0x2000000eff0e7230 */ /* 0x000fe40000004100 */
[----:B------:R-:W-:Y:S02]  /*08c0*/  VIADD R9, R9, 0x4 ;  /* 0x0000000409097836 */ /* 0x000fe40000000000 */
[----:B------:R-:W-:Y:S01]  /*08d0*/  VIADD R5, R5, 0x20 ;  /* 0x0000002005057836 */ /* 0x000fe20000000000 */
[----:B--2---:R-:W-:-:S02]  /*08e0*/  LOP3.LUT R22, R18, 0x80808080, R25, 0xde, !PT ;  /* 0x8080808012167812 */ /* 0x004fc400078ede19 */
[----:B------:R-:W-:Y:S02]  /*08f0*/  LOP3.LUT R29, R18, 0x7f7f7f7f, RZ, 0xc0, !PT ;  /* 0x7f7f7f7f121d7812 */ /* 0x000fe400078ec0ff */
[C---:B---3--:R-:W-:Y:S02]  /*0900*/  LOP3.LUT R18, R19.reuse, 0x80808080, R26, 0xde, !PT ;  /* 0x8080808013127812 */ /* 0x048fe400078ede1a */
[----:B------:R-:W-:Y:S01]  /*0910*/  LOP3.LUT R19, R19, 0x7f7f7f7f, RZ, 0xc0, !PT ;  /* 0x7f7f7f7f13137812 */ /* 0x000fe200078ec0ff */
[----:B------:R-:W-:Y:S02]  /*0920*/  IMAD.IADD R22, R22, 0x1, -R29 ;  /* 0x0000000116167824 */ /* 0x000fe400078e0a1d */
[----:B----4-:R-:W-:Y:S01]  /*0930*/  IDP.4A.S8.S8 R10, R23, R11, R10 ;  /* 0x0000000b170a7226 */ /* 0x010fe2000000060a */
[----:B------:R-:W-:Y:S02]  /*0940*/  IADD3 R19, PT, PT, R18, -R19, RZ ;  /* 0x8000001312137210 */ /* 0x000fe40007ffe0ff */
[----:B------:R-:W-:-:S02]  /*0950*/  LOP3.LUT R22, R22, 0x80808080, R25, 0xb4, !PT ;  /* 0x8080808016167812 */ /* 0x000fc400078eb419 */
[----:B------:R-:W-:Y:S01]  /*0960*/  LOP3.LUT R19, R19, 0x80808080, R26, 0xb4, !PT ;  /* 0x8080808013137812 */ /* 0x000fe200078eb41a */
[----:B------:R-:W-:Y:S02]  /*0970*/  FADD.FTZ R11, R20, 0.5 ;  /* 0x3f000000140b7421 */ /* 0x000fe40000010000 */
[----:B------:R-:W-:Y:S02]  /*0980*/  IDP.4A.S8.S8 R10, R22, R17, R10 ;  /* 0x00000011160a7226 */ /* 0x000fe4000000060a */
[----:B0-----:R-:W-:Y:S02]  /*0990*/  HADD2.F32 R12, -RZ, R27.H0_H0 ;  /* 0x2000001bff0c7230 */ /* 0x001fe40000004100 */
[----:B-----5:R-:W-:Y:S02]  /*09a0*/  IDP.4A.S8.S8 R10, R19, R16, R10 ;  /* 0x00000010130a7226 */ /* 0x020fe4000000060a */
[----:B------:R-:W-:-:S03]  /*09b0*/  FMUL.FTZ R11, R14, R11 ;  /* 0x0000000b0e0b7220 */ /* 0x000fc60000410000 */
[----:B------:R-:W-:Y:S01]  /*09c0*/  I2FP.F32.S32 R10, R10 ;  /* 0x0000000a000a7245 */ /* 0x000fe20000201400 */
[----:B------:R-:W-:-:S04]  /*09d0*/  FMUL.FTZ.D2 R11, R11, R12 ;  /* 0x0000000c0b0b7220 */ /* 0x000fc80000310000 */
[----:B------:R-:W-:Y:S01]  /*09e0*/  FFMA.FTZ R8, R11, R10, R8 ;  /* 0x0000000a0b087223 */ /* 0x000fe20000010008 */
[----:B------:R-:W-:Y:S06]  /*09f0*/  @!P0 BRA `(.L_x_820) ;  /* 0xfffffff800108947 */ /* 0x000fec000383ffff */
.L_x_819:
[----:B------:R-:W-:Y:S05]  /*0a00*/  BSYNC.RECONVERGENT B0 ;  /* 0x0000000000007941 */ /* 0x000fea0003800200 */
.L_x_818:
        /* <DEDUP_REMOVED lines=18> */
.L_x_821:
        /* <DEDUP_REMOVED lines=13> */
.L_x_1319:


//--------------------- .text._Z13mul_mat_vec_qIN3c108BFloat16ELi256ELi8E12block_iq2_xsLi1EXadL_ZN45_INTERNAL_8d5cb472_14_gguf_kernel_cu_cd24131919vec_dot_iq2_xs_q8_1EPKvPK10block_q8_1RKiEEEvS5_S5_PT_iii --------------------------
	.section	.text._Z13mul_mat_vec_qIN3c108BFloat16ELi256ELi8E12block_iq2_xsLi1EXadL_ZN45_INTERNAL_8d5cb472_14_gguf_kernel_cu_cd24131919vec_dot_iq2_xs_q8_1EPKvPK10block_q8_1RKiEEEvS5_S5_PT_iii,"ax",@progbits
	.align	128
.text._Z13mul_mat_vec_qIN3c108BFloat16ELi256ELi8E12block_iq2_xsLi1EXadL_ZN45_INTERNAL_8d5cb472_14_gguf_kernel_cu_cd24131919vec_dot_iq2_xs_q8_1EPKvPK10block_q8_1RKiEEEvS5_S5_PT_iii:
        .type           _Z13mul_mat_vec_qIN3c108BFloat16ELi256ELi8E12block_iq2_xsLi1EXadL_ZN45_INTERNAL_8d5cb472_14_gguf_kernel_cu_cd24131919vec_dot_iq2_xs_q8_1EPKvPK10block_q8_1RKiEEEvS5_S5_PT_iii,@function
        .size           _Z13mul_mat_vec_qIN3c108BFloat16ELi256ELi8E12block_iq2_xsLi1EXadL_ZN45_INTERNAL_8d5cb472_14_gguf_kernel_cu_cd24131919vec_dot_iq2_xs_q8_1EPKvPK10block_q8_1RKiEEEvS5_S5_PT_iii,(.L_x_1320 - _Z13mul_mat_vec_qIN3c108BFloat16ELi256ELi8E12block_iq2_xsLi1EXadL_ZN45_INTERNAL_8d5cb472_14_gguf_kernel_cu_cd24131919vec_dot_iq2_xs_q8_1EPKvPK10block_q8_1RKiEEEvS5_S5_PT_iii)
        .other          _Z13mul_mat_vec_qIN3c108BFloat16ELi256ELi8E12block_iq2_xsLi1EXadL_ZN45_INTERNAL_8d5cb472_14_gguf_kernel_cu_cd24131919vec_dot_iq2_xs_q8_1EPKvPK10block_q8_1RKiEEEvS5_S5_PT_iii,@"STO_CUDA_ENTRY STV_DEFAULT"
_Z13mul_mat_vec_qIN3c108BFloat16ELi256ELi8E12block_iq2_xsLi1EXadL_ZN45_INTERNAL_8d5cb472_14_gguf_kernel_cu_cd24131919vec_dot_iq2_xs_q8_1EPKvPK10block_q8_1RKiEEEvS5_S5_PT_iii:
        /* <DEDUP_REMOVED lines=17> */
[----:B------:R-:W4:Y:S01]  /*0110*/  LDCU.64 UR10, c[0x4][0x8] ;  /* 0x01000100ff0a77ac */ /* 0x000f220008000a00 */
[----:B-1----:R-:W-:-:S04]  /*0120*/  SHF.R.S32.HI R4, RZ, 0x1f, R5 ;  /* 0x0000001fff047819 */ /* 0x002fc80000011405 */
[----:B------:R-:W-:Y:S02]  /*0130*/  LEA.HI R4, R4, R5, RZ, 0x8 ;  /* 0x0000000504047211 */ /* 0x000fe400078f40ff */
[----:B0-----:R-:W-:Y:S02]  /*0140*/  SHF.R.U32.HI R9, RZ, 0x3, R2 ;  /* 0x00000003ff097819 */ /* 0x001fe40000011602 */
[----:B------:R-:W-:-:S04]  /*0150*/  SHF.R.S32.HI R4, RZ, 0x8, R4 ;  /* 0x00000008ff047819 */ /* 0x000fc80000011404 */
[----:B------:R-:W-:-:S13]  /*0160*/  ISETP.GE.U32.AND P0, PT, R9, R4, PT ;  /* 0x000000040900720c */ /* 0x000fda0003f06070 */
[----:B--234-:R-:W-:Y:S05]  /*0170*/  @P0 BRA `(.L_x_823) ;  /* 0x0000001000d80947 */ /* 0x01cfea0003800000 */
        /* <DEDUP_REMOVED lines=9> */
.L_x_824:
[----:B------:R-:W0:Y:S01]  /*0210*/  LDC.64 R16, c[0x0][0x380] ;  /* 0x0000e000ff107b82 */ /* 0x000e220000000a00 */
[----:B------:R-:W-:-:S05]  /*0220*/  IMAD.SHL.U32 R8, R2, 0x4, RZ ;  /* 0x0000000402087824 */ /* 0x000fca00078e00ff */
[----:B------:R-:W-:Y:S02]  /*0230*/  LOP3.LUT R15, R8, 0x1c, RZ, 0xc0, !PT ;  /* 0x0000001c080f7812 */ /* 0x000fe400078ec0ff */
[----:B------:R-:W1:Y:S01]  /*0240*/  LDC.64 R12, c[0x0][0x388] ;  /* 0x0000e200ff0c7b82 */ /* 0x000e620000000a00 */
[----:B0-----:R-:W-:-:S04]  /*0250*/  IMAD.WIDE R16, R7, 0x4a, R16 ;  /* 0x0000004a07107825 */ /* 0x001fc800078e0210 */
[----:B------:R-:W-:-:S05]  /*0260*/  IMAD.WIDE.U32 R14, R15, 0x2, R16 ;  /* 0x000000020f0e7825 */ /* 0x000fca00078e0010 */
[----:B------:R-:W2:Y:S01]  /*0270*/  LDG.E.U16.CONSTANT R10, desc[UR6][R14.64+0x2] ;  /* 0x000002060e0a7981 */ /* 0x000ea2000c1e9500 */
[----:B------:R-:W-:-:S04]  /*0280*/  LOP3.LUT R8, R2, 0x7, RZ, 0xc0, !PT ;  /* 0x0000000702087812 */ /* 0x000fc800078ec0ff */
[----:B------:R-:W-:-:S05]  /*0290*/  IADD3 R19, P0, PT, R8, R5, RZ ;  /* 0x0000000508137210 */ /* 0x000fca0007f1e0ff */
[----:B-1----:R-:W-:Y:S01]  /*02a0*/  IMAD.WIDE.U32 R12, R19, 0x24, R12 ;  /* 0x00000024130c7825 */ /* 0x002fe200078e000c */
[----:B--2---:R-:W-:-:S03]  /*02b0*/  SHF.R.U32.HI R11, RZ, 0x9, R10 ;  /* 0x00000009ff0b7819 */ /* 0x004fc6000001160a */
[----:B------:R-:W-:Y:S01]  /*02c0*/  IMAD.SHL.U32 R10, R10, 0x8, RZ ;  /* 0x000000080a0a7824 */ /* 0x000fe200078e00ff */
[----:B------:R-:W-:-:S04]  /*02d0*/  LOP3.LUT R11, R11, 0xffff, RZ, 0xc0, !PT ;  /* 0x0000ffff0b0b7812 */ /* 0x000fc800078ec0ff */
[----:B------:R-:W-:Y:S02]  /*02e0*/  IADD3 R20, P1, PT, R11, UR8, RZ ;  /* 0x000000080b147c10 */ /* 0x000fe4000ff3e0ff */
[----:B------:R-:W-:-:S03]  /*02f0*/  LEA.HI.X.SX32 R11, R5, RZ, 0x1, P0 ;  /* 0x000000ff050b7211 */ /* 0x000fc600000f0eff */
[----:B------:R-:W-:Y:S01]  /*0300*/  IMAD.X R21, RZ, RZ, UR9, P1 ;  /* 0x00000009ff157e24 */ /* 0x000fe200088e06ff */
[----:B------:R-:W-:Y:S01]  /*0310*/  LOP3.LUT R10, R10, 0xff8, RZ, 0xc0, !PT ;  /* 0x00000ff80a0a7812 */ /* 0x000fe200078ec0ff */
[----:B------:R-:W-:-:S03]  /*0320*/  IMAD R11, R11, 0x24, RZ ;  /* 0x000000240b0b7824 */ /* 0x000fc600078e02ff */
[----:B------:R-:W2:Y:S01]  /*0330*/  LDG.E.U8.CONSTANT R20, desc[UR6][R20.64] ;  /* 0x0000000614147981 */ /* 0x000ea2000c1e9100 */
[----:B------:R-:W-:Y:S01]  /*0340*/  IMAD.IADD R13, R13, 0x1, R11 ;  /* 0x000000010d0d7824 */ /* 0x000fe200078e020b */
[----:B------:R-:W-:Y:S02]  /*0350*/  IADD3 R18, P0, PT, R10, UR10, RZ ;  /* 0x0000000a0a127c10 */ /* 0x000fe4000ff1e0ff */
[----:B------:R-:W3:Y:S03]  /*0360*/  LDG.E.U16.CONSTANT R10, desc[UR6][R14.64+0x4] ;  /* 0x000004060e0a7981 */ /* 0x000ee6000c1e9500 */
[----:B------:R-:W-:Y:S01]  /*0370*/  IMAD.X R19, RZ, RZ, UR11, P0 ;  /* 0x0000000bff137e24 */ /* 0x000fe200080e06ff */
[----:B------:R-:W4:Y:S04]  /*0380*/  LDG.E.U8.CONSTANT R24, desc[UR6][R12.64+0x4] ;  /* 0x000004060c187981 */ /* 0x000f28000c1e9100 */
[----:B------:R-:W5:Y:S04]  /*0390*/  LDG.E.U8.CONSTANT R11, desc[UR6][R12.64+0x6] ;  /* 0x000006060c0b7981 */ /* 0x000f68000c1e9100 */
[----:B------:R-:W3:Y:S04]  /*03a0*/  LDG.E.64.CONSTANT R18, desc[UR6][R18.64] ;  /* 0x0000000612127981 */ /* 0x000ee8000c1e9b00 */
[----:B------:R-:W5:Y:S04]  /*03b0*/  LDG.E.U8.CONSTANT R23, desc[UR6][R12.64+0x5] ;  /* 0x000005060c177981 */ /* 0x000f68000c1e9100 */
[----:B------:R-:W5:Y:S04]  /*03c0*/  LDG.E.U8.CONSTANT R22, desc[UR6][R12.64+0x7] ;  /* 0x000007060c167981 */ /* 0x000f68000c1e9100 */
[----:B------:R-:W5:Y:S01]  /*03d0*/  LDG.E.U8.CONSTANT R25, desc[UR6][R12.64+0x8] ;  /* 0x000008060c197981 */ /* 0x000f62000c1e9100 */
[----:B--2---:R-:W-:-:S04]  /*03e0*/  PRMT R21, R20, 0x8880, RZ ;  /* 0x0000888014157816 */ /* 0x004fc800000000ff */
[----:B------:R-:W-:-:S04]  /*03f0*/  PRMT R21, R21, 0x7710, RZ ;  /* 0x0000771015157816 */ /* 0x000fc800000000ff */
[C---:B------:R-:W-:Y:S02]  /*0400*/  R2P PR, R21.reuse, 0x7e ;  /* 0x0000007e15007804 */ /* 0x040fe40000000000 */
[----:B------:R-:W-:Y:S02]  /*0410*/  LOP3.LUT R21, R21, 0x1, RZ, 0xc0, !PT ;  /* 0x0000000115157812 */ /* 0x000fe400078ec0ff */
[----:B----4-:R-:W-:Y:S02]  /*0420*/  PRMT R24, R24, 0x8880, RZ ;  /* 0x0000888018187816 */ /* 0x010fe400000000ff */
[----:B------:R-:W-:-:S03]  /*0430*/  ISETP.NE.U32.AND P0, PT, R21, 0x1, PT ;  /* 0x000000011500780c */ /* 0x000fc60003f05070 */
[----:B------:R-:W-:Y:S01]  /*0440*/  IMAD.MOV.U32 R21, RZ, RZ, R24 ;  /* 0x000000ffff157224 */ /* 0x000fe200078e0018 */
[C---:B---3--:R-:W-:Y:S02]  /*0450*/  PRMT R24, R18.reuse, 0x7770, RZ ;  /* 0x0000777012187816 */ /* 0x048fe400000000ff */
[----:B-----5:R-:W-:Y:S02]  /*0460*/  PRMT R27, R11, 0x8880, RZ ;  /* 0x000088800b1b7816 */ /* 0x020fe400000000ff */
[----:B------:R-:W-:Y:S01]  /*0470*/  PRMT R28, R18, 0x7772, RZ ;  /* 0x00007772121c7816 */ /* 0x000fe200000000ff */
[----:B------:R-:W-:Y:S02]  /*0480*/  IMAD R11, R21, R24, RZ ;  /* 0x00000018150b7224 */ /* 0x000fe400078e02ff */
[----:B------:R-:W-:Y:S01]  /*0490*/  IMAD.MOV.U32 R21, RZ, RZ, R27 ;  /* 0x000000ffff157224 */ /* 0x000fe200078e001b */
[----:B------:R-:W2:Y:S03]  /*04a0*/  LDG.E.U8.CONSTANT R24, desc[UR6][R12.64+0x9] ;  /* 0x000009060c187981 */ /* 0x000ea6000c1e9100 */
[----:B------:R-:W-:-:S02]  /*04b0*/  IMAD R28, R21, R28, RZ ;  /* 0x0000001c151c7224 */ /* 0x000fc400078e02ff */
[----:B------:R-:W3:Y:S01]  /*04c0*/  LDG.E.U8.CONSTANT R21, desc[UR6][R12.64+0xa] ;  /* 0x00000a060c157981 */ /* 0x000ee2000c1e9100 */
[----:B------:R-:W-:Y:S02]  /*04d0*/  PRMT R23, R23, 0x8880, RZ ;  /* 0x0000888017177816 */ /* 0x000fe400000000ff */
[----:B------:R-:W-:Y:S01]  /*04e0*/  PRMT R26, R18, 0x7771, RZ ;  /* 0x00007771121a7816 */ /* 0x000fe200000000ff */
[----:B------:R-:W-:-:S04]  /*04f0*/  @P2 IMAD.MOV R28, RZ, RZ, -R28 ;  /* 0x000000ffff1c2224 */ /* 0x000fc800078e0a1c */
[----:B------:R-:W-:Y:S02]  /*0500*/  IMAD R26, R23, R26, RZ ;  /* 0x0000001a171a7224 */ /* 0x000fe400078e02ff */
[----:B------:R-:W-:Y:S02]  /*0510*/  @!P0 IMAD.MOV R11, RZ, RZ, -R11 ;  /* 0x000000ffff0b8224 */ /* 0x000fe400078e0a0b */
[----:B------:R-:W-:Y:S01]  /*0520*/  @P1 IMAD.MOV R26, RZ, RZ, -R26 ;  /* 0x000000ffff1a1224 */ /* 0x000fe200078e0a1a */
[----:B------:R-:W-:-:S04]  /*0530*/  SHF.R.U32.HI R23, RZ, 0x9, R10 ;  /* 0x00000009ff177819 */ /* 0x000fc8000001160a */
[----:B------:R-:W-:Y:S02]  /*0540*/  IADD3 R11, PT, PT, R28, R26, R11 ;  /* 0x0000001a1c0b7210 */ /* 0x000fe40007ffe00b */
[----:B------:R-:W-:Y:S02]  /*0550*/  PRMT R26, R22, 0x8880, RZ ;  /* 0x00008880161a7816 */ /* 0x000fe400000000ff */
[----:B------:R-:W-:Y:S02]  /*0560*/  LOP3.LUT R22, R23, 0xffff, RZ, 0xc0, !PT ;  /* 0x0000ffff17167812 */ /* 0x000fe400078ec0ff */
[----:B------:R-:W-:Y:S02]  /*0570*/  PRMT R23, R18, 0x7773, RZ ;  /* 0x0000777312177816 */ /* 0x000fe400000000ff */
[----:B------:R-:W-:Y:S02]  /*0580*/  IADD3 R22, P0, PT, R22, UR8, RZ ;  /* 0x0000000816167c10 */ /* 0x000fe4000ff1e0ff */
[----:B------:R-:W-:Y:S01]  /*0590*/  PRMT R18, R25, 0x8880, RZ ;  /* 0x0000888019127816 */ /* 0x000fe200000000ff */
[----:B------:R-:W-:Y:S01]  /*05a0*/  IMAD R26, R26, R23, RZ ;  /* 0x000000171a1a7224 */ /* 0x000fe200078e02ff */
[----:B------:R-:W-:Y:S01]  /*05b0*/  PRMT R25, R19, 0x7770, RZ ;  /* 0x0000777013197816 */ /* 0x000fe200000000ff */
[----:B------:R-:W-:-:S02]  /*05c0*/  IMAD.X R23, RZ, RZ, UR9, P0 ;  /* 0x00000009ff177e24 */ /* 0x000fc400080e06ff */
[----:B------:R-:W-:Y:S02]  /*05d0*/  IMAD.SHL.U32 R10, R10, 0x8, RZ ;  /* 0x000000080a0a7824 */ /* 0x000fe400078e00ff */
[----:B------:R-:W-:Y:S01]  /*05e0*/  IMAD R25, R18, R25, RZ ;  /* 0x0000001912197224 */ /* 0x000fe200078e02ff */
[----:B------:R-:W4:Y:S02]  /*05f0*/  LDG.E.U8.CONSTANT R22, desc[UR6][R22.64] ;  /* 0x0000000616167981 */ /* 0x000f24000c1e9100 */
[----:B------:R-:W-:Y:S02]  /*0600*/  LOP3.LUT R10, R10, 0xff8, RZ, 0xc0, !PT ;  /* 0x00000ff80a0a7812 */ /* 0x000fe400078ec0ff */
[----:B------:R-:W5:Y:S01]  /*0610*/  LDG.E.U8.CONSTANT R18, desc[UR6][R12.64+0xb] ;  /* 0x00000b060c127981 */ /* 0x000f62000c1e9100 */
[----:B------:R-:W-:Y:S01]  /*0620*/  @P3 IMAD.MOV R26, RZ, RZ, -R26 ;  /* 0x000000ffff1a3224 */ /* 0x000fe200078e0a1a */
[----:B------:R-:W-:Y:S01]  /*0630*/  IADD3 R10, P0, PT, R10, UR10, RZ ;  /* 0x0000000a0a0a7c10 */ /* 0x000fe2000ff1e0ff */
[----:B------:R-:W-:Y:S01]  /*0640*/  @P4 IMAD.MOV R25, RZ, RZ, -R25 ;  /* 0x000000ffff194224 */ /* 0x000fe200078e0a19 */
[----:B------:R-:W5:Y:S04]  /*0650*/  LDG.E.U8.CONSTANT R23, desc[UR6][R12.64+0xc] ;  /* 0x00000c060c177981 */ /* 0x000f68000c1e9100 */
[----:B------:R-:W-:Y:S01]  /*0660*/  IADD3 R26, PT, PT, R25, R26, R11 ;  /* 0x0000001a191a7210 */ /* 0x000fe20007ffe00b */
[----:B------:R-:W-:-:S06]  /*0670*/  IMAD.X R11, RZ, RZ, UR11, P0 ;  /* 0x0000000bff0b7e24 */ /* 0x000fcc00080e06ff */
[----:B------:R-:W5:Y:S01]  /*0680*/  LDG.E.64.CONSTANT R10, desc[UR6][R10.64] ;  /* 0x000000060a0a7981 */ /* 0x000f62000c1e9b00 */
[----:B------:R-:W-:Y:S02]  /*0690*/  PRMT R25, R19, 0x7771, RZ ;  /* 0x0000777113197816 */ /* 0x000fe400000000ff */
[----:B--2---:R-:W-:-:S05]  /*06a0*/  PRMT R24, R24, 0x8880, RZ ;  /* 0x0000888018187816 */ /* 0x004fca00000000ff */
[----:B------:R-:W-:Y:S01]  /*06b0*/  IMAD R25, R24, R25, RZ ;  /* 0x0000001918197224 */ /* 0x000fe200078e02ff */
[----:B---3--:R-:W-:Y:S02]  /*06c0*/  PRMT R21, R21, 0x8880, RZ ;  /* 0x0000888015157816 */ /* 0x008fe400000000ff */
[----:B------:R-:W-:Y:S01]  /*06d0*/  PRMT R24, R19, 0x7772, RZ ;  /* 0x0000777213187816 */ /* 0x000fe200000000ff */
[----:B------:R-:W-:-:S04]  /*06e0*/  @P5 IMAD.MOV R25, RZ, RZ, -R25 ;  /* 0x000000ffff195224 */ /* 0x000fc800078e0a19 */
[----:B------:R-:W-:Y:S02]  /*06f0*/  IMAD R24, R21, R24, RZ ;  /* 0x0000001815187224 */ /* 0x000fe400078e02ff */
[----:B------:R-:W2:Y:S02]  /*0700*/  LDG.E.U8.CONSTANT R21, desc[UR6][R12.64+0xd] ;  /* 0x00000d060c157981 */ /* 0x000ea4000c1e9100 */
[----:B------:R-:W-:-:S05]  /*0710*/  @P6 IMAD.MOV R24, RZ, RZ, -R24 ;  /* 0x000000ffff186224 */ /* 0x000fca00078e0a18 */
[----:B------:R-:W-:Y:S02]  /*0720*/  IADD3 R26, PT, PT, R24, R25, R26 ;  /* 0x00000019181a7210 */ /* 0x000fe40007ffe01a */
[----:B------:R-:W3:Y:S01]  /*0730*/  LDG.E.U8.CONSTANT R24, desc[UR6][R12.64+0xe] ;  /* 0x00000e060c187981 */ /* 0x000ee2000c1e9100 */
[----:B------:R-:W-:-:S04]  /*0740*/  PRMT R20, R20, 0x8880, RZ ;  /* 0x0000888014147816 */ /* 0x000fc800000000ff */
[----:B------:R-:W-:Y:S02]  /*0750*/  ISETP.GE.AND P0, PT, R20, RZ, PT ;  /* 0x000000ff1400720c */ /* 0x000fe40003f06270 */
[----:B----4-:R-:W-:Y:S02]  /*0760*/  PRMT R20, R22, 0x8880, RZ ;  /* 0x0000888016147816 */ /* 0x010fe400000000ff */
[----:B-----5:R-:W-:Y:S02]  /*0770*/  PRMT R25, R18, 0x8880, RZ ;  /* 0x0000888012197816 */ /* 0x020fe400000000ff */
[----:B------:R-:W-:Y:S02]  /*0780*/  PRMT R18, R19, 0x7773, RZ ;  /* 0x0000777313127816 */ /* 0x000fe400000000ff */
[----:B------:R-:W-:-:S03]  /*0790*/  PRMT R20, R20, 0x7710, RZ ;  /* 0x0000771014147816 */ /* 0x000fc600000000ff */
[----:B------:R-:W-:Y:S01]  /*07a0*/  IMAD R25, R25, R18, RZ ;  /* 0x0000001219197224 */ /* 0x000fe200078e02ff */
[----:B------:R-:W-:Y:S02]  /*07b0*/  LOP3.LUT R18, R20, 0x1, RZ, 0xc0, !PT ;  /* 0x0000000114127812 */ /* 0x000fe400078ec0ff */
[----:B------:R-:W-:Y:S02]  /*07c0*/  PRMT R23, R23, 0x8880, RZ ;  /* 0x0000888017177816 */ /* 0x000fe400000000ff */
[----:B------:R-:W-:Y:S02]  /*07d0*/  ISETP.NE.U32.AND P1, PT, R18, 0x1, PT ;  /* 0x000000011200780c */ /* 0x000fe40003f25070 */
[----:B------:R-:W-:Y:S01]  /*07e0*/  PRMT R19, R10, 0x7770, RZ ;  /* 0x000077700a137816 */ /* 0x000fe200000000ff */
[----:B------:R-:W-:-:S04]  /*07f0*/  IMAD.MOV.U32 R18, RZ, RZ, R23 ;  /* 0x000000ffff127224 */ /* 0x000fc800078e0017 */
[----:B------:R-:W-:Y:S02]  /*0800*/  IMAD R23, R18, R19, RZ ;  /* 0x0000001312177224 */ /* 0x000fe400078e02ff */
[----:B------:R-:W-:Y:S01]  /*0810*/  IMAD.MOV R18, RZ, RZ, -R25 ;  /* 0x000000ffff127224 */ /* 0x000fe200078e0a19 */
[----:B------:R-:W4:Y:S03]  /*0820*/  LDG.E.U8.CONSTANT R19, desc[UR6][R12.64+0xf] ;  /* 0x00000f060c137981 */ /* 0x000f26000c1e9100 */
[----:B------:R-:W-:Y:S02]  /*0830*/  @!P1 IMAD.MOV R23, RZ, RZ, -R23 ;  /* 0x000000ffff179224 */ /* 0x000fe400078e0a17 */
[----:B------:R-:W-:Y:S02]  /*0840*/  @!P0 IMAD.MOV.U32 R25, RZ, RZ, R18 ;  /* 0x000000ffff198224 */ /* 0x000fe400078e0012 */
[----:B------:R-:W5:Y:S03]  /*0850*/  LDG.E.U16.CONSTANT R18, desc[UR6][R14.64+0x6] ;  /* 0x000006060e127981 */ /* 0x000f66000c1e9500 */
[----:B------:R-:W-:-:S02]  /*0860*/  IADD3 R26, PT, PT, R23, R25, R26 ;  /* 0x00000019171a7210 */ /* 0x000fc40007ffe01a */
[----:B------:R-:W5:Y:S01]  /*0870*/  LDG.E.U8.CONSTANT R23, desc[UR6][R12.64+0x10] ;  /* 0x000010060c177981 */ /* 0x000f62000c1e9100 */
[----:B------:R-:W-:-:S03]  /*0880*/  R2P PR, R20, 0x7e ;  /* 0x0000007e14007804 */ /* 0x000fc60000000000 */
[----:B------:R-:W5:Y:S01]  /*0890*/  LDG.E.U8.CONSTANT R25, desc[UR6][R12.64+0x11] ;  /* 0x000011060c197981 */ /* 0x000f62000c1e9100 */
[----:B--2---:R-:W-:-:S05]  /*08a0*/  PRMT R21, R21, 0x8880, RZ ;  /* 0x0000888015157816 */ /* 0x004fca00000000ff */
[----:B------:R-:W-:Y:S01]  /*08b0*/  IMAD.MOV.U32 R20, RZ, RZ, R21 ;  /* 0x000000ffff147224 */ /* 0x000fe200078e0015 */
[----:B------:R-:W-:Y:S02]  /*08c0*/  PRMT R21, R10, 0x7771, RZ ;  /* 0x000077710a157816 */ /* 0x000fe400000000ff */
[----:B---3--:R-:W-:-:S03]  /*08d0*/  PRMT R24, R24, 0x8880, RZ ;  /* 0x0000888018187816 */ /* 0x008fc600000000ff */
[----:B------:R-:W-:Y:S02]  /*08e0*/  IMAD R21, R20, R21, RZ ;  /* 0x0000001514157224 */ /* 0x000fe400078e02ff */
[----:B------:R-:W-:Y:S02]  /*08f0*/  IMAD.MOV.U32 R20, RZ, RZ, R24 ;  /* 0x000000ffff147224 */ /* 0x000fe400078e0018 */
[----:B------:R-:W2:Y:S01]  /*0900*/  LDG.E.U8.CONSTANT R24, desc[UR6][R12.64+0x12] ;  /* 0x000012060c187981 */ /* 0x000ea2000c1e9100 */
[----:B------:R-:W-:Y:S01]  /*0910*/  PRMT R27, R10, 0x7772, RZ ;  /* 0x000077720a1b7816 */ /* 0x000fe200000000ff */
[----:B------:R-:W-:-:S04]  /*0920*/  @P1 IMAD.MOV R21, RZ, RZ, -R21 ;  /* 0x000000ffff151224 */ /* 0x000fc800078e0a15 */
[----:B------:R-:W-:-:S04]  /*0930*/  IMAD R20, R20, R27, RZ ;  /* 0x0000001b14147224 */ /* 0x000fc800078e02ff */
[----:B------:R-:W-:Y:S01]  /*0940*/  @P2 IMAD.MOV R20, RZ, RZ, -R20 ;  /* 0x000000ffff142224 */ /* 0x000fe200078e0a14 */
[----:B------:R-:W-:-:S04]  /*0950*/  PRMT R10, R10, 0x7773, RZ ;  /* 0x000077730a0a7816 */ /* 0x000fc800000000ff */
[----:B------:R-:W-:Y:S02]  /*0960*/  IADD3 R26, PT, PT, R20, R21, R26 ;  /* 0x00000015141a7210 */ /* 0x000fe40007ffe01a */
[----:B----4-:R-:W-:Y:S02]  /*0970*/  PRMT R19, R19, 0x8880, RZ ;  /* 0x0000888013137816 */ /* 0x010fe400000000ff */
[----:B-----5:R-:W-:-:S03]  /*0980*/  SHF.R.U32.HI R20, RZ, 0x9, R18 ;  /* 0x00000009ff147819 */ /* 0x020fc60000011612 */
[----:B------:R-:W-:Y:S01]  /*0990*/  IMAD R19, R19, R10, RZ ;  /* 0x0000000a13137224 */ /* 0x000fe200078e02ff */
[----:B------:R-:W-:Y:S02]  /*09a0*/  LOP3.LUT R20, R20, 0xffff, RZ, 0xc0, !PT ;  /* 0x0000ffff14147812 */ /* 0x000fe400078ec0ff */
[----:B------:R-:W-:Y:S02]  /*09b0*/  PRMT R10, R23, 0x8880, RZ ;  /* 0x00008880170a7816 */ /* 0x000fe400000000ff */
[----:B------:R-:W-:Y:S02]  /*09c0*/  PRMT R23, R11, 0x7770, RZ ;  /* 0x000077700b177816 */ /* 0x000fe400000000ff */
[----:B------:R-:W-:Y:S01]  /*09d0*/  IADD3 R20, P0, PT, R20, UR8, RZ ;  /* 0x0000000814147c10 */ /* 0x000fe2000ff1e0ff */
[----:B------:R-:W-:Y:S02]  /*09e0*/  IMAD.SHL.U32 R18, R18, 0x8, RZ ;  /* 0x0000000812127824 */ /* 0x000fe400078e00ff */
[----:B------:R-:W-:-:S02]  /*09f0*/  IMAD R10, R10, R23, RZ ;  /* 0x000000170a0a7224 */ /* 0x000fc400078e02ff */
[----:B------:R-:W-:Y:S01]  /*0a00*/  IMAD.X R21, RZ, RZ, UR9, P0 ;  /* 0x00000009ff157e24 */ /* 0x000fe200080e06ff */
[----:B------:R-:W-:Y:S01]  /*0a10*/  PRMT R27, R25, 0x8880, RZ ;  /* 0x00008880191b7816 */ /* 0x000fe200000000ff */
[----:B------:R-:W-:Y:S01]  /*0a20*/  @P3 IMAD.MOV R19, RZ, RZ, -R19 ;  /* 0x000000ffff133224 */ /* 0x000fe200078e0a13 */
[----:B------:R-:W-:Y:S01]  /*0a30*/  LOP3.LUT R18, R18, 0xff8, RZ, 0xc0, !PT ;  /* 0x00000ff812127812 */ /* 0x000fe200078ec0ff */
[----:B------:R-:W-:Y:S01]  /*0a40*/  @P4 IMAD.MOV R10, RZ, RZ, -R10 ;  /* 0x000000ffff0a4224 */ /* 0x000fe200078e0a0a */
[----:B------:R0:W3:Y:S02]  /*0a50*/  LDG.E.U8.CONSTANT R23, desc[UR6][R20.64] ;  /* 0x0000000614177981 */ /* 0x0000e4000c1e9100 */
[----:B------:R-:W-:Y:S02]  /*0a60*/  IADD3 R18, P0, PT, R18, UR10, RZ ;  /* 0x0000000a12127c10 */ /* 0x000fe4000ff1e0ff */
[----:B------:R-:W-:Y:S01]  /*0a70*/  IADD3 R10, PT, PT, R10, R19, R26 ;  /* 0x000000130a0a7210 */ /* 0x000fe20007ffe01a */
[----:B------:R-:W-:Y:S01]  /*0a80*/  IMAD.MOV.U32 R26, RZ, RZ, R27 ;  /* 0x000000ffff1a7224 */ /* 0x000fe200078e001b */
[C---:B------:R-:W-:Y:S01]  /*0a90*/  PRMT R27, R11.reuse, 0x7771, RZ ;  /* 0x000077710b1b7816 */ /* 0x040fe200000000ff */
[----:B------:R-:W-:Y:S01]  /*0aa0*/  IMAD.X R19, RZ, RZ, UR11, P0 ;  /* 0x0000000bff137e24 */ /* 0x000fe200080e06ff */
[----:B------:R-:W4:Y:S03]  /*0ab0*/  LDG.E.U8.CONSTANT R25, desc[UR6][R12.64+0x14] ;  /* 0x000014060c197981 */ /* 0x000f26000c1e9100 */
[----:B0-----:R-:W-:Y:S01]  /*0ac0*/  IMAD R21, R26, R27, RZ ;  /* 0x0000001b1a157224 */ /* 0x001fe200078e02ff */
[----:B------:R-:W-:Y:S01]  /*0ad0*/  PRMT R27, R11, 0x7772, RZ ;  /* 0x000077720b1b7816 */ /* 0x000fe200000000ff */
[----:B------:R-:W5:Y:S04]  /*0ae0*/  LDG.E.64.CONSTANT R18, desc[UR6][R18.64] ;  /* 0x0000000612127981 */ /* 0x000f68000c1e9b00 */
[----:B------:R-:W4:Y:S01]  /*0af0*/  LDG.E.U8.CONSTANT R20, desc[UR6][R12.64+0x15] ;  /* 0x000015060c147981 */ /* 0x000f22000c1e9100 */
[----:B--2---:R-:W-:-:S05]  /*0b00*/  PRMT R24, R24, 0x8880, RZ ;  /* 0x0000888018187816 */ /* 0x004fca00000000ff */
[----:B------:R-:W-:Y:S02]  /*0b10*/  IMAD R27, R24, R27, RZ ;  /* 0x0000001b181b7224 */ /* 0x000fe400078e02ff */
[----:B------:R-:W2:Y:S01]  /*0b20*/  LDG.E.U8.CONSTANT R24, desc[UR6][R12.64+0x16] ;  /* 0x000016060c187981 */ /* 0x000ea2000c1e9100 */
[----:B------:R-:W-:Y:S02]  /*0b30*/  @P5 IMAD.MOV R21, RZ, RZ, -R21 ;  /* 0x000000ffff155224 */ /* 0x000fe400078e0a15 */
[----:B------:R-:W-:-:S05]  /*0b40*/  @P6 IMAD.MOV R27, RZ, RZ, -R27 ;  /* 0x000000ffff1b6224 */ /* 0x000fca00078e0a1b */
[----:B------:R-:W-:Y:S02]  /*0b50*/  IADD3 R10, PT, PT, R27, R21, R10 ;  /* 0x000000151b0a7210 */ /* 0x000fe40007ffe00a */
[----:B---3--:R-:W-:-:S04]  /*0b60*/  PRMT R26, R23, 0x8880, RZ ;  /* 0x00008880171a7816 */ /* 0x008fc800000000ff */
[----:B------:R-:W-:-:S04]  /*0b70*/  PRMT R26, R26, 0x7710, RZ ;  /* 0x000077101a1a7816 */ /* 0x000fc800000000ff */
[----:B------:R-:W-:-:S04]  /*0b80*/  LOP3.LUT R21, R26, 0x1, RZ, 0xc0, !PT ;  /* 0x000000011a157812 */ /* 0x000fc800078ec0ff */
[----:B------:R-:W-:Y:S02]  /*0b90*/  ISETP.NE.U32.AND P0, PT, R21, 0x1, PT ;  /* 0x000000011500780c */ /* 0x000fe40003f05070 */
[----:B-----5:R-:W-:Y:S02]  /*0ba0*/  PRMT R21, R18, 0x7771, RZ ;  /* 0x0000777112157816 */ /* 0x020fe400000000ff */
[----:B----4-:R-:W-:Y:S02]  /*0bb0*/  PRMT R20, R20, 0x8880, RZ ;  /* 0x0000888014147816 */ /* 0x010fe400000000ff */
[----:B------:R-:W-:Y:S02]  /*0bc0*/  PRMT R25, R25, 0x8880, RZ ;  /* 0x0000888019197816 */ /* 0x000fe400000000ff */
[----:B------:R-:W-:Y:S02]  /*0bd0*/  PRMT R28, R18, 0x7770, RZ ;  /* 0x00007770121c7816 */ /* 0x000fe400000000ff */
[----:B------:R-:W-:-:S02]  /*0be0*/  R2P PR, R26, 0x7e ;  /* 0x0000007e1a007804 */ /* 0x000fc40000000000 */
[----:B------:R-:W3:Y:S01]  /*0bf0*/  LDG.E.U8.CONSTANT R26, desc[UR6][R12.64+0x1a] ;  /* 0x00001a060c1a7981 */ /* 0x000ee2000c1e9100 */
[----:B------:R-:W-:-:S04]  /*0c00*/  IMAD R25, R25, R28, RZ ;  /* 0x0000001c19197224 */ /* 0x000fc800078e02ff */
[----:B------:R-:W-:Y:S01]  /*0c10*/  @!P0 IMAD.MOV R25, RZ, RZ, -R25 ;  /* 0x000000ffff198224 */ /* 0x000fe200078e0a19 */
[----:B--2---:R-:W-:Y:S01]  /*0c20*/  PRMT R27, R24, 0x8880, RZ ;  /* 0x00008880181b7816 */ /* 0x004fe200000000ff */
[----:B------:R-:W-:Y:S01]  /*0c30*/  IMAD R24, R20, R21, RZ ;  /* 0x0000001514187224 */ /* 0x000fe200078e02ff */
[----:B------:R-:W-:-:S03]  /*0c40*/  PRMT R21, R18, 0x7772, RZ ;  /* 0x0000777212157816 */ /* 0x000fc600000000ff */
[----:B------:R-:W-:Y:S02]  /*0c50*/  IMAD.MOV.U32 R20, RZ, RZ, R27 ;  /* 0x000000ffff147224 */ /* 0x000fe400078e001b */
[----:B------:R-:W2:Y:S02]  /*0c60*/  LDG.E.U8.CONSTANT R27, desc[UR6][R12.64+0x18] ;  /* 0x000018060c1b7981 */ /* 0x000ea4000c1e9100 */
[----:B------:R-:W-:Y:S02]  /*0c70*/  IMAD R28, R20, R21, RZ ;  /* 0x00000015141c7224 */ /* 0x000fe400078e02ff */
[----:B------:R-:W4:Y:S04]  /*0c80*/  LDG.E.U8.CONSTANT R21, desc[UR6][R12.64+0x17] ;  /* 0x000017060c157981 */ /* 0x000f28000c1e9100 */
[----:B------:R0:W5:Y:S01]  /*0c90*/  LDG.E.U16.CONSTANT R20, desc[UR6][R14.64+0x8] ;  /* 0x000008060e147981 */ /* 0x000162000c1e9500 */
[----:B------:R-:W-:-:S02]  /*0ca0*/  @P1 IMAD.MOV R24, RZ, RZ, -R24 ;  /* 0x000000ffff181224 */ /* 0x000fc400078e0a18 */
[----:B------:R-:W-:-:S05]  /*0cb0*/  @P2 IMAD.MOV R28, RZ, RZ, -R28 ;  /* 0x000000ffff1c2224 */ /* 0x000fca00078e0a1c */
[----:B------:R-:W-:Y:S02]  /*0cc0*/  IADD3 R25, PT, PT, R28, R24, R25 ;  /* 0x000000181c197210 */ /* 0x000fe40007ffe019 */
[----:B------:R-:W3:Y:S01]  /*0cd0*/  LDG.E.U8.CONSTANT R24, desc[UR6][R12.64+0x19] ;  /* 0x000019060c187981 */ /* 0x000ee2000c1e9100 */
[C---:B0-----:R-:W-:Y:S02]  /*0ce0*/  PRMT R15, R19.reuse, 0x7770, RZ ;  /* 0x00007770130f7816 */ /* 0x041fe400000000ff */
[----:B------:R-:W-:Y:S02]  /*0cf0*/  PRMT R18, R18, 0x7773, RZ ;  /* 0x0000777312127816 */ /* 0x000fe400000000ff */
[----:B------:R-:W-:Y:S02]  /*0d00*/  PRMT R28, R19, 0x7771, RZ ;  /* 0x00007771131c7816 */ /* 0x000fe400000000ff */
[----:B--2---:R-:W-:Y:S02]  /*0d10*/  PRMT R14, R27, 0x8880, RZ ;  /* 0x000088801b0e7816 */ /* 0x004fe400000000ff */
[----:B----4-:R-:W-:-:S03]  /*0d20*/  PRMT R21, R21, 0x8880, RZ ;  /* 0x0000888015157816 */ /* 0x010fc600000000ff */
[----:B------:R-:W-:Y:S01]  /*0d30*/  IMAD R15, R14, R15, RZ ;  /* 0x0000000f0e0f7224 */ /* 0x000fe200078e02ff */
[----:B-----5:R-:W-:Y:S01]  /*0d40*/  SHF.R.U32.HI R14, RZ, 0x9, R20 ;  /* 0x00000009ff0e7819 */ /* 0x020fe20000011614 */
[----:B------:R-:W-:-:S03]  /*0d50*/  IMAD R18, R21, R18, RZ ;  /* 0x0000001215127224 */ /* 0x000fc600078e02ff */
[----:B------:R-:W-:Y:S01]  /*0d60*/  LOP3.LUT R14, R14, 0xffff, RZ, 0xc0, !PT ;  /* 0x0000ffff0e0e7812 */ /* 0x000fe200078ec0ff */
[----:B------:R-:W-:Y:S02]  /*0d70*/  @P3 IMAD.MOV R18, RZ, RZ, -R18 ;  /* 0x000000ffff123224 */ /* 0x000fe400078e0a12 */
[----:B------:R-:W-:Y:S01]  /*0d80*/  @P4 IMAD.MOV R15, RZ, RZ, -R15 ;  /* 0x000000ffff0f4224 */ /* 0x000fe200078e0a0f */
[----:B------:R-:W-:Y:S02]  /*0d90*/  IADD3 R14, P0, PT, R14, UR8, RZ ;  /* 0x000000080e0e7c10 */ /* 0x000fe4000ff1e0ff */
[----:B---3--:R-:W-:Y:S01]  /*0da0*/  PRMT R21, R24, 0x8880, RZ ;  /* 0x0000888018157816 */ /* 0x008fe200000000ff */
[----:B------:R-:W-:Y:S01]  /*0db0*/  IMAD.SHL.U32 R20, R20, 0x8, RZ ;  /* 0x0000000814147824 */ /* 0x000fe200078e00ff */
[----:B------:R-:W-:Y:S01]  /*0dc0*/  IADD3 R25, PT, PT, R15, R18, R25 ;  /* 0x000000120f197210 */ /* 0x000fe20007ffe019 */
[----:B------:R-:W2:Y:S01]  /*0dd0*/  LDG.E.U8.CONSTANT R24, desc[UR6][R12.64+0x1b] ;  /* 0x00001b060c187981 */ /* 0x000ea2000c1e9100 */
[----:B------:R-:W-:Y:S01]  /*0de0*/  IMAD.X R15, RZ, RZ, UR9, P0 ;  /* 0x00000009ff0f7e24 */ /* 0x000fe200080e06ff */
[----:B------:R-:W-:-:S02]  /*0df0*/  PRMT R27, R26, 0x8880, RZ ;  /* 0x000088801a1b7816 */ /* 0x000fc400000000ff */
[----:B------:R-:W-:Y:S02]  /*0e00*/  LOP3.LUT R20, R20, 0xff8, RZ, 0xc0, !PT ;  /* 0x00000ff814147812 */ /* 0x000fe400078ec0ff */
[----:B------:R-:W3:Y:S01]  /*0e10*/  LDG.E.U8.CONSTANT R18, desc[UR6][R14.64] ;  /* 0x000000060e127981 */ /* 0x000ee2000c1e9100 */
[----:B------:R-:W-:Y:S01]  /*0e20*/  IMAD R26, R21, R28, RZ ;  /* 0x0000001c151a7224 */ /* 0x000fe200078e02ff */
[----:B------:R-:W-:Y:S01]  /*0e30*/  PRMT R28, R19, 0x7772, RZ ;  /* 0x00007772131c7816 */ /* 0x000fe200000000ff */
[----:B------:R-:W-:Y:S01]  /*0e40*/  IMAD.MOV.U32 R21, RZ, RZ, R27 ;  /* 0x000000ffff157224 */ /* 0x000fe200078e001b */
[----:B------:R-:W-:Y:S01]  /*0e50*/  IADD3 R20, P0, PT, R20, UR10, RZ ;  /* 0x0000000a14147c10 */ /* 0x000fe2000ff1e0ff */
[----:B------:R-:W4:Y:S02]  /*0e60*/  LDG.E.U8.CONSTANT R14, desc[UR6][R12.64+0x1c] ;  /* 0x00001c060c0e7981 */ /* 0x000f24000c1e9100 */
[----:B------:R-:W-:Y:S02]  /*0e70*/  IMAD R28, R21, R28, RZ ;  /* 0x0000001c151c7224 */ /* 0x000fe400078e02ff */
[----:B------:R-:W-:Y:S01]  /*0e80*/  IMAD.X R21, RZ, RZ, UR11, P0 ;  /* 0x0000000bff157e24 */ /* 0x000fe200080e06ff */
[----:B------:R-:W5:Y:S01]  /*0e90*/  LDG.E.U8.CONSTANT R15, desc[UR6][R12.64+0x1e] ;  /* 0x00001e060c0f7981 */ /* 0x000f62000c1e9100 */
[----:B------:R-:W-:Y:S01]  /*0ea0*/  @P5 IMAD.MOV R26, RZ, RZ, -R26 ;  /* 0x000000ffff1a5224 */ /* 0x000fe200078e0a1a */
[----:B------:R-:W-:-:S02]  /*0eb0*/  PRMT R19, R19, 0x7773, RZ ;  /* 0x0000777313137816 */ /* 0x000fc400000000ff */
[----:B------:R-:W-:Y:S01]  /*0ec0*/  PRMT R23, R23, 0x8880, RZ ;  /* 0x0000888017177816 */ /* 0x000fe200000000ff */
[----:B------:R-:W5:Y:S01]  /*0ed0*/  LDG.E.64.CONSTANT R20, desc[UR6][R20.64] ;  /* 0x0000000614147981 */ /* 0x000f62000c1e9b00 */
[----:B------:R-:W-:-:S03]  /*0ee0*/  @P6 IMAD.MOV R28, RZ, RZ, -R28 ;  /* 0x000000ffff1c6224 */ /* 0x000fc600078e0a1c */
[----:B------:R-:W5:Y:S02]  /*0ef0*/  LDG.E.U8.CONSTANT R27, desc[UR6][R12.64+0x20] ;  /* 0x000020060c1b7981 */ /* 0x000f64000c1e9100 */
[----:B------:R-:W-:Y:S02]  /*0f00*/  IADD3 R25, PT, PT, R28, R26, R25 ;  /* 0x0000001a1c197210 */ /* 0x000fe40007ffe019 */
[----:B------:R-:W5:Y:S01]  /*0f10*/  LDG.E.U8.CONSTANT R26, desc[UR6][R12.64+0x1d] ;  /* 0x00001d060c1a7981 */ /* 0x000f62000c1e9100 */
[----:B------:R-:W-:Y:S02]  /*0f20*/  ISETP.GE.AND P1, PT, R23, RZ, PT ;  /* 0x000000ff1700720c */ /* 0x000fe40003f26270 */
[----:B--2---:R-:W-:-:S05]  /*0f30*/  PRMT R24, R24, 0x8880, RZ ;  /* 0x0000888018187816 */ /* 0x004fca00000000ff */
        /* <DEDUP_REMOVED lines=8> */
[----:B------:R-:W-:Y:S02]  /*0fc0*/  IMAD.MOV R23, RZ, RZ, -R24 ;  /* 0x000000ffff177224 */ /* 0x000fe400078e0a18 */
[----:B------:R-:W-:Y:S02]  /*0fd0*/  @!P0 IMAD.MOV R14, RZ, RZ, -R14 ;  /* 0x000000ffff0e8224 */ /* 0x000fe400078e0a0e */
[----:B------:R-:W-:Y:S01]  /*0fe0*/  @!P1 IMAD.MOV.U32 R24, RZ, RZ, R23 ;  /* 0x000000ffff189224 */ /* 0x000fe200078e0017 */
[----:B------:R-:W-:Y:S02]  /*0ff0*/  R2P PR, R19, 0x7e ;  /* 0x0000007e13007804 */ /* 0x000fe40000000000 */
[----:B------:R-:W-:Y:S01]  /*1000*/  PRMT R26, R26, 0x8880, RZ ;  /* 0x000088801a1a7816 */ /* 0x000fe200000000ff */
[----:B------:R-:W2:Y:S01]  /*1010*/  LDG.E.U8.CONSTANT R19, desc[UR6][R12.64+0x1f] ;  /* 0x00001f060c137981 */ /* 0x000ea2000c1e9100 */
[----:B------:R-:W-:-:S02]  /*1020*/  PRMT R23, R15, 0x8880, RZ ;  /* 0x000088800f177816 */ /* 0x000fc400000000ff */
[----:B------:R-:W-:Y:S01]  /*1030*/  IADD3 R25, PT, PT, R14, R24, R25 ;  /* 0x000000180e197210 */ /* 0x000fe20007ffe019 */
[----:B------:R-:W-:Y:S01]  /*1040*/  IMAD.MOV.U32 R14, RZ, RZ, R26 ;  /* 0x000000ffff0e7224 */ /* 0x000fe200078e001a */
[C---:B------:R-:W-:Y:S01]  /*1050*/  PRMT R15, R20.reuse, 0x7771, RZ ;  /* 0x00007771140f7816 */ /* 0x040fe200000000ff */
[----:B------:R-:W3:Y:S01]  /*1060*/  LDG.E.U8.CONSTANT R26, desc[UR6][R12.64+0x22] ;  /* 0x000022060c1a7981 */ /* 0x000ee2000c1e9100 */
[----:B------:R-:W-:-:S03]  /*1070*/  PRMT R24, R20, 0x7772, RZ ;  /* 0x0000777214187816 */ /* 0x000fc600000000ff */
[----:B------:R-:W-:Y:S02]  /*1080*/  IMAD R14, R14, R15, RZ ;  /* 0x0000000f0e0e7224 */ /* 0x000fe400078e02ff */
[----:B------:R-:W-:Y:S02]  /*1090*/  IMAD R23, R23, R24, RZ ;  /* 0x0000001817177224 */ /* 0x000fe400078e02ff */
[----:B------:R-:W-:Y:S01]  /*10a0*/  @P1 IMAD.MOV R14, RZ, RZ, -R14 ;  /* 0x000000ffff0e1224 */ /* 0x000fe200078e0a0e */
[----:B------:R-:W4:Y:S01]  /*10b0*/  LDG.E.U8.CONSTANT R24, desc[UR6][R12.64+0x23] ;  /* 0x000023060c187981 */ /* 0x000f22000c1e9100 */
[----:B------:R-:W-:-:S05]  /*10c0*/  @P2 IMAD.MOV R23, RZ, RZ, -R23 ;  /* 0x000000ffff172224 */ /* 0x000fca00078e0a17 */
[----:B------:R-:W-:Y:S02]  /*10d0*/  IADD3 R25, PT, PT, R23, R14, R25 ;  /* 0x0000000e17197210 */ /* 0x000fe40007ffe019 */
[----:B------:R-:W-:Y:S01]  /*10e0*/  PRMT R14, R22, 0x8880, RZ ;  /* 0x00008880160e7816 */ /* 0x000fe200000000ff */
[----:B------:R-:W5:Y:S03]  /*10f0*/  LDG.E.U8.CONSTANT R23, desc[UR6][R12.64+0x21] ;  /* 0x000021060c177981 */ /* 0x000f66000c1e9100 */
[----:B------:R-:W-:Y:S01]  /*1100*/  ISETP.GE.AND P0, PT, R14, RZ, PT ;  /* 0x000000ff0e00720c */ /* 0x000fe20003f06270 */
[----:B------:R-:W3:Y:S01]  /*1110*/  LDG.E.U8.CONSTANT R22, desc[UR6][R12.64+0x13] ;  /* 0x000013060c167981 */ /* 0x000ee2000c1e9100 */
[----:B------:R-:W-:-:S03]  /*1120*/  IADD3 R14, P1, PT, R8, R16, RZ ;  /* 0x00000010080e7210 */ /* 0x000fc60007f3e0ff */
[----:B------:R-:W3:Y:S02]  /*1130*/  LDG.E.U16.CONSTANT R16, desc[UR6][R16.64] ;  /* 0x0000000610107981 */ /* 0x000ee4000c1e9500 */
[----:B------:R-:W-:Y:S02]  /*1140*/  IMAD.X R15, RZ, RZ, R17, P1 ;  /* 0x000000ffff0f7224 */ /* 0x000fe400008e0611 */
[----:B------:R0:W3:Y:S04]  /*1150*/  LDG.E.U16.CONSTANT R8, desc[UR6][R12.64] ;  /* 0x000000060c087981 */ /* 0x0000e8000c1e9500 */
[----:B------:R1:W3:Y:S01]  /*1160*/  LDG.E.U8.CONSTANT R14, desc[UR6][R14.64+0x42] ;  /* 0x000042060e0e7981 */ /* 0x0002e2000c1e9100 */
[----:B------:R-:W-:Y:S02]  /*1170*/  PRMT R27, R27, 0x8880, RZ ;  /* 0x000088801b1b7816 */ /* 0x000fe400000000ff */
[----:B------:R-:W-:-:S02]  /*1180*/  PRMT R28, R18, 0x8880, RZ ;  /* 0x00008880121c7816 */ /* 0x000fc400000000ff */
[----:B0-----:R-:W-:Y:S02]  /*1190*/  PRMT R13, R21, 0x7771, RZ ;  /* 0x00007771150d7816 */ /* 0x001fe400000000ff */
[----:B------:R-:W-:Y:S01]  /*11a0*/  ISETP.GE.AND P1, PT, R28, RZ, PT ;  /* 0x000000ff1c00720c */ /* 0x000fe20003f26270 */
[----:B------:R-:W-:Y:S02]  /*11b0*/  VIADD R9, R9, 0x4 ;  /* 0x0000000409097836 */ /* 0x000fe40000000000 */
[----:B------:R-:W-:Y:S02]  /*11c0*/  VIADD R7, R7, 0x4 ;  /* 0x0000000407077836 */ /* 0x000fe40000000000 */
[----:B------:R-:W-:Y:S01]  /*11d0*/  VIADD R5, R5, 0x20 ;  /* 0x0000002005057836 */ /* 0x000fe20000000000 */
[----:B--2---:R-:W-:-:S05]  /*11e0*/  PRMT R19, R19, 0x8880, RZ ;  /* 0x0000888013137816 */ /* 0x004fca00000000ff */
[----:B------:R-:W-:Y:S01]  /*11f0*/  IMAD.MOV.U32 R18, RZ, RZ, R19 ;  /* 0x000000ffff127224 */ /* 0x000fe200078e0013 */
[----:B------:R-:W-:Y:S01]  /*1200*/  PRMT R19, R20, 0x7773, RZ ;  /* 0x0000777314137816 */ /* 0x000fe200000000ff */
[----:B------:R-:W-:Y:S01]  /*1210*/  IMAD.MOV.U32 R20, RZ, RZ, R27 ;  /* 0x000000ffff147224 */ /* 0x000fe200078e001b */
[----:B------:R-:W-:-:S03]  /*1220*/  PRMT R27, R21, 0x7770, RZ ;  /* 0x00007770151b7816 */ /* 0x000fc600000000ff */
[----:B------:R-:W-:Y:S02]  /*1230*/  IMAD R18, R18, R19, RZ ;  /* 0x0000001312127224 */ /* 0x000fe400078e02ff */
[----:B------:R-:W-:Y:S02]  /*1240*/  IMAD R20, R20, R27, RZ ;  /* 0x0000001b14147224 */ /* 0x000fe400078e02ff */
[----:B------:R-:W-:Y:S02]  /*1250*/  @P3 IMAD.MOV R18, RZ, RZ, -R18 ;  /* 0x000000ffff123224 */ /* 0x000fe400078e0a12 */
[----:B------:R-:W-:Y:S01]  /*1260*/  @P4 IMAD.MOV R20, RZ, RZ, -R20 ;  /* 0x000000ffff144224 */ /* 0x000fe200078e0a14 */
[----:B----4-:R-:W-:Y:S02]  /*1270*/  PRMT R17, R24, 0x8880, RZ ;  /* 0x0000888018117816 */ /* 0x010fe400000000ff */
[----:B-----5:R-:W-:Y:S02]  /*1280*/  PRMT R12, R23, 0x8880, RZ ;  /* 0x00008880170c7816 */ /* 0x020fe400000000ff */
[----:B------:R-:W-:-:S02]  /*1290*/  IADD3 R25, PT, PT, R20, R18, R25 ;  /* 0x0000001214197210 */ /* 0x000fc40007ffe019 */
[----:B---3--:R-:W-:Y:S01]  /*12a0*/  PRMT R22, R22, 0x8880, RZ ;  /* 0x0000888016167816 */ /* 0x008fe200000000ff */
[----:B------:R-:W-:Y:S01]  /*12b0*/  IMAD R18, R12, R13, RZ ;  /* 0x0000000d0c127224 */ /* 0x000fe200078e02ff */
[----:B-1----:R-:W-:Y:S02]  /*12c0*/  PRMT R15, R26, 0x8880, RZ ;  /* 0x000088801a0f7816 */ /* 0x002fe400000000ff */
[C---:B------:R-:W-:Y:S02]  /*12d0*/  PRMT R24, R21.reuse, 0x7772, RZ ;  /* 0x0000777215187816 */ /* 0x040fe400000000ff */
[----:B------:R-:W-:Y:S02]  /*12e0*/  PRMT R26, R21, 0x7773, RZ ;  /* 0x00007773151a7816 */ /* 0x000fe400000000ff */
[----:B------:R-:W-:Y:S01]  /*12f0*/  PRMT R12, R11, 0x7773, RZ ;  /* 0x000077730b0c7816 */ /* 0x000fe200000000ff */
[----:B------:R-:W-:Y:S02]  /*1300*/  IMAD.MOV.U32 R11, RZ, RZ, R22 ;  /* 0x000000ffff0b7224 */ /* 0x000fe400078e0016 */
[----:B------:R-:W-:-:S02]  /*1310*/  IMAD R15, R15, R24, RZ ;  /* 0x000000180f0f7224 */ /* 0x000fc400078e02ff */
[----:B------:R-:W-:Y:S02]  /*1320*/  IMAD R26, R17, R26, RZ ;  /* 0x0000001a111a7224 */ /* 0x000fe400078e02ff */
        /* <DEDUP_REMOVED lines=10> */
[----:B------:R-:W-:Y:S01]  /*13d0*/  IMAD.MOV R13, RZ, RZ, -R11 ;  /* 0x000000ffff0d7224 */ /* 0x000fe200078e0a0b */
[----:B------:R-:W-:Y:S01]  /*13e0*/  I2FP.F32.U32 R12, R12 ;  /* 0x0000000c000c7245 */ /* 0x000fe20000201000 */
[----:B------:R-:W-:-:S02]  /*13f0*/  IMAD.IADD R25, R25, 0x1, R26 ;  /* 0x0000000119197824 */ /* 0x000fc400078e021a */
[----:B------:R-:W-:Y:S01]  /*1400*/  @!P0 IMAD.MOV.U32 R11, RZ, RZ, R13 ;  /* 0x000000ffff0b8224 */ /* 0x000fe200078e000d */
[----:B------:R-:W-:Y:S01]  /*1410*/  ISETP.GE.U32.AND P0, PT, R9, R4, PT ;  /* 0x000000040900720c */ /* 0x000fe20003f06070 */
[----:B------:R-:W-:Y:S01]  /*1420*/  FADD.FTZ R12, R12, 0.5 ;  /* 0x3f0000000c0c7421 */ /* 0x000fe20000010000 */
[----:B------:R-:W-:Y:S01]  /*1430*/  I2FP.F32.S32 R25, R25 ;  /* 0x0000001900197245 */ /* 0x000fe20000201400 */
[----:B------:R-:W-:Y:S02]  /*1440*/  IMAD.IADD R10, R10, 0x1, R11 ;  /* 0x000000010a0a7824 */ /* 0x000fe400078e020b */
[----:B------:R-:W-:Y:S02]  /*1450*/  HADD2.F32 R16, -RZ, R16.H0_H0 ;  /* 0x20000010ff107230 */ /* 0x000fe40000004100 */
[----:B------:R-:W-:Y:S01]  /*1460*/  HADD2.F32 R11, -RZ, R8.H0_H0 ;  /* 0x20000008ff0b7230 */ /* 0x000fe20000004100 */
[----:B------:R-:W-:Y:S01]  /*1470*/  I2FP.F32.S32 R13, R10 ;  /* 0x0000000a000d7245 */ /* 0x000fe20000201400 */
[----:B------:R-:W-:Y:S01]  /*1480*/  FMUL.FTZ R25, R12, R25 ;  /* 0x000000190c197220 */ /* 0x000fe20000410000 */
[----:B0-----:R-:W-:-:S02]  /*1490*/  FADD.FTZ R14, R14, 0.5 ;  /* 0x3f0000000e0e7421 */ /* 0x001fc40000010000 */
[----:B------:R-:W-:Y:S02]  /*14a0*/  FMUL.FTZ.D4 R11, R16, R11 ;  /* 0x0000000b100b7220 */ /* 0x000fe40000210000 */
[----:B------:R-:W-:-:S04]  /*14b0*/  FFMA.FTZ R13, R14, R13, R25 ;  /* 0x0000000d0e0d7223 */ /* 0x000fc80000010019 */
[----:B------:R-:W-:Y:S01]  /*14c0*/  FFMA.FTZ R6, R11, R13, R6 ;  /* 0x0000000d0b067223 */ /* 0x000fe20000010006 */
[----:B------:R-:W-:Y:S06]  /*14d0*/  @!P0 BRA `(.L_x_824) ;  /* 0xffffffec004c8947 */ /* 0x000fec000383ffff */
.L_x_823:
[----:B------:R-:W-:Y:S05]  /*14e0*/  BSYNC.RECONVERGENT B0 ;  /* 0x0000000000007941 */ /* 0x000fea0003800200 */
.L_x_822:
        /* <DEDUP_REMOVED lines=18> */
.L_x_825:
        /* <DEDUP_REMOVED lines=15> */
.L_x_1320:


//--------------------- .text._Z13mul_mat_vec_qIN3c108BFloat16ELi256ELi8E13block_iq2_xxsLi1EXadL_ZN45_INTERNAL_8d5cb472_14_gguf_kernel_cu_cd24131920vec_dot_iq2_xxs_q8_1EPKvPK10block_q8_1RKiEEEvS5_S5_PT_iii --------------------------
	.section	.text._Z13mul_mat_vec_qIN3c108BFloat16ELi256ELi8E13block_iq2_xxsLi1EXadL_ZN45_INTERNAL_8d5cb472_14_gguf_kernel_cu_cd24131920vec_dot_iq2_xxs_q8_1EPKvPK10block_q8_1RKiEEEvS5_S5_PT_iii,"ax",@progbits
	.align	128
.text._Z13mul_mat_vec_qIN3c108BFloat16ELi256ELi8E13block_iq2_xxsLi1EXadL_ZN45_INTERNAL_8d5cb472_14_gguf_kernel_cu_cd24131920vec_dot_iq2_xxs_q8_1EPKvPK10block_q8_1RKiEEEvS5_S5_PT_iii:
        .type           _Z13mul_mat_vec_qIN3c108BFloat16ELi256ELi8E13block_iq2_xxsLi1EXadL_ZN45_INTERNAL_8d5cb472_14_gguf_kernel_cu_cd24131920vec_dot_iq2_xxs_q8_1EPKvPK10block_q8_1RKiEEEvS5_S5_PT_iii,@function
        .size           _Z13mul_mat_vec_qIN3c108BFloat16ELi256ELi8E13block_iq2_xxsLi1EXadL_ZN45_INTERNAL_8d5cb472_14_gguf_kernel_cu_cd24131920vec_dot_iq2_xxs_q8_1EPKvPK10block_q8_1RKiEEEvS5_S5_PT_iii,(.L_x_1321 - _Z13mul_mat_vec_qIN3c108BFloat16ELi256ELi8E13block_iq2_xxsLi1EXadL_ZN45_INTERNAL_8d5cb472_14_gguf_kernel_cu_cd24131920vec_dot_iq2_xxs_q8_1EPKvPK10block_q8_1RKiEEEvS5_S5_PT_iii)
        .other          _Z13mul_mat_vec_qIN3c108BFloat16ELi256ELi8E13block_iq2_xxsLi1EXadL_ZN45_INTERNAL_8d5cb472_14_gguf_kernel_cu_cd24131920vec_dot_iq2_xxs_q8_1EPKvPK10block_q8_1RKiEEEvS5_S5_PT_iii,@"STO_CUDA_ENTRY STV_DEFAULT"
_Z13mul_mat_vec_qIN3c108BFloat16ELi256ELi8E13block_iq2_xxsLi1EXadL_ZN45_INTERNAL_8d5cb472_14_gguf_kernel_cu_cd24131920vec_dot_iq2_xxs_q8_1EPKvPK10block_q8_1RKiEEEvS5_S5_PT_iii:
        /* <DEDUP_REMOVED lines=24> */
[----:B------:R-:W-:Y:S02]  /*0180*/  IMAD.MOV.U32 R14, RZ, RZ, RZ ;  /* 0x000000ffff0e7224 */ /* 0x000fe400078e00ff */
[----:B------:R-:W-:Y:S01]  /*0190*/  IMAD R15, R0, R13, R16 ;  /* 0x0000000d000f7224 */ /* 0x000fe200078e0210 */
[----:B------:R-:W-:-:S04]  /*01a0*/  SHF.R.S32.HI R3, RZ, 0x1f, R2 ;  /* 0x0000001fff037819 */ /* 0x000fc80000011402 */
[----:B------:R-:W-:-:S04]  /*01b0*/  LEA.HI R3, R3, R2, RZ, 0x9 ;  /* 0x0000000203037211 */ /* 0x000fc800078f48ff */
[----:B------:R-:W-:-:S05]  /*01c0*/  SHF.R.S32.HI R3, RZ, 0x9, R3 ;  /* 0x00000009ff037819 */ /* 0x000fca0000011403 */
[----:B------:R-:W-:-:S04]  /*01d0*/  IMAD R3, R3, UR5, RZ ;  /* 0x0000000503037c24 */ /* 0x000fc8000f8e02ff */
[----:B------:R-:W-:-:S04]  /*01e0*/  IMAD R3, R3, 0x2, R16 ;  /* 0x0000000203037824 */ /* 0x000fc800078e0210 */
[----:B------:R-:W-:-:S07]  /*01f0*/  IMAD.SHL.U32 R12, R3, 0x8, RZ ;  /* 0x00000008030c7824 */ /* 0x000fce00078e00ff */
.L_x_828:
[----:B------:R-:W0:Y:S01]  /*0200*/  S2R R7, SR_TID.X ;  /* 0x0000000000077919 */ /* 0x000e220000002100 */
[----:B------:R-:W1:Y:S08]  /*0210*/  LDC.64 R4, c[0x0][0x380] ;  /* 0x0000e000ff047b82 */ /* 0x000e700000000a00 */
[----:B------:R-:W2:Y:S01]  /*0220*/  LDC.64 R8, c[0x4][RZ] ;  /* 0x01000000ff087b82 */ /* 0x000ea20000000a00 */
[----:B-1----:R-:W-:-:S04]  /*0230*/  IMAD.WIDE R4, R15, 0x42, R4 ;  /* 0x000000420f047825 */ /* 0x002fc800078e0204 */
[----:B0-----:R-:W-:-:S05]  /*0240*/  IMAD.SHL.U32 R2, R7, 0x4, RZ ;  /* 0x0000000407027824 */ /* 0x001fca00078e00ff */
[----:B------:R-:W-:Y:S02]  /*0250*/  LOP3.LUT R25, R2, 0x1c, RZ, 0xc0, !PT ;  /* 0x0000001c02197812 */ /* 0x000fe400078ec0ff */
[----:B------:R-:W0:Y:S03]  /*0260*/  LDC.64 R2, c[0x0][0x388] ;  /* 0x0000e200ff027b82 */ /* 0x000e260000000a00 */
[----:B------:R-:W-:Y:S01]  /*0270*/  IMAD.WIDE.U32 R24, R25, 0x2, R4 ;  /* 0x0000000219187825 */ /* 0x000fe200078e0004 */
[----:B------:R-:W-:Y:S01]  /*0280*/  LOP3.LUT R7, R7, 0x7, RZ, 0xc0, !PT ;  /* 0x0000000707077812 */ /* 0x000fe200078ec0ff */
[----:B------:R-:W3:Y:S04]  /*0290*/  LDG.E.U16.CONSTANT R4, desc[UR6][R4.64] ;  /* 0x0000000604047981 */ /* 0x000ee8000c1e9500 */
[----:B------:R-:W4:Y:S04]  /*02a0*/  LDG.E.U16.CONSTANT R18, desc[UR6][R24.64+0x6] ;  /* 0x0000060618127981 */ /* 0x000f28000c1e9500 */
[----:B------:R-:W2:Y:S01]  /*02b0*/  LDG.E.U8.CONSTANT R11, desc[UR6][R24.64+0x2] ;  /* 0x00000206180b7981 */ /* 0x000ea2000c1e9100 */
[----:B------:R-:W-:-:S04]  /*02c0*/  IADD3 R7, P0, PT, R7, R12, RZ ;  /* 0x0000000c07077210 */ /* 0x000fc80007f1e0ff */
[----:B------:R-:W-:Y:S01]  /*02d0*/  LEA.HI.X.SX32 R6, R12, RZ, 0x1, P0 ;  /* 0x000000ff0c067211 */ /* 0x000fe200000f0eff */
[----:B0-----:R-:W-:-:S04]  /*02e0*/  IMAD.WIDE.U32 R2, R7, 0x24, R2 ;  /* 0x0000002407027825 */ /* 0x001fc800078e0002 */
[----:B------:R-:W-:-:S04]  /*02f0*/  IMAD R7, R6, 0x24, RZ ;  /* 0x0000002406077824 */ /* 0x000fc800078e02ff */
[----:B------:R-:W-:-:S05]  /*0300*/  IMAD.IADD R3, R3, 0x1, R7 ;  /* 0x0000000103037824 */ /* 0x000fca00078e0207 */
[----:B------:R-:W5:Y:S04]  /*0310*/  LDG.E.U8.CONSTANT R20, desc[UR6][R2.64+0x4] ;  /* 0x0000040602147981 */ /* 0x000f68000c1e9100 */
[----:B------:R-:W3:Y:S04]  /*0320*/  LDG.E.U8.CONSTANT R26, desc[UR6][R2.64+0x5] ;  /* 0x00000506021a7981 */ /* 0x000ee8000c1e9100 */
[----:B------:R-:W3:Y:S04]  /*0330*/  LDG.E.U8.CONSTANT R10, desc[UR6][R2.64+0x7] ;  /* 0x00000706020a7981 */ /* 0x000ee8000c1e9100 */
[----:B------:R-:W3:Y:S01]  /*0340*/  LDG.E.U8.CONSTANT R21, desc[UR6][R2.64+0x8] ;  /* 0x0000080602157981 */ /* 0x000ee2000c1e9100 */
[----:B----4-:R-:W-:-:S04]  /*0350*/  LOP3.LUT R22, R18, 0x7f, RZ, 0xc0, !PT ;  /* 0x0000007f12167812 */ /* 0x010fc800078ec0ff */
[----:B------:R-:W-:-:S05]  /*0360*/  IADD3 R22, P1, PT, R22, UR8, RZ ;  /* 0x0000000816167c10 */ /* 0x000fca000ff3e0ff */
[----:B------:R-:W-:Y:S02]  /*0370*/  IMAD.X R23, RZ, RZ, UR9, P1 ;  /* 0x00000009ff177e24 */ /* 0x000fe400088e06ff */
[----:B--2---:R-:W-:Y:S02]  /*0380*/  IMAD.WIDE.U32 R6, R11, 0x8, R8 ;  /* 0x000000080b067825 */ /* 0x004fe400078e0008 */
[----:B------:R-:W2:Y:S04]  /*0390*/  LDG.E.U8.CONSTANT R11, desc[UR6][R2.64+0x6] ;  /* 0x00000606020b7981 */ /* 0x000ea8000c1e9100 */
[----:B------:R5:W4:Y:S04]  /*03a0*/  LDG.E.U8.CONSTANT R17, desc[UR6][R22.64] ;  /* 0x0000000616117981 */ /* 0x000b28000c1e9100 */
[----:B------:R-:W2:Y:S01]  /*03b0*/  LDG.E.64.CONSTANT R6, desc[UR6][R6.64] ;  /* 0x0000000606067981 */ /* 0x000ea2000c1e9b00 */
[----:B-----5:R-:W-:-:S02]  /*03c0*/  PRMT R22, R20, 0x8880, RZ ;  /* 0x0000888014167816 */ /* 0x020fc400000000ff */
[----:B---3--:R-:W-:Y:S02]  /*03d0*/  PRMT R26, R26, 0x8880, RZ ;  /* 0x000088801a1a7816 */ /* 0x008fe400000000ff */
[----:B----4-:R-:W-:-:S04]  /*03e0*/  PRMT R19, R17, 0x8880, RZ ;  /* 0x0000888011137816 */ /* 0x010fc800000000ff */
[----:B------:R-:W-:-:S04]  /*03f0*/  PRMT R19, R19, 0x7710, RZ ;  /* 0x0000771013137816 */ /* 0x000fc800000000ff */
[C---:B------:R-:W-:Y:S02]  /*0400*/  R2P PR, R19.reuse, 0x7e ;  /* 0x0000007e13007804 */ /* 0x040fe40000000000 */
[----:B------:R-:W-:Y:S02]  /*0410*/  LOP3.LUT R20, R19, 0x1, RZ, 0xc0, !PT ;  /* 0x0000000113147812 */ /* 0x000fe400078ec0ff */
[----:B--2---:R-:W-:-:S05]  /*0420*/  PRMT R19, R6, 0x7770, RZ ;  /* 0x0000777006137816 */ /* 0x004fca00000000ff */
[----:B------:R-:W-:Y:S02]  /*0430*/  IMAD R22, R22, R19, RZ ;  /* 0x0000001316167224 */ /* 0x000fe400078e02ff */
[----:B------:R-:W-:Y:S01]  /*0440*/  IMAD.MOV.U32 R19, RZ, RZ, R26 ;  /* 0x000000ffff137224 */ /* 0x000fe200078e001a */
[----:B------:R-:W-:Y:S02]  /*0450*/  PRMT R26, R11, 0x8880, RZ ;  /* 0x000088800b1a7816 */ /* 0x000fe400000000ff */
[----:B------:R-:W2:Y:S01]  /*0460*/  LDG.E.U8.CONSTANT R11, desc[UR6][R24.64+0x3] ;  /* 0x00000306180b7981 */ /* 0x000ea2000c1e9100 */
[----:B------:R-:W-:Y:S02]  /*0470*/  ISETP.NE.U32.AND P0, PT, R20, 0x1, PT ;  /* 0x000000011400780c */ /* 0x000fe40003f05070 */
[----:B------:R-:W-:-:S05]  /*0480*/  PRMT R20, R6, 0x7771, RZ ;  /* 0x0000777106147816 */ /* 0x000fca00000000ff */
[----:B------:R-:W-:Y:S02]  /*0490*/  IMAD R23, R19, R20, RZ ;  /* 0x0000001413177224 */ /* 0x000fe400078e02ff */
[----:B------:R-:W-:Y:S01]  /*04a0*/  IMAD.MOV.U32 R19, RZ, RZ, R26 ;  /* 0x000000ffff137224 */ /* 0x000fe200078e001a */
[----:B------:R-:W3:Y:S01]  /*04b0*/  LDG.E.U8.CONSTANT R20, desc[UR6][R2.64+0x9] ;  /* 0x0000090602147981 */ /* 0x000ee2000c1e9100 */
[----:B------:R-:W-:-:S05]  /*04c0*/  PRMT R26, R6, 0x7772, RZ ;  /* 0x00007772061a7816 */ /* 0x000fca00000000ff */
[----:B------:R-:W-:Y:S02]  /*04d0*/  IMAD R26, R19, R26, RZ ;  /* 0x0000001a131a7224 */ /* 0x000fe400078e02ff */
[----:B------:R-:W4:Y:S01]  /*04e0*/  LDG.E.U8.CONSTANT R19, desc[UR6][R2.64+0xa] ;  /* 0x00000a0602137981 */ /* 0x000f22000c1e9100 */
[----:B------:R-:W-:Y:S02]  /*04f0*/  @P1 IMAD.MOV R23, RZ, RZ, -R23 ;  /* 0x000000ffff171224 */ /* 0x000fe400078e0a17 */
[----:B------:R-:W-:Y:S02]  /*0500*/  @P2 IMAD.MOV R26, RZ, RZ, -R26 ;  /* 0x000000ffff1a2224 */ /* 0x000fe400078e0a1a */
[----:B------:R-:W-:Y:S01]  /*0510*/  @!P0 IMAD.MOV R22, RZ, RZ, -R22 ;  /* 0x000000ffff168224 */ /* 0x000fe200078e0a16 */
[----:B------:R-:W-:-:S04]  /*0520*/  PRMT R10, R10, 0x8880, RZ ;  /* 0x000088800a0a7816 */ /* 0x000fc800000000ff */
[----:B------:R-:W-:Y:S02]  /*0530*/  IADD3 R26, PT, PT, R26, R23, R22 ;  /* 0x000000171a1a7210 */ /* 0x000fe40007ffe016 */
[----:B------:R-:W-:Y:S02]  /*0540*/  SHF.R.U32.HI R22, RZ, 0x7, R18 ;  /* 0x00000007ff167819 */ /* 0x000fe40000011612 */
[----:B------:R-:W-:Y:S02]  /*0550*/  PRMT R27, R21, 0x8880, RZ ;  /* 0x00008880151b7816 */ /* 0x000fe400000000ff */
[----:B------:R-:W-:Y:S02]  /*0560*/  LOP3.LUT R22, R22, 0x7f, RZ, 0xc0, !PT ;  /* 0x0000007f16167812 */ /* 0x000fe400078ec0ff */
[----:B------:R-:W-:Y:S01]  /*0570*/  PRMT R21, R6, 0x7773, RZ ;  /* 0x0000777306157816 */ /* 0x000fe200000000ff */
[----:B------:R-:W-:Y:S01]  /*0580*/  IMAD.MOV.U32 R6, RZ, RZ, R10 ;  /* 0x000000ffff067224 */ /* 0x000fe200078e000a */
[----:B------:R-:W-:Y:S01]  /*0590*/  IADD3 R22, P0, PT, R22, UR8, RZ ;  /* 0x0000000816167c10 */ /* 0x000fe2000ff1e0ff */
[----:B------:R-:W-:Y:S01]  /*05a0*/  IMAD.MOV.U32 R10, RZ, RZ, R27 ;  /* 0x000000ffff0a7224 */ /* 0x000fe200078e001b */
[----:B------:R-:W-:Y:S01]  /*05b0*/  PRMT R27, R7, 0x7770, RZ ;  /* 0x00007770071b7816 */ /* 0x000fe200000000ff */
[----:B------:R-:W-:-:S02]  /*05c0*/  IMAD R21, R6, R21, RZ ;  /* 0x0000001506157224 */ /* 0x000fc400078e02ff */
[----:B------:R-:W-:Y:S01]  /*05d0*/  IMAD.X R23, RZ, RZ, UR9, P0 ;  /* 0x00000009ff177e24 */ /* 0x000fe200080e06ff */
[----:B------:R-:W5:Y:S01]  /*05e0*/  LDG.E.U8.CONSTANT R6, desc[UR6][R2.64+0xb] ;  /* 0x00000b0602067981 */ /* 0x000f62000c1e9100 */
[----:B------:R-:W-:Y:S02]  /*05f0*/  IMAD R10, R10, R27, RZ ;  /* 0x0000001b0a0a7224 */ /* 0x000fe400078e02ff */
[----:B------:R-:W-:Y:S01]  /*0600*/  @P3 IMAD.MOV R21, RZ, RZ, -R21 ;  /* 0x000000ffff153224 */ /* 0x000fe200078e0a15 */
[----:B------:R0:W5:Y:S01]  /*0610*/  LDG.E.U8.CONSTANT R22, desc[UR6][R22.64] ;  /* 0x0000000616167981 */ /* 0x000162000c1e9100 */
[----:B------:R-:W-:Y:S01]  /*0620*/  @P4 IMAD.MOV R10, RZ, RZ, -R10 ;  /* 0x000000ffff0a4224 */ /* 0x000fe200078e0a0a */
[----:B------:R-:W-:Y:S02]  /*0630*/  PRMT R17, R17, 0x8880, RZ ;  /* 0x0000888011117816 */ /* 0x000fe400000000ff */
[----:B------:R-:W5:Y:S02]  /*0640*/  LDG.E.U8.CONSTANT R27, desc[UR6][R2.64+0x11] ;  /* 0x00001106021b7981 */ /* 0x000f64000c1e9100 */
[----:B------:R-:W-:-:S02]  /*0650*/  IADD3 R26, PT, PT, R10, R21, R26 ;  /* 0x000000150a1a7210 */ /* 0x000fc40007ffe01a */
[----:B------:R-:W5:Y:S01]  /*0660*/  LDG.E.U8.CONSTANT R21, desc[UR6][R2.64+0xc] ;  /* 0x00000c0602157981 */ /* 0x000f62000c1e9100 */
[----:B0-----:R-:W-:Y:S01]  /*0670*/  PRMT R23, R7, 0x7771, RZ ;  /* 0x0000777107177816 */ /* 0x001fe200000000ff */
[----:B--2---:R-:W-:-:S06]  /*0680*/  IMAD.WIDE.U32 R10, R11, 0x8, R8 ;  /* 0x000000080b0a7825 */ /* 0x004fcc00078e0008 */
[----:B------:R-:W2:Y:S01]  /*0690*/  LDG.E.64.CONSTANT R10, desc[UR6][R10.64] ;  /* 0x000000060a0a7981 */ /* 0x000ea2000c1e9b00 */
[----:B---3--:R-:W-:-:S05]  /*06a0*/  PRMT R20, R20, 0x8880, RZ ;  /* 0x0000888014147816 */ /* 0x008fca00000000ff */
[----:B------:R-:W-:Y:S01]  /*06b0*/  IMAD R23, R20, R23, RZ ;  /* 0x0000001714177224 */ /* 0x000fe200078e02ff */
[----:B------:R-:W-:Y:S02]  /*06c0*/  PRMT R20, R7, 0x7772, RZ ;  /* 0x0000777207147816 */ /* 0x000fe400000000ff */
[----:B----4-:R-:W-:Y:S01]  /*06d0*/  PRMT R19, R19, 0x8880, RZ ;  /* 0x0000888013137816 */ /* 0x010fe200000000ff */
[----:B------:R-:W-:-:S04]  /*06e0*/  @P5 IMAD.MOV R23, RZ, RZ, -R23 ;  /* 0x000000ffff175224 */ /* 0x000fc800078e0a17 */
[----:B------:R-:W-:Y:S02]  /*06f0*/  IMAD R20, R19, R20, RZ ;  /* 0x0000001413147224 */ /* 0x000fe400078e02ff */
[----:B------:R-:W3:Y:S02]  /*0700*/  LDG.E.U8.CONSTANT R19, desc[UR6][R2.64+0xd] ;  /* 0x00000d0602137981 */ /* 0x000ee4000c1e9100 */
[----:B------:R-:W-:-:S05]  /*0710*/  @P6 IMAD.MOV R20, RZ, RZ, -R20 ;  /* 0x000000ffff146224 */ /* 0x000fca00078e0a14 */
[----:B------:R-:W-:Y:S02]  /*0720*/  IADD3 R26, PT, PT, R20, R23, R26 ;  /* 0x00000017141a7210 */ /* 0x000fe40007ffe01a */
[----:B------:R-:W4:Y:S01]  /*0730*/  LDG.E.U8.CONSTANT R23, desc[UR6][R2.64+0xe] ;  /* 0x00000e0602177981 */ /* 0x000f22000c1e9100 */
[----:B------:R-:W-:Y:S02]  /*0740*/  ISETP.GE.AND P0, PT, R17, RZ, PT ;  /* 0x000000ff1100720c */ /* 0x000fe40003f06270 */
[----:B------:R-:W-:Y:S02]  /*0750*/  PRMT R20, R7, 0x7773, RZ ;  /* 0x0000777307147816 */ /* 0x000fe400000000ff */
[----:B-----5:R-:W-:Y:S02]  /*0760*/  PRMT R6, R6, 0x8880, RZ ;  /* 0x0000888006067816 */ /* 0x020fe400000000ff */
[----:B------:R-:W-:-:S03]  /*0770*/  PRMT R17, R22, 0x8880, RZ ;  /* 0x0000888016117816 */ /* 0x000fc600000000ff */
[----:B------:R-:W-:Y:S01]  /*0780*/  IMAD.MOV.U32 R7, RZ, RZ, R6 ;  /* 0x000000ffff077224 */ /* 0x000fe200078e0006 */
[----:B------:R-:W-:-:S03]  /*0790*/  PRMT R6, R17, 0x7710, RZ ;  /* 0x0000771011067816 */ /* 0x000fc600000000ff */
[----:B------:R-:W-:Y:S01]  /*07a0*/  IMAD R7, R7, R20, RZ ;  /* 0x0000001407077224 */ /* 0x000fe200078e02ff */
[----:B------:R-:W-:Y:S02]  /*07b0*/  LOP3.LUT R17, R6, 0x1, RZ, 0xc0, !PT ;  /* 0x0000000106117812 */ /* 0x000fe400078ec0ff */
[----:B------:R-:W-:Y:S02]  /*07c0*/  PRMT R21, R21, 0x8880, RZ ;  /* 0x0000888015157816 */ /* 0x000fe400000000ff */
[----:B------:R-:W-:-:S03]  /*07d0*/  ISETP.NE.U32.AND P1, PT, R17, 0x1, PT ;  /* 0x000000011100780c */ /* 0x000fc60003f25070 */
[----:B------:R-:W-:Y:S01]  /*07e0*/  IMAD.MOV.U32 R17, RZ, RZ, R21 ;  /* 0x000000ffff117224 */ /* 0x000fe200078e0015 */
[----:B--2---:R-:W-:-:S05]  /*07f0*/  PRMT R20, R10, 0x7770, RZ ;  /* 0x000077700a147816 */ /* 0x004fca00000000ff */
[----:B------:R-:W-:Y:S02]  /*0800*/  IMAD R21, R17, R20, RZ ;  /* 0x0000001411157224 */ /* 0x000fe400078e02ff */
[----:B------:R-:W-:Y:S01]  /*0810*/  IMAD.MOV R17, RZ, RZ, -R7 ;  /* 0x000000ffff117224 */ /* 0x000fe200078e0a07 */
[----:B------:R-:W2:Y:S03]  /*0820*/  LDG.E.U8.CONSTANT R20, desc[UR6][R2.64+0xf] ;  /* 0x00000f0602147981 */ /* 0x000ea6000c1e9100 */
[----:B------:R-:W-:Y:S02]  /*0830*/  @!P0 IMAD.MOV.U32 R7, RZ, RZ, R17 ;  /* 0x000000ffff078224 */ /* 0x000fe400078e0011 */
[----:B------:R-:W5:Y:S01]  /*0840*/  LDG.E.U16.CONSTANT R17, desc[UR6][R24.64+0x8] ;  /* 0x0000080618117981 */ /* 0x000f62000c1e9500 */
[----:B------:R-:W-:Y:S01]  /*0850*/  @!P1 IMAD.MOV R21, RZ, RZ, -R21 ;  /* 0x000000ffff159224 */ /* 0x000fe200078e0a15 */
[----:B------:R-:W-:-:S02]  /*0860*/  R2P PR, R6, 0x7e ;  /* 0x0000007e06007804 */ /* 0x000fc40000000000 */
[----:B---3--:R-:W-:Y:S02]  /*0870*/  PRMT R19, R19, 0x8880, RZ ;  /* 0x0000888013137816 */ /* 0x008fe400000000ff */
[----:B------:R-:W-:Y:S02]  /*0880*/  IADD3 R26, PT, PT, R21, R7, R26 ;  /* 0x00000007151a7210 */ /* 0x000fe40007ffe01a */
[----:B------:R-:W3:Y:S01]  /*0890*/  LDG.E.U8.CONSTANT R21, desc[UR6][R2.64+0x10] ;  /* 0x0000100602157981 */ /* 0x000ee2000c1e9100 */
[----:B------:R-:W-:Y:S01]  /*08a0*/  PRMT R7, R10, 0x7771, RZ ;  /* 0x000077710a077816 */ /* 0x000fe200000000ff */
[----:B------:R-:W-:Y:S01]  /*08b0*/  IMAD.MOV.U32 R6, RZ, RZ, R19 ;  /* 0x000000ffff067224 */ /* 0x000fe200078e0013 */
[----:B----4-:R-:W-:-:S03]  /*08c0*/  PRMT R23, R23, 0x8880, RZ ;  /* 0x0000888017177816 */ /* 0x010fc600000000ff */
[----:B------:R-:W-:Y:S01]  /*08d0*/  IMAD R7, R6, R7, RZ ;  /* 0x0000000706077224 */ /* 0x000fe200078e02ff */
[----:B------:R-:W-:Y:S01]  /*08e0*/  PRMT R19, R10, 0x7772, RZ ;  /* 0x000077720a137816 */ /* 0x000fe200000000ff */
[----:B------:R-:W-:-:S04]  /*08f0*/  IMAD.MOV.U32 R6, RZ, RZ, R23 ;  /* 0x000000ffff067224 */ /* 0x000fc800078e0017 */
[----:B------:R-:W-:Y:S02]  /*0900*/  IMAD R19, R6, R19, RZ ;  /* 0x0000001306137224 */ /* 0x000fe400078e02ff */
[----:B------:R-:W-:Y:S01]  /*0910*/  @P1 IMAD.MOV R7, RZ, RZ, -R7 ;  /* 0x000000ffff071224 */ /* 0x000fe200078e0a07 */
[----:B------:R-:W4:Y:S01]  /*0920*/  LDG.E.U8.CONSTANT R6, desc[UR6][R2.64+0x12] ;  /* 0x0000120602067981 */ /* 0x000f22000c1e9100 */
[----:B------:R-:W-:-:S05]  /*0930*/  @P2 IMAD.MOV R19, RZ, RZ, -R19 ;  /* 0x000000ffff132224 */ /* 0x000fca00078e0a13 */
[----:B------:R-:W-:Y:S02]  /*0940*/  IADD3 R23, PT, PT, R19, R7, R26 ;  /* 0x0000000713177210 */ /* 0x000fe40007ffe01a */
[----:B------:R-:W4:Y:S04]  /*0950*/  LDG.E.U8.CONSTANT R7, desc[UR6][R24.64+0x4] ;  /* 0x0000040618077981 */ /* 0x000f28000c1e9100 */
[----:B------:R0:W4:Y:S01]  /*0960*/  LDG.E.U8.CONSTANT R19, desc[UR6][R24.64+0x5] ;  /* 0x0000050618137981 */ /* 0x000122000c1e9100 */
[----:B------:R-:W-:Y:S02]  /*0970*/  PRMT R29, R10, 0x7773, RZ ;  /* 0x000077730a1d7816 */ /* 0x000fe400000000ff */
[----:B------:R-:W-:Y:S02]  /*0980*/  PRMT R27, R27, 0x8880, RZ ;  /* 0x000088801b1b7816 */ /* 0x000fe400000000ff */
[----:B------:R-:W-:Y:S01]  /*0990*/  PRMT R10, R11, 0x7771, RZ ;  /* 0x000077710b0a7816 */ /* 0x000fe200000000ff */
[----:B------:R-:W4:Y:S04]  /*09a0*/  LDG.E.U8.CONSTANT R25, desc[UR6][R2.64+0x13] ;  /* 0x0000130602197981 */ /* 0x000f28000c1e9100 */
[----:B------:R-:W-:-:S02]  /*09b0*/  IMAD R27, R27, R10, RZ ;  /* 0x0000000a1b1b7224 */ /* 0x000fc400078e02ff */
[----:B------:R-:W4:Y:S01]  /*09c0*/  LDG.E.U8.CONSTANT R10, desc[UR6][R2.64+0x14] ;  /* 0x00001406020a7981 */ /* 0x000f22000c1e9100 */
[----:B-----5:R-:W-:-:S05]  /*09d0*/  IMAD R18, R17, 0x10000, R18 ;  /* 0x0001000011127824 */ /* 0x020fca00078e0212 */
[----:B------:R-:W-:-:S04]  /*09e0*/  SHF.R.U32.HI R18, RZ, 0xe, R18 ;  /* 0x0000000eff127819 */ /* 0x000fc80000011612 */
[----:B------:R-:W-:Y:S02]  /*09f0*/  LOP3.LUT R18, R18, 0x7f, RZ, 0xc0, !PT ;  /* 0x0000007f12127812 */ /* 0x000fe400078ec0ff */
[----:B--2---:R-:W-:Y:S02]  /*0a00*/  PRMT R26, R20, 0x8880, RZ ;  /* 0x00008880141a7816 */ /* 0x004fe400000000ff */
[----:B---3--:R-:W-:Y:S02]  /*0a10*/  PRMT R21, R21, 0x8880, RZ ;  /* 0x0000888015157816 */ /* 0x008fe400000000ff */
[----:B------:R-:W-:-:S03]  /*0a20*/  IADD3 R20, P0, PT, R18, UR8, RZ ;  /* 0x0000000812147c10 */ /* 0x000fc6000ff1e0ff */
[----:B0-----:R-:W-:Y:S02]  /*0a30*/  IMAD.MOV.U32 R24, RZ, RZ, R21 ;  /* 0x000000ffff187224 */ /* 0x001fe400078e0015 */
[----:B------:R-:W-:-:S05]  /*0a40*/  IMAD.X R21, RZ, RZ, UR9, P0 ;  /* 0x00000009ff157e24 */ /* 0x000fca00080e06ff */
[----:B------:R0:W2:Y:S01]  /*0a50*/  LDG.E.U8.CONSTANT R18, desc[UR6][R20.64] ;  /* 0x0000000614127981 */ /* 0x0000a2000c1e9100 */
[----:B----4-:R-:W-:Y:S01]  /*0a60*/  PRMT R28, R6, 0x8880, RZ ;  /* 0x00008880061c7816 */ /* 0x010fe200000000ff */
[----:B------:R-:W-:-:S06]  /*0a70*/  IMAD.WIDE.U32 R6, R7, 0x8, R8 ;  /* 0x0000000807067825 */ /* 0x000fcc00078e0008 */
[----:B------:R-:W3:Y:S01]  /*0a80*/  LDG.E.64.CONSTANT R6, desc[UR6][R6.64] ;  /* 0x0000000606067981 */ /* 0x000ee2000c1e9b00 */
[----:B------:R-:W-:Y:S01]  /*0a90*/  IMAD R26, R26, R29, RZ ;  /* 0x0000001d1a1a7224 */ /* 0x000fe200078e02ff */
[----:B------:R-:W-:-:S05]  /*0aa0*/  PRMT R29, R11, 0x7770, RZ ;  /* 0x000077700b1d7816 */ /* 0x000fca00000000ff */
[----:B------:R-:W-:Y:S02]  /*0ab0*/  IMAD R24, R24, R29, RZ ;  /* 0x0000001d18187224 */ /* 0x000fe400078e02ff */
[----:B------:R-:W-:Y:S02]  /*0ac0*/  @P3 IMAD.MOV R26, RZ, RZ, -R26 ;  /* 0x000000ffff1a3224 */ /* 0x000fe400078e0a1a */
[----:B------:R-:W-:Y:S01]  /*0ad0*/  @P4 IMAD.MOV R24, RZ, RZ, -R24 ;  /* 0x000000ffff184224 */ /* 0x000fe200078e0a18 */
[----:B------:R-:W-:Y:S02]  /*0ae0*/  PRMT R29, R11, 0x7772, RZ ;  /* 0x000077720b1d7816 */ /* 0x000fe400000000ff */
[----:B0-----:R-:W-:Y:S02]  /*0af0*/  PRMT R20, R22, 0x8880, RZ ;  /* 0x0000888016147816 */ /* 0x001fe400000000ff */
[----:B------:R-:W-:Y:S01]  /*0b00*/  IADD3 R21, PT, PT, R24, R26, R23 ;  /* 0x0000001a18157210 */ /* 0x000fe20007ffe017 */
[----:B------:R-:W-:Y:S01]  /*0b10*/  IMAD R28, R28, R29, RZ ;  /* 0x0000001d1c1c7224 */ /* 0x000fe200078e02ff */
[----:B------:R-:W4:Y:S01]  /*0b20*/  LDG.E.U8.CONSTANT R24, desc[UR6][R2.64+0x15] ;  /* 0x0000150602187981 */ /* 0x000f22000c1e9100 */
[----:B------:R-:W-:-:S02]  /*0b30*/  PRMT R22, R25, 0x8880, RZ ;  /* 0x0000888019167816 */ /* 0x000fc400000000ff */
[----:B------:R-:W-:Y:S01]  /*0b40*/  PRMT R11, R11, 0x7773, RZ ;  /* 0x000077730b0b7816 */ /* 0x000fe200000000ff */
[----:B------:R-:W5:Y:S01]  /*0b50*/  LDG.E.U8.CONSTANT R23, desc[UR6][R2.64+0x16] ;  /* 0x0000160602177981 */ /* 0x000f62000c1e9100 */
[----:B------:R-:W-:Y:S02]  /*0b60*/  @P5 IMAD.MOV R27, RZ, RZ, -R27 ;  /* 0x000000ffff1b5224 */ /* 0x000fe400078e0a1b */
[----:B------:R-:W-:Y:S01]  /*0b70*/  @P6 IMAD.MOV R28, RZ, RZ, -R28 ;  /* 0x000000ffff1c6224 */ /* 0x000fe200078e0a1c */
[----:B------:R-:W5:Y:S01]  /*0b80*/  LDG.E.U8.CONSTANT R25, desc[UR6][R2.64+0x17] ;  /* 0x0000170602197981 */ /* 0x000f62000c1e9100 */
[----:B------:R-:W-:Y:S01]  /*0b90*/  IMAD R22, R22, R11, RZ ;  /* 0x0000000b16167224 */ /* 0x000fe200078e02ff */
[----:B------:R-:W-:Y:S02]  /*0ba0*/  PRMT R11, R10, 0x8880, RZ ;  /* 0x000088800a0b7816 */ /* 0x000fe400000000ff */
[----:B------:R-:W-:Y:S02]  /*0bb0*/  IADD3 R21, PT, PT, R28, R27, R21 ;  /* 0x0000001b1c157210 */ /* 0x000fe40007ffe015 */
[----:B------:R-:W-:Y:S01]  /*0bc0*/  ISETP.GE.AND P0, PT, R20, RZ, PT ;  /* 0x000000ff1400720c */ /* 0x000fe20003f06270 */
[----:B------:R-:W5:Y:S04]  /*0bd0*/  LDG.E.U8.CONSTANT R27, desc[UR6][R2.64+0x18] ;  /* 0x00001806021b7981 */ /* 0x000f68000c1e9100 */
[----:B------:R-:W5:Y:S01]  /*0be0*/  LDG.E.U8.CONSTANT R20, desc[UR6][R2.64+0x19] ;  /* 0x0000190602147981 */ /* 0x000f62000c1e9100 */
[----:B--2---:R-:W-:-:S04]  /*0bf0*/  PRMT R26, R18, 0x8880, RZ ;  /* 0x00008880121a7816 */ /* 0x004fc800000000ff */
[----:B------:R-:W-:-:S04]  /*0c00*/  PRMT R26, R26, 0x7710, RZ ;  /* 0x000077101a1a7816 */ /* 0x000fc800000000ff */
[----:B------:R-:W-:-:S04]  /*0c10*/  LOP3.LUT R10, R26, 0x1, RZ, 0xc0, !PT ;  /* 0x000000011a0a7812 */ /* 0x000fc800078ec0ff */
[----:B------:R-:W-:Y:S01]  /*0c20*/  ISETP.NE.U32.AND P1, PT, R10, 0x1, PT ;  /* 0x000000010a00780c */ /* 0x000fe20003f25070 */
[----:B------:R-:W-:Y:S01]  /*0c30*/  IMAD.MOV.U32 R10, RZ, RZ, R11 ;  /* 0x000000ffff0a7224 */ /* 0x000fe200078e000b */
[----:B---3--:R-:W-:-:S05]  /*0c40*/  PRMT R11, R6, 0x7770, RZ ;  /* 0x00007770060b7816 */ /* 0x008fca00000000ff */
[----:B------:R-:W-:Y:S02]  /*0c50*/  IMAD R10, R10, R11, RZ ;  /* 0x0000000b0a0a7224 */ /* 0x000fe400078e02ff */
[----:B------:R-:W-:-:S04]  /*0c60*/  IMAD.MOV R11, RZ, RZ, -R22 ;  /* 0x000000ffff0b7224 */ /* 0x000fc800078e0a16 */
[----:B------:R-:W-:Y:S02]  /*0c70*/  @!P1 IMAD.MOV R10, RZ, RZ, -R10 ;  /* 0x000000ffff0a9224 */ /* 0x000fe400078e0a0a */
[----:B------:R-:W-:-:S05]  /*0c80*/  @!P0 IMAD.MOV.U32 R22, RZ, RZ, R11 ;  /* 0x000000ffff168224 */ /* 0x000fca00078e000b */
[----:B------:R-:W-:Y:S02]  /*0c90*/  IADD3 R21, PT, PT, R10, R22, R21 ;  /* 0x000000160a157210 */ /* 0x000fe40007ffe015 */
[----:B------:R-:W2:Y:S01]  /*0ca0*/  LDG.E.U8.CONSTANT R22, desc[UR6][R2.64+0x1a] ;  /* 0x00001a0602167981 */ /* 0x000ea2000c1e9100 */
[----:B------:R-:W-:-:S04]  /*0cb0*/  SHF.R.U32.HI R10, RZ, 0x5, R17 ;  /* 0x00000005ff0a7819 */ /* 0x000fc80000011611 */
[----:B------:R-:W-:-:S04]  /*0cc0*/  LOP3.LUT R10, R10, 0x7f, RZ, 0xc0, !PT ;  /* 0x0000007f0a0a7812 */ /* 0x000fc800078ec0ff */
[----:B------:R-:W-:Y:S01]  /*0cd0*/  IADD3 R10, P0, PT, R10, UR8, RZ ;  /* 0x000000080a0a7c10 */ /* 0x000fe2000ff1e0ff */
[----:B------:R-:W-:Y:S01]  /*0ce0*/  IMAD.WIDE.U32 R8, R19, 0x8, R8 ;  /* 0x0000000813087825 */ /* 0x000fe200078e0008 */
[----:B----4-:R-:W-:-:S03]  /*0cf0*/  PRMT R24, R24, 0x8880, RZ ;  /* 0x0000888018187816 */ /* 0x010fc600000000ff */
[----:B------:R-:W-:Y:S01]  /*0d00*/  IMAD.X R11, RZ, RZ, UR9, P0 ;  /* 0x00000009ff0b7e24 */ /* 0x000fe200080e06ff */
[----:B------:R-:W-:Y:S01]  /*0d10*/  PRMT R19, R6, 0x7771, RZ ;  /* 0x0000777106137816 */ /* 0x000fe200000000ff */
[----:B------:R-:W3:Y:S01]  /*0d20*/  LDG.E.64.CONSTANT R8, desc[UR6][R8.64] ;  /* 0x0000000608087981 */ /* 0x000ee2000c1e9b00 */
[----:B-----5:R-:W-:Y:S02]  /*0d30*/  PRMT R23, R23, 0x8880, RZ ;  /* 0x0000888017177816 */ /* 0x020fe400000000ff */
[----:B------:R-:W-:Y:S01]  /*0d40*/  R2P PR, R26, 0x7e ;  /* 0x0000007e1a007804 */ /* 0x000fe20000000000 */
[----:B------:R-:W4:Y:S01]  /*0d50*/  LDG.E.U8.CONSTANT R10, desc[UR6][R10.64] ;  /* 0x000000060a0a7981 */ /* 0x000f22000c1e9100 */
[----:B------:R-:W-:Y:S01]  /*0d60*/  IMAD R24, R24, R19, RZ ;  /* 0x0000001318187224 */ /* 0x000fe200078e02ff */
[C---:B------:R-:W-:Y:S01]  /*0d70*/  PRMT R26, R6.reuse, 0x7772, RZ ;  /* 0x00007772061a7816 */ /* 0x040fe200000000ff */
[----:B------:R-:W-:Y:S01]  /*0d80*/  IMAD.MOV.U32 R19, RZ, RZ, R23 ;  /* 0x000000ffff137224 */ /* 0x000fe200078e0017 */
[----:B------:R-:W-:Y:S01]  /*0d90*/  PRMT R25, R25, 0x8880, RZ ;  /* 0x0000888019197816 */ /* 0x000fe200000000ff */
[----:B------:R-:W5:Y:S02]  /*0da0*/  LDG.E.U8.CONSTANT R11, desc[UR6][R2.64+0x1b] ;  /* 0x00001b06020b7981 */ /* 0x000f64000c1e9100 */
[----:B------:R-:W-:Y:S01]  /*0db0*/  IMAD R19, R19, R26, RZ ;  /* 0x0000001a13137224 */ /* 0x000fe200078e02ff */
[----:B------:R-:W-:Y:S01]  /*0dc0*/  PRMT R23, R6, 0x7773, RZ ;  /* 0x0000777306177816 */ /* 0x000fe200000000ff */
[----:B------:R-:W-:Y:S01]  /*0dd0*/  IMAD.MOV.U32 R26, RZ, RZ, R25 ;  /* 0x000000ffff1a7224 */ /* 0x000fe200078e0019 */
[----:B------:R-:W-:Y:S01]  /*0de0*/  PRMT R27, R27, 0x8880, RZ ;  /* 0x000088801b1b7816 */ /* 0x000fe200000000ff */
[----:B------:R-:W3:Y:S01]  /*0df0*/  LDG.E.U8.CONSTANT R6, desc[UR6][R2.64+0x1c] ;  /* 0x00001c0602067981 */ /* 0x000ee2000c1e9100 */
[----:B------:R-:W-:Y:S01]  /*0e00*/  PRMT R28, R7, 0x7770, RZ ;  /* 0x00007770071c7816 */ /* 0x000fe200000000ff */
[----:B------:R-:W-:-:S02]  /*0e10*/  IMAD R26, R26, R23, RZ ;  /* 0x000000171a1a7224 */ /* 0x000fc400078e02ff */
[----:B------:R-:W-:Y:S02]  /*0e20*/  IMAD.MOV.U32 R23, RZ, RZ, R27 ;  /* 0x000000ffff177224 */ /* 0x000fe400078e001b */
[----:B------:R-:W-:Y:S02]  /*0e30*/  @P1 IMAD.MOV R24, RZ, RZ, -R24 ;  /* 0x000000ffff181224 */ /* 0x000fe400078e0a18 */
[----:B------:R-:W-:Y:S02]  /*0e40*/  IMAD R23, R23, R28, RZ ;  /* 0x0000001c17177224 */ /* 0x000fe400078e02ff */
[----:B------:R-:W-:Y:S02]  /*0e50*/  @P2 IMAD.MOV R19, RZ, RZ, -R19 ;  /* 0x000000ffff132224 */ /* 0x000fe400078e0a13 */
[----:B------:R-:W-:Y:S02]  /*0e60*/  @P3 IMAD.MOV R26, RZ, RZ, -R26 ;  /* 0x000000ffff1a3224 */ /* 0x000fe400078e0a1a */
[----:B------:R-:W-:Y:S01]  /*0e70*/  @P4 IMAD.MOV R23, RZ, RZ, -R23 ;  /* 0x000000ffff174224 */ /* 0x000fe200078e0a17 */
[----:B------:R-:W-:-:S02]  /*0e80*/  IADD3 R21, PT, PT, R19, R24, R21 ;  /* 0x0000001813157210 */ /* 0x000fc40007ffe015 */
[----:B------:R-:W-:Y:S01]  /*0e90*/  PRMT R25, R20, 0x8880, RZ ;  /* 0x0000888014197816 */ /* 0x000fe200000000ff */
[----:B------:R-:W3:Y:S01]  /*0ea0*/  LDG.E.U8.CONSTANT R19, desc[UR6][R2.64+0x1d] ;  /* 0x00001d0602137981 */ /* 0x000ee2000c1e9100 */
[----:B------:R-:W-:-:S03]  /*0eb0*/  IADD3 R27, PT, PT, R23, R26, R21 ;  /* 0x0000001a171b7210 */ /* 0x000fc60007ffe015 */
[----:B------:R-:W3:Y:S01]  /*0ec0*/  LDG.E.U8.CONSTANT R20, desc[UR6][R2.64+0x1e] ;  /* 0x00001e0602147981 */ /* 0x000ee2000c1e9100 */
[C---:B------:R-:W-:Y:S01]  /*0ed0*/  PRMT R24, R7.reuse, 0x7771, RZ ;  /* 0x0000777107187816 */ /* 0x040fe200000000ff */
[----:B------:R-:W-:Y:S01]  /*0ee0*/  IMAD.MOV.U32 R21, RZ, RZ, R25 ;  /* 0x000000ffff157224 */ /* 0x000fe200078e0019 */
[----:B------:R-:W-:Y:S01]  /*0ef0*/  PRMT R26, R7, 0x7772, RZ ;  /* 0x00007772071a7816 */ /* 0x000fe200000000ff */
[----:B------:R-:W3:Y:S02]  /*0f00*/  LDG.E.U8.CONSTANT R25, desc[UR6][R2.64+0x23] ;  /* 0x0000230602197981 */ /* 0x000ee4000c1e9100 */
[----:B------:R-:W-:Y:S02]  /*0f10*/  IMAD R24, R21, R24, RZ ;  /* 0x0000001815187224 */ /* 0x000fe400078e02ff */
[----:B------:R-:W3:Y:S02]  /*0f20*/  LDG.E.U8.CONSTANT R21, desc[UR6][R2.64+0x1f] ;  /* 0x00001f0602157981 */ /* 0x000ee4000c1e9100 */
[----:B------:R-:W-:Y:S01]  /*0f30*/  @P5 IMAD.MOV R24, RZ, RZ, -R24 ;  /* 0x000000ffff185224 */ /* 0x000fe200078e0a18 */
[----:B--2---:R-:W-:-:S02]  /*0f40*/  PRMT R23, R22, 0x8880, RZ ;  /* 0x0000888016177816 */ /* 0x004fc400000000ff */
[----:B------:R-:W2:Y:S03]  /*0f50*/  LDG.E.U8.CONSTANT R22, desc[UR6][R2.64+0x20] ;  /* 0x0000200602167981 */ /* 0x000ea6000c1e9100 */
[----:B------:R-:W-:Y:S02]  /*0f60*/  IMAD R23, R23, R26, RZ ;  /* 0x0000001a17177224 */ /* 0x000fe400078e02ff */
[----:B------:R-:W2:Y:S02]  /*0f70*/  LDG.E.U16.CONSTANT R26, desc[UR6][R2.64] ;  /* 0x00000006021a7981 */ /* 0x000ea4000c1e9500 */
[----:B------:R-:W-:-:S05]  /*0f80*/  @P6 IMAD.MOV R23, RZ, RZ, -R23 ;  /* 0x000000ffff176224 */ /* 0x000fca00078e0a17 */
[----:B------:R-:W-:Y:S02]  /*0f90*/  IADD3 R27, PT, PT, R23, R24, R27 ;  /* 0x00000018171b7210 */ /* 0x000fe40007ffe01b */
[----:B------:R-:W2:Y:S04]  /*0fa0*/  LDG.E.U8.CONSTANT R23, desc[UR6][R2.64+0x21] ;  /* 0x0000210602177981 */ /* 0x000ea8000c1e9100 */
[----:B------:R3:W2:Y:S01]  /*0fb0*/  LDG.E.U8.CONSTANT R24, desc[UR6][R2.64+0x22] ;  /* 0x0000220602187981 */ /* 0x0006a2000c1e9100 */
[----:B----4-:R-:W-:Y:S02]  /*0fc0*/  PRMT R29, R10, 0x8880, RZ ;  /* 0x000088800a1d7816 */ /* 0x010fe400000000ff */
[----:B------:R-:W-:Y:S02]  /*0fd0*/  PRMT R18, R18, 0x8880, RZ ;  /* 0x0000888012127816 */ /* 0x000fe400000000ff */
[----:B-----5:R-:W-:-:S02]  /*0fe0*/  PRMT R28, R11, 0x8880, RZ ;  /* 0x000088800b1c7816 */ /* 0x020fc400000000ff */
[----:B------:R-:W-:Y:S02]  /*0ff0*/  PRMT R11, R7, 0x7773, RZ ;  /* 0x00007773070b7816 */ /* 0x000fe400000000ff */
[----:B------:R-:W-:Y:S02]  /*1000*/  PRMT R7, R29, 0x7710, RZ ;  /* 0x000077101d077816 */ /* 0x000fe400000000ff */
[----:B------:R-:W-:Y:S01]  /*1010*/  ISETP.GE.AND P1, PT, R18, RZ, PT ;  /* 0x000000ff1200720c */ /* 0x000fe20003f26270 */
[----:B------:R-:W-:Y:S01]  /*1020*/  IMAD.MOV.U32 R18, RZ, RZ, R28 ;  /* 0x000000ffff127224 */ /* 0x000fe200078e001c */
[----:B------:R-:W-:-:S03]  /*1030*/  LOP3.LUT R5, R7, 0x1, RZ, 0xc0, !PT ;  /* 0x0000000107057812 */ /* 0x000fc600078ec0ff */
[----:B------:R-:W-:Y:S01]  /*1040*/  IMAD R18, R18, R11, RZ ;  /* 0x0000000b12127224 */ /* 0x000fe200078e02ff */
[----:B------:R-:W-:Y:S02]  /*1050*/  ISETP.NE.U32.AND P0, PT, R5, 0x1, PT ;  /* 0x000000010500780c */ /* 0x000fe40003f05070 */
[----:B---3--:R-:W-:Y:S01]  /*1060*/  PRMT R2, R6, 0x8880, RZ ;  /* 0x0000888006027816 */ /* 0x008fe200000000ff */
[----:B------:R-:W-:Y:S01]  /*1070*/  IMAD.MOV R5, RZ, RZ, -R18 ;  /* 0x000000ffff057224 */ /* 0x000fe200078e0a12 */
[----:B------:R-:W-:-:S03]  /*1080*/  PRMT R3, R8, 0x7770, RZ ;  /* 0x0000777008037816 */ /* 0x000fc600000000ff */
[----:B------:R-:W-:Y:S01]  /*1090*/  @!P1 IMAD.MOV.U32 R18, RZ, RZ, R5 ;  /* 0x000000ffff129224 */ /* 0x000fe200078e0005 */
[----:B------:R-:W-:Y:S01]  /*10a0*/  R2P PR, R7, 0x7e ;  /* 0x0000007e07007804 */ /* 0x000fe20000000000 */
[----:B------:R-:W-:Y:S01]  /*10b0*/  IMAD R2, R2, R3, RZ ;  /* 0x0000000302027224 */ /* 0x000fe200078e02ff */
[----:B------:R-:W-:Y:S02]  /*10c0*/  PRMT R6, R8, 0x7771, RZ ;  /* 0x0000777108067816 */ /* 0x000fe400000000ff */
[----:B------:R-:W-:Y:S01]  /*10d0*/  PRMT R3, R19, 0x8880, RZ ;  /* 0x0000888013037816 */ /* 0x000fe200000000ff */
[----:B------:R-:W-:Y:S01]  /*10e0*/  @!P0 IMAD.MOV R2, RZ, RZ, -R2 ;  /* 0x000000ffff028224 */ /* 0x000fe200078e0a02 */
[----:B------:R-:W-:Y:S02]  /*10f0*/  PRMT R5, R20, 0x8880, RZ ;  /* 0x0000888014057816 */ /* 0x000fe400000000ff */
[----:B------:R-:W-:Y:S02]  /*1100*/  PRMT R20, R8, 0x7772, RZ ;  /* 0x0000777208147816 */ /* 0x000fe400000000ff */
[----:B------:R-:W-:Y:S01]  /*1110*/  IADD3 R27, PT, PT, R2, R18, R27 ;  /* 0x00000012021b7210 */ /* 0x000fe20007ffe01b */
[----:B------:R-:W-:-:S02]  /*1120*/  IMAD R2, R3, R6, RZ ;  /* 0x0000000603027224 */ /* 0x000fc400078e02ff */
[----:B------:R-:W-:Y:S01]  /*1130*/  IMAD R5, R5, R20, RZ ;  /* 0x0000001405057224 */ /* 0x000fe200078e02ff */
[----:B------:R-:W-:Y:S01]  /*1140*/  PRMT R8, R8, 0x7773, RZ ;  /* 0x0000777308087816 */ /* 0x000fe200000000ff */
[----:B------:R-:W-:Y:S01]  /*1150*/  @P1 IMAD.MOV R2, RZ, RZ, -R2 ;  /* 0x000000ffff021224 */ /* 0x000fe200078e0a02 */
[----:B------:R-:W-:Y:S01]  /*1160*/  PRMT R3, R21, 0x8880, RZ ;  /* 0x0000888015037816 */ /* 0x000fe200000000ff */
[----:B------:R-:W-:Y:S01]  /*1170*/  @P2 IMAD.MOV R5, RZ, RZ, -R5 ;  /* 0x000000ffff052224 */ /* 0x000fe200078e0a05 */
[----:B------:R-:W-:Y:S02]  /*1180*/  PRMT R7, R9, 0x7770, RZ ;  /* 0x0000777009077816 */ /* 0x000fe400000000ff */
[----:B------:R-:W-:Y:S02]  /*1190*/  PRMT R10, R10, 0x8880, RZ ;  /* 0x000088800a0a7816 */ /* 0x000fe400000000ff */
[----:B------:R-:W-:Y:S01]  /*11a0*/  IADD3 R27, PT, PT, R5, R2, R27 ;  /* 0x00000002051b7210 */ /* 0x000fe20007ffe01b */
[----:B------:R-:W-:Y:S01]  /*11b0*/  IMAD R2, R3, R8, RZ ;  /* 0x0000000803027224 */ /* 0x000fe200078e02ff */
[----:B------:R-:W-:-:S02]  /*11c0*/  ISETP.GE.AND P0, PT, R10, RZ, PT ;  /* 0x000000ff0a00720c */ /* 0x000fc40003f06270 */
[C---:B------:R-:W-:Y:S02]  /*11d0*/  PRMT R8, R9.reuse, 0x7771, RZ ;  /* 0x0000777109087816 */ /* 0x040fe400000000ff */
[C---:B------:R-:W-:Y:S02]  /*11e0*/  PRMT R10, R9.reuse, 0x7772, RZ ;  /* 0x00007772090a7816 */ /* 0x040fe400000000ff */
[----:B------:R-:W-:Y:S01]  /*11f0*/  PRMT R18, R9, 0x7773, RZ ;  /* 0x0000777309127816 */ /* 0x000fe200000000ff */
[----:B------:R-:W-:Y:S01]  /*1200*/  @P3 IMAD.MOV R2, RZ, RZ, -R2 ;  /* 0x000000ffff023224 */ /* 0x000fe200078e0a02 */
[----:B------:R-:W-:Y:S01]  /*1210*/  SHF.R.U32.HI R17, RZ, 0xc, R17 ;  /* 0x0000000cff117819 */ /* 0x000fe20000011611 */
[----:B------:R-:W-:-:S03]  /*1220*/  VIADD R16, R16, 0x4 ;  /* 0x0000000410107836 */ /* 0x000fc60000000000 */
[----:B------:R-:W-:Y:S01]  /*1230*/  I2FP.F32.U32 R17, R17 ;  /* 0x0000001100117245 */ /* 0x000fe20000201000 */
[----:B------:R-:W-:-:S04]  /*1240*/  HADD2.F32 R4, -RZ, R4.H0_H0 ;  /* 0x20000004ff047230 */ /* 0x000fc80000004100 */
[----:B------:R-:W-:-:S04]  /*1250*/  FADD.FTZ R17, R17, 0.5 ;  /* 0x3f00000011117421 */ /* 0x000fc80000010000 */
[----:B------:R-:W-:Y:S01]  /*1260*/  FMUL.FTZ R4, R4, R17 ;  /* 0x0000001104047220 */ /* 0x000fe20000410000 */
[----:B------:R-:W-:Y:S02]  /*1270*/  VIADD R15, R15, 0x4 ;  /* 0x000000040f0f7836 */ /* 0x000fe40000000000 */
[----:B------:R-:W-:Y:S01]  /*1280*/  VIADD R12, R12, 0x20 ;  /* 0x000000200c0c7836 */ /* 0x000fe20000000000 */
[----:B--2---:R-:W-:-:S05]  /*1290*/  PRMT R6, R22, 0x8880, RZ ;  /* 0x0000888016067816 */ /* 0x004fca00000000ff */
[----:B------:R-:W-:Y:S01]  /*12a0*/  IMAD R6, R6, R7, RZ ;  /* 0x0000000706067224 */ /* 0x000fe200078e02ff */
[----:B------:R-:W-:-:S03]  /*12b0*/  PRMT R7, R25, 0x8880, RZ ;  /* 0x0000888019077816 */ /* 0x000fc600000000ff */
[----:B------:R-:W-:Y:S01]  /*12c0*/  @P4 IMAD.MOV R6, RZ, RZ, -R6 ;  /* 0x000000ffff064224 */ /* 0x000fe200078e0a06 */
[----:B------:R-:W-:Y:S02]  /*12d0*/  PRMT R3, R23, 0x8880, RZ ;  /* 0x0000888017037816 */ /* 0x000fe400000000ff */
[----:B------:R-:W-:-:S03]  /*12e0*/  PRMT R5, R24, 0x8880, RZ ;  /* 0x0000888018057816 */ /* 0x000fc600000000ff */
[----:B------:R-:W-:Y:S02]  /*12f0*/  IMAD R8, R3, R8, RZ ;  /* 0x0000000803087224 */ /* 0x000fe400078e02ff */
        /* <DEDUP_REMOVED lines=8> */
[----:B------:R-:W-:Y:S01]  /*1380*/  ISETP.GE.U32.AND P0, PT, R16, R13, PT ;  /* 0x0000000d1000720c */ /* 0x000fe20003f06070 */
[----:B------:R-:W-:Y:S02]  /*1390*/  HADD2.F32 R3, -RZ, R26.H0_H0 ;  /* 0x2000001aff037230 */ /* 0x000fe40000004100 */
[----:B------:R-:W-:-:S03]  /*13a0*/  IMAD.IADD R27, R27, 0x1, R18 ;  /* 0x000000011b1b7824 */ /* 0x000fc600078e0212 */
[----:B------:R-:W-:Y:S02]  /*13b0*/  FMUL.FTZ.D4 R3, R4, R3 ;  /* 0x0000000304037220 */ /* 0x000fe40000210000 */
[----:B------:R-:W-:-:S05]  /*13c0*/  I2FP.F32.S32 R27, R27 ;  /* 0x0000001b001b7245 */ /* 0x000fca0000201400 */
[----:B------:R-:W-:Y:S01]  /*13d0*/  FFMA.FTZ R14, R3, R27, R14 ;  /* 0x0000001b030e7223 */ /* 0x000fe2000001000e */
[----:B------:R-:W-:Y:S06]  /*13e0*/  @!P0 BRA `(.L_x_828) ;  /* 0xffffffec00848947 */ /* 0x000fec000383ffff */
.L_x_827:
[----:B------:R-:W-:Y:S05]  /*13f0*/  BSYNC.RECONVERGENT B0 ;  /* 0x0000000000007941 */ /* 0x000fea0003800200 */
.L_x_826:
        /* <DEDUP_REMOVED lines=12> */
[----:B------:R-:W2:Y:S01]  /*14c0*/  LDC R5, c[0x0][0x39c] ;  /* 0x0000e700ff057b82 */ /* 0x000ea20000000800 */
[----:B01----:R-:W-:-:S05]  /*14d0*/  FADD.FTZ R4, R4, R7 ;  /* 0x0000000704047221 */ /* 0x003fca0000010000 */
[----:B------:R-:W-:Y:S02]  /*14e0*/  F2FP.BF16.F32.PACK_AB R4, RZ, R4 ;  /* 0x00000004ff04723e */ /* 0x000fe400000010ff */
[----:B------:R-:W0:Y:S01]  /*14f0*/  LDC.64 R2, c[0x0][0x390] ;  /* 0x0000e400ff027b82 */ /* 0x000e220000000a00 */
[----:B--2---:R-:W-:-:S04]  /*1500*/  IMAD R5, R5, UR5, R0 ;  /* 0x0000000505057c24 */ /* 0x004fc8000f8e0200 */
[----:B0-----:R-:W-:-:S05]  /*1510*/  IMAD.WIDE.U32 R2, R5, 0x2, R2 ;  /* 0x0000000205027825 */ /* 0x001fca00078e0002 */
[----:B------:R-:W-:Y:S01]  /*1520*/  STG.E.U16 desc[UR6][R2.64], R4 ;  /* 0x0000000402007986 */ /* 0x000fe2000c101506 */
[----:B------:R-:W-:Y:S05]  /*1530*/  EXIT ;  /* 0x000000000000794d */ /* 0x000fea0003800000 */
.L_x_829:
        /* <DEDUP_REMOVED lines=12> */
.L_x_1321:


//--------------------- .text._Z13mul_mat_vec_qIN3c108BFloat16ELi256ELi32E10block_q6_KLi1EXadL_ZN45_INTERNAL_8d5cb472_14_gguf_kernel_cu_cd24131917vec_dot_q6_K_q8_1EPKvPK10block_q8_1RKiEEEvS5_S5_PT_iii --------------------------
	.section	.text._Z13mul_mat_vec_qIN3c108BFloat16ELi256ELi32E10block_q6_KLi1EXadL_ZN45_INTERNAL_8d5cb472_14_gguf_kernel_cu_cd24131917vec_dot_q6_K_q8_1EPKvPK10block_q8_1RKiEEEvS5_S5_PT_iii,"ax",@progbits
	.align	128
.text._Z13mul_mat_vec_qIN3c108BFloat16ELi256ELi32E10block_q6_KLi1EXadL_ZN45_INTERNAL_8d5cb472_14_gguf_kernel_cu_cd24131917vec_dot_q6_K_q8_1EPKvPK10block_q8_1RKiEEEvS5_S5_PT_iii:
        .type           _Z13mul_mat_vec_qIN3c108BFloat16ELi256ELi32E10block_q6_KLi1EXadL_ZN45_INTERNAL_8d5cb472_14_gguf_kernel_cu_cd24131917vec_dot_q6_K_q8_1EPKvPK10block_q8_1RKiEEEvS5_S5_PT_iii,@function
        .size           _Z13mul_mat_vec_qIN3c108BFloat16ELi256ELi32E10block_q6_KLi1EXadL_ZN45_INTERNAL_8d5cb472_14_gguf_kernel_cu_cd24131917vec_dot_q6_K_q8_1EPKvPK10block_q8_1RKiEEEvS5_S5_PT_iii,(.L_x_1322 - _Z13mul_mat_vec_qIN3c108BFloat16ELi256ELi32E10block_q6_KLi1EXadL_ZN45_INTERNAL_8d5cb472_14_gguf_kernel_cu_cd24131917vec_dot_q6_K_q8_1EPKvPK10block_q8_1RKiEEEvS5_S5_PT_iii)
        .other          _Z13mul_mat_vec_qIN3c108BFloat16ELi256ELi32E10block_q6_KLi1EXadL_ZN45_INTERNAL_8d5cb472_14_gguf_kernel_cu_cd24131917vec_dot_q6_K_q8_1EPKvPK10block_q8_1RKiEEEvS5_S5_PT_iii,@"STO_CUDA_ENTRY STV_DEFAULT"
_Z13mul_mat_vec_qIN3c108BFloat16ELi256ELi32E10block_q6_KLi1EXadL_ZN45_INTERNAL_8d5cb472_14_gguf_kernel_cu_cd24131917vec_dot_q6_K_q8_1EPKvPK10block_q8_1RKiEEEvS5_S5_PT_iii:
        /* <DEDUP_REMOVED lines=20> */
[----:B------:R-:W-:-:S13]  /*0140*/  ISETP.GT.U32.AND P0, PT, R7, R20, PT ;  /* 0x000000140700720c */ /* 0x000fda0003f04070 */
[----:B--2---:R-:W-:Y:S05]  /*0150*/  @!P0 BRA `(.L_x_831) ;  /* 0x0000000c00788947 */ /* 0x004fea0003800000 */
[----:B------:R-:W-:Y:S01]  /*0160*/  IMAD.IADD R4, R7, 0x1, -R20 ;  /* 0x0000000107047824 */ /* 0x000fe200078e0a14 */
[--C-:B------:R-:W-:Y:S01]  /*0170*/  SHF.R.U32.HI R12, RZ, 0x2, R8.reuse ;  /* 0x00000002ff0c7819 */ /* 0x100fe20000011608 */
[----:B------:R-:W-:Y:S01]  /*0180*/  VIADD R0, R3, 0x1ff ;  /* 0x000001ff03007836 */ /* 0x000fe20000000000 */
[----:B------:R-:W-:Y:S01]  /*0190*/  SHF.R.U32.HI R2, RZ, 0x3, R8 ;  /* 0x00000003ff027819 */ /* 0x000fe20000011608 */
[----:B------:R-:W-:Y:S01]  /*01a0*/  IMAD.SHL.U32 R23, R8, 0x4, RZ ;  /* 0x0000000408177824 */ /* 0x000fe200078e00ff */
[----:B------:R-:W-:Y:S01]  /*01b0*/  LOP3.LUT R4, R4, 0x1, RZ, 0xc0, !PT ;  /* 0x0000000104047812 */ /* 0x000fe200078ec0ff */
[----:B------:R-:W-:Y:S01]  /*01c0*/  VIADD R6, R20, 0x1 ;  /* 0x0000000114067836 */ /* 0x000fe20000000000 */
[----:B------:R-:W-:Y:S01]  /*01d0*/  SHF.R.S32.HI R3, RZ, 0x1f, R0 ;  /* 0x0000001fff037819 */ /* 0x000fe20000011400 */
[----:B------:R-:W-:Y:S01]  /*01e0*/  BSSY.RECONVERGENT B1, `(.L_x_832) ;  /* 0x0000054000017945 */ /* 0x000fe20003800200 */
[----:B------:R-:W-:Y:S01]  /*01f0*/  ISETP.NE.U32.AND P1, PT, R4, 0x1, PT ;  /* 0x000000010400780c */ /* 0x000fe20003f25070 */
[----:B------:R-:W-:Y:S01]  /*0200*/  IMAD R17, R10, R7, RZ ;  /* 0x000000070a117224 */ /* 0x000fe200078e02ff */
[----:B------:R-:W-:Y:S01]  /*0210*/  LEA.HI R3, R3, R0, RZ, 0x9 ;  /* 0x0000000003037211 */ /* 0x000fe200078f48ff */
[----:B------:R-:W-:Y:S01]  /*0220*/  IMAD.MOV.U32 R16, RZ, RZ, RZ ;  /* 0x000000ffff107224 */ /* 0x000fe200078e00ff */
[----:B------:R-:W-:-:S02]  /*0230*/  SHF.R.U32.HI R0, RZ, 0x1, R8 ;  /* 0x00000001ff007819 */ /* 0x000fc40000011608 */
[----:B------:R-:W-:Y:S02]  /*0240*/  SHF.R.S32.HI R3, RZ, 0x9, R3 ;  /* 0x00000009ff037819 */ /* 0x000fe40000011403 */
[----:B------:R-:W-:Y:S02]  /*0250*/  LOP3.LUT R13, R0, 0x8, RZ, 0xc0, !PT ;  /* 0x00000008000d7812 */ /* 0x000fe400078ec0ff */
[----:B------:R-:W-:Y:S01]  /*0260*/  LOP3.LUT R11, R12, 0x4, RZ, 0xc0, !PT ;  /* 0x000000040c0b7812 */ /* 0x000fe200078ec0ff */
[----:B------:R-:W-:Y:S01]  /*0270*/  IMAD R3, R3, UR5, RZ ;  /* 0x0000000503037c24 */ /* 0x000fe2000f8e02ff */
[C---:B------:R-:W-:Y:S02]  /*0280*/  LOP3.LUT R15, R13.reuse, 0x7, R8, 0xf8, !PT ;  /* 0x000000070d0f7812 */ /* 0x040fe400078ef808 */
[----:B------:R-:W-:Y:S01]  /*0290*/  LOP3.LUT R13, R13, 0x3, R12, 0xf8, !PT ;  /* 0x000000030d0d7812 */ /* 0x000fe200078ef80c */
[----:B------:R-:W-:Y:S01]  /*02a0*/  IMAD.SHL.U32 R14, R3, 0x10, RZ ;  /* 0x00000010030e7824 */ /* 0x000fe200078e00ff */
[----:B------:R-:W-:Y:S01]  /*02b0*/  LOP3.LUT R19, R23, 0x7c, RZ, 0xc0, !PT ;  /* 0x0000007c17137812 */ /* 0x000fe200078ec0ff */
[----:B------:R-:W-:Y:S01]  /*02c0*/  IMAD.SHL.U32 R15, R15, 0x4, RZ ;  /* 0x000000040f0f7824 */ /* 0x000fe200078e00ff */
[----:B------:R-:W-:-:S02]  /*02d0*/  LOP3.LUT R11, R11, 0x1, R2, 0xf8, !PT ;  /* 0x000000010b0b7812 */ /* 0x000fc400078ef802 */
[----:B------:R-:W-:Y:S02]  /*02e0*/  ISETP.NE.AND P0, PT, R7, R6, PT ;  /* 0x000000060700720c */ /* 0x000fe40003f05270 */
[----:B------:R-:W-:Y:S02]  /*02f0*/  LOP3.LUT R12, R12, 0x2, RZ, 0xc0, !PT ;  /* 0x000000020c0c7812 */ /* 0x000fe400078ec0ff */
[----:B------:R-:W-:Y:S01]  /*0300*/  LOP3.LUT R23, R23, 0x1c, RZ, 0xc0, !PT ;  /* 0x0000001c17177812 */ /* 0x000fe200078ec0ff */
[----:B------:R-:W-:Y:S08]  /*0310*/  @P1 BRA `(.L_x_833) ;  /* 0x0000000400001947 */ /* 0x000ff00003800000 */
[----:B------:R-:W0:Y:S01]  /*0320*/  LDC.64 R2, c[0x0][0x380] ;  /* 0x0000e000ff027b82 */ /* 0x000e220000000a00 */
[----:B------:R-:W-:-:S04]  /*0330*/  IMAD.IADD R5, R20, 0x1, R17 ;  /* 0x0000000114057824 */ /* 0x000fc800078e0211 */
[----:B0-----:R-:W-:-:S03]  /*0340*/  IMAD.WIDE R2, R5, 0xd2, R2 ;  /* 0x000000d205027825 */ /* 0x001fc600078e0202 */
[----:B------:R-:W0:Y:S01]  /*0350*/  LDC.64 R4, c[0x0][0x388] ;  /* 0x0000e200ff047b82 */ /* 0x000e220000000a00 */
        /* <DEDUP_REMOVED lines=8> */
[----:B------:R-:W-:-:S04]  /*03e0*/  IMAD R21, R20, 0x8, R14 ;  /* 0x0000000814157824 */ /* 0x000fc800078e020e */
[----:B0-----:R-:W-:Y:S01]  /*03f0*/  IMAD.WIDE R20, R21, 0x24, R4 ;  /* 0x0000002415147825 */ /* 0x001fe200078e0204 */
[----:B------:R-:W-:Y:S02]  /*0400*/  IADD3 R4, P1, PT, R13, R2, RZ ;  /* 0x000000020d047210 */ /* 0x000fe40007f3e0ff */
[----:B------:R0:W4:Y:S01]  /*0410*/  LDG.E.U16.CONSTANT R2, desc[UR6][R2.64+0xd0] ;  /* 0x0000d00602027981 */ /* 0x000122000c1e9500 */
[----:B------:R-:W-:-:S04]  /*0420*/  IMAD.WIDE.U32 R20, R11, 0x24, R20 ;  /* 0x000000240b147825 */ /* 0x000fc800078e0014 */
[----:B------:R-:W-:Y:S01]  /*0430*/  IMAD.X R5, RZ, RZ, R3, P1 ;  /* 0x000000ffff057224 */ /* 0x000fe200008e0603 */
[----:B------:R-:W-:Y:S01]  /*0440*/  IADD3 R22, P1, PT, R23, R20, RZ ;  /* 0x0000001417167210 */ /* 0x000fe20007f3e0ff */
[----:B------:R-:W5:Y:S04]  /*0450*/  LDG.E.U16.CONSTANT R18, desc[UR6][R20.64] ;  /* 0x0000000614127981 */ /* 0x000f68000c1e9500 */
[----:B------:R-:W-:Y:S01]  /*0460*/  IMAD.X R23, RZ, RZ, R21, P1 ;  /* 0x000000ffff177224 */ /* 0x000fe200008e0615 */
[----:B------:R-:W4:Y:S04]  /*0470*/  LDG.E.U8.CONSTANT R8, desc[UR6][R4.64+0xc0] ;  /* 0x0000c00604087981 */ /* 0x000f28000c1e9100 */
[----:B------:R-:W5:Y:S04]  /*0480*/  LDG.E.CONSTANT R9, desc[UR6][R22.64+0x4] ;  /* 0x0000040616097981 */ /* 0x000f68000c1e9900 */
[----:B------:R1:W5:Y:S04]  /*0490*/  LDG.E.U8.CONSTANT R24, desc[UR6][R4.64+0xc4] ;  /* 0x0000c40604187981 */ /* 0x000368000c1e9100 */
[----:B------:R-:W5:Y:S04]  /*04a0*/  LDG.E.CONSTANT R19, desc[UR6][R22.64+0x4c] ;  /* 0x00004c0616137981 */ /* 0x000f68000c1e9900 */
[----:B------:R1:W5:Y:S01]  /*04b0*/  LDG.E.U16.CONSTANT R26, desc[UR6][R20.64+0x48] ;  /* 0x00004806141a7981 */ /* 0x000362000c1e9500 */
[----:B--2---:R-:W-:-:S05]  /*04c0*/  IMAD R25, R25, 0x10000, R0 ;  /* 0x0001000019197824 */ /* 0x004fca00078e0200 */
[----:B------:R-:W-:-:S05]  /*04d0*/  SHF.R.S32.HI R25, RZ, R12, R25 ;  /* 0x0000000cff197219 */ /* 0x000fca0000011419 */
[----:B------:R-:W-:Y:S02]  /*04e0*/  IMAD.SHL.U32 R0, R25, 0x10, RZ ;  /* 0x0000001019007824 */ /* 0x000fe400078e00ff */
[----:B---3--:R-:W-:-:S03]  /*04f0*/  IMAD R16, R27, 0x10000, R16 ;  /* 0x000100001b107824 */ /* 0x008fc600078e0210 */
[----:B------:R-:W-:Y:S02]  /*0500*/  LOP3.LUT R27, R0, 0x30303030, RZ, 0xc0, !PT ;  /* 0x30303030001b7812 */ /* 0x000fe400078ec0ff */
[--C-:B------:R-:W-:Y:S02]  /*0510*/  SHF.R.U32.HI R0, RZ, 0x4, R16.reuse ;  /* 0x00000004ff007819 */ /* 0x100fe40000011610 */
[----:B------:R-:W-:Y:S02]  /*0520*/  LOP3.LUT R25, R25, 0x30303030, RZ, 0xc0, !PT ;  /* 0x3030303019197812 */ /* 0x000fe400078ec0ff */
[----:B------:R-:W-:Y:S02]  /*0530*/  LOP3.LUT R27, R27, 0xf0f0f0f, R16, 0xf8, !PT ;  /* 0x0f0f0f0f1b1b7812 */ /* 0x000fe400078ef810 */
[----:B------:R-:W-:-:S03]  /*0540*/  LOP3.LUT R25, R25, 0xf0f0f0f, R0, 0xf8, !PT ;  /* 0x0f0f0f0f19197812 */ /* 0x000fc600078ef800 */
[----:B------:R-:W-:Y:S02]  /*0550*/  VIADD R0, R27, 0x60606060 ;  /* 0x606060601b007836 */ /* 0x000fe40000000000 */
[----:B------:R-:W-:-:S03]  /*0560*/  VIADD R16, R25, 0x60606060 ;  /* 0x6060606019107836 */ /* 0x000fc60000000000 */
[----:B0-----:R-:W-:Y:S02]  /*0570*/  LOP3.LUT R3, R27, 0x20202020, R0, 0x18, !PT ;  /* 0x202020201b037812 */ /* 0x001fe400078e1800 */
[----:B-1----:R-:W-:Y:S02]  /*0580*/  LOP3.LUT R5, R25, 0x20202020, R16, 0x18, !PT ;  /* 0x2020202019057812 */ /* 0x002fe400078e1810 */
[----:B------:R-:W-:Y:S02]  /*0590*/  PRMT R3, R3, 0xba98, RZ ;  /* 0x0000ba9803037816 */ /* 0x000fe400000000ff */
[----:B------:R-:W-:Y:S02]  /*05a0*/  PRMT R4, R27, 0xba98, RZ ;  /* 0x0000ba981b047816 */ /* 0x000fe400000000ff */
[----:B------:R-:W-:Y:S02]  /*05b0*/  PRMT R5, R5, 0xba98, RZ ;  /* 0x0000ba9805057816 */ /* 0x000fe400000000ff */
[----:B------:R-:W-:-:S02]  /*05c0*/  LOP3.LUT R0, R3, 0x80808080, R0, 0x6, !PT ;  /* 0x8080808003007812 */ /* 0x000fc400078e0600 */
[----:B------:R-:W-:Y:S02]  /*05d0*/  PRMT R20, R25, 0xba98, RZ ;  /* 0x0000ba9819147816 */ /* 0x000fe400000000ff */
[----:B------:R-:W-:Y:S02]  /*05e0*/  LOP3.LUT R3, R3, 0x7f7f7f7f, R4, 0x60, !PT ;  /* 0x7f7f7f7f03037812 */ /* 0x000fe400078e6004 */
[C---:B------:R-:W-:Y:S02]  /*05f0*/  LOP3.LUT R16, R5.reuse, 0x80808080, R16, 0x6, !PT ;  /* 0x8080808005107812 */ /* 0x040fe400078e0610 */
[----:B------:R-:W-:Y:S02]  /*0600*/  LOP3.LUT R5, R5, 0x7f7f7f7f, R20, 0x60, !PT ;  /* 0x7f7f7f7f05057812 */ /* 0x000fe400078e6014 */
[----:B------:R-:W-:Y:S02]  /*0610*/  LOP3.LUT R4, R3, R0, RZ, 0xfc, !PT ;  /* 0x0000000003047212 */ /* 0x000fe400078efcff */
[----:B----4-:R-:W-:-:S02]  /*0620*/  PRMT R0, R8, 0x8880, RZ ;  /* 0x0000888008007816 */ /* 0x010fc400000000ff */
[----:B------:R-:W-:Y:S01]  /*0630*/  LOP3.LUT R16, R5, R16, RZ, 0xfc, !PT ;  /* 0x0000001005107212 */ /* 0x000fe200078efcff */
[----:B-----5:R-:W-:Y:S01]  /*0640*/  IDP.4A.S8.S8 R9, R4, R9, RZ ;  /* 0x0000000904097226 */ /* 0x020fe200000006ff */
[----:B------:R-:W-:-:S03]  /*0650*/  PRMT R3, R24, 0x8880, RZ ;  /* 0x0000888018037816 */ /* 0x000fc600000000ff */
[----:B------:R-:W-:Y:S02]  /*0660*/  IDP.4A.S8.S8 R16, R16, R19, RZ ;  /* 0x0000001310107226 */ /* 0x000fe400000006ff */
[----:B------:R-:W-:Y:S02]  /*0670*/  IMAD R9, R0, R9, RZ ;  /* 0x0000000900097224 */ /* 0x000fe400078e02ff */
[----:B------:R-:W-:Y:S02]  /*0680*/  IMAD R3, R3, R16, RZ ;  /* 0x0000001003037224 */ /* 0x000fe400078e02ff */
[----:B------:R-:W-:Y:S01]  /*0690*/  HADD2.F32 R0, -RZ, R18.H0_H0 ;  /* 0x20000012ff007230 */ /* 0x000fe20000004100 */
[----:B------:R-:W-:Y:S01]  /*06a0*/  I2FP.F32.S32 R9, R9 ;  /* 0x0000000900097245 */ /* 0x000fe20000201400 */
[----:B------:R-:W-:Y:S01]  /*06b0*/  HADD2.F32 R26, -RZ, R26.H0_H0 ;  /* 0x2000001aff1a7230 */ /* 0x000fe20000004100 */
[----:B------:R-:W-:-:S03]  /*06c0*/  I2FP.F32.S32 R3, R3 ;  /* 0x0000000300037245 */ /* 0x000fc60000201400 */
[----:B------:R-:W-:Y:S01]  /*06d0*/  FFMA.FTZ R9, R0, R9, RZ ;  /* 0x0000000900097223 */ /* 0x000fe200000100ff */
[----:B------:R-:W-:-:S03]  /*06e0*/  HADD2.F32 R0, -RZ, R2.H0_H0 ;  /* 0x20000002ff007230 */ /* 0x000fc60000004100 */
[----:B------:R-:W-:Y:S01]  /*06f0*/  FFMA.FTZ R3, R26, R3, R9 ;  /* 0x000000031a037223 */ /* 0x000fe20000010009 */
[----:B------:R-:W-:-:S03]  /*0700*/  IMAD.MOV.U32 R20, RZ, RZ, R6 ;  /* 0x000000ffff147224 */ /* 0x000fc600078e0006 */
[----:B------:R-:W-:-:S07]  /*0710*/  FFMA.FTZ R16, R0, R3, RZ ;  /* 0x0000000300107223 */ /* 0x000fce00000100ff */
.L_x_833:
[----:B------:R-:W-:Y:S05]  /*0720*/  BSYNC.RECONVERGENT B1 ;  /* 0x0000000000017941 */ /* 0x000fea0003800200 */
.L_x_832:
[----:B------:R-:W-:Y:S05]  /*0730*/  @!P0 BRA `(.L_x_831) ;  /* 0x0000000800008947 */ /* 0x000fea0003800000 */
[C---:B------:R-:W-:Y:S02]  /*0740*/  IMAD.IADD R18, R20.reuse, 0x1, -R7 ;  /* 0x0000000114127824 */ /* 0x040fe400078e0a07 */
[----:B------:R-:W-:Y:S02]  /*0750*/  IMAD R14, R20, 0x8, R14 ;  /* 0x00000008140e7824 */ /* 0x000fe400078e020e */
[----:B------:R-:W-:-:S07]  /*0760*/  IMAD.IADD R17, R17, 0x1, R20 ;  /* 0x0000000111117824 */ /* 0x000fce00078e0214 */
.L_x_834:
[----:B------:R-:W0:Y:S01]  /*0770*/  S2R R24, SR_TID.X ;  /* 0x0000000000187919 */ /* 0x000e220000002100 */
[----:B------:R-:W1:Y:S08]  /*0780*/  LDC.64 R2, c[0x0][0x380] ;  /* 0x0000e000ff027b82 */ /* 0x000e700000000a00 */
[----:B------:R-:W2:Y:S01]  /*0790*/  LDC.64 R4, c[0x0][0x388] ;  /* 0x0000e200ff047b82 */ /* 0x000ea20000000a00 */
[----:B-1----:R-:W-:-:S03]  /*07a0*/  IMAD.WIDE R2, R17, 0xd2, R2 ;  /* 0x000000d211027825 */ /* 0x002fc600078e0202 */
[----:B------:R-:W-:Y:S01]  /*07b0*/  IADD3 R20, P0, PT, R15, R2, RZ ;  /* 0x000000020f147210 */ /* 0x000fe20007f1e0ff */
[----:B0-----:R-:W-:-:S04]  /*07c0*/  IMAD.SHL.U32 R24, R24, 0x4, RZ ;  /* 0x0000000418187824 */ /* 0x001fc800078e00ff */
[----:B------:R-:W-:Y:S01]  /*07d0*/  IMAD.X R21, RZ, RZ, R3, P0 ;  /* 0x000000ffff157224 */ /* 0x000fe200000e0603 */
[----:B------:R-:W-:-:S04]  /*07e0*/  LOP3.LUT R7, R24, 0x7c, RZ, 0xc0, !PT ;  /* 0x0000007c18077812 */ /* 0x000fc800078ec0ff */
[----:B------:R-:W3:Y:S01]  /*07f0*/  LDG.E.U16.CONSTANT R8, desc[UR6][R20.64+0x80] ;  /* 0x0000800614087981 */ /* 0x000ee2000c1e9500 */
[----:B------:R-:W-:-:S03]  /*0800*/  IADD3 R6, P0, PT, R7, R2, RZ ;  /* 0x0000000207067210 */ /* 0x000fc60007f1e0ff */
[----:B------:R-:W3:Y:S02]  /*0810*/  LDG.E.U16.CONSTANT R19, desc[UR6][R20.64+0x82] ;  /* 0x0000820614137981 */ /* 0x000ee4000c1e9500 */
[----:B------:R-:W-:-:S05]  /*0820*/  IMAD.X R7, RZ, RZ, R3, P0 ;  /* 0x000000ffff077224 */ /* 0x000fca00000e0603 */
[----:B------:R-:W4:Y:S04]  /*0830*/  LDG.E.U16.CONSTANT R0, desc[UR6][R6.64] ;  /* 0x0000000606007981 */ /* 0x000f28000c1e9500 */
[----:B------:R-:W4:Y:S01]  /*0840*/  LDG.E.U16.CONSTANT R9, desc[UR6][R6.64+0x2] ;  /* 0x0000020606097981 */ /* 0x000f22000c1e9500 */
[----:B--2---:R-:W-:Y:S01]  /*0850*/  IMAD.WIDE R4, R14, 0x24, R4 ;  /* 0x000000240e047825 */ /* 0x004fe200078e0204 */
[----:B------:R-:W-:-:S03]  /*0860*/  LOP3.LUT R27, R24, 0x1c, RZ, 0xc0, !PT ;  /* 0x0000001c181b7812 */ /* 0x000fc600078ec0ff */
[----:B------:R-:W-:-:S05]  /*0870*/  IMAD.WIDE.U32 R4, R11, 0x24, R4 ;  /* 0x000000240b047825 */ /* 0x000fca00078e0004 */
[----:B------:R-:W2:Y:S01]  /*0880*/  LDG.E.U16.CONSTANT R29, desc[UR6][R4.64+0x168] ;  /* 0x00016806041d7981 */ /* 0x000ea2000c1e9500 */
[----:B---3--:R-:W-:Y:S01]  /*0890*/  IMAD R19, R19, 0x10000, R8 ;  /* 0x0001000013137824 */ /* 0x008fe200078e0208 */
[----:B------:R-:W-:-:S04]  /*08a0*/  IADD3 R8, P0, PT, R15, R2, RZ ;  /* 0x000000020f087210 */ /* 0x000fc80007f1e0ff */
[----:B------:R-:W-:-:S04]  /*08b0*/  SHF.R.S32.HI R19, RZ, R12, R19 ;  /* 0x0000000cff137219 */ /* 0x000fc80000011413 */
[C---:B------:R-:W-:Y:S01]  /*08c0*/  LOP3.LUT R23, R19.reuse, 0x30303030, RZ, 0xc0, !PT ;  /* 0x3030303013177812 */ /* 0x040fe200078ec0ff */
[----:B------:R-:W-:Y:S02]  /*08d0*/  IMAD.SHL.U32 R19, R19, 0x10, RZ ;  /* 0x0000001013137824 */ /* 0x000fe400078e00ff */
[----:B----4-:R-:W-:Y:S02]  /*08e0*/  IMAD R0, R9, 0x10000, R0 ;  /* 0x0001000009007824 */ /* 0x010fe400078e0200 */
[----:B------:R-:W-:Y:S01]  /*08f0*/  IMAD.X R9, RZ, RZ, R3, P0 ;  /* 0x000000ffff097224 */ /* 0x000fe200000e0603 */
[----:B------:R-:W-:-:S04]  /*0900*/  LOP3.LUT R21, R19, 0x30303030, RZ, 0xc0, !PT ;  /* 0x3030303013157812 */ /* 0x000fc800078ec0ff */
[----:B------:R-:W3:Y:S04]  /*0910*/  LDG.E.U16.CONSTANT R20, desc[UR6][R8.64+0x152] ;  /* 0x0001520608147981 */ /* 0x000ee8000c1e9500 */
[----:B------:R-:W3:Y:S01]  /*0920*/  LDG.E.U16.CONSTANT R19, desc[UR6][R8.64+0x154] ;  /* 0x0001540608137981 */ /* 0x000ee2000c1e9500 */
[--C-:B------:R-:W-:Y:S02]  /*0930*/  SHF.R.U32.HI R22, RZ, 0x4, R0.reuse ;  /* 0x00000004ff167819 */ /* 0x100fe40000011600 */
[----:B------:R-:W-:Y:S02]  /*0940*/  LOP3.LUT R26, R21, 0xf0f0f0f, R0, 0xf8, !PT ;  /* 0x0f0f0f0f151a7812 */ /* 0x000fe400078ef800 */
[----:B------:R-:W-:Y:S01]  /*0950*/  LOP3.LUT R22, R23, 0xf0f0f0f, R22, 0xf8, !PT ;  /* 0x0f0f0f0f17167812 */ /* 0x000fe200078ef816 */
[----:B------:R-:W4:Y:S02]  /*0960*/  LDG.E.U16.CONSTANT R0, desc[UR6][R6.64+0xd2] ;  /* 0x0000d20606007981 */ /* 0x000f24000c1e9500 */
[----:B------:R-:W-:-:S02]  /*0970*/  VIADD R23, R26, 0x60606060 ;  /* 0x606060601a177836 */ /* 0x000fc40000000000 */
[----:B------:R0:W4:Y:S01]  /*0980*/  LDG.E.U16.CONSTANT R21, desc[UR6][R6.64+0xd4] ;  /* 0x0000d40606157981 */ /* 0x000122000c1e9500 */
[----:B------:R-:W-:Y:S02]  /*0990*/  VIADD R25, R22, 0x60606060 ;  /* 0x6060606016197836 */ /* 0x000fe40000000000 */
[C---:B------:R-:W-:Y:S02]  /*09a0*/  LOP3.LUT R24, R26.reuse, 0x20202020, R23, 0x18, !PT ;  /* 0x202020201a187812 */ /* 0x040fe400078e1817 */
[----:B------:R-:W-:Y:S02]  /*09b0*/  PRMT R26, R26, 0xba98, RZ ;  /* 0x0000ba981a1a7816 */ /* 0x000fe400000000ff */
[----:B0-----:R-:W-:Y:S02]  /*09c0*/  IADD3 R6, P0, PT, R27, R4, RZ ;  /* 0x000000041b067210 */ /* 0x001fe40007f1e0ff */
[----:B------:R-:W-:Y:S02]  /*09d0*/  LOP3.LUT R28, R22, 0x20202020, R25, 0x18, !PT ;  /* 0x20202020161c7812 */ /* 0x000fe400078e1819 */
[----:B------:R-:W-:Y:S01]  /*09e0*/  PRMT R8, R24, 0xba98, RZ ;  /* 0x0000ba9818087816 */ /* 0x000fe200000000ff */
[----:B------:R-:W-:Y:S01]  /*09f0*/  IMAD.X R7, RZ, RZ, R5, P0 ;  /* 0x000000ffff077224 */ /* 0x000fe200000e0605 */
[----:B------:R-:W-:-:S02]  /*0a00*/  PRMT R28, R28, 0xba98, RZ ;  /* 0x0000ba981c1c7816 */ /* 0x000fc400000000ff */
[C---:B------:R-:W-:Y:S02]  /*0a10*/  LOP3.LUT R23, R8.reuse, 0x80808080, R23, 0x6, !PT ;  /* 0x8080808008177812 */ /* 0x040fe400078e0617 */
[----:B------:R-:W-:Y:S02]  /*0a20*/  LOP3.LUT R26, R8, 0x7f7f7f7f, R26, 0x60, !PT ;  /* 0x7f7f7f7f081a7812 */ /* 0x000fe400078e601a */
[----:B------:R-:W-:Y:S02]  /*0a30*/  PRMT R9, R22, 0xba98, RZ ;  /* 0x0000ba9816097816 */ /* 0x000fe400000000ff */
[----:B------:R-:W-:Y:S01]  /*0a40*/  IADD3 R8, P1, PT, R13, R2, RZ ;  /* 0x000000020d087210 */ /* 0x000fe20007f3e0ff */
[----:B------:R-:W5:Y:S01]  /*0a50*/  LDG.E.CONSTANT R22, desc[UR6][R6.64+0x4] ;  /* 0x0000040606167981 */ /* 0x000f62000c1e9900 */
[C---:B------:R-:W-:Y:S02]  /*0a60*/  LOP3.LUT R24, R28.reuse, 0x80808080, R25, 0x6, !PT ;  /* 0x808080801c187812 */ /* 0x040fe400078e0619 */
[----:B------:R-:W-:Y:S01]  /*0a70*/  LOP3.LUT R25, R28, 0x7f7f7f7f, R9, 0x60, !PT ;  /* 0x7f7f7f7f1c197812 */ /* 0x000fe200078e6009 */
[----:B------:R-:W-:Y:S01]  /*0a80*/  IMAD.X R9, RZ, RZ, R3, P1 ;  /* 0x000000ffff097224 */ /* 0x000fe200008e0603 */
[----:B------:R-:W2:Y:S04]  /*0a90*/  LDG.E.CONSTANT R28, desc[UR6][R6.64+0x4c] ;  /* 0x00004c06061c7981 */ /* 0x000ea8000c1e9900 */
[----:B------:R-:W2:Y:S01]  /*0aa0*/  LDG.E.U8.CONSTANT R27, desc[UR6][R8.64+0xc0] ;  /* 0x0000c006081b7981 */ /* 0x000ea2000c1e9100 */
[----:B------:R-:W-:-:S02]  /*0ab0*/  LOP3.LUT R23, R26, R23, RZ, 0xfc, !PT ;  /* 0x000000171a177212 */ /* 0x000fc400078efcff */
[----:B------:R-:W0:Y:S01]  /*0ac0*/  S2R R26, SR_TID.X ;  /* 0x00000000001a7919 */ /* 0x000e220000002100 */
[----:B------:R-:W-:Y:S01]  /*0ad0*/  LOP3.LUT R25, R25, R24, RZ, 0xfc, !PT ;  /* 0x0000001819197212 */ /* 0x000fe200078efcff */
[----:B------:R-:W2:Y:S01]  /*0ae0*/  LDG.E.U16.CONSTANT R6, desc[UR6][R2.64+0x1a2] ;  /* 0x0001a20602067981 */ /* 0x000ea2000c1e9500 */
[----:B0-----:R-:W-:Y:S02]  /*0af0*/  IMAD.SHL.U32 R26, R26, 0x4, RZ ;  /* 0x000000041a1a7824 */ /* 0x001fe400078e00ff */
[----:B---3--:R-:W-:-:S05]  /*0b00*/  IMAD R19, R19, 0x10000, R20 ;  /* 0x0001000013137824 */ /* 0x008fca00078e0214 */
[----:B------:R-:W-:-:S05]  /*0b10*/  SHF.R.S32.HI R19, RZ, R12, R19 ;  /* 0x0000000cff137219 */ /* 0x000fca0000011413 */
[----:B------:R-:W-:Y:S02]  /*0b20*/  IMAD.SHL.U32 R20, R19, 0x10, RZ ;  /* 0x0000001013147824 */ /* 0x000fe400078e00ff */
[----:B----4-:R-:W-:-:S03]  /*0b30*/  IMAD R0, R21, 0x10000, R0 ;  /* 0x0001000015007824 */ /* 0x010fc600078e0200 */
[----:B------:R-:W-:Y:S02]  /*0b40*/  LOP3.LUT R21, R20, 0x30303030, RZ, 0xc0, !PT ;  /* 0x3030303014157812 */ /* 0x000fe400078ec0ff */
[----:B------:R0:W3:Y:S02]  /*0b50*/  LDG.E.U16.CONSTANT R20, desc[UR6][R2.64+0xd0] ;  /* 0x0000d00602147981 */ /* 0x0000e4000c1e9500 */
[----:B------:R-:W-:-:S05]  /*0b60*/  LOP3.LUT R21, R21, 0xf0f0f0f, R0, 0xf8, !PT ;  /* 0x0f0f0f0f15157812 */ /* 0x000fca00078ef800 */
[----:B------:R-:W-:Y:S02]  /*0b70*/  VIADD R24, R21, 0x60606060 ;  /* 0x6060606015187836 */ /* 0x000fe40000000000 */
[----:B-----5:R-:W-:-:S03]  /*0b80*/  IDP.4A.S8.S8 R22, R23, R22, RZ ;  /* 0x0000001617167226 */ /* 0x020fc600000006ff */
[--C-:B------:R-:W-:Y:S01]  /*0b90*/  LOP3.LUT R23, R21, 0x20202020, R24.reuse, 0x18, !PT ;  /* 0x2020202015177812 */ /* 0x100fe200078e1818 */
[----:B--2---:R-:W-:Y:S01]  /*0ba0*/  IDP.4A.S8.S8 R28, R25, R28, RZ ;  /* 0x0000001c191c7226 */ /* 0x004fe200000006ff */
[----:B------:R-:W-:Y:S02]  /*0bb0*/  LOP3.LUT R25, R26, 0x1c, RZ, 0xc0, !PT ;  /* 0x0000001c1a197812 */ /* 0x000fe400078ec0ff */
[----:B------:R-:W-:Y:S02]  /*0bc0*/  PRMT R23, R23, 0xba98, RZ ;  /* 0x0000ba9817177816 */ /* 0x000fe400000000ff */
[----:B------:R-:W-:Y:S02]  /*0bd0*/  PRMT R26, R21, 0xba98, RZ ;  /* 0x0000ba98151a7816 */ /* 0x000fe400000000ff */
[----:B------:R-:W-:Y:S02]  /*0be0*/  PRMT R7, R27, 0x8880, RZ ;  /* 0x000088801b077816 */ /* 0x000fe400000000ff */
[----:B------:R-:W-:-:S02]  /*0bf0*/  LOP3.LUT R27, R23, 0x80808080, R24, 0x6, !PT ;  /* 0x80808080171b7812 */ /* 0x000fc400078e0618 */
[----:B------:R-:W-:Y:S02]  /*0c00*/  LOP3.LUT R26, R23, 0x7f7f7f7f, R26, 0x60, !PT ;  /* 0x7f7f7f7f171a7812 */ /* 0x000fe400078e601a */
[----:B0-----:R-:W-:Y:S01]  /*0c10*/  IADD3 R2, P0, PT, R25, R4, RZ ;  /* 0x0000000419027210 */ /* 0x001fe20007f1e0ff */
[----:B------:R-:W2:Y:S01]  /*0c20*/  LDG.E.U16.CONSTANT R23, desc[UR6][R4.64] ;  /* 0x0000000604177981 */ /* 0x000ea2000c1e9500 */
[----:B------:R-:W-:-:S03]  /*0c30*/  IMAD R22, R7, R22, RZ ;  /* 0x0000001607167224 */ /* 0x000fc600078e02ff */
[----:B------:R-:W-:Y:S01]  /*0c40*/  IMAD.X R3, RZ, RZ, R5, P0 ;  /* 0x000000ffff037224 */ /* 0x000fe200000e0605 */
[----:B------:R-:W4:Y:S04]  /*0c50*/  LDG.E.U8.CONSTANT R7, desc[UR6][R8.64+0xc4] ;  /* 0x0000c40608077981 */ /* 0x000f28000c1e9100 */
[----:B------:R-:W5:Y:S04]  /*0c60*/  LDG.E.CONSTANT R21, desc[UR6][R2.64+0x124] ;  /* 0x0001240602157981 */ /* 0x000f68000c1e9900 */
[----:B------:R0:W3:Y:S01]  /*0c70*/  LDG.E.CONSTANT R25, desc[UR6][R2.64+0x16c] ;  /* 0x00016c0602197981 */ /* 0x0000e2000c1e9900 */
[----:B------:R-:W-:-:S03]  /*0c80*/  LOP3.LUT R27, R26, R27, RZ, 0xfc, !PT ;  /* 0x0000001b1a1b7212 */ /* 0x000fc600078efcff */
[----:B------:R-:W3:Y:S04]  /*0c90*/  LDG.E.U16.CONSTANT R26, desc[UR6][R4.64+0x48] ;  /* 0x00004806041a7981 */ /* 0x000ee8000c1e9500 */
[----:B------:R1:W3:Y:S04]  /*0ca0*/  LDG.E.U16.CONSTANT R24, desc[UR6][R4.64+0x120] ;  /* 0x0001200604187981 */ /* 0x0002e8000c1e9500 */
[----:B------:R-:W3:Y:S04]  /*0cb0*/  LDG.E.U8.CONSTANT R2, desc[UR6][R8.64+0x192] ;  /* 0x0001920608027981 */ /* 0x000ee8000c1e9100 */
[----:B------:R-:W3:Y:S01]  /*0cc0*/  LDG.E.U8.CONSTANT R8, desc[UR6][R8.64+0x196] ;  /* 0x0001960608087981 */ /* 0x000ee2000c1e9100 */
[----:B------:R-:W-:-:S02]  /*0cd0*/  SHF.R.U32.HI R0, RZ, 0x4, R0 ;  /* 0x00000004ff007819 */ /* 0x000fc40000011600 */
[----:B------:R-:W-:-:S04]  /*0ce0*/  LOP3.LUT R19, R19, 0x30303030, RZ, 0xc0, !PT ;  /* 0x3030303013137812 */ /* 0x000fc800078ec0ff */
[----:B0-----:R-:W-:-:S05]  /*0cf0*/  LOP3.LUT R3, R19, 0xf0f0f0f, R0, 0xf8, !PT ;  /* 0x0f0f0f0f13037812 */ /* 0x001fca00078ef800 */
[----:B------:R-:W-:Y:S01]  /*0d00*/  VIADD R19, R3, 0x60606060 ;  /* 0x6060606003137836 */ /* 0x000fe20000000000 */
[----:B-1----:R-:W-:Y:S01]  /*0d10*/  I2FP.F32.S32 R5, R22 ;  /* 0x0000001600057245 */ /* 0x002fe20000201400 */
[----:B------:R-:W-:-:S05]  /*0d20*/  VIADD R18, R18, 0x2 ;  /* 0x0000000212127836 */ /* 0x000fca0000000000 */
[----:B------:R-:W-:Y:S01]  /*0d30*/  ISETP.NE.AND P0, PT, R18, RZ, PT ;  /* 0x000000ff1200720c */ /* 0x000fe20003f05270 */
[----:B------:R-:W-:Y:S02]  /*0d40*/  HADD2.F32 R29, -RZ, R29.H0_H0 ;  /* 0x2000001dff1d7230 */ /* 0x000fe40000004100 */
[----:B------:R-:W-:Y:S02]  /*0d50*/  HADD2.F32 R6, -RZ, R6.H0_H0 ;  /* 0x20000006ff067230 */ /* 0x000fe40000004100 */
[----:B------:R-:W-:Y:S02]  /*0d60*/  VIADD R17, R17, 0x2 ;  /* 0x0000000211117836 */ /* 0x000fe40000000000 */
[----:B------:R-:W-:Y:S02]  /*0d70*/  VIADD R14, R14, 0x10 ;  /* 0x000000100e0e7836 */ /* 0x000fe40000000000 */
[----:B--2---:R-:W-:Y:S01]  /*0d80*/  HADD2.F32 R0, -RZ, R23.H0_H0 ;  /* 0x20000017ff007230 */ /* 0x004fe20000004100 */
[----:B------:R-:W-:-:S02]  /*0d90*/  LOP3.LUT R23, R3, 0x20202020, R19, 0x18, !PT ;  /* 0x2020202003177812 */ /* 0x000fc400078e1813 */
[----:B------:R-:W-:Y:S02]  /*0da0*/  PRMT R3, R3, 0xba98, RZ ;  /* 0x0000ba9803037816 */ /* 0x000fe400000000ff */
[----:B------:R-:W-:Y:S02]  /*0db0*/  PRMT R4, R23, 0xba98, RZ ;  /* 0x0000ba9817047816 */ /* 0x000fe400000000ff */
[----:B----4-:R-:W-:Y:S02]  /*0dc0*/  PRMT R7, R7, 0x8880, RZ ;  /* 0x0000888007077816 */ /* 0x010fe400000000ff */
[C---:B------:R-:W-:Y:S02]  /*0dd0*/  LOP3.LUT R19, R4.reuse, 0x80808080, R19, 0x6, !PT ;  /* 0x8080808004137812 */ /* 0x040fe400078e0613 */
[----:B------:R-:W-:Y:S01]  /*0de0*/  LOP3.LUT R4, R4, 0x7f7f7f7f, R3, 0x60, !PT ;  /* 0x7f7f7f7f04047812 */ /* 0x000fe200078e6003 */
[----:B------:R-:W-:Y:S02]  /*0df0*/  IMAD R7, R7, R28, RZ ;  /* 0x0000001c07077224 */ /* 0x000fe400078e02ff */
[----:B-----5:R-:W-:Y:S01]  /*0e00*/  IDP.4A.S8.S8 R21, R27, R21, RZ ;  /* 0x000000151b157226 */ /* 0x020fe200000006ff */
[----:B------:R-:W-:Y:S01]  /*0e10*/  LOP3.LUT R22, R4, R19, RZ, 0xfc, !PT ;  /* 0x0000001304167212 */ /* 0x000fe200078efcff */
[----:B------:R-:W-:Y:S01]  /*0e20*/  FFMA.FTZ R0, R0, R5, RZ ;  /* 0x0000000500007223 */ /* 0x000fe200000100ff */
[----:B---3--:R-:W-:Y:S01]  /*0e30*/  HADD2.F32 R3, -RZ, R26.H0_H0 ;  /* 0x2000001aff037230 */ /* 0x008fe20000004100 */
[----:B------:R-:W-:-:S02]  /*0e40*/  I2FP.F32.S32 R7, R7 ;  /* 0x0000000700077245 */ /* 0x000fc40000201400 */
[----:B------:R-:W-:Y:S01]  /*0e50*/  IDP.4A.S8.S8 R25, R22, R25, RZ ;  /* 0x0000001916197226 */ /* 0x000fe200000006ff */
[----:B------:R-:W-:Y:S02]  /*0e60*/  PRMT R2, R2, 0x8880, RZ ;  /* 0x0000888002027816 */ /* 0x000fe400000000ff */
[----:B------:R-:W-:-:S03]  /*0e70*/  FFMA.FTZ R7, R3, R7, R0 ;  /* 0x0000000703077223 */ /* 0x000fc60000010000 */
[----:B------:R-:W-:Y:S01]  /*0e80*/  IMAD R2, R2, R21, RZ ;  /* 0x0000001502027224 */ /* 0x000fe200078e02ff */
[----:B------:R-:W-:Y:S01]  /*0e90*/  PRMT R4, R8, 0x8880, RZ ;  /* 0x0000888008047816 */ /* 0x000fe200000000ff */
[----:B------:R-:W-:-:S03]  /*0ea0*/  HADD2.F32 R0, -RZ, R24.H0_H0 ;  /* 0x20000018ff007230 */ /* 0x000fc60000004100 */
[----:B------:R-:W-:Y:S01]  /*0eb0*/  I2FP.F32.S32 R5, R2 ;  /* 0x0000000200057245 */ /* 0x000fe20000201400 */
[----:B------:R-:W-:Y:S02]  /*0ec0*/  IMAD R4, R4, R25, RZ ;  /* 0x0000001904047224 */ /* 0x000fe400078e02ff */
[----:B------:R-:W-:Y:S02]  /*0ed0*/  HADD2.F32 R3, -RZ, R20.H0_H0 ;  /* 0x20000014ff037230 */ /* 0x000fe40000004100 */
[----:B------:R-:W-:Y:S01]  /*0ee0*/  FFMA.FTZ R0, R0, R5, RZ ;  /* 0x0000000500007223 */ /* 0x000fe200000100ff */
[----:B------:R-:W-:Y:S02]  /*0ef0*/  I2FP.F32.S32 R4, R4 ;  /* 0x0000000400047245 */ /* 0x000fe40000201400 */
[----:B------:R-:W-:-:S03]  /*0f00*/  FFMA.FTZ R3, R3, R7, R16 ;  /* 0x0000000703037223 */ /* 0x000fc60000010010 */
[----:B------:R-:W-:-:S04]  /*0f10*/  FFMA.FTZ R0, R29, R4, R0 ;  /* 0x000000041d007223 */ /* 0x000fc80000010000 */
[----:B------:R-:W-:Y:S01]  /*0f20*/  FFMA.FTZ R16, R6, R0, R3 ;  /* 0x0000000006107223 */ /* 0x000fe20000010003 */
[----:B------:R-:W-:Y:S06]  /*0f30*/  @P0 BRA `(.L_x_834) ;  /* 0xfffffff8000c0947 */ /* 0x000fec000383ffff */
.L_x_831:
[----:B------:R-:W-:Y:S05]  /*0f40*/  BSYNC.RECONVERGENT B0 ;  /* 0x0000000000007941 */ /* 0x000fea0003800200 */
.L_x_830:
        /* <DEDUP_REMOVED lines=13> */
[----:B-1----:R-:W-:-:S05]  /*1020*/  FADD.FTZ R0, R4, R7 ;  /* 0x0000000704007221 */ /* 0x002fca0000010000 */
[----:B------:R-:W-:Y:S02]  /*1030*/  F2FP.BF16.F32.PACK_AB R0, RZ, R0 ;  /* 0x00000000ff00723e */ /* 0x000fe400000010ff */
[----:B------:R-:W1:Y:S01]  /*1040*/  LDC.64 R2, c[0x0][0x390] ;  /* 0x0000e400ff027b82 */ /* 0x000e620000000a00 */
[----:B--2---:R-:W-:-:S04]  /*1050*/  IMAD R5, R5, UR5, R10 ;  /* 0x0000000505057c24 */ /* 0x004fc8000f8e020a */
[----:B-1----:R-:W-:-:S05]  /*1060*/  IMAD.WIDE.U32 R2, R5, 0x2, R2 ;  /* 0x0000000205027825 */ /* 0x002fca00078e0002 */
[----:B------:R-:W-:Y:S01]  /*1070*/  STG.E.U16 desc[UR6][R2.64], R0 ;  /* 0x0000000002007986 */ /* 0x000fe2000c101506 */
[----:B------:R-:W-:Y:S05]  /*1080*/  EXIT ;  /* 0x000000000000794d */ /* 0x000fea0003800000 */
.L_x_835:
        /* <DEDUP_REMOVED lines=15> */
.L_x_1322:


//--------------------- .text._Z13mul_mat_vec_qIN3c108BFloat16ELi256ELi32E10block_q5_KLi2EXadL_ZN45_INTERNAL_8d5cb472_14_gguf_kernel_cu_cd24131917vec_dot_q5_K_q8_1EPKvPK10block_q8_1RKiEEEvS5_S5_PT_iii --------------------------
	.section	.text._Z13mul_mat_vec_qIN3c108BFloat16ELi256ELi32E10block_q5_KLi2EXadL_ZN45_INTERNAL_8d5cb472_14_gguf_kernel_cu_cd24131917vec_dot_q5_K_q8_1EPKvPK10block_q8_1RKiEEEvS5_S5_PT_iii,"ax",@progbits
	.align	128
.text._Z13mul_mat_vec_qIN3c108BFloat16ELi256ELi32E10block_q5_KLi2EXadL_ZN45_INTERNAL_8d5cb472_14_gguf_kernel_cu_cd24131917vec_dot_q5_K_q8_1EPKvPK10block_q8_1RKiEEEvS5_S5_PT_iii:
        .type           _Z13mul_mat_vec_qIN3c108BFloat16ELi256ELi32E10block_q5_KLi2EXadL_ZN45_INTERNAL_8d5cb472_14_gguf_kernel_cu_cd24131917vec_dot_q5_K_q8_1EPKvPK10block_q8_1RKiEEEvS5_S5_PT_iii,@function
        .size           _Z13mul_mat_vec_qIN3c108BFloat16ELi256ELi32E10block_q5_KLi2EXadL_ZN45_INTERNAL_8d5cb472_14_gguf_kernel_cu_cd24131917vec_dot_q5_K_q8_1EPKvPK10block_q8_1RKiEEEvS5_S5_PT_iii,(.L_x_1323 - _Z13mul_mat_vec_qIN3c108BFloat16ELi256ELi32E10block_q5_KLi2EXadL_ZN45_INTERNAL_8d5cb472_14_gguf_kernel_cu_cd24131917vec_dot_q5_K_q8_1EPKvPK10block_q8_1RKiEEEvS5_S5_PT_iii)
        .other          _Z13mul_mat_vec_qIN3c108BFloat16ELi256ELi32E10block_q5_KLi2EXadL_ZN45_INTERNAL_8d5cb472_14_gguf_kernel_cu_cd24131917vec_dot_q5_K_q8_1EPKvPK10block_q8_1RKiEEEvS5_S5_PT_iii,@"STO_CUDA_ENTRY STV_DEFAULT"
_Z13mul_mat_vec_qIN3c108BFloat16ELi256ELi32E10block_q5_KLi2EXadL_ZN45_INTERNAL_8d5cb472_14_gguf_kernel_cu_cd24131917vec_dot_q5_K_q8_1EPKvPK10block_q8_1RKiEEEvS5_S5_PT_iii:
        /* <DEDUP_REMOVED lines=30> */
[----:B------:R-:W-:Y:S02]  /*01e0*/  SHF.R.S32.HI R3, RZ, 0x9, R3 ;  /* 0x00000009ff037819 */ /* 0x000fe40000011403 */
[----:B------:R-:W-:-:S03]  /*01f0*/  LOP3.LUT R0, R0, 0x1e, RZ, 0xc0, !PT ;  /* 0x0000001e00007812 */ /* 0x000fc600078ec0ff */
[----:B------:R-:W-:Y:S01]  /*0200*/  IMAD R3, R3, UR5, RZ ;  /* 0x0000000503037c24 */ /* 0x000fe2000f8e02ff */
[----:B------:R-:W-:Y:S02]  /*0210*/  SHF.R.U32.HI R13, RZ, 0x3, R0 ;  /* 0x00000003ff0d7819 */ /* 0x000fe40000011600 */
[----:B------:R-:W-:Y:S01]  /*0220*/  ISETP.GT.U32.AND P0, PT, R0, 0xf, PT ;  /* 0x0000000f0000780c */ /* 0x000fe20003f04070 */
[----:B------:R-:W-:Y:S02]  /*0230*/  IMAD R3, R3, 0x2, R18 ;  /* 0x0000000203037824 */ /* 0x000fe400078e0212 */
[C---:B------:R-:W-:Y:S02]  /*0240*/  IMAD R15, R13.reuse, 0x20, R2 ;  /* 0x000000200d0f7824 */ /* 0x040fe400078e0202 */
[----:B------:R-:W-:Y:S02]  /*0250*/  IMAD.SHL.U32 R16, R13, 0x2, RZ ;  /* 0x000000020d107824 */ /* 0x000fe400078e00ff */
[----:B------:R-:W-:-:S07]  /*0260*/  IMAD.SHL.U32 R17, R3, 0x8, RZ ;  /* 0x0000000803117824 */ /* 0x000fce00078e00ff */
.L_x_838:
[----:B------:R-:W0:Y:S01]  /*0270*/  LDC.64 R6, c[0x0][0x380] ;  /* 0x0000e000ff067b82 */ /* 0x000e220000000a00 */
[----:B------:R-:W-:-:S07]  /*0280*/  LOP3.LUT R19, R27, 0x3, RZ, 0xc0, !PT ;  /* 0x000000031b137812 */ /* 0x000fce00078ec0ff */
[----:B------:R-:W1:Y:S01]  /*0290*/  LDC.64 R4, c[0x0][0x388] ;  /* 0x0000e200ff047b82 */ /* 0x000e620000000a00 */
[----:B0-----:R-:W-:-:S03]  /*02a0*/  IMAD.WIDE R6, R12, 0xb0, R6 ;  /* 0x000000b00c067825 */ /* 0x001fc600078e0206 */
[-C--:B------:R-:W-:Y:S02]  /*02b0*/  LEA R8, P2, R19, R6.reuse, 0x2 ;  /* 0x0000000613087211 */ /* 0x080fe400078410ff */
[----:B------:R-:W-:-:S03]  /*02c0*/  IADD3 R2, P1, PT, R15, R6, RZ ;  /* 0x000000060f027210 */ /* 0x000fc60007f3e0ff */
[----:B------:R-:W-:Y:S01]  /*02d0*/  IMAD.X R9, RZ, RZ, R7, P2 ;  /* 0x000000ffff097224 */ /* 0x000fe200010e0607 */
[----:B------:R-:W-:-:S04]  /*02e0*/  IADD3.X R3, PT, PT, RZ, R7, RZ, P1, !PT ;  /* 0x00000007ff037210 */ /* 0x000fc80000ffe4ff */
[----:B------:R-:W2:Y:S04]  /*02f0*/  LDG.E.CONSTANT R23, desc[UR6][R8.64+0x20] ;  /* 0x0000200608177981 */ /* 0x000ea8000c1e9900 */
[----:B------:R-:W3:Y:S04]  /*0300*/  LDG.E.CONSTANT R25, desc[UR6][R8.64+0x10] ;  /* 0x0000100608197981 */ /* 0x000ee8000c1e9900 */
[----:B------:R-:W4:Y:S04]  /*0310*/  LDG.E.CONSTANT R0, desc[UR6][R2.64+0x40] ;  /* 0x0000400602007981 */ /* 0x000f28000c1e9900 */
[----:B------:R0:W5:Y:S01]  /*0320*/  LDG.E.CONSTANT R20, desc[UR6][R2.64+0x30] ;  /* 0x0000300602147981 */ /* 0x000162000c1e9900 */
[----:B------:R-:W-:-:S04]  /*0330*/  IADD3 R21, P1, PT, R16, R17, RZ ;  /* 0x0000001110157210 */ /* 0x000fc80007f3e0ff */
[----:B------:R-:W-:Y:S01]  /*0340*/  LEA.HI.X.SX32 R24, R17, RZ, 0x1, P1 ;  /* 0x000000ff11187211 */ /* 0x000fe200008f0eff */
[----:B-1----:R-:W-:-:S04]  /*0350*/  IMAD.WIDE.U32 R4, R21, 0x24, R4 ;  /* 0x0000002415047825 */ /* 0x002fc800078e0004 */
[----:B------:R-:W-:-:S04]  /*0360*/  IMAD R29, R24, 0x24, RZ ;  /* 0x00000024181d7824 */ /* 0x000fc800078e02ff */
[----:B------:R-:W-:-:S05]  /*0370*/  IMAD.IADD R5, R5, 0x1, R29 ;  /* 0x0000000105057824 */ /* 0x000fca00078e021d */
[----:B------:R-:W5:Y:S01]  /*0380*/  LDG.E.U16.CONSTANT R29, desc[UR6][R4.64] ;  /* 0x00000006041d7981 */ /* 0x000f62000c1e9500 */
[-C--:B--2---:R-:W-:Y:S02]  /*0390*/  SHF.R.S32.HI R23, RZ, R16.reuse, R23 ;  /* 0x00000010ff177219 */ /* 0x084fe40000011417 */
[----:B---3--:R-:W-:-:S03]  /*03a0*/  SHF.R.S32.HI R21, RZ, R16, R25 ;  /* 0x00000010ff157219 */ /* 0x008fc60000011419 */
[----:B0-----:R-:W-:Y:S01]  /*03b0*/  IMAD.SHL.U32 R3, R23, 0x10, RZ ;  /* 0x0000001017037824 */ /* 0x001fe200078e00ff */
[----:B----4-:R-:W-:Y:S01]  /*03c0*/  SHF.R.U32.HI R2, RZ, 0x4, R0 ;  /* 0x00000004ff027819 */ /* 0x010fe20000011600 */
[----:B------:R-:W-:Y:S01]  /*03d0*/  IMAD.SHL.U32 R8, R21, 0x10, RZ ;  /* 0x0000001015087824 */ /* 0x000fe200078e00ff */
[----:B------:R-:W-:Y:S02]  /*03e0*/  LOP3.LUT R0, R0, 0xf0f0f0f, RZ, 0xc0, !PT ;  /* 0x0f0f0f0f00007812 */ /* 0x000fe400078ec0ff */
[----:B-----5:R-:W-:Y:S02]  /*03f0*/  LOP3.LUT R25, R20, 0xf0f0f0f, RZ, 0xc0, !PT ;  /* 0x0f0f0f0f14197812 */ /* 0x020fe400078ec0ff */
[----:B------:R-:W-:Y:S02]  /*0400*/  SHF.R.U32.HI R22, RZ, 0x4, R20 ;  /* 0x00000004ff167819 */ /* 0x000fe40000011614 */
[----:B------:R-:W-:Y:S02]  /*0410*/  LOP3.LUT R20, R2, 0xf0f0f0f, RZ, 0xc0, !PT ;  /* 0x0f0f0f0f02147812 */ /* 0x000fe400078ec0ff */
[----:B------:R-:W-:Y:S01]  /*0420*/  LOP3.LUT R0, R0, 0x10101010, R3, 0xf8, !PT ;  /* 0x1010101000007812 */ /* 0x000fe200078ef803 */
[----:B------:R-:W-:Y:S01]  /*0430*/  IMAD.WIDE.U32 R2, R13, 0x2, R6 ;  /* 0x000000020d027825 */ /* 0x000fe200078e0006 */
[----:B------:R-:W-:Y:S01]  /*0440*/  LOP3.LUT R25, R25, 0x10101010, R8, 0xf8, !PT ;  /* 0x1010101019197812 */ /* 0x000fe200078ef808 */
[----:B------:R-:W2:Y:S02]  /*0450*/  LDG.E.CONSTANT R6, desc[UR6][R6.64] ;  /* 0x0000000606067981 */ /* 0x000ea4000c1e9900 */
[----:B------:R-:W-:Y:S01]  /*0460*/  IMAD.WIDE.U32 R8, R19, 0x4, R4 ;  /* 0x0000000413087825 */ /* 0x000fe200078e0004 */
[----:B------:R-:W-:Y:S01]  /*0470*/  LOP3.LUT R22, R22, 0xf0f0f0f, RZ, 0xc0, !PT ;  /* 0x0f0f0f0f16167812 */ /* 0x000fe200078ec0ff */
[----:B------:R-:W3:Y:S02]  /*0480*/  LDG.E.U16.CONSTANT R28, desc[UR6][R2.64+0x4] ;  /* 0x00000406021c7981 */ /* 0x000ee4000c1e9500 */
[----:B------:R-:W-:-:S02]  /*0490*/  IMAD.SHL.U32 R21, R21, 0x8, RZ ;  /* 0x0000000815157824 */ /* 0x000fc400078e00ff */
[----:B------:R-:W4:Y:S04]  /*04a0*/  LDG.E.U16.CONSTANT R26, desc[UR6][R2.64+0x8] ;  /* 0x00000806021a7981 */ /* 0x000f28000c1e9500 */
[----:B------:R-:W5:Y:S01]  /*04b0*/  LDG.E.CONSTANT R19, desc[UR6][R8.64+0x14] ;  /* 0x0000140608137981 */ /* 0x000f62000c1e9900 */
[----:B------:R-:W-:-:S03]  /*04c0*/  LOP3.LUT R21, R22, 0x10101010, R21, 0xf8, !PT ;  /* 0x1010101016157812 */ /* 0x000fc600078ef815 */
[----:B------:R-:W2:Y:S04]  /*04d0*/  LDG.E.CONSTANT R22, desc[UR6][R8.64+0x4] ;  /* 0x0000040608167981 */ /* 0x000ea8000c1e9900 */
[----:B------:R-:W2:Y:S01]  /*04e0*/  @P0 LDG.E.U16.CONSTANT R2, desc[UR6][R2.64] ;  /* 0x0000000602020981 */ /* 0x000ea2000c1e9500 */
[----:B------:R-:W-:-:S03]  /*04f0*/  SHF.L.U32 R23, R23, 0x3, RZ ;  /* 0x0000000317177819 */ /* 0x000fc600000006ff */
[----:B------:R-:W2:Y:S01]  /*0500*/  LDG.E.CONSTANT R24, desc[UR6][R8.64+0x38] ;  /* 0x0000380608187981 */ /* 0x000ea2000c1e9900 */
[----:B------:R-:W-:-:S03]  /*0510*/  LOP3.LUT R23, R20, 0x10101010, R23, 0xf8, !PT ;  /* 0x1010101014177812 */ /* 0x000fc600078ef817 */
[----:B------:R3:W2:Y:S04]  /*0520*/  LDG.E.CONSTANT R20, desc[UR6][R8.64+0x28] ;  /* 0x0000280608147981 */ /* 0x0006a8000c1e9900 */
[----:B------:R4:W2:Y:S01]  /*0530*/  LDG.E.U16.CONSTANT R4, desc[UR6][R4.64+0x24] ;  /* 0x0000240604047981 */ /* 0x0008a2000c1e9500 */
[----:B------:R-:W-:Y:S01]  /*0540*/  UMOV UR4, 0x1010101 ;  /* 0x0101010100047882 */ /* 0x000fe20000000000 */
[----:B------:R-:W-:-:S05]  /*0550*/  VIADD R18, R18, 0x2 ;  /* 0x0000000212127836 */ /* 0x000fca0000000000 */
[----:B------:R-:W-:Y:S01]  /*0560*/  ISETP.GE.U32.AND P1, PT, R18, R11, PT ;  /* 0x0000000b1200720c */ /* 0x000fe20003f26070 */
[----:B------:R-:W-:Y:S02]  /*0570*/  VIADD R17, R17, 0x10 ;  /* 0x0000001011117836 */ /* 0x000fe40000000000 */
[----:B------:R-:W-:Y:S01]  /*0580*/  VIADD R12, R12, 0x2 ;  /* 0x000000020c0c7836 */ /* 0x000fe20000000000 */
[----:B---3--:R-:W-:-:S04]  /*0590*/  @P0 SHF.R.U32.HI R8, RZ, 0x2, R28 ;  /* 0x00000002ff080819 */ /* 0x008fc8000001161c */
[----:B------:R-:W-:Y:S02]  /*05a0*/  @P0 LOP3.LUT R8, R8, 0x3030, RZ, 0xc0, !PT ;  /* 0x0000303008080812 */ /* 0x000fe400078ec0ff */
[----:B----4-:R-:W-:Y:S01]  /*05b0*/  @P0 SHF.R.U32.HI R5, RZ, 0x4, R26 ;  /* 0x00000004ff050819 */ /* 0x010fe2000001161a */
[----:B-----5:R-:W-:Y:S01]  /*05c0*/  IDP.4A.S8.S8 R0, R0, R19, RZ ;  /* 0x0000001300007226 */ /* 0x020fe200000006ff */
[----:B------:R-:W-:-:S03]  /*05d0*/  @!P0 LOP3.LUT R28, R28, 0x3f3f, RZ, 0xc0, !PT ;  /* 0x00003f3f1c1c8812 */ /* 0x000fc600078ec0ff */
[----:B--2---:R-:W-:Y:S01]  /*05e0*/  IDP.4A.S8.S8 R25, R25, R22, R0 ;  /* 0x0000001619197226 */ /* 0x004fe20000000600 */
[----:B------:R-:W-:Y:S02]  /*05f0*/  @P0 SHF.R.U32.HI R2, RZ, 0x2, R2 ;  /* 0x00000002ff020819 */ /* 0x000fe40000011602 */
[----:B------:R-:W-:Y:S02]  /*0600*/  @!P0 LOP3.LUT R0, R26, 0x3f3f, RZ, 0xc0, !PT ;  /* 0x00003f3f1a008812 */ /* 0x000fe400078ec0ff */
[----:B------:R-:W-:Y:S02]  /*0610*/  @P0 LOP3.LUT R3, R2, 0x3030, RZ, 0xc0, !PT ;  /* 0x0000303002030812 */ /* 0x000fe400078ec0ff */
[----:B------:R-:W-:Y:S02]  /*0620*/  @P0 LOP3.LUT R0, R8, 0xf0f, R5, 0xf8, !PT ;  /* 0x00000f0f08000812 */ /* 0x000fe400078ef805 */
[----:B------:R-:W-:Y:S01]  /*0630*/  @P0 LOP3.LUT R28, R3, 0xf0f, R26, 0xf8, !PT ;  /* 0x00000f0f031c0812 */ /* 0x000fe200078ef81a */
[----:B------:R-:W-:Y:S01]  /*0640*/  IDP.4A.S8.S8 R3, R24, UR4, RZ ;  /* 0x0000000418037c26 */ /* 0x000fe200080006ff */
[----:B------:R-:W-:Y:S01]  /*0650*/  LOP3.LUT R5, R0, 0xffff, RZ, 0xc0, !PT ;  /* 0x0000ffff00057812 */ /* 0x000fe200078ec0ff */
[----:B------:R-:W-:Y:S01]  /*0660*/  IDP.4A.S8.S8 R19, R19, UR4, RZ ;  /* 0x0000000413137c26 */ /* 0x000fe200080006ff */
[----:B------:R-:W-:Y:S01]  /*0670*/  LOP3.LUT R28, R28, 0xffff, RZ, 0xc0, !PT ;  /* 0x0000ffff1c1c7812 */ /* 0x000fe200078ec0ff */
[----:B------:R-:W-:Y:S01]  /*0680*/  IDP.4A.S8.S8 R0, R20, UR4, R3 ;  /* 0x0000000414007c26 */ /* 0x000fe20008000603 */
[----:B------:R-:W-:Y:S01]  /*0690*/  SHF.R.U32.HI R3, RZ, 0x8, R5 ;  /* 0x00000008ff037819 */ /* 0x000fe20000011605 */
[----:B------:R-:W-:Y:S01]  /*06a0*/  IDP.4A.S8.S8 R22, R22, UR4, R19 ;  /* 0x0000000416167c26 */ /* 0x000fe20008000613 */
[----:B------:R-:W-:Y:S01]  /*06b0*/  LOP3.LUT R5, R5, 0xff, RZ, 0xc0, !PT ;  /* 0x000000ff05057812 */ /* 0x000fe200078ec0ff */
[----:B------:R-:W-:Y:S01]  /*06c0*/  IDP.4A.S8.S8 R23, R23, R24, RZ ;  /* 0x0000001817177226 */ /* 0x000fe200000006ff */
[----:B------:R-:W-:-:S02]  /*06d0*/  SHF.R.U32.HI R2, RZ, 0x8, R28 ;  /* 0x00000008ff027819 */ /* 0x000fc4000001161c */
[----:B------:R-:W-:Y:S01]  /*06e0*/  LOP3.LUT R8, R28, 0xff, RZ, 0xc0, !PT ;  /* 0x000000ff1c087812 */ /* 0x000fe200078ec0ff */
[----:B------:R-:W-:Y:S01]  /*06f0*/  IMAD R5, R22, R5, RZ ;  /* 0x0000000516057224 */ /* 0x000fe200078e02ff */
[----:B------:R-:W-:Y:S01]  /*0700*/  LOP3.LUT R7, R3, 0xffff, RZ, 0xc0, !PT ;  /* 0x0000ffff03077812 */ /* 0x000fe200078ec0ff */
[----:B------:R-:W-:Y:S01]  /*0710*/  IDP.4A.S8.S8 R21, R21, R20, R23 ;  /* 0x0000001415157226 */ /* 0x000fe20000000617 */
        /* <DEDUP_REMOVED lines=8> */
[----:B------:R-:W-:-:S02]  /*07a0*/  HADD2.F32 R4, -RZ, R4.H0_H0 ;  /* 0x20000004ff047230 */ /* 0x000fc40000004100 */
[C---:B------:R-:W-:Y:S01]  /*07b0*/  FFMA.FTZ R5, R0.reuse, R5, RZ ;  /* 0x0000000500057223 */ /* 0x040fe200000100ff */
[----:B------:R-:W-:Y:S01]  /*07c0*/  FFMA.FTZ R3, R0, R3, RZ ;  /* 0x0000000300037223 */ /* 0x000fe200000100ff */
[----:B------:R-:W-:Y:S01]  /*07d0*/  I2FP.F32.S32 R2, R2 ;  /* 0x0000000200027245 */ /* 0x000fe20000201400 */
[--C-:B------:R-:W-:Y:S02]  /*07e0*/  HADD2.F32 R0, -RZ, R6.reuse.H1_H1 ;  /* 0x30000006ff007230 */ /* 0x100fe40000004100 */
[C---:B------:R-:W-:Y:S02]  /*07f0*/  FFMA.FTZ R5, R4.reuse, R7, R5 ;  /* 0x0000000704057223 */ /* 0x040fe40000010005 */
[----:B------:R-:W-:Y:S01]  /*0800*/  FFMA.FTZ R2, R4, R2, R3 ;  /* 0x0000000204027223 */ /* 0x000fe20000010003 */
[----:B------:R-:W-:Y:S02]  /*0810*/  HADD2.F32 R3, -RZ, R6.H0_H0 ;  /* 0x20000006ff037230 */ /* 0x000fe40000004100 */
[----:B------:R-:W-:-:S04]  /*0820*/  FMUL.FTZ R5, R5, R0 ;  /* 0x0000000005057220 */ /* 0x000fc80000410000 */
[----:B------:R-:W-:-:S04]  /*0830*/  FFMA.FTZ R3, R2, R3, -R5 ;  /* 0x0000000302037223 */ /* 0x000fc80000010805 */
[----:B------:R-:W-:Y:S01]  /*0840*/  FADD.FTZ R14, R3, R14 ;  /* 0x0000000e030e7221 */ /* 0x000fe20000010000 */
[----:B------:R-:W-:Y:S06]  /*0850*/  @!P1 BRA `(.L_x_838) ;  /* 0xfffffff800849947 */ /* 0x000fec000383ffff */
.L_x_837:
[----:B------:R-:W-:Y:S05]  /*0860*/  BSYNC.RECONVERGENT B0 ;  /* 0x0000000000007941 */ /* 0x000fea0003800200 */
.L_x_836:
        /* <DEDUP_REMOVED lines=19> */
.L_x_839:
        /* <DEDUP_REMOVED lines=14> */
.L_x_1323:


//--------------------- .text._Z13mul_mat_vec_qIN3c108BFloat16ELi256ELi32E10block_q4_KLi2EXadL_ZN45_INTERNAL_8d5cb472_14_gguf_kernel_cu_cd24131917vec_dot_q4_K_q8_1EPKvPK10block_q8_1RKiEEEvS5_S5_PT_iii --------------------------
	.section	.text._Z13mul_mat_vec_qIN3c108BFloat16ELi256ELi32E10block_q4_KLi2EXadL_ZN45_INTERNAL_8d5cb472_14_gguf_kernel_cu_cd24131917vec_dot_q4_K_q8_1EPKvPK10block_q8_1RKiEEEvS5_S5_PT_iii,"ax",@progbits
	.align	128
.text._Z13mul_mat_vec_qIN3c108BFloat16ELi256ELi32E10block_q4_KLi2EXadL_ZN45_INTERNAL_8d5cb472_14_gguf_kernel_cu_cd24131917vec_dot_q4_K_q8_1EPKvPK10block_q8_1RKiEEEvS5_S5_PT_iii:
        .type           _Z13mul_mat_vec_qIN3c108BFloat16ELi256ELi32E10block_q4_KLi2EXadL_ZN45_INTERNAL_8d5cb472_14_gguf_kernel_cu_cd24131917vec_dot_q4_K_q8_1EPKvPK10block_q8_1RKiEEEvS5_S5_PT_iii,@function
        .size           _Z13mul_mat_vec_qIN3c108BFloat16ELi256ELi32E10block_q4_KLi2EXadL_ZN45_INTERNAL_8d5cb472_14_gguf_kernel_cu_cd24131917vec_dot_q4_K_q8_1EPKvPK10block_q8_1RKiEEEvS5_S5_PT_iii,(.L_x_1324 - _Z13mul_mat_vec_qIN3c108BFloat16ELi256ELi32E10block_q4_KLi2EXadL_ZN45_INTERNAL_8d5cb472_14_gguf_kernel_cu_cd24131917vec_dot_q4_K_q8_1EPKvPK10block_q8_1RKiEEEvS5_S5_PT_iii)
        .other          _Z13mul_mat_vec_qIN3c108BFloat16ELi256ELi32E10block_q4_KLi2EXadL_ZN45_INTERNAL_8d5cb472_14_gguf_kernel_cu_cd24131917vec_dot_q4_K_q8_1EPKvPK10block_q8_1RKiEEEvS5_S5_PT_iii,@"STO_CUDA_ENTRY STV_DEFAULT"
_Z13mul_mat_vec_qIN3c108BFloat16ELi256ELi32E10block_q4_KLi2EXadL_ZN45_INTERNAL_8d5cb472_14_gguf_kernel_cu_cd24131917vec_dot_q4_K_q8_1EPKvPK10block_q8_1RKiEEEvS5_S5_PT_iii:
        /* <DEDUP_REMOVED lines=25> */
[----:B------:R-:W-:Y:S02]  /*0190*/  IMAD.SHL.U32 R6, R2, 0x2, RZ ;  /* 0x0000000202067824 */ /* 0x000fe400078e00ff */
[----:B------:R-:W-:Y:S01]  /*01a0*/  IMAD.IADD R8, R3, 0x1, R8 ;  /* 0x0000000103087824 */ /* 0x000fe200078e0208 */
[----:B------:R-:W-:Y:S01]  /*01b0*/  SHF.R.S32.HI R5, RZ, 0x1f, R4 ;  /* 0x0000001fff057819 */ /* 0x000fe20000011404 */
[----:B------:R-:W-:Y:S01]  /*01c0*/  IMAD.MOV.U32 R24, RZ, RZ, RZ ;  /* 0x000000ffff187224 */ /* 0x000fe200078e00ff */
[----:B------:R-:W-:Y:S02]  /*01d0*/  LOP3.LUT R6, R6, 0x1e, RZ, 0xc0, !PT ;  /* 0x0000001e06067812 */ /* 0x000fe400078ec0ff */
[----:B------:R-:W-:-:S02]  /*01e0*/  LOP3.LUT P1, RZ, R8, 0x2, RZ, 0xc0, !PT ;  /* 0x0000000208ff7812 */ /* 0x000fc4000782c0ff */
[----:B------:R-:W-:Y:S01]  /*01f0*/  LEA.HI R4, R5, R4, RZ, 0x9 ;  /* 0x0000000405047211 */ /* 0x000fe200078f48ff */
[----:B------:R-:W-:Y:S01]  /*0200*/  IMAD.SHL.U32 R5, R2, 0x4, RZ ;  /* 0x0000000402057824 */ /* 0x000fe200078e00ff */
[----:B------:R-:W-:Y:S02]  /*0210*/  SHF.R.U32.HI R7, RZ, 0x3, R6 ;  /* 0x00000003ff077819 */ /* 0x000fe40000011606 */
[----:B------:R-:W-:Y:S02]  /*0220*/  SHF.R.S32.HI R4, RZ, 0x9, R4 ;  /* 0x00000009ff047819 */ /* 0x000fe40000011404 */
[----:B------:R-:W-:Y:S02]  /*0230*/  LOP3.LUT R12, R5, 0xc, RZ, 0xc0, !PT ;  /* 0x0000000c050c7812 */ /* 0x000fe400078ec0ff */
[----:B------:R-:W-:Y:S01]  /*0240*/  ISETP.GE.U32.AND P0, PT, R8, 0x2, PT ;  /* 0x000000020800780c */ /* 0x000fe20003f06070 */
[----:B------:R-:W-:Y:S02]  /*0250*/  IMAD R4, R4, UR5, RZ ;  /* 0x0000000504047c24 */ /* 0x000fe4000f8e02ff */
[----:B------:R-:W-:-:S02]  /*0260*/  IMAD R8, R7, 0x20, R12 ;  /* 0x0000002007087824 */ /* 0x000fc400078e020c */
[----:B------:R-:W-:Y:S01]  /*0270*/  IMAD.SHL.U32 R21, R4, 0x10, RZ ;  /* 0x0000001004157824 */ /* 0x000fe200078e00ff */
[----:B------:R-:W-:Y:S07]  /*0280*/  @P1 BRA `(.L_x_843) ;  /* 0x0000000400441947 */ /* 0x000fee0003800000 */
[----:B------:R-:W0:Y:S01]  /*0290*/  LDC.64 R10, c[0x0][0x380] ;  /* 0x0000e000ff0a7b82 */ /* 0x000e220000000a00 */
[----:B------:R-:W-:Y:S02]  /*02a0*/  IMAD R9, R0, R3, RZ ;  /* 0x0000000300097224 */ /* 0x000fe400078e02ff */
[C---:B------:R-:W-:Y:S02]  /*02b0*/  IMAD R4, R20.reuse, 0x8, R21 ;  /* 0x0000000814047824 */ /* 0x040fe400078e0215 */
[----:B------:R-:W-:-:S03]  /*02c0*/  IMAD.IADD R9, R20, 0x1, R9 ;  /* 0x0000000114097824 */ /* 0x000fc600078e0209 */
[----:B------:R-:W1:Y:S01]  /*02d0*/  LDC.64 R14, c[0x0][0x388] ;  /* 0x0000e200ff0e7b82 */ /* 0x000e620000000a00 */
[----:B------:R-:W-:-:S04]  /*02e0*/  LEA R13, P1, R7, R4, 0x1 ;  /* 0x00000004070d7211 */ /* 0x000fc800078208ff */
[----:B------:R-:W-:Y:S01]  /*02f0*/  LEA.HI.X.SX32 R4, R4, RZ, 0x1, P1 ;  /* 0x000000ff04047211 */ /* 0x000fe200008f0eff */
[----:B0-----:R-:W-:-:S04]  /*0300*/  IMAD.WIDE R10, R9, 0x90, R10 ;  /* 0x00000090090a7825 */ /* 0x001fc800078e020a */
[----:B------:R-:W-:Y:S01]  /*0310*/  IMAD R9, R4, 0x24, RZ ;  /* 0x0000002404097824 */ /* 0x000fe200078e02ff */
[----:B------:R-:W-:Y:S01]  /*0320*/  IADD3 R16, P2, PT, R8, R10, RZ ;  /* 0x0000000a08107210 */ /* 0x000fe20007f5e0ff */
[----:B-1----:R-:W-:-:S04]  /*0330*/  IMAD.WIDE.U32 R14, R13, 0x24, R14 ;  /* 0x000000240d0e7825 */ /* 0x002fc800078e000e */
[----:B------:R-:W-:Y:S01]  /*0340*/  IMAD.X R17, RZ, RZ, R11, P2 ;  /* 0x000000ffff117224 */ /* 0x000fe200010e060b */
[----:B------:R-:W-:Y:S01]  /*0350*/  IADD3 R12, P1, PT, R12, R14, RZ ;  /* 0x0000000e0c0c7210 */ /* 0x000fe20007f3e0ff */
[----:B------:R-:W-:Y:S01]  /*0360*/  IMAD.IADD R15, R15, 0x1, R9 ;  /* 0x000000010f0f7824 */ /* 0x000fe200078e0209 */
[----:B------:R-:W-:Y:S02]  /*0370*/  ISETP.GE.U32.AND P2, PT, R6, 0x10, PT ;  /* 0x000000100600780c */ /* 0x000fe40003f46070 */
[----:B------:R-:W2:Y:S01]  /*0380*/  LDG.E.CONSTANT R4, desc[UR6][R16.64+0x10] ;  /* 0x0000100610047981 */ /* 0x000ea2000c1e9900 */
[----:B------:R-:W-:Y:S02]  /*0390*/  IMAD.X R13, RZ, RZ, R15, P1 ;  /* 0x000000ffff0d7224 */ /* 0x000fe400008e060f */
[----:B------:R-:W-:Y:S01]  /*03a0*/  IMAD.WIDE.U32 R18, R7, 0x2, R10 ;  /* 0x0000000207127825 */ /* 0x000fe200078e000a */
[----:B------:R2:W3:Y:S04]  /*03b0*/  LDG.E.CONSTANT R25, desc[UR6][R16.64+0x20] ;  /* 0x0000200610197981 */ /* 0x0004e8000c1e9900 */
[----:B------:R-:W4:Y:S04]  /*03c0*/  LDG.E.CONSTANT R9, desc[UR6][R12.64+0x4] ;  /* 0x000004060c097981 */ /* 0x000f28000c1e9900 */
[----:B------:R-:W5:Y:S04]  /*03d0*/  LDG.E.U16.CONSTANT R24, desc[UR6][R18.64+0x4] ;  /* 0x0000040612187981 */ /* 0x000f68000c1e9500 */
[----:B------:R-:W5:Y:S04]  /*03e0*/  LDG.E.CONSTANT R22, desc[UR6][R12.64+0x14] ;  /* 0x000014060c167981 */ /* 0x000f68000c1e9900 */
[----:B------:R-:W5:Y:S04]  /*03f0*/  @P2 LDG.E.U16.CONSTANT R23, desc[UR6][R18.64] ;  /* 0x0000000612172981 */ /* 0x000f68000c1e9500 */
[----:B------:R-:W5:Y:S04]  /*0400*/  LDG.E.U16.CONSTANT R27, desc[UR6][R18.64+0x8] ;  /* 0x00000806121b7981 */ /* 0x000f68000c1e9500 */
[----:B------:R-:W5:Y:S04]  /*0410*/  LDG.E.CONSTANT R26, desc[UR6][R12.64+0x28] ;  /* 0x000028060c1a7981 */ /* 0x000f68000c1e9900 */
[----:B------:R-:W5:Y:S04]  /*0420*/  LDG.E.CONSTANT R28, desc[UR6][R12.64+0x38] ;  /* 0x000038060c1c7981 */ /* 0x000f68000c1e9900 */
[----:B------:R-:W5:Y:S04]  /*0430*/  LDG.E.U16.CONSTANT R29, desc[UR6][R14.64] ;  /* 0x000000060e1d7981 */ /* 0x000f68000c1e9500 */
[----:B------:R-:W5:Y:S04]  /*0440*/  LDG.E.U16.CONSTANT R16, desc[UR6][R14.64+0x24] ;  /* 0x000024060e107981 */ /* 0x000f68000c1e9500 */
[----:B------:R3:W5:Y:S01]  /*0450*/  LDG.E.CONSTANT R10, desc[UR6][R10.64] ;  /* 0x000000060a0a7981 */ /* 0x000762000c1e9900 */
[----:B------:R-:W-:Y:S01]  /*0460*/  UMOV UR4, 0x1010101 ;  /* 0x0101010100047882 */ /* 0x000fe20000000000 */
[----:B------:R-:W-:Y:S01]  /*0470*/  VIADD R20, R20, 0x2 ;  /* 0x0000000214147836 */ /* 0x000fe20000000000 */
[----:B--2---:R-:W-:-:S02]  /*0480*/  LOP3.LUT R17, R4, 0xf0f0f0f, RZ, 0xc0, !PT ;  /* 0x0f0f0f0f04117812 */ /* 0x004fc400078ec0ff */
[----:B---3--:R-:W-:-:S03]  /*0490*/  LOP3.LUT R11, R25, 0xf0f0f0f, RZ, 0xc0, !PT ;  /* 0x0f0f0f0f190b7812 */ /* 0x008fc600078ec0ff */
[----:B----4-:R-:W-:Y:S01]  /*04a0*/  IDP.4A.S8.S8 R17, R17, R9, RZ ;  /* 0x0000000911117226 */ /* 0x010fe200000006ff */
[----:B-----5:R-:W-:-:S03]  /*04b0*/  @P2 SHF.R.U32.HI R18, RZ, 0x2, R24 ;  /* 0x00000002ff122819 */ /* 0x020fc60000011618 */
[----:B------:R-:W-:Y:S01]  /*04c0*/  IDP.4A.S8.S8 R17, R11, R22, R17 ;  /* 0x000000160b117226 */ /* 0x000fe20000000611 */
[----:B------:R-:W-:Y:S02]  /*04d0*/  SHF.R.U32.HI R11, RZ, 0x4, R4 ;  /* 0x00000004ff0b7819 */ /* 0x000fe40000011604 */
[----:B------:R-:W-:Y:S02]  /*04e0*/  @P2 SHF.R.U32.HI R23, RZ, 0x2, R23 ;  /* 0x00000002ff172819 */ /* 0x000fe40000011617 */
[----:B------:R-:W-:Y:S02]  /*04f0*/  @P2 LOP3.LUT R18, R18, 0x3030, RZ, 0xc0, !PT ;  /* 0x0000303012122812 */ /* 0x000fe400078ec0ff */
[----:B------:R-:W-:Y:S01]  /*0500*/  @P2 SHF.R.U32.HI R13, RZ, 0x4, R27 ;  /* 0x00000004ff0d2819 */ /* 0x000fe2000001161b */
[----:B------:R-:W-:Y:S01]  /*0510*/  IDP.4A.S8.S8 R9, R9, UR4, RZ ;  /* 0x0000000409097c26 */ /* 0x000fe200080006ff */
[----:B------:R-:W-:Y:S02]  /*0520*/  @P2 LOP3.LUT R12, R23, 0x3030, RZ, 0xc0, !PT ;  /* 0x00003030170c2812 */ /* 0x000fe400078ec0ff */
[----:B------:R-:W-:-:S02]  /*0530*/  LOP3.LUT R11, R11, 0xf0f0f0f, RZ, 0xc0, !PT ;  /* 0x0f0f0f0f0b0b7812 */ /* 0x000fc400078ec0ff */
[----:B------:R-:W-:Y:S01]  /*0540*/  @P2 LOP3.LUT R13, R18, 0xf0f, R13, 0xf8, !PT ;  /* 0x00000f0f120d2812 */ /* 0x000fe200078ef80d */
[----:B------:R-:W-:Y:S01]  /*0550*/  IDP.4A.S8.S8 R22, R22, UR4, R9 ;  /* 0x0000000416167c26 */ /* 0x000fe20008000609 */
[----:B------:R-:W-:Y:S01]  /*0560*/  @!P2 LOP3.LUT R13, R27, 0x3f3f, RZ, 0xc0, !PT ;  /* 0x00003f3f1b0da812 */ /* 0x000fe200078ec0ff */
[----:B------:R-:W-:Y:S01]  /*0570*/  IDP.4A.S8.S8 R9, R11, R26, RZ ;  /* 0x0000001a0b097226 */ /* 0x000fe200000006ff */
[----:B------:R-:W-:Y:S01]  /*0580*/  @P2 LOP3.LUT R4, R12, 0xf0f, R27, 0xf8, !PT ;  /* 0x00000f0f0c042812 */ /* 0x000fe200078ef81b */
[----:B------:R-:W-:Y:S01]  /*0590*/  IDP.4A.S8.S8 R11, R26, UR4, RZ ;  /* 0x000000041a0b7c26 */ /* 0x000fe200080006ff */
[----:B------:R-:W-:Y:S02]  /*05a0*/  @!P2 LOP3.LUT R4, R24, 0x3f3f, RZ, 0xc0, !PT ;  /* 0x00003f3f1804a812 */ /* 0x000fe400078ec0ff */
[----:B------:R-:W-:Y:S01]  /*05b0*/  LOP3.LUT R13, R13, 0xffff, RZ, 0xc0, !PT ;  /* 0x0000ffff0d0d7812 */ /* 0x000fe200078ec0ff */
[----:B------:R-:W-:Y:S01]  /*05c0*/  IDP.4A.S8.S8 R14, R28, UR4, R11 ;  /* 0x000000041c0e7c26 */ /* 0x000fe2000800060b */
[----:B------:R-:W-:-:S02]  /*05d0*/  SHF.R.U32.HI R25, RZ, 0x4, R25 ;  /* 0x00000004ff197819 */ /* 0x000fc40000011619 */
[----:B------:R-:W-:Y:S02]  /*05e0*/  LOP3.LUT R12, R4, 0xffff, RZ, 0xc0, !PT ;  /* 0x0000ffff040c7812 */ /* 0x000fe400078ec0ff */
[----:B------:R-:W-:Y:S02]  /*05f0*/  SHF.R.U32.HI R11, RZ, 0x8, R13 ;  /* 0x00000008ff0b7819 */ /* 0x000fe4000001160d */
[----:B------:R-:W-:Y:S02]  /*0600*/  LOP3.LUT R13, R13, 0xff, RZ, 0xc0, !PT ;  /* 0x000000ff0d0d7812 */ /* 0x000fe400078ec0ff */
[----:B------:R-:W-:Y:S02]  /*0610*/  LOP3.LUT R25, R25, 0xf0f0f0f, RZ, 0xc0, !PT ;  /* 0x0f0f0f0f19197812 */ /* 0x000fe400078ec0ff */
[----:B------:R-:W-:Y:S02]  /*0620*/  SHF.R.U32.HI R4, RZ, 0x8, R12 ;  /* 0x00000008ff047819 */ /* 0x000fe4000001160c */
[----:B------:R-:W-:Y:S01]  /*0630*/  LOP3.LUT R12, R12, 0xff, RZ, 0xc0, !PT ;  /* 0x000000ff0c0c7812 */ /* 0x000fe200078ec0ff */
[----:B------:R-:W-:Y:S01]  /*0640*/  IMAD R13, R22, R13, RZ ;  /* 0x0000000d160d7224 */ /* 0x000fe200078e02ff */
[----:B------:R-:W-:Y:S01]  /*0650*/  LOP3.LUT R11, R11, 0xffff, RZ, 0xc0, !PT ;  /* 0x0000ffff0b0b7812 */ /* 0x000fe200078ec0ff */
[----:B------:R-:W-:Y:S01]  /*0660*/  IDP.4A.S8.S8 R25, R25, R28, R9 ;  /* 0x0000001c19197226 */ /* 0x000fe20000000609 */
[----:B------:R-:W-:Y:S01]  /*0670*/  LOP3.LUT R18, R4, 0xffff, RZ, 0xc0, !PT ;  /* 0x0000ffff04127812 */ /* 0x000fe200078ec0ff */
[----:B------:R-:W-:Y:S01]  /*0680*/  IMAD R9, R17, R12, RZ ;  /* 0x0000000c11097224 */ /* 0x000fe200078e02ff */
[----:B------:R-:W-:Y:S01]  /*0690*/  I2FP.F32.S32 R13, R13 ;  /* 0x0000000d000d7245 */ /* 0x000fe20000201400 */
[----:B------:R-:W-:-:S02]  /*06a0*/  IMAD R11, R14, R11, RZ ;  /* 0x0000000b0e0b7224 */ /* 0x000fc400078e02ff */
[----:B------:R-:W-:Y:S01]  /*06b0*/  HADD2.F32 R4, -RZ, R29.H0_H0 ;  /* 0x2000001dff047230 */ /* 0x000fe20000004100 */
[----:B------:R-:W-:Y:S01]  /*06c0*/  I2FP.F32.S32 R9, R9 ;  /* 0x0000000900097245 */ /* 0x000fe20000201400 */
[----:B------:R-:W-:Y:S01]  /*06d0*/  IMAD R18, R25, R18, RZ ;  /* 0x0000001219127224 */ /* 0x000fe200078e02ff */
[----:B------:R-:W-:Y:S01]  /*06e0*/  I2FP.F32.S32 R11, R11 ;  /* 0x0000000b000b7245 */ /* 0x000fe20000201400 */
[----:B------:R-:W-:Y:S02]  /*06f0*/  HADD2.F32 R16, -RZ, R16.H0_H0 ;  /* 0x20000010ff107230 */ /* 0x000fe40000004100 */
[C---:B------:R-:W-:Y:S01]  /*0700*/  FFMA.FTZ R13, R4.reuse, R13, RZ ;  /* 0x0000000d040d7223 */ /* 0x040fe200000100ff */
[----:B------:R-:W-:Y:S01]  /*0710*/  FFMA.FTZ R9, R4, R9, RZ ;  /* 0x0000000904097223 */ /* 0x000fe200000100ff */
[----:B------:R-:W-:Y:S01]  /*0720*/  I2FP.F32.S32 R18, R18 ;  /* 0x0000001200127245 */ /* 0x000fe20000201400 */
[--C-:B------:R-:W-:Y:S02]  /*0730*/  HADD2.F32 R4, -RZ, R10.reuse.H1_H1 ;  /* 0x3000000aff047230 */ /* 0x100fe40000004100 */
[----:B------:R-:W-:Y:S01]  /*0740*/  FFMA.FTZ R11, R16, R11, R13 ;  /* 0x0000000b100b7223 */ /* 0x000fe2000001000d */
[----:B------:R-:W-:-:S02]  /*0750*/  HADD2.F32 R10, -RZ, R10.H0_H0 ;  /* 0x2000000aff0a7230 */ /* 0x000fc40000004100 */
[----:B------:R-:W-:Y:S01]  /*0760*/  FFMA.FTZ R9, R16, R18, R9 ;  /* 0x0000001210097223 */ /* 0x000fe20000010009 */
[----:B------:R-:W-:-:S04]  /*0770*/  FMUL.FTZ R4, R11, R4 ;  /* 0x000000040b047220 */ /* 0x000fc80000410000 */
[----:B------:R-:W-:-:S04]  /*0780*/  FFMA.FTZ R4, R9, R10, -R4 ;  /* 0x0000000a09047223 */ /* 0x000fc80000010804 */
[----:B------:R-:W-:-:S07]  /*0790*/  FADD.FTZ R24, RZ, R4 ;  /* 0x00000004ff187221 */ /* 0x000fce0000010000 */
.L_x_843:
[----:B------:R-:W-:Y:S05]  /*07a0*/  BSYNC.RECONVERGENT B1 ;  /* 0x0000000000017941 */ /* 0x000fea0003800200 */
.L_x_842:
[----:B------:R-:W-:Y:S05]  /*07b0*/  @!P0 BRA `(.L_x_841) ;  /* 0x0000000800948947 */ /* 0x000fea0003800000 */
[----:B------:R-:W-:Y:S02]  /*07c0*/  IMAD R4, R20, 0x8, R21 ;  /* 0x0000000814047824 */ /* 0x000fe400078e0215 */
[----:B------:R-:W-:-:S07]  /*07d0*/  IMAD R9, R0, R3, R20 ;  /* 0x0000000300097224 */ /* 0x000fce00078e0214 */
.L_x_844:
[----:B------:R-:W0:Y:S01]  /*07e0*/  LDC.64 R12, c[0x0][0x380] ;  /* 0x0000e000ff0c7b82 */ /* 0x000e220000000a00 */
[----:B------:R-:W-:-:S07]  /*07f0*/  ISETP.GT.U32.AND P1, PT, R6, 0xf, PT ;  /* 0x0000000f0600780c */ /* 0x000fce0003f24070 */
[----:B------:R-:W1:Y:S01]  /*0800*/  LDC.64 R16, c[0x0][0x388] ;  /* 0x0000e200ff107b82 */ /* 0x000e620000000a00 */
[----:B0-----:R-:W-:-:S04]  /*0810*/  IMAD.WIDE R12, R9, 0x90, R12 ;  /* 0x00000090090c7825 */ /* 0x001fc800078e020c */
[----:B------:R-:W-:-:S05]  /*0820*/  IMAD.WIDE.U32 R14, R7, 0x2, R12 ;  /* 0x00000002070e7825 */ /* 0x000fca00078e000c */
[----:B------:R-:W2:Y:S04]  /*0830*/  @P1 LDG.E.U16.CONSTANT R11, desc[UR6][R14.64] ;  /* 0x000000060e0b1981 */ /* 0x000ea8000c1e9500 */
[----:B------:R-:W3:Y:S04]  /*0840*/  @!P1 LDG.E.U16.CONSTANT R21, desc[UR6][R14.64+0x4] ;  /* 0x000004060e159981 */ /* 0x000ee8000c1e9500 */
[----:B------:R-:W4:Y:S04]  /*0850*/  @P1 LDG.E.U16.CONSTANT R10, desc[UR6][R14.64+0x8] ;  /* 0x000008060e0a1981 */ /* 0x000f28000c1e9500 */
[----:B------:R-:W5:Y:S04]  /*0860*/  @P1 LDG.E.U16.CONSTANT R18, desc[UR6][R14.64+0x4] ;  /* 0x000004060e121981 */ /* 0x000f68000c1e9500 */
[----:B------:R-:W5:Y:S01]  /*0870*/  @!P1 LDG.E.U16.CONSTANT R25, desc[UR6][R14.64+0x8] ;  /* 0x000008060e199981 */ /* 0x000f62000c1e9500 */
[----:B------:R-:W-:Y:S01]  /*0880*/  IMAD.SHL.U32 R23, R7, 0x2, RZ ;  /* 0x0000000207177824 */ /* 0x000fe200078e00ff */
[----:B--2---:R-:W-:-:S04]  /*0890*/  @P1 SHF.R.U32.HI R11, RZ, 0x2, R11 ;  /* 0x00000002ff0b1819 */ /* 0x004fc8000001160b */
[----:B------:R-:W-:Y:S02]  /*08a0*/  @P1 LOP3.LUT R19, R11, 0x3030, RZ, 0xc0, !PT ;  /* 0x000030300b131812 */ /* 0x000fe400078ec0ff */
[----:B---3--:R-:W-:Y:S02]  /*08b0*/  @!P1 LOP3.LUT R21, R21, 0x3f3f, RZ, 0xc0, !PT ;  /* 0x00003f3f15159812 */ /* 0x008fe400078ec0ff */
[----:B----4-:R-:W-:Y:S02]  /*08c0*/  @P1 LOP3.LUT R21, R19, 0xf0f, R10, 0xf8, !PT ;  /* 0x00000f0f13151812 */ /* 0x010fe400078ef80a */
[----:B------:R-:W-:Y:S02]  /*08d0*/  IADD3 R11, P0, PT, R23, R4, RZ ;  /* 0x00000004170b7210 */ /* 0x000fe40007f1e0ff */
[----:B-----5:R-:W-:Y:S02]  /*08e0*/  @P1 SHF.R.U32.HI R19, RZ, 0x2, R18 ;  /* 0x00000002ff131819 */ /* 0x020fe40000011612 */
[----:B------:R-:W-:-:S02]  /*08f0*/  @P1 SHF.R.U32.HI R18, RZ, 0x4, R10 ;  /* 0x00000004ff121819 */ /* 0x000fc4000001160a */
[----:B------:R-:W-:Y:S02]  /*0900*/  @P1 LOP3.LUT R19, R19, 0x3030, RZ, 0xc0, !PT ;  /* 0x0000303013131812 */ /* 0x000fe400078ec0ff */
[----:B------:R-:W-:Y:S01]  /*0910*/  LEA.HI.X.SX32 R23, R4, RZ, 0x1, P0 ;  /* 0x000000ff04177211 */ /* 0x000fe200000f0eff */
[----:B-1----:R-:W-:Y:S01]  /*0920*/  IMAD.WIDE.U32 R10, R11, 0x24, R16 ;  /* 0x000000240b0a7825 */ /* 0x002fe200078e0010 */
[----:B------:R-:W-:Y:S02]  /*0930*/  IADD3 R22, P0, PT, R8, R12, RZ ;  /* 0x0000000c08167210 */ /* 0x000fe40007f1e0ff */
[----:B------:R-:W-:Y:S02]  /*0940*/  @!P1 LOP3.LUT R25, R25, 0x3f3f, RZ, 0xc0, !PT ;  /* 0x00003f3f19199812 */ /* 0x000fe400078ec0ff */
[----:B------:R-:W-:Y:S01]  /*0950*/  @P1 LOP3.LUT R25, R19, 0xf0f, R18, 0xf8, !PT ;  /* 0x00000f0f13191812 */ /* 0x000fe200078ef812 */
[----:B------:R-:W-:Y:S01]  /*0960*/  IMAD R27, R23, 0x24, RZ ;  /* 0x00000024171b7824 */ /* 0x000fe200078e02ff */
[----:B------:R-:W-:Y:S01]  /*0970*/  LOP3.LUT R19, R5, 0xc, RZ, 0xc0, !PT ;  /* 0x0000000c05137812 */ /* 0x000fe200078ec0ff */
[----:B------:R-:W-:-:S02]  /*0980*/  IMAD.X R23, RZ, RZ, R13, P0 ;  /* 0x000000ffff177224 */ /* 0x000fc400000e060d */
[----:B------:R-:W-:Y:S01]  /*0990*/  IMAD.IADD R11, R11, 0x1, R27 ;  /* 0x000000010b0b7824 */ /* 0x000fe200078e021b */
[----:B------:R-:W-:Y:S02]  /*09a0*/  IADD3 R18, P0, PT, R19, R10, RZ ;  /* 0x0000000a13127210 */ /* 0x000fe40007f1e0ff */
[----:B------:R-:W2:Y:S03]  /*09b0*/  LDG.E.CONSTANT R26, desc[UR6][R22.64+0x10] ;  /* 0x00001006161a7981 */ /* 0x000ea6000c1e9900 */
[----:B------:R-:W-:Y:S01]  /*09c0*/  IMAD.X R19, RZ, RZ, R11, P0 ;  /* 0x000000ffff137224 */ /* 0x000fe200000e060b */
[----:B------:R2:W3:Y:S04]  /*09d0*/  LDG.E.CONSTANT R28, desc[UR6][R22.64+0x20] ;  /* 0x00002006161c7981 */ /* 0x0004e8000c1e9900 */
[----:B------:R-:W4:Y:S04]  /*09e0*/  LDG.E.CONSTANT R29, desc[UR6][R18.64+0x4] ;  /* 0x00000406121d7981 */ /* 0x000f28000c1e9900 */
[----:B------:R-:W5:Y:S04]  /*09f0*/  LDG.E.CONSTANT R27, desc[UR6][R18.64+0x28] ;  /* 0x00002806121b7981 */ /* 0x000f68000c1e9900 */
[----:B------:R-:W5:Y:S04]  /*0a00*/  LDG.E.CONSTANT R22, desc[UR6][R18.64+0x14] ;  /* 0x0000140612167981 */ /* 0x000f68000c1e9900 */
[----:B------:R4:W5:Y:S01]  /*0a10*/  LDG.E.CONSTANT R18, desc[UR6][R18.64+0x38] ;  /* 0x0000380612127981 */ /* 0x000962000c1e9900 */
[----:B------:R-:W-:Y:S01]  /*0a20*/  UMOV UR4, 0x1010101 ;  /* 0x0101010100047882 */ /* 0x000fe20000000000 */
[----:B--2---:R-:W-:-:S05]  /*0a30*/  LOP3.LUT R23, R26, 0xf0f0f0f, RZ, 0xc0, !PT ;  /* 0x0f0f0f0f1a177812 */ /* 0x004fca00078ec0ff */
[----:B----4-:R-:W-:Y:S01]  /*0a40*/  IDP.4A.S8.S8 R19, R23, R29, RZ ;  /* 0x0000001d17137226 */ /* 0x010fe200000006ff */
[----:B---3--:R-:W-:Y:S01]  /*0a50*/  LOP3.LUT R23, R28, 0xf0f0f0f, RZ, 0xc0, !PT ;  /* 0x0f0f0f0f1c177812 */ /* 0x008fe200078ec0ff */
[----:B------:R-:W-:Y:S01]  /*0a60*/  IDP.4A.S8.S8 R29, R29, UR4, RZ ;  /* 0x000000041d1d7c26 */ /* 0x000fe200080006ff */
[----:B------:R-:W-:-:S03]  /*0a70*/  SHF.R.U32.HI R28, RZ, 0x4, R28 ;  /* 0x00000004ff1c7819 */ /* 0x000fc6000001161c */
[----:B-----5:R-:W-:Y:S02]  /*0a80*/  IDP.4A.S8.S8 R23, R23, R22, R19 ;  /* 0x0000001617177226 */ /* 0x020fe40000000613 */
[----:B------:R-:W-:Y:S01]  /*0a90*/  IDP.4A.S8.S8 R22, R22, UR4, R29 ;  /* 0x0000000416167c26 */ /* 0x000fe2000800061d */
[----:B------:R-:W-:Y:S02]  /*0aa0*/  LOP3.LUT R29, R28, 0xf0f0f0f, RZ, 0xc0, !PT ;  /* 0x0f0f0f0f1c1d7812 */ /* 0x000fe400078ec0ff */
[----:B------:R-:W2:Y:S01]  /*0ab0*/  LDG.E.U16.CONSTANT R28, desc[UR6][R10.64] ;  /* 0x000000060a1c7981 */ /* 0x000ea2000c1e9500 */
[----:B------:R-:W-:-:S04]  /*0ac0*/  SHF.R.U32.HI R26, RZ, 0x4, R26 ;  /* 0x00000004ff1a7819 */ /* 0x000fc8000001161a */
[----:B------:R-:W-:-:S05]  /*0ad0*/  LOP3.LUT R26, R26, 0xf0f0f0f, RZ, 0xc0, !PT ;  /* 0x0f0f0f0f1a1a7812 */ /* 0x000fca00078ec0ff */
[----:B------:R-:W-:-:S04]  /*0ae0*/  IDP.4A.S8.S8 R26, R26, R27, RZ ;  /* 0x0000001b1a1a7226 */ /* 0x000fc800000006ff */
[----:B------:R-:W-:Y:S02]  /*0af0*/  IDP.4A.S8.S8 R29, R29, R18, R26 ;  /* 0x000000121d1d7226 */ /* 0x000fe4000000061a */
[----:B------:R0:W3:Y:S01]  /*0b00*/  LDG.E.U16.CONSTANT R26, desc[UR6][R10.64+0x24] ;  /* 0x000024060a1a7981 */ /* 0x0000e2000c1e9500 */
[----:B------:R-:W-:Y:S01]  /*0b10*/  IDP.4A.S8.S8 R19, R27, UR4, RZ ;  /* 0x000000041b137c26 */ /* 0x000fe200080006ff */
[----:B------:R-:W-:Y:S02]  /*0b20*/  LOP3.LUT R27, R21, 0xffff, RZ, 0xc0, !PT ;  /* 0x0000ffff151b7812 */ /* 0x000fe400078ec0ff */
[----:B------:R-:W4:Y:S01]  /*0b30*/  LDG.E.CONSTANT R21, desc[UR6][R12.64] ;  /* 0x000000060c157981 */ /* 0x000f22000c1e9900 */
[----:B------:R-:W-:Y:S01]  /*0b40*/  IDP.4A.S8.S8 R19, R18, UR4, R19 ;  /* 0x0000000412137c26 */ /* 0x000fe20008000613 */
[----:B------:R-:W-:-:S05]  /*0b50*/  LOP3.LUT R18, R27, 0xff, RZ, 0xc0, !PT ;  /* 0x000000ff1b127812 */ /* 0x000fca00078ec0ff */
[----:B------:R-:W-:Y:S01]  /*0b60*/  IMAD R23, R23, R18, RZ ;  /* 0x0000001217177224 */ /* 0x000fe200078e02ff */
[----:B------:R-:W-:Y:S02]  /*0b70*/  SHF.R.U32.HI R18, RZ, 0x8, R27 ;  /* 0x00000008ff127819 */ /* 0x000fe4000001161b */
[----:B------:R-:W-:Y:S02]  /*0b80*/  LOP3.LUT R27, R25, 0xffff, RZ, 0xc0, !PT ;  /* 0x0000ffff191b7812 */ /* 0x000fe400078ec0ff */
[----:B------:R-:W-:Y:S02]  /*0b90*/  LOP3.LUT R18, R18, 0xffff, RZ, 0xc0, !PT ;  /* 0x0000ffff12127812 */ /* 0x000fe400078ec0ff */
[----:B------:R-:W-:Y:S02]  /*0ba0*/  ISETP.GE.U32.AND P0, PT, R6, 0x10, PT ;  /* 0x000000100600780c */ /* 0x000fe40003f06070 */
[----:B------:R-:W-:Y:S01]  /*0bb0*/  LOP3.LUT R25, R27, 0xff, RZ, 0xc0, !PT ;  /* 0x000000ff1b197812 */ /* 0x000fe200078ec0ff */
[----:B------:R-:W-:Y:S01]  /*0bc0*/  IMAD R29, R29, R18, RZ ;  /* 0x000000121d1d7224 */ /* 0x000fe200078e02ff */
[----:B0-----:R-:W-:-:S03]  /*0bd0*/  SHF.R.U32.HI R10, RZ, 0x8, R27 ;  /* 0x00000008ff0a7819 */ /* 0x001fc6000001161b */
[----:B------:R-:W-:Y:S01]  /*0be0*/  IMAD R18, R22, R25, RZ ;  /* 0x0000001916127224 */ /* 0x000fe200078e02ff */
[----:B------:R-:W-:-:S04]  /*0bf0*/  I2FP.F32.S32 R22, R23 ;  /* 0x0000001700167245 */ /* 0x000fc80000201400 */
[----:B------:R-:W-:Y:S01]  /*0c00*/  I2FP.F32.S32 R18, R18 ;  /* 0x0000001200127245 */ /* 0x000fe20000201400 */
[----:B------:R-:W5:Y:S01]  /*0c10*/  @P0 LDG.E.U16.CONSTANT R25, desc[UR6][R14.64+0x128] ;  /* 0x000128060e190981 */ /* 0x000f62000c1e9500 */
[----:B--2---:R-:W-:Y:S01]  /*0c20*/  HADD2.F32 R11, -RZ, R28.H0_H0 ;  /* 0x2000001cff0b7230 */ /* 0x004fe20000004100 */
[----:B------:R-:W-:Y:S02]  /*0c30*/  LOP3.LUT R28, R10, 0xffff, RZ, 0xc0, !PT ;  /* 0x0000ffff0a1c7812 */ /* 0x000fe400078ec0ff */
[----:B------:R-:W2:Y:S02]  /*0c40*/  @P0 LDG.E.U16.CONSTANT R10, desc[UR6][R14.64+0x120] ;  /* 0x000120060e0a0981 */ /* 0x000ea4000c1e9500 */
[C---:B------:R-:W-:Y:S01]  /*0c50*/  FFMA.FTZ R22, R11.reuse, R22, RZ ;  /* 0x000000160b167223 */ /* 0x040fe200000100ff */
[----:B------:R-:W-:Y:S02]  /*0c60*/  FFMA.FTZ R18, R11, R18, RZ ;  /* 0x000000120b127223 */ /* 0x000fe400000100ff */
[----:B------:R-:W5:Y:S01]  /*0c70*/  @P0 LDG.E.U16.CONSTANT R11, desc[UR6][R14.64+0x124] ;  /* 0x000124060e0b0981 */ /* 0x000f62000c1e9500 */
[----:B------:R-:W-:Y:S01]  /*0c80*/  IMAD R19, R19, R28, RZ ;  /* 0x0000001c13137224 */ /* 0x000fe200078e02ff */
[----:B------:R-:W-:-:S02]  /*0c90*/  I2FP.F32.S32 R29, R29 ;  /* 0x0000001d001d7245 */ /* 0x000fc40000201400 */
[----:B------:R-:W5:Y:S02]  /*0ca0*/  @!P0 LDG.E.U16.CONSTANT R28, desc[UR6][R14.64+0x124] ;  /* 0x000124060e1c8981 */ /* 0x000f64000c1e9500 */
[----:B------:R-:W-:Y:S01]  /*0cb0*/  I2FP.F32.S32 R19, R19 ;  /* 0x0000001300137245 */ /* 0x000fe20000201400 */
[----:B---3--:R-:W-:-:S05]  /*0cc0*/  HADD2.F32 R23, -RZ, R26.H0_H0 ;  /* 0x2000001aff177230 */ /* 0x008fca0000004100 */
[C---:B------:R-:W-:Y:S01]  /*0cd0*/  FFMA.FTZ R18, R23.reuse, R19, R18 ;  /* 0x0000001317127223 */ /* 0x040fe20000010012 */
[--C-:B----4-:R-:W-:Y:S02]  /*0ce0*/  HADD2.F32 R19, -RZ, R21.reuse.H1_H1 ;  /* 0x30000015ff137230 */ /* 0x110fe40000004100 */
[----:B------:R-:W-:Y:S01]  /*0cf0*/  FFMA.FTZ R22, R23, R29, R22 ;  /* 0x0000001d17167223 */ /* 0x000fe20000010016 */
[----:B------:R-:W-:Y:S01]  /*0d00*/  HADD2.F32 R27, -RZ, R21.H0_H0 ;  /* 0x20000015ff1b7230 */ /* 0x000fe20000004100 */
[----:B------:R-:W3:Y:S01]  /*0d10*/  @!P0 LDG.E.U16.CONSTANT R29, desc[UR6][R14.64+0x128] ;  /* 0x000128060e1d8981 */ /* 0x000ee2000c1e9500 */
[----:B------:R-:W-:Y:S01]  /*0d20*/  FMUL.FTZ R19, R18, R19 ;  /* 0x0000001312137220 */ /* 0x000fe20000410000 */
[----:B------:R-:W-:-:S03]  /*0d30*/  IMAD.SHL.U32 R23, R7, 0x2, RZ ;  /* 0x0000000207177824 */ /* 0x000fc600078e00ff */
[----:B------:R-:W-:Y:S01]  /*0d40*/  FFMA.FTZ R27, R22, R27, -R19 ;  /* 0x0000001b161b7223 */ /* 0x000fe20000010813 */
[----:B------:R-:W-:-:S05]  /*0d50*/  VIADD R22, R4, 0x10 ;  /* 0x0000001004167836 */ /* 0x000fca0000000000 */
[----:B------:R-:W-:-:S04]  /*0d60*/  IADD3 R23, P1, PT, R23, R22, RZ ;  /* 0x0000001617177210 */ /* 0x000fc80007f3e0ff */
[----:B------:R-:W-:Y:S01]  /*0d70*/  LEA.HI.X.SX32 R22, R22, RZ, 0x1, P1 ;  /* 0x000000ff16167211 */ /* 0x000fe200008f0eff */
[----:B------:R-:W-:Y:S01]  /*0d80*/  IMAD.WIDE.U32 R16, R23, 0x24, R16 ;  /* 0x0000002417107825 */ /* 0x000fe200078e0010 */
[----:B------:R-:W-:-:S03]  /*0d90*/  IADD3 R18, P2, PT, R8, R12, RZ ;  /* 0x0000000c08127210 */ /* 0x000fc60007f5e0ff */
[----:B------:R-:W-:Y:S01]  /*0da0*/  FADD.FTZ R24, R27, R24 ;  /* 0x000000181b187221 */ /* 0x000fe20000010000 */
[----:B------:R-:W4:Y:S01]  /*0db0*/  LDG.E.CONSTANT R12, desc[UR6][R12.64+0x120] ;  /* 0x000120060c0c7981 */ /* 0x000f22000c1e9900 */
[----:B------:R-:W-:Y:S01]  /*0dc0*/  IMAD R23, R22, 0x24, RZ ;  /* 0x0000002416177824 */ /* 0x000fe200078e02ff */
[----:B------:R-:W-:Y:S01]  /*0dd0*/  LOP3.LUT R22, R5, 0xc, RZ, 0xc0, !PT ;  /* 0x0000000c05167812 */ /* 0x000fe200078ec0ff */
[----:B------:R-:W-:Y:S02]  /*0de0*/  IMAD.X R19, RZ, RZ, R13, P2 ;  /* 0x000000ffff137224 */ /* 0x000fe400010e060d */
[----:B------:R-:W-:Y:S01]  /*0df0*/  IMAD.IADD R17, R17, 0x1, R23 ;  /* 0x0000000111117824 */ /* 0x000fe200078e0217 */
[----:B------:R-:W-:Y:S02]  /*0e00*/  IADD3 R22, P1, PT, R22, R16, RZ ;  /* 0x0000001016167210 */ /* 0x000fe40007f3e0ff */
[----:B------:R-:W4:Y:S03]  /*0e10*/  LDG.E.CONSTANT R21, desc[UR6][R18.64+0x130] ;  /* 0x0001300612157981 */ /* 0x000f26000c1e9900 */
[----:B------:R-:W-:Y:S01]  /*0e20*/  IMAD.X R23, RZ, RZ, R17, P1 ;  /* 0x000000ffff177224 */ /* 0x000fe200008e0611 */
[----:B------:R-:W4:Y:S04]  /*0e30*/  LDG.E.CONSTANT R26, desc[UR6][R18.64+0x140] ;  /* 0x00014006121a7981 */ /* 0x000f28000c1e9900 */
[----:B------:R-:W4:Y:S04]  /*0e40*/  LDG.E.CONSTANT R14, desc[UR6][R22.64+0x14] ;  /* 0x00001406160e7981 */ /* 0x000f28000c1e9900 */
[----:B------:R-:W4:Y:S04]  /*0e50*/  LDG.E.CONSTANT R15, desc[UR6][R22.64+0x38] ;  /* 0x00003806160f7981 */ /* 0x000f28000c1e9900 */
[----:B------:R-:W4:Y:S04]  /*0e60*/  LDG.E.U16.CONSTANT R19, desc[UR6][R16.64] ;  /* 0x0000000610137981 */ /* 0x000f28000c1e9500 */
[----:B------:R-:W4:Y:S01]  /*0e70*/  LDG.E.U16.CONSTANT R18, desc[UR6][R16.64+0x24] ;  /* 0x0000240610127981 */ /* 0x000f22000c1e9500 */
[----:B--2---:R-:W-:-:S03]  /*0e80*/  @P0 SHF.R.U32.HI R27, RZ, 0x2, R10 ;  /* 0x00000002ff1b0819 */ /* 0x004fc6000001160a */
[----:B------:R-:W2:Y:S01]  /*0e90*/  LDG.E.CONSTANT R10, desc[UR6][R22.64+0x4] ;  /* 0x00000406160a7981 */ /* 0x000ea2000c1e9900 */
[----:B------:R-:W-:Y:S02]  /*0ea0*/  @P0 LOP3.LUT R27, R27, 0x3030, RZ, 0xc0, !PT ;  /* 0x000030301b1b0812 */ /* 0x000fe400078ec0ff */
[----:B-----5:R-:W-:Y:S02]  /*0eb0*/  @P0 SHF.R.U32.HI R11, RZ, 0x2, R11 ;  /* 0x00000002ff0b0819 */ /* 0x020fe4000001160b */
[--C-:B------:R-:W-:Y:S02]  /*0ec0*/  @P0 LOP3.LUT R27, R27, 0xf0f, R25.reuse, 0xf8, !PT ;  /* 0x00000f0f1b1b0812 */ /* 0x100fe400078ef819 */
[----:B------:R-:W-:Y:S02]  /*0ed0*/  @P0 LOP3.LUT R11, R11, 0x3030, RZ, 0xc0, !PT ;  /* 0x000030300b0b0812 */ /* 0x000fe400078ec0ff */
[----:B------:R-:W-:-:S04]  /*0ee0*/  @P0 SHF.R.U32.HI R25, RZ, 0x4, R25 ;  /* 0x00000004ff190819 */ /* 0x000fc80000011619 */
[----:B------:R-:W-:Y:S02]  /*0ef0*/  @P0 LOP3.LUT R25, R11, 0xf0f, R25, 0xf8, !PT ;  /* 0x00000f0f0b190812 */ /* 0x000fe400078ef819 */
[----:B------:R0:W5:Y:S01]  /*0f00*/  LDG.E.CONSTANT R11, desc[UR6][R22.64+0x28] ;  /* 0x00002806160b7981 */ /* 0x000162000c1e9900 */
[----:B------:R-:W-:Y:S02]  /*0f10*/  @!P0 LOP3.LUT R27, R28, 0x3f3f, RZ, 0xc0, !PT ;  /* 0x00003f3f1c1b8812 */ /* 0x000fe400078ec0ff */
[----:B---3--:R-:W-:Y:S02]  /*0f20*/  @!P0 LOP3.LUT R25, R29, 0x3f3f, RZ, 0xc0, !PT ;  /* 0x00003f3f1d198812 */ /* 0x008fe400078ec0ff */
[----:B------:R-:W-:Y:S02]  /*0f30*/  LOP3.LUT R27, R27, 0xffff, RZ, 0xc0, !PT ;  /* 0x0000ffff1b1b7812 */ /* 0x000fe400078ec0ff */
[----:B------:R-:W-:-:S04]  /*0f40*/  LOP3.LUT R25, R25, 0xffff, RZ, 0xc0, !PT ;  /* 0x0000ffff19197812 */ /* 0x000fc800078ec0ff */
[----:B0-----:R-:W-:Y:S02]  /*0f50*/  LOP3.LUT R23, R25, 0xff, RZ, 0xc0, !PT ;  /* 0x000000ff19177812 */ /* 0x001fe400078ec0ff */
[----:B------:R-:W-:Y:S02]  /*0f60*/  SHF.R.U32.HI R25, RZ, 0x8, R25 ;  /* 0x00000008ff197819 */ /* 0x000fe40000011619 */
[----:B----4-:R-:W-:Y:S02]  /*0f70*/  LOP3.LUT R17, R21, 0xf0f0f0f, RZ, 0xc0, !PT ;  /* 0x0f0f0f0f15117812 */ /* 0x010fe400078ec0ff */
[----:B------:R-:W-:Y:S02]  /*0f80*/  LOP3.LUT R29, R26, 0xf0f0f0f, RZ, 0xc0, !PT ;  /* 0x0f0f0f0f1a1d7812 */ /* 0x000fe400078ec0ff */
[----:B------:R-:W-:Y:S02]  /*0f90*/  SHF.R.U32.HI R21, RZ, 0x4, R21 ;  /* 0x00000004ff157819 */ /* 0x000fe40000011615 */
[----:B------:R-:W-:-:S02]  /*0fa0*/  SHF.R.U32.HI R26, RZ, 0x4, R26 ;  /* 0x00000004ff1a7819 */ /* 0x000fc4000001161a */
[----:B------:R-:W-:Y:S02]  /*0fb0*/  LOP3.LUT R25, R25, 0xffff, RZ, 0xc0, !PT ;  /* 0x0000ffff19197812 */ /* 0x000fe400078ec0ff */
[----:B------:R-:W-:Y:S01]  /*0fc0*/  LOP3.LUT R26, R26, 0xf0f0f0f, RZ, 0xc0, !PT ;  /* 0x0f0f0f0f1a1a7812 */ /* 0x000fe200078ec0ff */
[----:B------:R-:W-:-:S05]  /*0fd0*/  VIADD R20, R20, 0x4 ;  /* 0x0000000414147836 */ /* 0x000fca0000000000 */
[----:B------:R-:W-:Y:S01]  /*0fe0*/  ISETP.GE.U32.AND P0, PT, R20, R3, PT ;  /* 0x000000031400720c */ /* 0x000fe20003f06070 */
[----:B------:R-:W-:Y:S02]  /*0ff0*/  HADD2.F32 R18, -RZ, R18.H0_H0 ;  /* 0x20000012ff127230 */ /* 0x000fe40000004100 */
[----:B------:R-:W-:Y:S02]  /*1000*/  VIADD R9, R9, 0x4 ;  /* 0x0000000409097836 */ /* 0x000fe40000000000 */
[----:B------:R-:W-:Y:S02]  /*1010*/  VIADD R4, R4, 0x20 ;  /* 0x0000002004047836 */ /* 0x000fe40000000000 */
[----:B--2---:R-:W-:Y:S02]  /*1020*/  IDP.4A.S8.S8 R17, R17, R10, RZ ;  /* 0x0000000a11117226 */ /* 0x004fe400000006ff */
[----:B------:R-:W-:Y:S02]  /*1030*/  IDP.4A.S8.S8 R10, R10, UR4, RZ ;  /* 0x000000040a0a7c26 */ /* 0x000fe400080006ff */
[----:B------:R-:W-:-:S02]  /*1040*/  IDP.4A.S8.S8 R17, R29, R14, R17 ;  /* 0x0000000e1d117226 */ /* 0x000fc40000000611 */
[----:B------:R-:W-:Y:S01]  /*1050*/  IDP.4A.S8.S8 R14, R14, UR4, R10 ;  /* 0x000000040e0e7c26 */ /* 0x000fe2000800060a */
[----:B------:R-:W-:-:S05]  /*1060*/  LOP3.LUT R10, R27, 0xff, RZ, 0xc0, !PT ;  /* 0x000000ff1b0a7812 */ /* 0x000fca00078ec0ff */
[----:B------:R-:W-:Y:S01]  /*1070*/  IMAD R13, R17, R10, RZ ;  /* 0x0000000a110d7224 */ /* 0x000fe200078e02ff */
[----:B------:R-:W-:Y:S01]  /*1080*/  LOP3.LUT R10, R21, 0xf0f0f0f, RZ, 0xc0, !PT ;  /* 0x0f0f0f0f150a7812 */ /* 0x000fe200078ec0ff */
[----:B-----5:R-:W-:Y:S01]  /*1090*/  IDP.4A.S8.S8 R16, R11, UR4, RZ ;  /* 0x000000040b107c26 */ /* 0x020fe200080006ff */
[----:B------:R-:W-:Y:S01]  /*10a0*/  SHF.R.U32.HI R27, RZ, 0x8, R27 ;  /* 0x00000008ff1b7819 */ /* 0x000fe2000001161b */
[----:B------:R-:W-:Y:S02]  /*10b0*/  IMAD R14, R14, R23, RZ ;  /* 0x000000170e0e7224 */ /* 0x000fe400078e02ff */
[----:B------:R-:W-:Y:S02]  /*10c0*/  IDP.4A.S8.S8 R10, R10, R11, RZ ;  /* 0x0000000b0a0a7226 */ /* 0x000fe400000006ff */
[----:B------:R-:W-:Y:S01]  /*10d0*/  IDP.4A.S8.S8 R16, R15, UR4, R16 ;  /* 0x000000040f107c26 */ /* 0x000fe20008000610 */
[----:B------:R-:W-:Y:S01]  /*10e0*/  LOP3.LUT R27, R27, 0xffff, RZ, 0xc0, !PT ;  /* 0x0000ffff1b1b7812 */ /* 0x000fe200078ec0ff */
[----:B------:R-:W-:Y:S01]  /*10f0*/  IDP.4A.S8.S8 R26, R26, R15, R10 ;  /* 0x0000000f1a1a7226 */ /* 0x000fe2000000060a */
[----:B------:R-:W-:Y:S01]  /*1100*/  I2FP.F32.S32 R15, R14 ;  /* 0x0000000e000f7245 */ /* 0x000fe20000201400 */
[----:B------:R-:W-:-:S02]  /*1110*/  IMAD R16, R16, R25, RZ ;  /* 0x0000001910107224 */ /* 0x000fc400078e02ff */
[----:B------:R-:W-:Y:S01]  /*1120*/  HADD2.F32 R10, -RZ, R19.H0_H0 ;  /* 0x20000013ff0a7230 */ /* 0x000fe20000004100 */
[----:B------:R-:W-:Y:S01]  /*1130*/  I2FP.F32.S32 R11, R13 ;  /* 0x0000000d000b7245 */ /* 0x000fe20000201400 */
[----:B------:R-:W-:Y:S01]  /*1140*/  IMAD R26, R26, R27, RZ ;  /* 0x0000001b1a1a7224 */ /* 0x000fe200078e02ff */
[----:B------:R-:W-:Y:S02]  /*1150*/  I2FP.F32.S32 R16, R16 ;  /* 0x0000001000107245 */ /* 0x000fe40000201400 */
        /* <DEDUP_REMOVED lines=9> */
[----:B------:R-:W-:Y:S01]  /*11f0*/  FADD.FTZ R24, R24, R11 ;  /* 0x0000000b18187221 */ /* 0x000fe20000010000 */
[----:B------:R-:W-:Y:S06]  /*1200*/  @!P0 BRA `(.L_x_844) ;  /* 0xfffffff400748947 */ /* 0x000fec000383ffff */
.L_x_841:
[----:B------:R-:W-:Y:S05]  /*1210*/  BSYNC.RECONVERGENT B0 ;  /* 0x0000000000007941 */ /* 0x000fea0003800200 */
.L_x_840:
        /* <DEDUP_REMOVED lines=19> */
.L_x_845:
        /* <DEDUP_REMOVED lines=11> */
.L_x_1324:


//--------------------- .text._Z13mul_mat_vec_qIN3c108BFloat16ELi256ELi16E10block_q3_KLi1EXadL_ZN45_INTERNAL_8d5cb472_14_gguf_kernel_cu_cd24131917vec_dot_q3_K_q8_1EPKvPK10block_q8_1RKiEEEvS5_S5_PT_iii --------------------------
	.section	.text._Z13mul_mat_vec_qIN3c108BFloat16ELi256ELi16E10block_q3_KLi1EXadL_ZN45_INTERNAL_8d5cb472_14_gguf_kernel_cu_cd24131917vec_dot_q3_K_q8_1EPKvPK10block_q8_1RKiEEEvS5_S5_PT_iii,"ax",@progbits
	.align	128
.text._Z13mul_mat_vec_qIN3c108BFloat16ELi256ELi16E10block_q3_KLi1EXadL_ZN45_INTERNAL_8d5cb472_14_gguf_kernel_cu_cd24131917vec_dot_q3_K_q8_1EPKvPK10block_q8_1RKiEEEvS5_S5_PT_iii:
        .type           _Z13mul_mat_vec_qIN3c108BFloat16ELi256ELi16E10block_q3_KLi1EXadL_ZN45_INTERNAL_8d5cb472_14_gguf_kernel_cu_cd24131917vec_dot_q3_K_q8_1EPKvPK10block_q8_1RKiEEEvS5_S5_PT_iii,@function
        .size           _Z13mul_mat_vec_qIN3c108BFloat16ELi256ELi16E10block_q3_KLi1EXadL_ZN45_INTERNAL_8d5cb472_14_gguf_kernel_cu_cd24131917vec_dot_q3_K_q8_1EPKvPK10block_q8_1RKiEEEvS5_S5_PT_iii,(.L_x_1325 - _Z13mul_mat_vec_qIN3c108BFloat16ELi256ELi16E10block_q3_KLi1EXadL_ZN45_INTERNAL_8d5cb472_14_gguf_kernel_cu_cd24131917vec_dot_q3_K_q8_1EPKvPK10block_q8_1RKiEEEvS5_S5_PT_iii)
        .other          _Z13mul_mat_vec_qIN3c108BFloat16ELi256ELi16E10block_q3_KLi1EXadL_ZN45_INTERNAL_8d5cb472_14_gguf_kernel_cu_cd24131917vec_dot_q3_K_q8_1EPKvPK10block_q8_1RKiEEEvS5_S5_PT_iii,@"STO_CUDA_ENTRY STV_DEFAULT"
_Z13mul_mat_vec_qIN3c108BFloat16ELi256ELi16E10block_q3_KLi1EXadL_ZN45_INTERNAL_8d5cb472_14_gguf_kernel_cu_cd24131917vec_dot_q3_K_q8_1EPKvPK10block_q8_1RKiEEEvS5_S5_PT_iii:
        /* <DEDUP_REMOVED lines=23> */
[----:B------:R-:W-:Y:S02]  /*0170*/  IMAD.MOV.U32 R10, RZ, RZ, RZ ;  /* 0x000000ffff0a7224 */ /* 0x000fe400078e00ff */
[----:B------:R-:W-:Y:S01]  /*0180*/  IMAD R15, R8, R9, R16 ;  /* 0x00000009080f7224 */ /* 0x000fe200078e0210 */
[----:B------:R-:W-:-:S04]  /*0190*/  SHF.R.S32.HI R3, RZ, 0x1f, R0 ;  /* 0x0000001fff037819 */ /* 0x000fc80000011400 */
[----:B------:R-:W-:Y:S02]  /*01a0*/  LEA.HI R3, R3, R0, RZ, 0x9 ;  /* 0x0000000003037211 */ /* 0x000fe400078f48ff */
[----:B------:R-:W-:Y:S02]  /*01b0*/  LOP3.LUT R0, R21, 0x8, RZ, 0xc0, !PT ;  /* 0x0000000815007812 */ /* 0x000fe400078ec0ff */
[----:B------:R-:W-:Y:S02]  /*01c0*/  SHF.R.S32.HI R3, RZ, 0x9, R3 ;  /* 0x00000009ff037819 */ /* 0x000fe40000011403 */
[----:B------:R-:W-:-:S03]  /*01d0*/  LOP3.LUT R0, R0, 0x6, RZ, 0xfc, !PT ;  /* 0x0000000600007812 */ /* 0x000fc600078efcff */
[----:B------:R-:W-:Y:S01]  /*01e0*/  IMAD R3, R3, UR5, RZ ;  /* 0x0000000503037c24 */ /* 0x000fe2000f8e02ff */
[----:B------:R-:W-:-:S03]  /*01f0*/  SHF.R.U32.HI R0, RZ, 0x1, R0 ;  /* 0x00000001ff007819 */ /* 0x000fc60000011600 */
[----:B------:R-:W-:Y:S01]  /*0200*/  IMAD R3, R3, 0x2, R16 ;  /* 0x0000000203037824 */ /* 0x000fe200078e0210 */
[C---:B------:R-:W-:Y:S02]  /*0210*/  LOP3.LUT R12, R0.reuse, 0x4, RZ, 0xc0, !PT ;  /* 0x00000004000c7812 */ /* 0x040fe400078ec0ff */
[----:B------:R-:W-:Y:S01]  /*0220*/  LOP3.LUT R13, R0, 0x6, RZ, 0xc0, !PT ;  /* 0x00000006000d7812 */ /* 0x000fe200078ec0ff */
[----:B------:R-:W-:-:S07]  /*0230*/  IMAD.SHL.U32 R11, R3, 0x8, RZ ;  /* 0x00000008030b7824 */ /* 0x000fce00078e00ff */
.L_x_848:
[----:B------:R-:W0:Y:S01]  /*0240*/  LDC.64 R4, c[0x0][0x380] ;  /* 0x0000e000ff047b82 */ /* 0x000e220000000a00 */
[----:B------:R-:W-:-:S05]  /*0250*/  IMAD.SHL.U32 R19, R21, 0x4, RZ ;  /* 0x0000000415137824 */ /* 0x000fca00078e00ff */
[C---:B------:R-:W-:Y:S02]  /*0260*/  LOP3.LUT R23, R19.reuse, 0x3c, RZ, 0xc0, !PT ;  /* 0x0000003c13177812 */ /* 0x040fe400078ec0ff */
[----:B------:R-:W-:Y:S01]  /*0270*/  LOP3.LUT R19, R19, 0x1c, RZ, 0xc0, !PT ;  /* 0x0000001c13137812 */ /* 0x000fe200078ec0ff */
[----:B0-----:R-:W-:-:S03]  /*0280*/  IMAD.WIDE R4, R15, 0x6e, R4 ;  /* 0x0000006e0f047825 */ /* 0x001fc600078e0204 */
        /* <DEDUP_REMOVED lines=8> */
[----:B------:R-:W-:-:S04]  /*0310*/  SHF.R.U32.HI R25, RZ, 0x1, R21 ;  /* 0x00000001ff197819 */ /* 0x000fc80000011615 */
[----:B------:R-:W-:Y:S01]  /*0320*/  LOP3.LUT R25, R25, 0x4, RZ, 0xc0, !PT ;  /* 0x0000000419197812 */ /* 0x000fe200078ec0ff */
[----:B--2---:R-:W-:-:S05]  /*0330*/  IMAD R0, R7, 0x10000, R0 ;  /* 0x0001000007007824 */ /* 0x004fca00078e0200 */
[----:B------:R-:W-:Y:S01]  /*0340*/  SHF.R.U32.HI R18, RZ, 0x4, R0 ;  /* 0x00000004ff127819 */ /* 0x000fe20000011600 */
[----:B---3--:R-:W-:-:S03]  /*0350*/  IMAD R14, R17, 0x10000, R6 ;  /* 0x00010000110e7824 */ /* 0x008fc600078e0206 */
[----:B------:R-:W-:Y:S01]  /*0360*/  LOP3.LUT R18, R18, 0x3030303, RZ, 0xc0, !PT ;  /* 0x0303030312127812 */ /* 0x000fe200078ec0ff */
[----:B------:R-:W0:Y:S01]  /*0370*/  LDC.64 R6, c[0x0][0x388] ;  /* 0x0000e200ff067b82 */ /* 0x000e220000000a00 */
[----:B------:R-:W-:Y:S02]  /*0380*/  SHF.R.S32.HI R17, RZ, R25, R14 ;  /* 0x00000019ff117219 */ /* 0x000fe4000001140e */
[----:B------:R-:W-:Y:S02]  /*0390*/  SHF.R.U32.HI R14, RZ, 0x2, R21 ;  /* 0x00000002ff0e7819 */ /* 0x000fe40000011615 */
[----:B------:R-:W-:Y:S02]  /*03a0*/  LOP3.LUT R23, R17, 0x4040404, RZ, 0xc, !PT ;  /* 0x0404040411177812 */ /* 0x000fe400078e0cff */
[C---:B------:R-:W-:Y:S02]  /*03b0*/  LOP3.LUT R3, R18.reuse, 0x4040404, R17, 0xf4, !PT ;  /* 0x0404040412037812 */ /* 0x040fe400078ef411 */
[----:B------:R-:W-:-:S02]  /*03c0*/  IADD3 R23, PT, PT, R18, -0x7f7f7f80, -R23 ;  /* 0x8080808012177810 */ /* 0x000fc40007ffe817 */
[----:B------:R-:W-:Y:S02]  /*03d0*/  LOP3.LUT R27, R14, 0x1, RZ, 0xc0, !PT ;  /* 0x000000010e1b7812 */ /* 0x000fe400078ec0ff */
[----:B------:R-:W-:Y:S01]  /*03e0*/  LOP3.LUT R3, R3, R23, R18, 0x60, !PT ;  /* 0x0000001703037212 */ /* 0x000fe200078e6012 */
[----:B------:R1:W2:Y:S01]  /*03f0*/  LDG.E.U16.CONSTANT R14, desc[UR6][R4.64+0x6c] ;  /* 0x00006c06040e7981 */ /* 0x0002a2000c1e9500 */
[----:B------:R-:W-:Y:S02]  /*0400*/  IADD3 R2, P0, PT, R27, R4, RZ ;  /* 0x000000041b027210 */ /* 0x000fe40007f1e0ff */
[----:B------:R-:W-:Y:S02]  /*0410*/  PRMT R20, R3, 0xba98, RZ ;  /* 0x0000ba9803147816 */ /* 0x000fe400000000ff */
[----:B------:R-:W-:-:S04]  /*0420*/  PRMT R27, R18, 0xba98, RZ ;  /* 0x0000ba98121b7816 */ /* 0x000fc800000000ff */
[C---:B------:R-:W-:Y:S01]  /*0430*/  LOP3.LUT R29, R20.reuse, 0x7f7f7f7f, R27, 0x60, !PT ;  /* 0x7f7f7f7f141d7812 */ /* 0x040fe200078e601b */
[C---:B------:R-:W-:Y:S01]  /*0440*/  IMAD.SHL.U32 R27, R17.reuse, 0x4, RZ ;  /* 0x00000004111b7824 */ /* 0x040fe200078e00ff */
[----:B------:R-:W-:Y:S01]  /*0450*/  LOP3.LUT R18, R20, 0x80808080, R23, 0x6, !PT ;  /* 0x8080808014127812 */ /* 0x000fe200078e0617 */
[----:B------:R-:W-:Y:S01]  /*0460*/  IMAD.SHL.U32 R23, R17, 0x2, RZ ;  /* 0x0000000211177824 */ /* 0x000fe200078e00ff */
[----:B------:R-:W-:Y:S01]  /*0470*/  LOP3.LUT R20, R0, 0x3030303, RZ, 0xc0, !PT ;  /* 0x0303030300147812 */ /* 0x000fe200078ec0ff */
[----:B0-----:R-:W-:Y:S01]  /*0480*/  IMAD.WIDE R6, R11, 0x24, R6 ;  /* 0x000000240b067825 */ /* 0x001fe200078e0206 */
[----:B------:R-:W-:Y:S02]  /*0490*/  LOP3.LUT R27, R27, 0x4040404, RZ, 0xc, !PT ;  /* 0x040404041b1b7812 */ /* 0x000fe400078e0cff */
[----:B------:R-:W-:Y:S02]  /*04a0*/  SHF.R.U32.HI R22, RZ, 0x2, R0 ;  /* 0x00000002ff167819 */ /* 0x000fe40000011600 */
[----:B------:R-:W-:-:S02]  /*04b0*/  LOP3.LUT R18, R29, R18, RZ, 0xfc, !PT ;  /* 0x000000121d127212 */ /* 0x000fc400078efcff */
[----:B------:R-:W-:Y:S02]  /*04c0*/  LOP3.LUT R29, R23, 0x4040404, RZ, 0xc, !PT ;  /* 0x04040404171d7812 */ /* 0x000fe400078e0cff */
[----:B------:R-:W-:Y:S01]  /*04d0*/  IADD3 R23, PT, PT, R20, -0x7f7f7f80, -R27 ;  /* 0x8080808014177810 */ /* 0x000fe20007ffe81b */
[----:B------:R-:W-:Y:S01]  /*04e0*/  IMAD.X R3, RZ, RZ, R5, P0 ;  /* 0x000000ffff037224 */ /* 0x000fe200000e0605 */
[----:B------:R-:W-:Y:S01]  /*04f0*/  LOP3.LUT R22, R22, 0x3030303, RZ, 0xc0, !PT ;  /* 0x0303030316167812 */ /* 0x000fe200078ec0ff */
[----:B-1----:R-:W-:Y:S01]  /*0500*/  IMAD.WIDE.U32 R4, R25, 0x24, R6 ;  /* 0x0000002419047825 */ /* 0x002fe200078e0006 */
[--C-:B------:R-:W-:Y:S02]  /*0510*/  LOP3.LUT R27, R27, 0x3030303, R0.reuse, 0xf8, !PT ;  /* 0x030303031b1b7812 */ /* 0x100fe400078ef800 */
[----:B------:R-:W-:Y:S02]  /*0520*/  LOP3.LUT R6, R23, 0x3030303, R0, 0x78, !PT ;  /* 0x0303030317067812 */ /* 0x000fe400078e7800 */
[----:B------:R-:W-:-:S02]  /*0530*/  IADD3 R25, PT, PT, R22, -0x7f7f7f80, -R29 ;  /* 0x8080808016197810 */ /* 0x000fc40007ffe81d */
[----:B------:R-:W-:Y:S02]  /*0540*/  LOP3.LUT R27, R6, R27, RZ, 0xc0, !PT ;  /* 0x0000001b061b7212 */ /* 0x000fe400078ec0ff */
[----:B------:R-:W-:Y:S02]  /*0550*/  LOP3.LUT R29, R29, R22, R25, 0x64, !PT ;  /* 0x000000161d1d7212 */ /* 0x000fe400078e6419 */
[----:B------:R-:W-:Y:S02]  /*0560*/  IADD3 R6, P0, PT, R19, R4, RZ ;  /* 0x0000000413067210 */ /* 0x000fe40007f1e0ff */
[----:B------:R-:W-:Y:S02]  /*0570*/  PRMT R24, R29, 0xba98, RZ ;  /* 0x0000ba981d187816 */ /* 0x000fe400000000ff */
[----:B------:R-:W-:Y:S01]  /*0580*/  PRMT R19, R22, 0xba98, RZ ;  /* 0x0000ba9816137816 */ /* 0x000fe200000000ff */
[----:B------:R-:W-:Y:S01]  /*0590*/  IMAD.X R7, RZ, RZ, R5, P0 ;  /* 0x000000ffff077224 */ /* 0x000fe200000e0605 */
[----:B------:R-:W-:-:S02]  /*05a0*/  LOP3.LUT R22, R24, 0x80808080, R25, 0x6, !PT ;  /* 0x8080808018167812 */ /* 0x000fc400078e0619 */
[----:B------:R-:W-:Y:S02]  /*05b0*/  PRMT R27, R27, 0xba98, RZ ;  /* 0x0000ba981b1b7816 */ /* 0x000fe400000000ff */
[----:B------:R-:W-:Y:S01]  /*05c0*/  LOP3.LUT R25, R24, 0x7f7f7f7f, R19, 0x60, !PT ;  /* 0x7f7f7f7f18197812 */ /* 0x000fe200078e6013 */
[----:B------:R-:W3:Y:S01]  /*05d0*/  LDG.E.CONSTANT R29, desc[UR6][R6.64+0x4c] ;  /* 0x00004c06061d7981 */ /* 0x000ee2000c1e9900 */
[----:B------:R-:W-:-:S03]  /*05e0*/  PRMT R20, R20, 0xba98, RZ ;  /* 0x0000ba9814147816 */ /* 0x000fc600000000ff */
[----:B------:R-:W4:Y:S01]  /*05f0*/  LDG.E.CONSTANT R19, desc[UR6][R6.64+0x28] ;  /* 0x0000280606137981 */ /* 0x000f22000c1e9900 */
[C---:B------:R-:W-:Y:S02]  /*0600*/  LOP3.LUT R24, R27.reuse, 0x80808080, R23, 0x6, !PT ;  /* 0x808080801b187812 */ /* 0x040fe400078e0617 */
[----:B------:R-:W-:Y:S01]  /*0610*/  LOP3.LUT R27, R27, 0x7f7f7f7f, R20, 0x60, !PT ;  /* 0x7f7f7f7f1b1b7812 */ /* 0x000fe200078e6014 */
[----:B------:R-:W5:Y:S01]  /*0620*/  LDG.E.CONSTANT R23, desc[UR6][R6.64+0x4] ;  /* 0x0000040606177981 */ /* 0x000f62000c1e9900 */
[----:B------:R-:W-:Y:S02]  /*0630*/  LOP3.LUT R22, R25, R22, RZ, 0xfc, !PT ;  /* 0x0000001619167212 */ /* 0x000fe400078efcff */
[----:B------:R-:W-:Y:S01]  /*0640*/  LOP3.LUT R26, R27, R24, RZ, 0xfc, !PT ;  /* 0x000000181b1a7212 */ /* 0x000fe200078efcff */
[----:B------:R-:W2:Y:S04]  /*0650*/  LDG.E.U8.CONSTANT R25, desc[UR6][R2.64+0x60] ;  /* 0x0000600602197981 */ /* 0x000ea8000c1e9100 */
[----:B------:R-:W3:Y:S04]  /*0660*/  LDG.E.U8.CONSTANT R27, desc[UR6][R2.64+0x68] ;  /* 0x00006806021b7981 */ /* 0x000ee8000c1e9100 */
[----:B------:R-:W3:Y:S04]  /*0670*/  LDG.E.U8.CONSTANT R24, desc[UR6][R2.64+0x64] ;  /* 0x0000640602187981 */ /* 0x000ee8000c1e9100 */
[----:B------:R0:W3:Y:S04]  /*0680*/  LDG.E.CONSTANT R20, desc[UR6][R6.64+0x70] ;  /* 0x0000700606147981 */ /* 0x0000e8000c1e9900 */
[----:B------:R-:W3:Y:S01]  /*0690*/  LDG.E.U8.CONSTANT R6, desc[UR6][R2.64+0x6a] ;  /* 0x00006a0602067981 */ /* 0x000ee2000c1e9100 */
[----:B----4-:R-:W-:Y:S01]  /*06a0*/  IDP.4A.S8.S8 R19, R22, R19, RZ ;  /* 0x0000001316137226 */ /* 0x010fe200000006ff */
[----:B------:R-:W-:Y:S01]  /*06b0*/  LOP3.LUT R22, R21, 0x8, RZ, 0xc0, !PT ;  /* 0x0000000815167812 */ /* 0x000fe200078ec0ff */
[----:B-----5:R-:W-:-:S03]  /*06c0*/  IDP.4A.S8.S8 R23, R26, R23, RZ ;  /* 0x000000171a177226 */ /* 0x020fc600000006ff */
[----:B------:R-:W-:Y:S02]  /*06d0*/  LOP3.LUT R26, R22, 0x4, RZ, 0xfc, !PT ;  /* 0x00000004161a7812 */ /* 0x000fe400078efcff */
[----:B------:R-:W-:-:S04]  /*06e0*/  SHF.R.U32.HI R22, RZ, 0x1, R22 ;  /* 0x00000001ff167819 */ /* 0x000fc80000011616 */
[-C--:B--2---:R-:W-:Y:S02]  /*06f0*/  SHF.R.U32.HI R25, RZ, R22.reuse, R25 ;  /* 0x00000016ff197219 */ /* 0x084fe40000011619 */
[--C-:B---3--:R-:W-:Y:S02]  /*0700*/  SHF.R.U32.HI R28, RZ, R22, R27.reuse ;  /* 0x00000016ff1c7219 */ /* 0x108fe4000001161b */
[----:B------:R-:W-:Y:S02]  /*0710*/  SHF.R.U32.HI R26, RZ, 0x1, R26 ;  /* 0x00000001ff1a7819 */ /* 0x000fe4000001161a */
[----:B------:R-:W-:Y:S01]  /*0720*/  LOP3.LUT R25, R25, 0xf, RZ, 0xc0, !PT ;  /* 0x0000000f19197812 */ /* 0x000fe200078ec0ff */
[----:B------:R-:W-:Y:S01]  /*0730*/  IMAD.SHL.U32 R28, R28, 0x10, RZ ;  /* 0x000000101c1c7824 */ /* 0x000fe200078e00ff */
[----:B------:R-:W-:Y:S02]  /*0740*/  SHF.R.U32.HI R27, RZ, R26, R27 ;  /* 0x0000001aff1b7219 */ /* 0x000fe4000001161b */
[----:B0-----:R-:W-:-:S02]  /*0750*/  LOP3.LUT R7, R26, 0x4, RZ, 0xc0, !PT ;  /* 0x000000041a077812 */ /* 0x001fc400078ec0ff */
[----:B------:R-:W-:Y:S02]  /*0760*/  LOP3.LUT R26, R25, 0x30, R28, 0xf8, !PT ;  /* 0x00000030191a7812 */ /* 0x000fe400078ef81c */
[----:B------:R-:W2:Y:S01]  /*0770*/  LDG.E.U8.CONSTANT R25, desc[UR6][R2.64+0x62] ;  /* 0x0000620602197981 */ /* 0x000ea2000c1e9100 */
[----:B------:R-:W-:-:S03]  /*0780*/  SHF.R.U32.HI R24, RZ, R7, R24 ;  /* 0x00000007ff187219 */ /* 0x000fc60000011618 */
[----:B------:R-:W3:Y:S01]  /*0790*/  LDG.E.U8.CONSTANT R7, desc[UR6][R2.64+0x66] ;  /* 0x0000660602077981 */ /* 0x000ee2000c1e9100 */
[----:B------:R-:W-:Y:S01]  /*07a0*/  VIADD R26, R26, 0xffffffe0 ;  /* 0xffffffe01a1a7836 */ /* 0x000fe20000000000 */
[----:B------:R-:W-:Y:S01]  /*07b0*/  LOP3.LUT R24, R24, 0xf, RZ, 0xc0, !PT ;  /* 0x0000000f18187812 */ /* 0x000fe200078ec0ff */
[----:B------:R-:W-:Y:S02]  /*07c0*/  IMAD.SHL.U32 R27, R27, 0x10, RZ ;  /* 0x000000101b1b7824 */ /* 0x000fe400078e00ff */
[----:B------:R-:W-:-:S03]  /*07d0*/  IMAD R23, R26, R23, RZ ;  /* 0x000000171a177224 */ /* 0x000fc600078e02ff */
[----:B------:R-:W-:Y:S01]  /*07e0*/  LOP3.LUT R24, R24, 0x30, R27, 0xf8, !PT ;  /* 0x0000003018187812 */ /* 0x000fe200078ef81b */
[----:B------:R-:W4:Y:S04]  /*07f0*/  LDG.E.U16.CONSTANT R2, desc[UR6][R4.64+0x48] ;  /* 0x0000480604027981 */ /* 0x000f28000c1e9500 */
[----:B------:R-:W5:Y:S01]  /*0800*/  LDG.E.U16.CONSTANT R3, desc[UR6][R4.64+0x6c] ;  /* 0x00006c0604037981 */ /* 0x000f62000c1e9500 */
[----:B------:R-:W-:Y:S02]  /*0810*/  SHF.R.U32.HI R0, RZ, 0x6, R0 ;  /* 0x00000006ff007819 */ /* 0x000fe40000011600 */
[----:B------:R-:W-:Y:S02]  /*0820*/  SHF.R.U32.HI R17, RZ, 0x1, R17 ;  /* 0x00000001ff117819 */ /* 0x000fe40000011611 */
[----:B--2---:R-:W-:-:S02]  /*0830*/  SHF.R.U32.HI R26, RZ, R22, R25 ;  /* 0x00000016ff1a7219 */ /* 0x004fc40000011619 */
[----:B------:R-:W-:Y:S01]  /*0840*/  SHF.R.U32.HI R22, RZ, R22, R6 ;  /* 0x00000016ff167219 */ /* 0x000fe20000011606 */
[----:B------:R-:W2:Y:S04]  /*0850*/  LDG.E.U16.CONSTANT R25, desc[UR6][R4.64] ;  /* 0x0000000604197981 */ /* 0x000ea8000c1e9500 */
[----:B------:R-:W-:Y:S02]  /*0860*/  IMAD.SHL.U32 R27, R22, 0x10, RZ ;  /* 0x00000010161b7824 */ /* 0x000fe400078e00ff */
[----:B------:R0:W5:Y:S01]  /*0870*/  LDG.E.U16.CONSTANT R22, desc[UR6][R4.64+0x24] ;  /* 0x0000240604167981 */ /* 0x000162000c1e9500 */
[----:B------:R-:W-:Y:S02]  /*0880*/  LOP3.LUT R26, R26, 0xf, RZ, 0xc0, !PT ;  /* 0x0000000f1a1a7812 */ /* 0x000fe400078ec0ff */
[----:B------:R-:W-:-:S02]  /*0890*/  LOP3.LUT R0, R0, 0x3030303, RZ, 0xc0, !PT ;  /* 0x0303030300007812 */ /* 0x000fc400078ec0ff */
[----:B------:R-:W-:Y:S02]  /*08a0*/  LOP3.LUT R17, R17, 0x4040404, RZ, 0xc, !PT ;  /* 0x0404040411117812 */ /* 0x000fe400078e0cff */
[----:B------:R-:W-:Y:S02]  /*08b0*/  LOP3.LUT R26, R26, 0x30, R27, 0xf8, !PT ;  /* 0x000000301a1a7812 */ /* 0x000fe400078ef81b */
[----:B------:R-:W-:-:S04]  /*08c0*/  IADD3 R27, PT, PT, R0, -0x7f7f7f80, -R17 ;  /* 0x80808080001b7810 */ /* 0x000fc80007ffe811 */
[----:B------:R-:W-:Y:S02]  /*08d0*/  LOP3.LUT R17, R17, R0, R27, 0x64, !PT ;  /* 0x0000000011117212 */ /* 0x000fe400078e641b */
[----:B------:R-:W-:Y:S02]  /*08e0*/  SHF.R.U32.HI R6, RZ, R13, R6 ;  /* 0x0000000dff067219 */ /* 0x000fe40000011606 */
[----:B------:R-:W-:Y:S02]  /*08f0*/  PRMT R28, R17, 0xba98, RZ ;  /* 0x0000ba98111c7816 */ /* 0x000fe400000000ff */
[----:B------:R-:W-:Y:S02]  /*0900*/  PRMT R17, R0, 0xba98, RZ ;  /* 0x0000ba9800117816 */ /* 0x000fe400000000ff */
[----:B---3--:R-:W-:Y:S01]  /*0910*/  SHF.R.U32.HI R7, RZ, R12, R7 ;  /* 0x0000000cff077219 */ /* 0x008fe20000011607 */
[----:B------:R-:W-:Y:S01]  /*0920*/  IMAD.SHL.U32 R6, R6, 0x10, RZ ;  /* 0x0000001006067824 */ /* 0x000fe200078e00ff */
[----:B------:R-:W-:Y:S01]  /*0930*/  LOP3.LUT R27, R28, 0x80808080, R27, 0x6, !PT ;  /* 0x808080801c1b7812 */ /* 0x000fe200078e061b */
[----:B------:R-:W-:Y:S01]  /*0940*/  VIADD R26, R26, 0xffffffe0 ;  /* 0xffffffe01a1a7836 */ /* 0x000fe20000000000 */
[----:B------:R-:W-:-:S02]  /*0950*/  LOP3.LUT R28, R28, 0x7f7f7f7f, R17, 0x60, !PT ;  /* 0x7f7f7f7f1c1c7812 */ /* 0x000fc400078e6011 */
[----:B------:R-:W-:Y:S01]  /*0960*/  LOP3.LUT R7, R7, 0xf, RZ, 0xc0, !PT ;  /* 0x0000000f07077812 */ /* 0x000fe200078ec0ff */
[----:B------:R-:W-:Y:S01]  /*0970*/  IDP.4A.S8.S8 R18, R18, R29, RZ ;  /* 0x0000001d12127226 */ /* 0x000fe200000006ff */
[----:B------:R-:W-:Y:S01]  /*0980*/  LOP3.LUT R27, R28, R27, RZ, 0xfc, !PT ;  /* 0x0000001b1c1b7212 */ /* 0x000fe200078efcff */
[----:B0-----:R-:W-:Y:S01]  /*0990*/  VIADD R5, R24, 0xffffffe0 ;  /* 0xffffffe018057836 */ /* 0x001fe20000000000 */
[----:B------:R-:W-:Y:S01]  /*09a0*/  LOP3.LUT R6, R7, 0x30, R6, 0xf8, !PT ;  /* 0x0000003007067812 */ /* 0x000fe200078ef806 */
[----:B------:R-:W-:Y:S01]  /*09b0*/  IMAD R19, R26, R19, RZ ;  /* 0x000000131a137224 */ /* 0x000fe200078e02ff */
[----:B------:R-:W-:Y:S01]  /*09c0*/  I2FP.F32.S32 R23, R23 ;  /* 0x0000001700177245 */ /* 0x000fe20000201400 */
[----:B------:R-:W-:Y:S02]  /*09d0*/  VIADD R16, R16, 0x2 ;  /* 0x0000000210107836 */ /* 0x000fe40000000000 */
[----:B------:R-:W-:Y:S01]  /*09e0*/  IDP.4A.S8.S8 R20, R27, R20, RZ ;  /* 0x000000141b147226 */ /* 0x000fe200000006ff */
[----:B------:R-:W-:Y:S01]  /*09f0*/  I2FP.F32.S32 R19, R19 ;  /* 0x0000001300137245 */ /* 0x000fe20000201400 */
[----:B------:R-:W-:-:S02]  /*0a00*/  VIADD R7, R6, 0xffffffe0 ;  /* 0xffffffe006077836 */ /* 0x000fc40000000000 */
[----:B------:R-:W-:Y:S01]  /*0a10*/  IMAD R5, R5, R18, RZ ;  /* 0x0000001205057224 */ /* 0x000fe200078e02ff */
[----:B------:R-:W-:Y:S01]  /*0a20*/  ISETP.GE.U32.AND P0, PT, R16, R9, PT ;  /* 0x000000091000720c */ /* 0x000fe20003f06070 */
[----:B------:R-:W-:Y:S02]  /*0a30*/  IMAD R7, R7, R20, RZ ;  /* 0x0000001407077224 */ /* 0x000fe400078e02ff */
[----:B----4-:R-:W-:Y:S01]  /*0a40*/  HADD2.F32 R2, -RZ, R2.H0_H0 ;  /* 0x20000002ff027230 */ /* 0x010fe20000004100 */
[----:B------:R-:W-:Y:S02]  /*0a50*/  I2FP.F32.S32 R5, R5 ;  /* 0x0000000500057245 */ /* 0x000fe40000201400 */
[----:B------:R-:W-:Y:S01]  /*0a60*/  I2FP.F32.S32 R7, R7 ;  /* 0x0000000700077245 */ /* 0x000fe20000201400 */
[----:B------:R-:W-:Y:S02]  /*0a70*/  VIADD R15, R15, 0x2 ;  /* 0x000000020f0f7836 */ /* 0x000fe40000000000 */
[----:B------:R-:W-:-:S02]  /*0a80*/  VIADD R11, R11, 0x10 ;  /* 0x000000100b0b7836 */ /* 0x000fc40000000000 */
[----:B--2---:R-:W-:-:S05]  /*0a90*/  HADD2.F32 R0, -RZ, R25.H0_H0 ;  /* 0x20000019ff007230 */ /* 0x004fca0000004100 */
[----:B------:R-:W-:Y:S01]  /*0aa0*/  FFMA.FTZ R23, R0, R23, RZ ;  /* 0x0000001700177223 */ /* 0x000fe200000100ff */
[----:B-----5:R-:W-:Y:S02]  /*0ab0*/  HADD2.F32 R22, -RZ, R22.H0_H0 ;  /* 0x20000016ff167230 */ /* 0x020fe40000004100 */
[----:B------:R-:W-:-:S03]  /*0ac0*/  HADD2.F32 R0, -RZ, R3.H0_H0 ;  /* 0x20000003ff007230 */ /* 0x000fc60000004100 */
[----:B------:R-:W-:Y:S01]  /*0ad0*/  FFMA.FTZ R19, R22, R19, R23 ;  /* 0x0000001316137223 */ /* 0x000fe20000010017 */
[----:B------:R-:W-:-:S03]  /*0ae0*/  HADD2.F32 R3, -RZ, R14.H0_H0 ;  /* 0x2000000eff037230 */ /* 0x000fc60000004100 */
[----:B------:R-:W-:-:S04]  /*0af0*/  FFMA.FTZ R5, R2, R5, R19 ;  /* 0x0000000502057223 */ /* 0x000fc80000010013 */
[----:B------:R-:W-:-:S04]  /*0b00*/  FFMA.FTZ R0, R0, R7, R5 ;  /* 0x0000000700007223 */ /* 0x000fc80000010005 */
[----:B------:R-:W-:Y:S01]  /*0b10*/  FFMA.FTZ R10, R3, R0, R10 ;  /* 0x00000000030a7223 */ /* 0x000fe2000001000a */
[----:B------:R-:W-:Y:S06]  /*0b20*/  @!P0 BRA `(.L_x_848) ;  /* 0xfffffff400c48947 */ /* 0x000fec000383ffff */
.L_x_847:
[----:B------:R-:W-:Y:S05]  /*0b30*/  BSYNC.RECONVERGENT B0 ;  /* 0x0000000000007941 */ /* 0x000fea0003800200 */
.L_x_846:
        /* <DEDUP_REMOVED lines=19> */
.L_x_849:
        /* <DEDUP_REMOVED lines=9> */
.L_x_1325:


//--------------------- .text._Z13mul_mat_vec_qIN3c108BFloat16ELi256ELi16E10block_q2_KLi1EXadL_ZN45_INTERNAL_8d5cb472_14_gguf_kernel_cu_cd24131917vec_dot_q2_K_q8_1EPKvPK10block_q8_1RKiEEEvS5_S5_PT_iii --------------------------
	.section	.text._Z13mul_mat_vec_qIN3c108BFloat16ELi256ELi16E10block_q2_KLi1EXadL_ZN45_INTERNAL_8d5cb472_14_gguf_kernel_cu_cd24131917vec_dot_q2_K_q8_1EPKvPK10block_q8_1RKiEEEvS5_S5_PT_iii,"ax",@progbits
	.align	128
.text._Z13mul_mat_vec_qIN3c108BFloat16ELi256ELi16E10block_q2_KLi1EXadL_ZN45_INTERNAL_8d5cb472_14_gguf_kernel_cu_cd24131917vec_dot_q2_K_q8_1EPKvPK10block_q8_1RKiEEEvS5_S5_PT_iii:
        .type           _Z13mul_mat_vec_qIN3c108BFloat16ELi256ELi16E10block_q2_KLi1EXadL_ZN45_INTERNAL_8d5cb472_14_gguf_kernel_cu_cd24131917vec_dot_q2_K_q8_1EPKvPK10block_q8_1RKiEEEvS5_S5_PT_iii,@function
        .size           _Z13mul_mat_vec_qIN3c108BFloat16ELi256ELi16E10block_q2_KLi1EXadL_ZN45_INTERNAL_8d5cb472_14_gguf_kernel_cu_cd24131917vec_dot_q2_K_q8_1EPKvPK10block_q8_1RKiEEEvS5_S5_PT_iii,(.L_x_1326 - _Z13mul_mat_vec_qIN3c108BFloat16ELi256ELi16E10block_q2_KLi1EXadL_ZN45_INTERNAL_8d5cb472_14_gguf_kernel_cu_cd24131917vec_dot_q2_K_q8_1EPKvPK10block_q8_1RKiEEEvS5_S5_PT_iii)
        .other          _Z13mul_mat_vec_qIN3c108BFloat16ELi256ELi16E10block_q2_KLi1EXadL_ZN45_INTERNAL_8d5cb472_14_gguf_kernel_cu_cd24131917vec_dot_q2_K_q8_1EPKvPK10block_q8_1RKiEEEvS5_S5_PT_iii,@"STO_CUDA_ENTRY STV_DEFAULT"
_Z13mul_mat_vec_qIN3c108BFloat16ELi256ELi16E10block_q2_KLi1EXadL_ZN45_INTERNAL_8d5cb472_14_gguf_kernel_cu_cd24131917vec_dot_q2_K_q8_1EPKvPK10block_q8_1RKiEEEvS5_S5_PT_iii:
        /* <DEDUP_REMOVED lines=22> */
[----:B------:R-:W-:Y:S01]  /*0160*/  VIADD R0, R3, 0x1ff ;  /* 0x000001ff03007836 */ /* 0x000fe20000000000 */
[----:B------:R-:W-:Y:S01]  /*0170*/  SHF.R.U32.HI R2, RZ, 0x2, R14 ;  /* 0x00000002ff027819 */ /* 0x000fe2000001160e */
[----:B------:R-:W-:Y:S01]  /*0180*/  IMAD.MOV.U32 R18, RZ, RZ, RZ ;  /* 0x000000ffff127224 */ /* 0x000fe200078e00ff */
[----:B------:R-:W-:Y:S01]  /*0190*/  SHF.L.U32 R19, R14, 0x2, RZ ;  /* 0x000000020e137819 */ /* 0x000fe200000006ff */
[----:B------:R-:W-:Y:S01]  /*01a0*/  IMAD R20, R13, R16, R25 ;  /* 0x000000100d147224 */ /* 0x000fe200078e0219 */
[----:B------:R-:W-:Y:S02]  /*01b0*/  SHF.R.S32.HI R3, RZ, 0x1f, R0 ;  /* 0x0000001fff037819 */ /* 0x000fe40000011400 */
[----:B------:R-:W-:Y:S02]  /*01c0*/  SHF.R.U32.HI R21, RZ, 0x1, R14 ;  /* 0x00000001ff157819 */ /* 0x000fe4000001160e */
[----:B------:R-:W-:Y:S02]  /*01d0*/  LEA.HI R3, R3, R0, RZ, 0x9 ;  /* 0x0000000003037211 */ /* 0x000fe400078f48ff */
[----:B------:R-:W-:-:S02]  /*01e0*/  LOP3.LUT R23, R2, 0x1, RZ, 0xc0, !PT ;  /* 0x0000000102177812 */ /* 0x000fc400078ec0ff */
[----:B------:R-:W-:Y:S02]  /*01f0*/  SHF.R.S32.HI R3, RZ, 0x9, R3 ;  /* 0x00000009ff037819 */ /* 0x000fe40000011403 */
[C---:B------:R-:W-:Y:S02]  /*0200*/  LOP3.LUT R17, R19.reuse, 0x1c, RZ, 0xc0, !PT ;  /* 0x0000001c13117812 */ /* 0x040fe400078ec0ff */
[----:B------:R-:W-:Y:S01]  /*0210*/  LOP3.LUT R19, R19, 0x3c, RZ, 0xc0, !PT ;  /* 0x0000003c13137812 */ /* 0x000fe200078ec0ff */
[----:B------:R-:W-:Y:S01]  /*0220*/  IMAD R0, R3, UR5, RZ ;  /* 0x0000000503007c24 */ /* 0x000fe2000f8e02ff */
[----:B------:R-:W-:Y:S02]  /*0230*/  LOP3.LUT R21, R21, 0x4, RZ, 0xc0, !PT ;  /* 0x0000000415157812 */ /* 0x000fe400078ec0ff */
[----:B------:R-:W-:Y:S01]  /*0240*/  LOP3.LUT R23, R23, 0x8, R14, 0xf8, !PT ;  /* 0x0000000817177812 */ /* 0x000fe200078ef80e */
[----:B------:R-:W-:-:S05]  /*0250*/  IMAD R0, R0, 0x2, R25 ;  /* 0x0000000200007824 */ /* 0x000fca00078e0219 */
[----:B------:R-:W-:-:S07]  /*0260*/  SHF.L.U32 R15, R0, 0x3, RZ ;  /* 0x00000003000f7819 */ /* 0x000fce00000006ff */
.L_x_852:
[----:B------:R-:W0:Y:S08]  /*0270*/  LDC.64 R4, c[0x0][0x380] ;  /* 0x0000e000ff047b82 */ /* 0x000e300000000a00 */
[----:B------:R-:W1:Y:S01]  /*0280*/  LDC.64 R6, c[0x0][0x388] ;  /* 0x0000e200ff067b82 */ /* 0x000e620000000a00 */
[----:B0-----:R-:W-:-:S03]  /*0290*/  IMAD.WIDE R4, R20, 0x54, R4 ;  /* 0x0000005414047825 */ /* 0x001fc600078e0204 */
[-C--:B------:R-:W-:Y:S02]  /*02a0*/  IADD3 R8, P0, PT, R23, R4.reuse, RZ ;  /* 0x0000000417087210 */ /* 0x080fe40007f1e0ff */
[----:B------:R-:W-:Y:S01]  /*02b0*/  IADD3 R2, P1, PT, R19, R4, RZ ;  /* 0x0000000413027210 */ /* 0x000fe20007f3e0ff */
[----:B-1----:R-:W-:Y:S01]  /*02c0*/  IMAD.WIDE R6, R15, 0x24, R6 ;  /* 0x000000240f067825 */ /* 0x002fe200078e0206 */
[----:B------:R-:W-:Y:S01]  /*02d0*/  IADD3.X R9, PT, PT, RZ, R5, RZ, P0, !PT ;  /* 0x00000005ff097210 */ /* 0x000fe200007fe4ff */
[----:B------:R0:W2:Y:S02]  /*02e0*/  LDG.E.CONSTANT R4, desc[UR6][R4.64+0x50] ;  /* 0x0000500604047981 */ /* 0x0000a4000c1e9900 */
[----:B------:R-:W-:Y:S02]  /*02f0*/  IMAD.X R3, RZ, RZ, R5, P1 ;  /* 0x000000ffff037224 */ /* 0x000fe400008e0605 */
[----:B------:R-:W-:Y:S01]  /*0300*/  IMAD.WIDE.U32 R6, R21, 0x24, R6 ;  /* 0x0000002415067825 */ /* 0x000fe200078e0006 */
[----:B------:R-:W3:Y:S02]  /*0310*/  LDG.E.U8.CONSTANT R26, desc[UR6][R8.64] ;  /* 0x00000006081a7981 */ /* 0x000ee4000c1e9100 */
[----:B------:R-:W-:-:S02]  /*0320*/  IADD3 R10, P1, PT, R17, R6, RZ ;  /* 0x00000006110a7210 */ /* 0x000fc40007f3e0ff */
[----:B------:R-:W4:Y:S03]  /*0330*/  LDG.E.CONSTANT R2, desc[UR6][R2.64+0x10] ;  /* 0x0000100602027981 */ /* 0x000f26000c1e9900 */
[----:B------:R-:W-:Y:S01]  /*0340*/  IMAD.X R11, RZ, RZ, R7, P1 ;  /* 0x000000ffff0b7224 */ /* 0x000fe200008e0607 */
[----:B------:R-:W5:Y:S04]  /*0350*/  LDG.E.U16.CONSTANT R0, desc[UR6][R6.64] ;  /* 0x0000000606007981 */ /* 0x000f68000c1e9500 */
[----:B------:R-:W2:Y:S04]  /*0360*/  LDG.E.CONSTANT R27, desc[UR6][R10.64+0x4] ;  /* 0x000004060a1b7981 */ /* 0x000ea8000c1e9900 */
[----:B------:R-:W5:Y:S04]  /*0370*/  LDG.E.CONSTANT R22, desc[UR6][R10.64+0x28] ;  /* 0x000028060a167981 */ /* 0x000f68000c1e9900 */
[----:B------:R-:W5:Y:S01]  /*0380*/  LDG.E.U8.CONSTANT R24, desc[UR6][R8.64+0x2] ;  /* 0x0000020608187981 */ /* 0x000f62000c1e9100 */
[----:B---3--:R-:W-:-:S02]  /*0390*/  LOP3.LUT R29, R26, 0xf, RZ, 0xc0, !PT ;  /* 0x0000000f1a1d7812 */ /* 0x008fc400078ec0ff */
[----:B------:R-:W-:Y:S02]  /*03a0*/  SHF.R.U32.HI R26, RZ, 0x4, R26 ;  /* 0x00000004ff1a7819 */ /* 0x000fe4000001161a */
[----:B----4-:R-:W-:Y:S02]  /*03b0*/  LOP3.LUT R28, R2, 0x3030303, RZ, 0xc0, !PT ;  /* 0x03030303021c7812 */ /* 0x010fe400078ec0ff */
[----:B------:R-:W-:-:S05]  /*03c0*/  LEA R26, R26, R26, 0x8 ;  /* 0x0000001a1a1a7211 */ /* 0x000fca00078e40ff */
[----:B------:R-:W-:Y:S02]  /*03d0*/  IMAD R26, R26, 0x10000, R26 ;  /* 0x000100001a1a7824 */ /* 0x000fe400078e021a */
[-C--:B--2---:R-:W-:Y:S02]  /*03e0*/  IDP.4A.S8.S8 R28, R28, R27.reuse, RZ ;  /* 0x0000001b1c1c7226 */ /* 0x084fe400000006ff */
[----:B------:R-:W-:Y:S02]  /*03f0*/  IDP.4A.S8.S8 R3, R26, R27, RZ ;  /* 0x0000001b1a037226 */ /* 0x000fe400000006ff */
[----:B------:R-:W-:Y:S02]  /*0400*/  IMAD R28, R28, R29, RZ ;  /* 0x0000001d1c1c7224 */ /* 0x000fe400078e02ff */
[----:B-----5:R-:W-:Y:S01]  /*0410*/  HADD2.F32 R0, -RZ, R0.H0_H0 ;  /* 0x20000000ff007230 */ /* 0x020fe20000004100 */
[----:B------:R-:W-:Y:S02]  /*0420*/  I2FP.F32.S32 R3, R3 ;  /* 0x0000000300037245 */ /* 0x000fe40000201400 */
[----:B------:R-:W-:-:S02]  /*0430*/  I2FP.F32.S32 R27, R28 ;  /* 0x0000001c001b7245 */ /* 0x000fc40000201400 */
[----:B------:R-:W2:Y:S01]  /*0440*/  LDG.E.U16.CONSTANT R28, desc[UR6][R6.64+0x48] ;  /* 0x00004806061c7981 */ /* 0x000ea2000c1e9500 */
[C---:B------:R-:W-:Y:S02]  /*0450*/  FFMA.FTZ R3, R0.reuse, R3, RZ ;  /* 0x0000000300037223 */ /* 0x040fe400000100ff */
[----:B------:R-:W-:Y:S01]  /*0460*/  FFMA.FTZ R27, R0, R27, RZ ;  /* 0x0000001b001b7223 */ /* 0x000fe200000100ff */
[----:B------:R-:W-:-:S04]  /*0470*/  SHF.R.U32.HI R0, RZ, 0x2, R2 ;  /* 0x00000002ff007819 */ /* 0x000fc80000011602 */
[----:B------:R-:W-:Y:S02]  /*0480*/  LOP3.LUT R29, R0, 0x3030303, RZ, 0xc0, !PT ;  /* 0x03030303001d7812 */ /* 0x000fe400078ec0ff */
[----:B------:R-:W3:Y:S03]  /*0490*/  LDG.E.U16.CONSTANT R0, desc[UR6][R6.64+0x24] ;  /* 0x0000240606007981 */ /* 0x000ee6000c1e9500 */
[----:B------:R-:W-:Y:S01]  /*04a0*/  IDP.4A.S8.S8 R26, R29, R22, RZ ;  /* 0x000000161d1a7226 */ /* 0x000fe200000006ff */
[----:B------:R-:W-:Y:S02]  /*04b0*/  LOP3.LUT R29, R24, 0xf, RZ, 0xc0, !PT ;  /* 0x0000000f181d7812 */ /* 0x000fe400078ec0ff */
[----:B------:R-:W-:-:S04]  /*04c0*/  SHF.R.U32.HI R24, RZ, 0x4, R24 ;  /* 0x00000004ff187819 */ /* 0x000fc80000011618 */
[----:B------:R-:W-:Y:S01]  /*04d0*/  LEA R24, R24, R24, 0x8 ;  /* 0x0000001818187211 */ /* 0x000fe200078e40ff */
[----:B------:R-:W-:-:S04]  /*04e0*/  IMAD R26, R26, R29, RZ ;  /* 0x0000001d1a1a7224 */ /* 0x000fc800078e02ff */
[----:B------:R-:W-:Y:S01]  /*04f0*/  IMAD R29, R24, 0x10000, R24 ;  /* 0x00010000181d7824 */ /* 0x000fe200078e0218 */
[----:B------:R-:W-:Y:S01]  /*0500*/  I2FP.F32.S32 R26, R26 ;  /* 0x0000001a001a7245 */ /* 0x000fe20000201400 */
[----:B------:R-:W4:Y:S02]  /*0510*/  LDG.E.CONSTANT R24, desc[UR6][R10.64+0x4c] ;  /* 0x00004c060a187981 */ /* 0x000f24000c1e9900 */
[----:B------:R-:W-:Y:S02]  /*0520*/  IDP.4A.S8.S8 R22, R29, R22, RZ ;  /* 0x000000161d167226 */ /* 0x000fe400000006ff */
[----:B------:R1:W5:Y:S04]  /*0530*/  LDG.E.U16.CONSTANT R29, desc[UR6][R6.64+0x6c] ;  /* 0x00006c06061d7981 */ /* 0x000368000c1e9500 */
[----:B------:R-:W2:Y:S04]  /*0540*/  LDG.E.U8.CONSTANT R6, desc[UR6][R8.64+0x4] ;  /* 0x0000040608067981 */ /* 0x000ea8000c1e9100 */
[----:B------:R-:W5:Y:S01]  /*0550*/  LDG.E.U8.CONSTANT R8, desc[UR6][R8.64+0x6] ;  /* 0x0000060608087981 */ /* 0x000f62000c1e9100 */
[----:B---3--:R-:W-:-:S05]  /*0560*/  HADD2.F32 R0, -RZ, R0.H0_H0 ;  /* 0x20000000ff007230 */ /* 0x008fca0000004100 */
[----:B------:R-:W-:Y:S02]  /*0570*/  FFMA.FTZ R26, R0, R26, R27 ;  /* 0x0000001a001a7223 */ /* 0x000fe4000001001b */
[----:B------:R3:W3:Y:S01]  /*0580*/  LDG.E.CONSTANT R27, desc[UR6][R10.64+0x70] ;  /* 0x000070060a1b7981 */ /* 0x0006e2000c1e9900 */
[----:B------:R-:W-:Y:S02]  /*0590*/  I2FP.F32.S32 R22, R22 ;  /* 0x0000001600167245 */ /* 0x000fe40000201400 */
[----:B0-----:R-:W-:-:S03]  /*05a0*/  SHF.R.U32.HI R5, RZ, 0x4, R2 ;  /* 0x00000004ff057819 */ /* 0x001fc60000011602 */
[----:B------:R-:W-:Y:S01]  /*05b0*/  FFMA.FTZ R3, R0, R22, R3 ;  /* 0x0000001600037223 */ /* 0x000fe20000010003 */
[----:B------:R-:W-:Y:S02]  /*05c0*/  LOP3.LUT R0, R5, 0x3030303, RZ, 0xc0, !PT ;  /* 0x0303030305007812 */ /* 0x000fe400078ec0ff */
[----:B------:R-:W-:-:S03]  /*05d0*/  SHF.R.U32.HI R2, RZ, 0x6, R2 ;  /* 0x00000006ff027819 */ /* 0x000fc60000011602 */
[----:B----4-:R-:W-:Y:S01]  /*05e0*/  IDP.4A.S8.S8 R0, R0, R24, RZ ;  /* 0x0000001800007226 */ /* 0x010fe200000006ff */
[----:B--2---:R-:W-:Y:S02]  /*05f0*/  SHF.R.U32.HI R22, RZ, 0x4, R6 ;  /* 0x00000004ff167819 */ /* 0x004fe40000011606 */
[----:B-1----:R-:W-:Y:S02]  /*0600*/  LOP3.LUT R7, R6, 0xf, RZ, 0xc0, !PT ;  /* 0x0000000f06077812 */ /* 0x002fe400078ec0ff */
[----:B------:R-:W-:Y:S02]  /*0610*/  LEA R22, R22, R22, 0x8 ;  /* 0x0000001616167211 */ /* 0x000fe400078e40ff */
[----:B-----5:R-:W-:-:S03]  /*0620*/  SHF.R.U32.HI R6, RZ, 0x4, R8 ;  /* 0x00000004ff067819 */ /* 0x020fc60000011608 */
[----:B------:R-:W-:Y:S01]  /*0630*/  IMAD R5, R22, 0x10000, R22 ;  /* 0x0001000016057824 */ /* 0x000fe200078e0216 */
[----:B------:R-:W-:-:S03]  /*0640*/  LEA R6, R6, R6, 0x8 ;  /* 0x0000000606067211 */ /* 0x000fc600078e40ff */
[----:B------:R-:W-:Y:S01]  /*0650*/  IDP.4A.S8.S8 R5, R5, R24, RZ ;  /* 0x0000001805057226 */ /* 0x000fe200000006ff */
[----:B------:R-:W-:Y:S01]  /*0660*/  LOP3.LUT R2, R2, 0x3030303, RZ, 0xc0, !PT ;  /* 0x0303030302027812 */ /* 0x000fe200078ec0ff */
[----:B------:R-:W-:Y:S02]  /*0670*/  IMAD R0, R0, R7, RZ ;  /* 0x0000000700007224 */ /* 0x000fe400078e02ff */
[----:B---3--:R-:W-:Y:S01]  /*0680*/  IMAD R10, R6, 0x10000, R6 ;  /* 0x00010000060a7824 */ /* 0x008fe200078e0206 */
[----:B------:R-:W-:Y:S01]  /*0690*/  LOP3.LUT R7, R8, 0xf, RZ, 0xc0, !PT ;  /* 0x0000000f08077812 */ /* 0x000fe200078ec0ff */
[----:B------:R-:W-:Y:S01]  /*06a0*/  HADD2.F32 R28, -RZ, R28.H0_H0 ;  /* 0x2000001cff1c7230 */ /* 0x000fe20000004100 */
[----:B------:R-:W-:Y:S01]  /*06b0*/  IADD3 R25, PT, PT, R25, 0x2, RZ ;  /* 0x0000000219197810 */ /* 0x000fe20007ffe0ff */
[----:B------:R-:W-:-:S03]  /*06c0*/  HADD2.F32 R29, -RZ, R29.H0_H0 ;  /* 0x2000001dff1d7230 */ /* 0x000fc60000004100 */
[----:B------:R-:W-:Y:S01]  /*06d0*/  ISETP.GE.U32.AND P0, PT, R25, R16, PT ;  /* 0x000000101900720c */ /* 0x000fe20003f06070 */
[----:B------:R-:W-:Y:S01]  /*06e0*/  VIADD R20, R20, 0x2 ;  /* 0x0000000214147836 */ /* 0x000fe20000000000 */
[----:B------:R-:W-:Y:S01]  /*06f0*/  IADD3 R15, PT, PT, R15, 0x10, RZ ;  /* 0x000000100f0f7810 */ /* 0x000fe20007ffe0ff */
[----:B------:R-:W-:Y:S01]  /*0700*/  IDP.4A.S8.S8 R6, R2, R27, RZ ;  /* 0x0000001b02067226 */ /* 0x000fe200000006ff */
[----:B------:R-:W-:Y:S01]  /*0710*/  I2FP.F32.S32 R2, R5 ;  /* 0x0000000500027245 */ /* 0x000fe20000201400 */
[----:B------:R-:W-:Y:S01]  /*0720*/  IDP.4A.S8.S8 R10, R10, R27, RZ ;  /* 0x0000001b0a0a7226 */ /* 0x000fe200000006ff */
[----:B------:R-:W-:Y:S01]  /*0730*/  I2FP.F32.S32 R5, R0 ;  /* 0x0000000000057245 */ /* 0x000fe20000201400 */
[----:B------:R-:W-:Y:S02]  /*0740*/  IMAD R6, R6, R7, RZ ;  /* 0x0000000706067224 */ /* 0x000fe400078e02ff */
[C---:B------:R-:W-:Y:S01]  /*0750*/  FFMA.FTZ R2, R28.reuse, R2, R3 ;  /* 0x000000021c027223 */ /* 0x040fe20000010003 */
[----:B------:R-:W-:Y:S01]  /*0760*/  I2FP.F32.S32 R10, R10 ;  /* 0x0000000a000a7245 */ /* 0x000fe20000201400 */
[----:B------:R-:W-:Y:S01]  /*0770*/  FFMA.FTZ R26, R28, R5, R26 ;  /* 0x000000051c1a7223 */ /* 0x000fe2000001001a */
[----:B------:R-:W-:Y:S01]  /*0780*/  I2FP.F32.S32 R3, R6 ;  /* 0x0000000600037245 */ /* 0x000fe20000201400 */
[----:B------:R-:W-:-:S02]  /*0790*/  HADD2.F32 R5, -RZ, R4.H1_H1 ;  /* 0x30000004ff057230 */ /* 0x000fc40000004100 */
[C---:B------:R-:W-:Y:S01]  /*07a0*/  FFMA.FTZ R2, R29.reuse, R10, R2 ;  /* 0x0000000a1d027223 */ /* 0x040fe20000010002 */
[----:B------:R-:W-:Y:S02]  /*07b0*/  HADD2.F32 R4, -RZ, R4.H0_H0 ;  /* 0x20000004ff047230 */ /* 0x000fe40000004100 */
[----:B------:R-:W-:Y:S01]  /*07c0*/  FFMA.FTZ R3, R29, R3, R26 ;  /* 0x000000031d037223 */ /* 0x000fe2000001001a */
[----:B------:R-:W-:-:S04]  /*07d0*/  FMUL.FTZ R2, R2, R5 ;  /* 0x0000000502027220 */ /* 0x000fc80000410000 */
[----:B------:R-:W-:-:S04]  /*07e0*/  FFMA.FTZ R3, R3, R4, -R2 ;  /* 0x0000000403037223 */ /* 0x000fc80000010802 */
[----:B------:R-:W-:Y:S01]  /*07f0*/  FADD.FTZ R18, R3, R18 ;  /* 0x0000001203127221 */ /* 0x000fe20000010000 */
[----:B------:R-:W-:Y:S06]  /*0800*/  @!P0 BRA `(.L_x_852) ;  /* 0xfffffff800988947 */ /* 0x000fec000383ffff */
.L_x_851:
[----:B------:R-:W-:Y:S05]  /*0810*/  BSYNC.RECONVERGENT B0 ;  /* 0x0000000000007941 */ /* 0x000fea0003800200 */
.L_x_850:
        /* <DEDUP_REMOVED lines=18> */
.L_x_853:
        /* <DEDUP_REMOVED lines=12> */
.L_x_1326:


//--------------------- .text._Z13mul_mat_vec_qIN3c108BFloat16ELi32ELi8E10block_q8_0Li2EXadL_ZN45_INTERNAL_8d5cb472_14_gguf_kernel_cu_cd24131917vec_dot_q8_0_q8_1EPKvPK10block_q8_1RKiEEEvS5_S5_PT_iii --------------------------
	.section	.text._Z13mul_mat_vec_qIN3c108BFloat16ELi32ELi8E10block_q8_0Li2EXadL_ZN45_INTERNAL_8d5cb472_14_gguf_kernel_cu_cd24131917vec_dot_q8_0_q8_1EPKvPK10block_q8_1RKiEEEvS5_S5_PT_iii,"ax",@progbits
	.align	128
.text._Z13mul_mat_vec_qIN3c108BFloat16ELi32ELi8E10block_q8_0Li2EXadL_ZN45_INTERNAL_8d5cb472_14_gguf_kernel_cu_cd24131917vec_dot_q8_0_q8_1EPKvPK10block_q8_1RKiEEEvS5_S5_PT_iii:
        .type           _Z13mul_mat_vec_qIN3c108BFloat16ELi32ELi8E10block_q8_0Li2EXadL_ZN45_INTERNAL_8d5cb472_14_gguf_kernel_cu_cd24131917vec_dot_q8_0_q8_1EPKvPK10block_q8_1RKiEEEvS5_S5_PT_iii,@function
        .size           _Z13mul_mat_vec_qIN3c108BFloat16ELi32ELi8E10block_q8_0Li2EXadL_ZN45_INTERNAL_8d5cb472_14_gguf_kernel_cu_cd24131917vec_dot_q8_0_q8_1EPKvPK10block_q8_1RKiEEEvS5_S5_PT_iii,(.L_x_1327 - _Z13mul_mat_vec_qIN3c108BFloat16ELi32ELi8E10block_q8_0Li2EXadL_ZN45_INTERNAL_8d5cb472_14_gguf_kernel_cu_cd24131917vec_dot_q8_0_q8_1EPKvPK10block_q8_1RKiEEEvS5_S5_PT_iii)
        .other          _Z13mul_mat_vec_qIN3c108BFloat16ELi32ELi8E10block_q8_0Li2EXadL_ZN45_INTERNAL_8d5cb472_14_gguf_kernel_cu_cd24131917vec_dot_q8_0_q8_1EPKvPK10block_q8_1RKiEEEvS5_S5_PT_iii,@"STO_CUDA_ENTRY STV_DEFAULT"
_Z13mul_mat_vec_qIN3c108BFloat16ELi32ELi8E10block_q8_0Li2EXadL_ZN45_INTERNAL_8d5cb472_14_gguf_kernel_cu_cd24131917vec_dot_q8_0_q8_1EPKvPK10block_q8_1RKiEEEvS5_S5_PT_iii:
        /* <DEDUP_REMOVED lines=15> */
[----:B------:R-:W-:Y:S01]  /*00f0*/  HFMA2 R17, -RZ, RZ, 0, 0 ;  /* 0x00000000ff117431 */ /* 0x000fe200000001ff */
[----:B-1----:R-:W-:-:S04]  /*0100*/  SHF.R.S32.HI R2, RZ, 0x1f, R5 ;  /* 0x0000001fff027819 */ /* 0x002fc80000011405 */
[----:B------:R-:W-:Y:S02]  /*0110*/  LEA.HI R2, R2, R5, RZ, 0x5 ;  /* 0x0000000502027211 */ /* 0x000fe400078f28ff */
[----:B0-----:R-:W-:Y:S02]  /*0120*/  SHF.R.U32.HI R11, RZ, 0x2, R20 ;  /* 0x00000002ff0b7819 */ /* 0x001fe40000011614 */
[----:B------:R-:W-:-:S04]  /*0130*/  SHF.R.S32.HI R8, RZ, 0x5, R2 ;  /* 0x00000005ff087819 */ /* 0x000fc80000011402 */
[----:B------:R-:W-:-:S13]  /*0140*/  ISETP.GE.U32.AND P0, PT, R11, R8, PT ;  /* 0x000000080b00720c */ /* 0x000fda0003f06070 */
[----:B--2---:R-:W-:Y:S05]  /*0150*/  @P0 BRA `(.L_x_855) ;  /* 0x0000000800300947 */ /* 0x004fea0003800000 */
[----:B------:R-:W-:Y:S01]  /*0160*/  LOP3.LUT R3, RZ, R11, RZ, 0x33, !PT ;  /* 0x0000000bff037212 */ /* 0x000fe200078e33ff */
[----:B------:R-:W-:Y:S01]  /*0170*/  BSSY.RECONVERGENT B1, `(.L_x_856) ;  /* 0x0000034000017945 */ /* 0x000fe20003800200 */
[----:B------:R-:W-:Y:S02]  /*0180*/  IADD3 R2, PT, PT, R5, 0x1ff, RZ ;  /* 0x000001ff05027810 */ /* 0x000fe40007ffe0ff */
[----:B------:R-:W-:Y:S01]  /*0190*/  MOV R17, RZ ;  /* 0x000000ff00117202 */ /* 0x000fe20000000f00 */
[----:B------:R-:W-:Y:S01]  /*01a0*/  IMAD.IADD R4, R8, 0x1, R3 ;  /* 0x0000000108047824 */ /* 0x000fe200078e0203 */
[----:B------:R-:W-:-:S04]  /*01b0*/  SHF.R.S32.HI R3, RZ, 0x1f, R2 ;  /* 0x0000001fff037819 */ /* 0x000fc80000011402 */
[C---:B------:R-:W-:Y:S02]  /*01c0*/  LOP3.LUT R5, R4.reuse, 0x18, RZ, 0xc0, !PT ;  /* 0x0000001804057812 */ /* 0x040fe400078ec0ff */
[----:B------:R-:W-:Y:S02]  /*01d0*/  LEA.HI R3, R3, R2, RZ, 0x9 ;  /* 0x0000000203037211 */ /* 0x000fe400078f48ff */
[----:B------:R-:W-:Y:S02]  /*01e0*/  ISETP.NE.AND P1, PT, R5, 0x18, PT ;  /* 0x000000180500780c */ /* 0x000fe40003f25270 */
[----:B------:R-:W-:Y:S02]  /*01f0*/  SHF.R.S32.HI R3, RZ, 0x9, R3 ;  /* 0x00000009ff037819 */ /* 0x000fe40000011403 */
[----:B------:R-:W-:-:S03]  /*0200*/  ISETP.GE.U32.AND P0, PT, R4, 0x18, PT ;  /* 0x000000180400780c */ /* 0x000fc60003f06070 */
[----:B------:R-:W-:-:S06]  /*0210*/  IMAD R10, R3, UR5, RZ ;  /* 0x00000005030a7c24 */ /* 0x000fcc000f8e02ff */
[----:B------:R-:W-:Y:S05]  /*0220*/  @!P1 BRA `(.L_x_857) ;  /* 0x0000000000a09947 */ /* 0x000fea0003800000 */
[----:B------:R-:W-:Y:S01]  /*0230*/  LEA.HI R3, R4, 0x1, RZ, 0x1d ;  /* 0x0000000104037811 */ /* 0x000fe200078fe8ff */
[----:B------:R-:W-:Y:S01]  /*0240*/  IMAD R2, R9, R8, RZ ;  /* 0x0000000809027224 */ /* 0x000fe200078e02ff */
[----:B------:R-:W-:Y:S01]  /*0250*/  SHF.L.U32 R19, R20, 0x3, RZ ;  /* 0x0000000314137819 */ /* 0x000fe200000006ff */
[----:B------:R-:W-:Y:S01]  /*0260*/  IMAD R14, R10, 0x10, R11 ;  /* 0x000000100a0e7824 */ /* 0x000fe200078e020b */
[----:B------:R-:W-:Y:S02]  /*0270*/  LOP3.LUT R3, R3, 0x3, RZ, 0xc0, !PT ;  /* 0x0000000303037812 */ /* 0x000fe400078ec0ff */
[----:B------:R-:W-:Y:S02]  /*0280*/  MOV R17, RZ ;  /* 0x000000ff00117202 */ /* 0x000fe40000000f00 */
[----:B------:R-:W-:Y:S01]  /*0290*/  IADD3 R15, PT, PT, R11, R2, RZ ;  /* 0x000000020b0f7210 */ /* 0x000fe20007ffe0ff */
[----:B------:R-:W-:Y:S01]  /*02a0*/  IMAD.MOV R16, RZ, RZ, -R3 ;  /* 0x000000ffff107224 */ /* 0x000fe200078e0a03 */
[----:B------:R-:W-:-:S07]  /*02b0*/  LOP3.LUT R19, R19, 0x18, RZ, 0xc0, !PT ;  /* 0x0000001813137812 */ /* 0x000fce00078ec0ff */
.L_x_858:
[----:B------:R-:W0:Y:S08]  /*02c0*/  LDC.64 R2, c[0x0][0x380] ;  /* 0x0000e000ff027b82 */ /* 0x000e300000000a00 */
[----:B------:R-:W1:Y:S01]  /*02d0*/  LDC.64 R4, c[0x0][0x388] ;  /* 0x0000e200ff047b82 */ /* 0x000e620000000a00 */
[----:B0-----:R-:W-:-:S03]  /*02e0*/  IMAD.WIDE R2, R15, 0x22, R2 ;  /* 0x000000220f027825 */ /* 0x001fc600078e0202 */
[----:B------:R-:W-:-:S03]  /*02f0*/  IADD3 R6, P1, PT, R19, R2, RZ ;  /* 0x0000000213067210 */ /* 0x000fc60007f3e0ff */
[----:B------:R-:W2:Y:S01]  /*0300*/  LDG.E.U16.CONSTANT R2, desc[UR6][R2.64] ;  /* 0x0000000602027981 */ /* 0x000ea2000c1e9500 */
[----:B-1----:R-:W-:Y:S01]  /*0310*/  IMAD.WIDE R4, R14, 0x24, R4 ;  /* 0x000000240e047825 */ /* 0x002fe200078e0204 */
[----:B------:R-:W-:Y:S02]  /*0320*/  IADD3.X R7, PT, PT, RZ, R3, RZ, P1, !PT ;  /* 0x00000003ff077210 */ /* 0x000fe40000ffe4ff */
[----:B------:R-:W-:-:S03]  /*0330*/  IADD3 R12, P2, PT, R19, R4, RZ ;  /* 0x00000004130c7210 */ /* 0x000fc60007f5e0ff */
[----:B------:R-:W3:Y:S01]  /*0340*/  LDG.E.U16.CONSTANT R18, desc[UR6][R6.64+0x2] ;  /* 0x0000020606127981 */ /* 0x000ee2000c1e9500 */
[----:B------:R-:W-:-:S03]  /*0350*/  IADD3.X R13, PT, PT, RZ, R5, RZ, P2, !PT ;  /* 0x00000005ff0d7210 */ /* 0x000fc600017fe4ff */
[----:B------:R-:W3:Y:S04]  /*0360*/  LDG.E.U16.CONSTANT R21, desc[UR6][R6.64+0x4] ;  /* 0x0000040606157981 */ /* 0x000ee8000c1e9500 */
[----:B------:R-:W4:Y:S04]  /*0370*/  LDG.E.U16.CONSTANT R22, desc[UR6][R6.64+0x6] ;  /* 0x0000060606167981 */ /* 0x000f28000c1e9500 */
[----:B------:R-:W4:Y:S04]  /*0380*/  LDG.E.U16.CONSTANT R25, desc[UR6][R6.64+0x8] ;  /* 0x0000080606197981 */ /* 0x000f28000c1e9500 */
[----:B------:R-:W5:Y:S04]  /*0390*/  LDG.E.CONSTANT R23, desc[UR6][R12.64+0x4] ;  /* 0x000004060c177981 */ /* 0x000f68000c1e9900 */
[----:B------:R-:W2:Y:S04]  /*03a0*/  LDG.E.CONSTANT R27, desc[UR6][R12.64+0x8] ;  /* 0x000008060c1b7981 */ /* 0x000ea8000c1e9900 */
[----:B------:R-:W2:Y:S01]  /*03b0*/  LDG.E.U16.CONSTANT R4, desc[UR6][R4.64] ;  /* 0x0000000604047981 */ /* 0x000ea2000c1e9500 */
[----:B------:R-:W-:-:S04]  /*03c0*/  IADD3 R16, PT, PT, R16, 0x1, RZ ;  /* 0x0000000110107810 */ /* 0x000fc80007ffe0ff */
[----:B------:R-:W-:Y:S01]  /*03d0*/  ISETP.NE.AND P1, PT, R16, RZ, PT ;  /* 0x000000ff1000720c */ /* 0x000fe20003f25270 */
[----:B------:R-:W-:Y:S01]  /*03e0*/  VIADD R11, R11, 0x8 ;  /* 0x000000080b0b7836 */ /* 0x000fe20000000000 */
[----:B------:R-:W-:Y:S02]  /*03f0*/  IADD3 R15, PT, PT, R15, 0x8, RZ ;  /* 0x000000080f0f7810 */ /* 0x000fe40007ffe0ff */
[----:B------:R-:W-:Y:S01]  /*0400*/  IADD3 R14, PT, PT, R14, 0x8, RZ ;  /* 0x000000080e0e7810 */ /* 0x000fe20007ffe0ff */
[----:B---3--:R-:W-:Y:S01]  /*0410*/  IMAD R18, R21, 0x10000, R18 ;  /* 0x0001000015127824 */ /* 0x008fe200078e0212 */
[----:B----4-:R-:W-:-:S03]  /*0420*/  LEA R22, R25, R22, 0x10 ;  /* 0x0000001619167211 */ /* 0x010fc600078e80ff */
[----:B-----5:R-:W-:-:S04]  /*0430*/  IDP.4A.S8.S8 R18, R18, R23, RZ ;  /* 0x0000001712127226 */ /* 0x020fc800000006ff */
[----:B--2---:R-:W-:Y:S02]  /*0440*/  IDP.4A.S8.S8 R22, R22, R27, R18 ;  /* 0x0000001b16167226 */ /* 0x004fe40000000612 */
[----:B------:R-:W-:Y:S02]  /*0450*/  HADD2.F32 R18, -RZ, R2.H0_H0 ;  /* 0x20000002ff127230 */ /* 0x000fe40000004100 */
[----:B------:R-:W-:Y:S01]  /*0460*/  HADD2.F32 R7, -RZ, R4.H0_H0 ;  /* 0x20000004ff077230 */ /* 0x000fe20000004100 */
[----:B------:R-:W-:-:S04]  /*0470*/  I2FP.F32.S32 R22, R22 ;  /* 0x0000001600167245 */ /* 0x000fc80000201400 */
[----:B------:R-:W-:-:S04]  /*0480*/  FMUL.FTZ R18, R18, R7 ;  /* 0x0000000712127220 */ /* 0x000fc80000410000 */
[----:B------:R-:W-:Y:S01]  /*0490*/  FFMA.FTZ R17, R18, R22, R17 ;  /* 0x0000001612117223 */ /* 0x000fe20000010011 */
[----:B------:R-:W-:Y:S06]  /*04a0*/  @P1 BRA `(.L_x_858) ;  /* 0xfffffffc00841947 */ /* 0x000fec000383ffff */
.L_x_857:
[----:B------:R-:W-:Y:S05]  /*04b0*/  BSYNC.RECONVERGENT B1 ;  /* 0x0000000000017941 */ /* 0x000fea0003800200 */
.L_x_856:
[----:B------:R-:W-:Y:S05]  /*04c0*/  @!P0 BRA `(.L_x_855) ;  /* 0x0000000400548947 */ /* 0x000fea0003800000 */
[----:B------:R-:W-:Y:S01]  /*04d0*/  IMAD.SHL.U32 R13, R20, 0x8, RZ ;  /* 0x00000008140d7824 */ /* 0x000fe200078e00ff */
[----:B------:R-:W-:Y:S01]  /*04e0*/  LEA R10, R10, R11, 0x4 ;  /* 0x0000000b0a0a7211 */ /* 0x000fe200078e20ff */
[----:B------:R-:W-:-:S03]  /*04f0*/  IMAD R12, R9, R8, R11 ;  /* 0x00000008090c7224 */ /* 0x000fc600078e020b */
[----:B------:R-:W-:-:S07]  /*0500*/  LOP3.LUT R13, R13, 0x18, RZ, 0xc0, !PT ;  /* 0x000000180d0d7812 */ /* 0x000fce00078ec0ff */
.L_x_859:
[----:B------:R-:W0:Y:S08]  /*0510*/  LDC.64 R14, c[0x0][0x380] ;  /* 0x0000e000ff0e7b82 */ /* 0x000e300000000a00 */
[----:B------:R-:W1:Y:S01]  /*0520*/  LDC.64 R4, c[0x0][0x388] ;  /* 0x0000e200ff047b82 */ /* 0x000e620000000a00 */
[----:B0-----:R-:W-:-:S03]  /*0530*/  IMAD.WIDE R14, R12, 0x22, R14 ;  /* 0x000000220c0e7825 */ /* 0x001fc600078e020e */
[C---:B------:R-:W-:Y:S02]  /*0540*/  IADD3 R2, P0, PT, R13.reuse, R14, RZ ;  /* 0x0000000e0d027210 */ /* 0x040fe40007f1e0ff */
[----:B------:R-:W2:Y:S01]  /*0550*/  LDG.E.U16.CONSTANT R24, desc[UR6][R14.64] ;  /* 0x000000060e187981 */ /* 0x000ea2000c1e9500 */
[----:B-1----:R-:W-:Y:S01]  /*0560*/  IMAD.WIDE R4, R10, 0x24, R4 ;  /* 0x000000240a047825 */ /* 0x002fe200078e0204 */
[----:B------:R-:W-:Y:S02]  /*0570*/  IADD3.X R3, PT, PT, RZ, R15, RZ, P0, !PT ;  /* 0x0000000fff037210 */ /* 0x000fe400007fe4ff */
[----:B------:R-:W3:Y:S01]  /*0580*/  LDG.E.U16.CONSTANT R28, desc[UR6][R14.64+0x110] ;  /* 0x000110060e1c7981 */ /* 0x000ee2000c1e9500 */
[----:B------:R-:W-:-:S03]  /*0590*/  IADD3 R6, P1, PT, R13, R4, RZ ;  /* 0x000000040d067210 */ /* 0x000fc60007f3e0ff */
[----:B------:R-:W4:Y:S02]  /*05a0*/  LDG.E.U16.CONSTANT R18, desc[UR6][R2.64+0x2] ;  /* 0x0000020602127981 */ /* 0x000f24000c1e9500 */
[----:B------:R-:W-:Y:S02]  /*05b0*/  IMAD.X R7, RZ, RZ, R5, P1 ;  /* 0x000000ffff077224 */ /* 0x000fe400008e0605 */
[----:B------:R-:W4:Y:S04]  /*05c0*/  LDG.E.U16.CONSTANT R19, desc[UR6][R2.64+0x4] ;  /* 0x0000040602137981 */ /* 0x000f28000c1e9500 */
[----:B------:R-:W5:Y:S04]  /*05d0*/  LDG.E.U16.CONSTANT R22, desc[UR6][R2.64+0x6] ;  /* 0x0000060602167981 */ /* 0x000f68000c1e9500 */
[----:B------:R-:W5:Y:S04]  /*05e0*/  LDG.E.U16.CONSTANT R23, desc[UR6][R2.64+0x8] ;  /* 0x0000080602177981 */ /* 0x000f68000c1e9500 */
[----:B------:R-:W3:Y:S04]  /*05f0*/  LDG.E.CONSTANT R21, desc[UR6][R6.64+0x4] ;  /* 0x0000040606157981 */ /* 0x000ee8000c1e9900 */
[----:B------:R-:W3:Y:S04]  /*0600*/  LDG.E.U16.CONSTANT R25, desc[UR6][R4.64] ;  /* 0x0000000604197981 */ /* 0x000ee8000c1e9500 */
[----:B------:R-:W3:Y:S04]  /*0610*/  LDG.E.CONSTANT R16, desc[UR6][R6.64+0x8] ;  /* 0x0000080606107981 */ /* 0x000ee8000c1e9900 */
[----:B------:R-:W3:Y:S04]  /*0620*/  LDG.E.U16.CONSTANT R27, desc[UR6][R4.64+0x120] ;  /* 0x00012006041b7981 */ /* 0x000ee8000c1e9500 */
[----:B------:R-:W3:Y:S01]  /*0630*/  LDG.E.U16.CONSTANT R26, desc[UR6][R2.64+0x114] ;  /* 0x00011406021a7981 */ /* 0x000ee2000c1e9500 */
[----:B--2---:R-:W-:Y:S01]  /*0640*/  HADD2.F32 R24, -RZ, R24.H0_H0 ;  /* 0x20000018ff187230 */ /* 0x004fe20000004100 */
[----:B----4-:R-:W-:-:S02]  /*0650*/  LEA R18, R19, R18, 0x10 ;  /* 0x0000001213127211 */ /* 0x010fc400078e80ff */
[----:B-----5:R-:W-:Y:S02]  /*0660*/  LEA R23, R23, R22, 0x10 ;  /* 0x0000001617177211 */ /* 0x020fe400078e80ff */
[----:B------:R-:W2:Y:S01]  /*0670*/  LDG.E.U16.CONSTANT R22, desc[UR6][R2.64+0x118] ;  /* 0x0001180602167981 */ /* 0x000ea2000c1e9500 */
[----:B---3--:R-:W-:-:S03]  /*0680*/  IDP.4A.S8.S8 R18, R18, R21, RZ ;  /* 0x0000001512127226 */ /* 0x008fc600000006ff */
[----:B------:R-:W2:Y:S01]  /*0690*/  LDG.E.U16.CONSTANT R21, desc[UR6][R2.64+0x116] ;  /* 0x0001160602157981 */ /* 0x000ea2000c1e9500 */
[----:B------:R-:W-:Y:S02]  /*06a0*/  HADD2.F32 R25, -RZ, R25.H0_H0 ;  /* 0x20000019ff197230 */ /* 0x000fe40000004100 */
[----:B------:R-:W-:-:S03]  /*06b0*/  IDP.4A.S8.S8 R16, R23, R16, R18 ;  /* 0x0000001017107226 */ /* 0x000fc60000000612 */
[----:B------:R-:W-:Y:S01]  /*06c0*/  FMUL.FTZ R18, R24, R25 ;  /* 0x0000001918127220 */ /* 0x000fe20000410000 */
[----:B------:R-:W3:Y:S01]  /*06d0*/  LDG.E.U16.CONSTANT R23, desc[UR6][R2.64+0x112] ;  /* 0x0001120602177981 */ /* 0x000ee2000c1e9500 */
[----:B------:R-:W-:-:S03]  /*06e0*/  I2FP.F32.S32 R19, R16 ;  /* 0x0000001000137245 */ /* 0x000fc60000201400 */
[----:B------:R-:W4:Y:S04]  /*06f0*/  LDG.E.U16.CONSTANT R25, desc[UR6][R4.64+0x240] ;  /* 0x0002400604197981 */ /* 0x000f28000c1e9500 */
[----:B------:R-:W5:Y:S01]  /*0700*/  LDG.E.U16.CONSTANT R24, desc[UR6][R14.64+0x220] ;  /* 0x000220060e187981 */ /* 0x000f62000c1e9500 */
[----:B------:R-:W-:-:S03]  /*0710*/  FFMA.FTZ R17, R18, R19, R17 ;  /* 0x0000001312117223 */ /* 0x000fc60000010011 */
[----:B------:R-:W5:Y:S04]  /*0720*/  LDG.E.U16.CONSTANT R19, desc[UR6][R2.64+0x222] ;  /* 0x0002220602137981 */ /* 0x000f68000c1e9500 */
[----:B------:R-:W5:Y:S01]  /*0730*/  LDG.E.U16.CONSTANT R18, desc[UR6][R2.64+0x224] ;  /* 0x0002240602127981 */ /* 0x000f62000c1e9500 */
[----:B------:R-:W-:Y:S02]  /*0740*/  HADD2.F32 R28, -RZ, R28.H0_H0 ;  /* 0x2000001cff1c7230 */ /* 0x000fe40000004100 */
[----:B------:R-:W-:Y:S01]  /*0750*/  HADD2.F32 R27, -RZ, R27.H0_H0 ;  /* 0x2000001bff1b7230 */ /* 0x000fe20000004100 */
[----:B------:R3:W5:Y:S04]  /*0760*/  LDG.E.U16.CONSTANT R16, desc[UR6][R14.64+0x330] ;  /* 0x000330060e107981 */ /* 0x000768000c1e9500 */
[----:B------:R0:W5:Y:S01]  /*0770*/  LDG.E.U16.CONSTANT R4, desc[UR6][R4.64+0x360] ;  /* 0x0003600604047981 */ /* 0x000162000c1e9500 */
[----:B--2---:R-:W-:Y:S01]  /*0780*/  IMAD R21, R22, 0x10000, R21 ;  /* 0x0001000016157824 */ /* 0x004fe200078e0215 */
[----:B---3--:R-:W-:-:S02]  /*0790*/  LEA R15, R26, R23, 0x10 ;  /* 0x000000171a0f7211 */ /* 0x008fc400078e80ff */
[----:B------:R-:W2:Y:S01]  /*07a0*/  LDG.E.U16.CONSTANT R26, desc[UR6][R2.64+0x334] ;  /* 0x00033406021a7981 */ /* 0x000ea2000c1e9500 */
[----:B----4-:R-:W-:-:S03]  /*07b0*/  HADD2.F32 R14, -RZ, R25.H0_H0 ;  /* 0x20000019ff0e7230 */ /* 0x010fc60000004100 */
[----:B------:R-:W2:Y:S01]  /*07c0*/  LDG.E.U16.CONSTANT R25, desc[UR6][R2.64+0x332] ;  /* 0x0003320602197981 */ /* 0x000ea2000c1e9500 */
[----:B-----5:R-:W-:Y:S02]  /*07d0*/  HADD2.F32 R29, -RZ, R24.H0_H0 ;  /* 0x20000018ff1d7230 */ /* 0x020fe40000004100 */
[----:B------:R-:W-:Y:S01]  /*07e0*/  FMUL.FTZ R24, R28, R27 ;  /* 0x0000001b1c187220 */ /* 0x000fe20000410000 */
[----:B------:R-:W0:Y:S04]  /*07f0*/  LDG.E.U16.CONSTANT R23, desc[UR6][R2.64+0x226] ;  /* 0x0002260602177981 */ /* 0x000e28000c1e9500 */
[----:B------:R-:W0:Y:S01]  /*0800*/  LDG.E.U16.CONSTANT R27, desc[UR6][R2.64+0x228] ;  /* 0x00022806021b7981 */ /* 0x000e22000c1e9500 */
[----:B------:R-:W-:-:S03]  /*0810*/  LEA R22, R18, R19, 0x10 ;  /* 0x0000001312167211 */ /* 0x000fc600078e80ff */
[----:B------:R-:W3:Y:S04]  /*0820*/  LDG.E.CONSTANT R19, desc[UR6][R6.64+0x244] ;  /* 0x0002440606137981 */ /* 0x000ee8000c1e9900 */
[----:B------:R-:W4:Y:S04]  /*0830*/  LDG.E.CONSTANT R28, desc[UR6][R6.64+0x124] ;  /* 0x00012406061c7981 */ /* 0x000f28000c1e9900 */
[----:B------:R-:W5:Y:S01]  /*0840*/  LDG.E.U16.CONSTANT R18, desc[UR6][R2.64+0x336] ;  /* 0x0003360602127981 */ /* 0x000f62000c1e9500 */
[----:B--2---:R-:W-:-:S03]  /*0850*/  LEA R25, R26, R25, 0x10 ;  /* 0x000000191a197211 */ /* 0x004fc600078e80ff */
[----:B------:R-:W2:Y:S01]  /*0860*/  LDG.E.CONSTANT R26, desc[UR6][R6.64+0x128] ;  /* 0x00012806061a7981 */ /* 0x000ea2000c1e9900 */
[----:B0-----:R-:W-:-:S03]  /*0870*/  LEA R5, R27, R23, 0x10 ;  /* 0x000000171b057211 */ /* 0x001fc600078e80ff */
[----:B------:R0:W5:Y:S01]  /*0880*/  LDG.E.U16.CONSTANT R23, desc[UR6][R2.64+0x338] ;  /* 0x0003380602177981 */ /* 0x000162000c1e9500 */
[----:B---3--:R-:W-:-:S03]  /*0890*/  IDP.4A.S8.S8 R22, R22, R19, RZ ;  /* 0x0000001316167226 */ /* 0x008fc600000006ff */
[----:B------:R-:W3:Y:S04]  /*08a0*/  LDG.E.CONSTANT R27, desc[UR6][R6.64+0x248] ;  /* 0x00024806061b7981 */ /* 0x000ee8000c1e9900 */
[----:B------:R-:W3:Y:S01]  /*08b0*/  LDG.E.CONSTANT R19, desc[UR6][R6.64+0x364] ;  /* 0x0003640606137981 */ /* 0x000ee2000c1e9900 */
[----:B----4-:R-:W-:-:S03]  /*08c0*/  IDP.4A.S8.S8 R28, R15, R28, RZ ;  /* 0x0000001c0f1c7226 */ /* 0x010fc600000006ff */
[----:B------:R-:W4:Y:S01]  /*08d0*/  LDG.E.CONSTANT R15, desc[UR6][R6.64+0x368] ;  /* 0x00036806060f7981 */ /* 0x000f22000c1e9900 */
[----:B------:R-:W-:-:S04]  /*08e0*/  IADD3 R11, PT, PT, R11, 0x20, RZ ;  /* 0x000000200b0b7810 */ /* 0x000fc80007ffe0ff */
[----:B------:R-:W-:Y:S01]  /*08f0*/  ISETP.GE.U32.AND P0, PT, R11, R8, PT ;  /* 0x000000080b00720c */ /* 0x000fe20003f06070 */
[----:B------:R-:W-:Y:S02]  /*0900*/  HADD2.F32 R16, -RZ, R16.H0_H0 ;  /* 0x20000010ff107230 */ /* 0x000fe40000004100 */
[----:B------:R-:W-:Y:S01]  /*0910*/  FMUL.FTZ R14, R29, R14 ;  /* 0x0000000e1d0e7220 */ /* 0x000fe20000410000 */
[----:B0-----:R-:W-:Y:S01]  /*0920*/  HADD2.F32 R3, -RZ, R4.H0_H0 ;  /* 0x20000004ff037230 */ /* 0x001fe20000004100 */
[----:B------:R-:W-:-:S04]  /*0930*/  IADD3 R12, PT, PT, R12, 0x20, RZ ;  /* 0x000000200c0c7810 */ /* 0x000fc80007ffe0ff */
[----:B------:R-:W-:Y:S01]  /*0940*/  FMUL.FTZ R16, R16, R3 ;  /* 0x0000000310107220 */ /* 0x000fe20000410000 */
[----:B------:R-:W-:Y:S01]  /*0950*/  IADD3 R10, PT, PT, R10, 0x20, RZ ;  /* 0x000000200a0a7810 */ /* 0x000fe20007ffe0ff */
[----:B--2---:R-:W-:-:S05]  /*0960*/  IDP.4A.S8.S8 R21, R21, R26, R28 ;  /* 0x0000001a15157226 */ /* 0x004fca000000061c */
[----:B------:R-:W-:Y:S01]  /*0970*/  I2FP.F32.S32 R21, R21 ;  /* 0x0000001500157245 */ /* 0x000fe20000201400 */
[----:B-----5:R-:W-:Y:S02]  /*0980*/  IMAD R18, R23, 0x10000, R18 ;  /* 0x0001000017127824 */ /* 0x020fe400078e0212 */
[----:B---3--:R-:W-:Y:S02]  /*0990*/  IDP.4A.S8.S8 R5, R5, R27, R22 ;  /* 0x0000001b05057226 */ /* 0x008fe40000000616 */
[----:B------:R-:W-:-:S03]  /*09a0*/  IDP.4A.S8.S8 R19, R25, R19, RZ ;  /* 0x0000001319137226 */ /* 0x000fc600000006ff */
[----:B------:R-:W-:Y:S01]  /*09b0*/  I2FP.F32.S32 R5, R5 ;  /* 0x0000000500057245 */ /* 0x000fe20000201400 */
[----:B------:R-:W-:Y:S01]  /*09c0*/  FFMA.FTZ R17, R24, R21, R17 ;  /* 0x0000001518117223 */ /* 0x000fe20000010011 */
[----:B----4-:R-:W-:-:S03]  /*09d0*/  IDP.4A.S8.S8 R15, R18, R15, R19 ;  /* 0x0000000f120f7226 */ /* 0x010fc60000000613 */
[----:B------:R-:W-:Y:S02]  /*09e0*/  FFMA.FTZ R17, R14, R5, R17 ;  /* 0x000000050e117223 */ /* 0x000fe40000010011 */
[----:B------:R-:W-:-:S05]  /*09f0*/  I2FP.F32.S32 R15, R15 ;  /* 0x0000000f000f7245 */ /* 0x000fca0000201400 */
[----:B------:R-:W-:Y:S01]  /*0a00*/  FFMA.FTZ R17, R16, R15, R17 ;  /* 0x0000000f10117223 */ /* 0x000fe20000010011 */
[----:B------:R-:W-:Y:S06]  /*0a10*/  @!P0 BRA `(.L_x_859) ;  /* 0xfffffff800bc8947 */ /* 0x000fec000383ffff */
.L_x_855:
[----:B------:R-:W-:Y:S05]  /*0a20*/  BSYNC.RECONVERGENT B0 ;  /* 0x0000000000007941 */ /* 0x000fea0003800200 */
.L_x_854:
        /* <DEDUP_REMOVED lines=18> */
.L_x_860:
        /* <DEDUP_REMOVED lines=11> */
.L_x_1327:


//--------------------- .text._Z13mul_mat_vec_qIN3c108BFloat16ELi32ELi4E10block_q5_1Li2EXadL_ZN45_INTERNAL_8d5cb472_14_gguf_kernel_cu_cd24131917vec_dot_q5_1_q8_1EPKvPK10block_q8_1RKiEEEvS5_S5_PT_iii --------------------------
	.section	.text._Z13mul_mat_vec_qIN3c108BFloat16ELi32ELi4E10block_q5_1Li2EXadL_ZN45_INTERNAL_8d5cb472_14_gguf_kernel_cu_cd24131917vec_dot_q5_1_q8_1EPKvPK10block_q8_1RKiEEEvS5_S5_PT_iii,"ax",@progbits
	.align	128
.text._Z13mul_mat_vec_qIN3c108BFloat16ELi32ELi4E10block_q5_1Li2EXadL_ZN45_INTERNAL_8d5cb472_14_gguf_kernel_cu_cd24131917vec_dot_q5_1_q8_1EPKvPK10block_q8_1RKiEEEvS5_S5_PT_iii:
        .type           _Z13mul_mat_vec_qIN3c108BFloat16ELi32ELi4E10block_q5_1Li2EXadL_ZN45_INTERNAL_8d5cb472_14_gguf_kernel_cu_cd24131917vec_dot_q5_1_q8_1EPKvPK10block_q8_1RKiEEEvS5_S5_PT_iii,@function
        .size           _Z13mul_mat_vec_qIN3c108BFloat16ELi32ELi4E10block_q5_1Li2EXadL_ZN45_INTERNAL_8d5cb472_14_gguf_kernel_cu_cd24131917vec_dot_q5_1_q8_1EPKvPK10block_q8_1RKiEEEvS5_S5_PT_iii,(.L_x_1328 - _Z13mul_mat_vec_qIN3c108BFloat16ELi32ELi4E10block_q5_1Li2EXadL_ZN45_INTERNAL_8d5cb472_14_gguf_kernel_cu_cd24131917vec_dot_q5_1_q8_1EPKvPK10block_q8_1RKiEEEvS5_S5_PT_iii)
        .other          _Z13mul_mat_vec_qIN3c108BFloat16ELi32ELi4E10block_q5_1Li2EXadL_ZN45_INTERNAL_8d5cb472_14_gguf_kernel_cu_cd24131917vec_dot_q5_1_q8_1EPKvPK10block_q8_1RKiEEEvS5_S5_PT_iii,@"STO_CUDA_ENTRY STV_DEFAULT"
_Z13mul_mat_vec_qIN3c108BFloat16ELi32ELi4E10block_q5_1Li2EXadL_ZN45_INTERNAL_8d5cb472_14_gguf_kernel_cu_cd24131917vec_dot_q5_1_q8_1EPKvPK10block_q8_1RKiEEEvS5_S5_PT_iii:
        /* <DEDUP_REMOVED lines=28> */
[----:B------:R-:W-:Y:S02]  /*01c0*/  LEA.HI R3, R3, R2, RZ, 0x9 ;  /* 0x0000000203037211 */ /* 0x000fe400078f48ff */
[----:B------:R-:W-:-:S02]  /*01d0*/  LOP3.LUT R12, R13, 0x4, RZ, 0xfc, !PT ;  /* 0x000000040d0c7812 */ /* 0x000fc400078efcff */
[----:B------:R-:W-:-:S05]  /*01e0*/  SHF.R.S32.HI R3, RZ, 0x9, R3 ;  /* 0x00000009ff037819 */ /* 0x000fca0000011403 */
[----:B------:R-:W-:-:S04]  /*01f0*/  IMAD R2, R3, UR5, RZ ;  /* 0x0000000503027c24 */ /* 0x000fc8000f8e02ff */
[----:B------:R-:W-:-:S07]  /*0200*/  IMAD R11, R2, 0x10, R15 ;  /* 0x00000010020b7824 */ /* 0x000fce00078e020f */
.L_x_863:
[----:B------:R-:W0:Y:S08]  /*0210*/  LDC.64 R2, c[0x0][0x380] ;  /* 0x0000e000ff027b82 */ /* 0x000e300000000a00 */
[----:B------:R-:W1:Y:S01]  /*0220*/  LDC.64 R6, c[0x0][0x388] ;  /* 0x0000e200ff067b82 */ /* 0x000e620000000a00 */
[----:B0-----:R-:W-:-:S05]  /*0230*/  IMAD.WIDE R2, R14, 0x18, R2 ;  /* 0x000000180e027825 */ /* 0x001fca00078e0202 */
[----:B------:R-:W2:Y:S01]  /*0240*/  LDG.E.CONSTANT R21, desc[UR6][R2.64+0x4] ;  /* 0x0000040602157981 */ /* 0x000ea2000c1e9900 */
[----:B------:R-:W-:-:S05]  /*0250*/  IADD3 R26, P0, PT, R13, R2, RZ ;  /* 0x000000020d1a7210 */ /* 0x000fca0007f1e0ff */
[----:B------:R-:W-:Y:S02]  /*0260*/  IMAD.X R27, RZ, RZ, R3, P0 ;  /* 0x000000ffff1b7224 */ /* 0x000fe400000e0603 */
[----:B-1----:R-:W-:Y:S01]  /*0270*/  IMAD.WIDE R6, R11, 0x24, R6 ;  /* 0x000000240b067825 */ /* 0x002fe200078e0206 */
[----:B------:R-:W3:Y:S04]  /*0280*/  LDG.E.CONSTANT R2, desc[UR6][R2.64] ;  /* 0x0000000602027981 */ /* 0x000ee8000c1e9900 */
[----:B------:R-:W4:Y:S04]  /*0290*/  LDG.E.CONSTANT R17, desc[UR6][R26.64+0x8] ;  /* 0x000008061a117981 */ /* 0x000f28000c1e9900 */
[----:B------:R0:W5:Y:S01]  /*02a0*/  LDG.E.CONSTANT R16, desc[UR6][R26.64+0xc] ;  /* 0x00000c061a107981 */ /* 0x000162000c1e9900 */
[----:B------:R-:W-:-:S05]  /*02b0*/  IADD3 R4, P0, PT, R13, R6, RZ ;  /* 0x000000060d047210 */ /* 0x000fca0007f1e0ff */
[----:B------:R-:W-:Y:S02]  /*02c0*/  IMAD.X R5, RZ, RZ, R7, P0 ;  /* 0x000000ffff057224 */ /* 0x000fe400000e0607 */
[----:B------:R1:W3:Y:S04]  /*02d0*/  LDG.E.CONSTANT R7, desc[UR6][R6.64] ;  /* 0x0000000606077981 */ /* 0x0002e8000c1e9900 */
[----:B------:R-:W3:Y:S04]  /*02e0*/  LDG.E.CONSTANT R18, desc[UR6][R4.64+0x4] ;  /* 0x0000040604127981 */ /* 0x000ee8000c1e9900 */
[----:B------:R-:W3:Y:S04]  /*02f0*/  LDG.E.CONSTANT R19, desc[UR6][R4.64+0x14] ;  /* 0x0000140604137981 */ /* 0x000ee8000c1e9900 */
[----:B------:R-:W3:Y:S04]  /*0300*/  LDG.E.CONSTANT R20, desc[UR6][R4.64+0x8] ;  /* 0x0000080604147981 */ /* 0x000ee8000c1e9900 */
[----:B------:R5:W3:Y:S01]  /*0310*/  LDG.E.CONSTANT R22, desc[UR6][R4.64+0x18] ;  /* 0x0000180604167981 */ /* 0x000ae2000c1e9900 */
[----:B------:R-:W-:-:S05]  /*0320*/  VIADD R15, R15, 0x10 ;  /* 0x000000100f0f7836 */ /* 0x000fca0000000000 */
[----:B------:R-:W-:Y:S01]  /*0330*/  ISETP.GE.U32.AND P0, PT, R15, R8, PT ;  /* 0x000000080f00720c */ /* 0x000fe20003f06070 */
[----:B------:R-:W-:Y:S02]  /*0340*/  VIADD R14, R14, 0x10 ;  /* 0x000000100e0e7836 */ /* 0x000fe40000000000 */
[----:B------:R-:W-:Y:S01]  /*0350*/  VIADD R11, R11, 0x10 ;  /* 0x000000100b0b7836 */ /* 0x000fe20000000000 */
[----:B--2---:R-:W-:-:S05]  /*0360*/  SHF.R.S32.HI R23, RZ, R13, R21 ;  /* 0x0000000dff177219 */ /* 0x004fca0000011415 */
[----:B------:R-:W-:Y:S01]  /*0370*/  IMAD.SHL.U32 R25, R23, 0x10, RZ ;  /* 0x0000001017197824 */ /* 0x000fe200078e00ff */
[----:B------:R-:W-:-:S04]  /*0380*/  SHF.R.S32.HI R21, RZ, R12, R21 ;  /* 0x0000000cff157219 */ /* 0x000fc80000011415 */
[----:B0-----:R-:W-:Y:S01]  /*0390*/  LOP3.LUT R26, R25, 0x10, RZ, 0xc0, !PT ;  /* 0x00000010191a7812 */ /* 0x001fe200078ec0ff */
[----:B------:R-:W-:-:S03]  /*03a0*/  IMAD.SHL.U32 R25, R23, 0x800, RZ ;  /* 0x0000080017197824 */ /* 0x000fc600078e00ff */
[----:B----4-:R-:W-:-:S04]  /*03b0*/  LOP3.LUT R26, R26, 0xf0f0f0f, R17, 0xf8, !PT ;  /* 0x0f0f0f0f1a1a7812 */ /* 0x010fc800078ef811 */
[----:B------:R-:W-:Y:S01]  /*03c0*/  LOP3.LUT R3, R26, 0x1000, R25, 0xf8, !PT ;  /* 0x000010001a037812 */ /* 0x000fe200078ef819 */
[C---:B------:R-:W-:Y:S02]  /*03d0*/  IMAD.SHL.U32 R25, R21.reuse, 0x10, RZ ;  /* 0x0000001015197824 */ /* 0x040fe400078e00ff */
[----:B-1----:R-:W-:-:S03]  /*03e0*/  IMAD.SHL.U32 R6, R21, 0x800, RZ ;  /* 0x0000080015067824 */ /* 0x002fc600078e00ff */
[----:B------:R-:W-:-:S04]  /*03f0*/  LOP3.LUT R25, R25, 0x10, RZ, 0xc0, !PT ;  /* 0x0000001019197812 */ /* 0x000fc800078ec0ff */
[----:B-----5:R-:W-:Y:S02]  /*0400*/  LOP3.LUT R5, R25, 0xf0f0f0f, R16, 0xf8, !PT ;  /* 0x0f0f0f0f19057812 */ /* 0x020fe400078ef810 */
[----:B------:R-:W-:Y:S02]  /*0410*/  SHF.R.U32.HI R27, RZ, 0xc, R23 ;  /* 0x0000000cff1b7819 */ /* 0x000fe40000011617 */
[----:B------:R-:W-:Y:S02]  /*0420*/  LOP3.LUT R5, R5, 0x1000, R6, 0xf8, !PT ;  /* 0x0000100005057812 */ /* 0x000fe400078ef806 */
[----:B------:R-:W-:Y:S02]  /*0430*/  SHF.R.U32.HI R6, RZ, 0xc, R21 ;  /* 0x0000000cff067819 */ /* 0x000fe40000011615 */
[----:B------:R-:W-:Y:S02]  /*0440*/  SHF.R.U32.HI R4, RZ, 0x4, R17 ;  /* 0x00000004ff047819 */ /* 0x000fe40000011611 */
[----:B------:R-:W-:-:S02]  /*0450*/  LOP3.LUT R17, R6, 0x10, RZ, 0xc0, !PT ;  /* 0x0000001006117812 */ /* 0x000fc400078ec0ff */
[----:B------:R-:W-:Y:S02]  /*0460*/  SHF.R.U32.HI R16, RZ, 0x4, R16 ;  /* 0x00000004ff107819 */ /* 0x000fe40000011610 */
[----:B------:R-:W-:Y:S01]  /*0470*/  LOP3.LUT R27, R27, 0x10, RZ, 0xc0, !PT ;  /* 0x000000101b1b7812 */ /* 0x000fe200078ec0ff */
[----:B------:R-:W-:Y:S01]  /*0480*/  IMAD.SHL.U32 R6, R23, 0x40000, RZ ;  /* 0x0004000017067824 */ /* 0x000fe200078e00ff */
[----:B------:R-:W-:Y:S02]  /*0490*/  LOP3.LUT R16, R17, 0xf0f0f0f, R16, 0xf8, !PT ;  /* 0x0f0f0f0f11107812 */ /* 0x000fe400078ef810 */
[----:B------:R-:W-:Y:S02]  /*04a0*/  LOP3.LUT R4, R27, 0xf0f0f0f, R4, 0xf8, !PT ;  /* 0x0f0f0f0f1b047812 */ /* 0x000fe400078ef804 */
[----:B------:R-:W-:Y:S02]  /*04b0*/  SHF.R.U32.HI R17, RZ, 0x5, R23 ;  /* 0x00000005ff117819 */ /* 0x000fe40000011617 */
[----:B------:R-:W-:Y:S01]  /*04c0*/  LOP3.LUT R3, R3, 0x100000, R6, 0xf8, !PT ;  /* 0x0010000003037812 */ /* 0x000fe200078ef806 */
[----:B------:R-:W-:Y:S01]  /*04d0*/  IMAD.SHL.U32 R6, R23, 0x4, RZ ;  /* 0x0000000417067824 */ /* 0x000fe200078e00ff */
        /* <DEDUP_REMOVED lines=10> */
[----:B------:R-:W-:Y:S01]  /*0580*/  LOP3.LUT R16, R17, 0x10000000, R16, 0xf8, !PT ;  /* 0x1000000011107812 */ /* 0x000fe200078ef810 */
[----:B------:R-:W-:Y:S02]  /*0590*/  IMAD.SHL.U32 R17, R21, 0x4, RZ ;  /* 0x0000000415117824 */ /* 0x000fe400078e00ff */
[----:B---3--:R-:W-:Y:S01]  /*05a0*/  IDP.4A.S8.S8 R18, R3, R18, RZ ;  /* 0x0000001203127226 */ /* 0x008fe200000006ff */
[----:B------:R-:W-:Y:S01]  /*05b0*/  LOP3.LUT R5, R5, 0x10000000, R6, 0xf8, !PT ;  /* 0x1000000005057812 */ /* 0x000fe200078ef806 */
[----:B------:R-:W-:Y:S01]  /*05c0*/  IMAD.SHL.U32 R21, R21, 0x200, RZ ;  /* 0x0000020015157824 */ /* 0x000fe200078e00ff */
[----:B------:R-:W-:Y:S01]  /*05d0*/  LOP3.LUT R4, R4, 0x100000, R17, 0xf8, !PT ;  /* 0x0010000004047812 */ /* 0x000fe200078ef811 */
[----:B------:R-:W-:Y:S02]  /*05e0*/  HFMA2 R2, R2, R7, -RZ ;  /* 0x0000000702027231 */ /* 0x000fe400001000ff */
[----:B------:R-:W-:Y:S01]  /*05f0*/  IDP.4A.S8.S8 R19, R16, R19, R18 ;  /* 0x0000001310137226 */ /* 0x000fe20000000612 */
[----:B------:R-:W-:-:S03]  /*0600*/  LOP3.LUT R4, R4, 0x10000000, R21, 0xf8, !PT ;  /* 0x1000000004047812 */ /* 0x000fc600078ef815 */
[----:B------:R-:W-:-:S04]  /*0610*/  IDP.4A.S8.S8 R5, R5, R20, R19 ;  /* 0x0000001405057226 */ /* 0x000fc80000000613 */
[----:B------:R-:W-:Y:S02]  /*0620*/  IDP.4A.S8.S8 R4, R4, R22, R5 ;  /* 0x0000001604047226 */ /* 0x000fe40000000605 */
[--C-:B------:R-:W-:Y:S02]  /*0630*/  HADD2.F32 R3, -RZ, R2.reuse.H1_H1 ;  /* 0x30000002ff037230 */ /* 0x100fe40000004100 */
[----:B------:R-:W-:Y:S01]  /*0640*/  HADD2.F32 R2, -RZ, R2.H0_H0 ;  /* 0x20000002ff027230 */ /* 0x000fe20000004100 */
[----:B------:R-:W-:Y:S02]  /*0650*/  I2FP.F32.S32 R5, R4 ;  /* 0x0000000400057245 */ /* 0x000fe40000201400 */
[----:B------:R-:W-:-:S04]  /*0660*/  FMUL.FTZ R3, R3, 0.5 ;  /* 0x3f00000003037820 */ /* 0x000fc80000410000 */
[----:B------:R-:W-:-:S04]  /*0670*/  FFMA.FTZ R3, R2, R5, R3 ;  /* 0x0000000502037223 */ /* 0x000fc80000010003 */
[----:B------:R-:W-:Y:S01]  /*0680*/  FADD.FTZ R10, R3, R10 ;  /* 0x0000000a030a7221 */ /* 0x000fe20000010000 */
[----:B------:R-:W-:Y:S06]  /*0690*/  @!P0 BRA `(.L_x_863) ;  /* 0xfffffff800dc8947 */ /* 0x000fec000383ffff */
.L_x_862:
[----:B------:R-:W-:Y:S05]  /*06a0*/  BSYNC.RECONVERGENT B0 ;  /* 0x0000000000007941 */ /* 0x000fea0003800200 */
.L_x_861:
        /* <DEDUP_REMOVED lines=18> */
.L_x_864:
        /* <DEDUP_REMOVED lines=11> */
.L_x_1328:


//--------------------- .text._Z13mul_mat_vec_qIN3c108BFloat16ELi32ELi4E10block_q5_0Li2EXadL_ZN45_INTERNAL_8d5cb472_14_gguf_kernel_cu_cd24131917vec_dot_q5_0_q8_1EPKvPK10block_q8_1RKiEEEvS5_S5_PT_iii --------------------------
	.section	.text._Z13mul_mat_vec_qIN3c108BFloat16ELi32ELi4E10block_q5_0Li2EXadL_ZN45_INTERNAL_8d5cb472_14_gguf_kernel_cu_cd24131917vec_dot_q5_0_q8_1EPKvPK10block_q8_1RKiEEEvS5_S5_PT_iii,"ax",@progbits
	.align	128
.text._Z13mul_mat_vec_qIN3c108BFloat16ELi32ELi4E10block_q5_0Li2EXadL_ZN45_INTERNAL_8d5cb472_14_gguf_kernel_cu_cd24131917vec_dot_q5_0_q8_1EPKvPK10block_q8_1RKiEEEvS5_S5_PT_iii:
        .type           _Z13mul_mat_vec_qIN3c108BFloat16ELi32ELi4E10block_q5_0Li2EXadL_ZN45_INTERNAL_8d5cb472_14_gguf_kernel_cu_cd24131917vec_dot_q5_0_q8_1EPKvPK10block_q8_1RKiEEEvS5_S5_PT_iii,@function
        .size           _Z13mul_mat_vec_qIN3c108BFloat16ELi32ELi4E10block_q5_0Li2EXadL_ZN45_INTERNAL_8d5cb472_14_gguf_kernel_cu_cd24131917vec_dot_q5_0_q8_1EPKvPK10block_q8_1RKiEEEvS5_S5_PT_iii,(.L_x_1329 - _Z13mul_mat_vec_qIN3c108BFloat16ELi32ELi4E10block_q5_0Li2EXadL_ZN45_INTERNAL_8d5cb472_14_gguf_kernel_cu_cd24131917vec_dot_q5_0_q8_1EPKvPK10block_q8_1RKiEEEvS5_S5_PT_iii)
        .other          _Z13mul_mat_vec_qIN3c108BFloat16ELi32ELi4E10block_q5_0Li2EXadL_ZN45_INTERNAL_8d5cb472_14_gguf_kernel_cu_cd24131917vec_dot_q5_0_q8_1EPKvPK10block_q8_1RKiEEEvS5_S5_PT_iii,@"STO_CUDA_ENTRY STV_DEFAULT"
_Z13mul_mat_vec_qIN3c108BFloat16ELi32ELi4E10block_q5_0Li2EXadL_ZN45_INTERNAL_8d5cb472_14_gguf_kernel_cu_cd24131917vec_dot_q5_0_q8_1EPKvPK10block_q8_1RKiEEEvS5_S5_PT_iii:
        /* <DEDUP_REMOVED lines=28> */
[----:B------:R-:W-:-:S03]  /*01c0*/  IMAD.MOV.U32 R0, RZ, RZ, R2 ;  /* 0x000000ffff007224 */ /* 0x000fc600078e0002 */
[----:B------:R-:W-:Y:S01]  /*01d0*/  SHF.R.S32.HI R3, RZ, 0x9, R3 ;  /* 0x00000009ff037819 */ /* 0x000fe20000011403 */
[----:B------:R-:W-:-:S04]  /*01e0*/  IMAD R16, R11, R13, R0 ;  /* 0x0000000d0b107224 */ /* 0x000fc800078e0200 */
[----:B------:R-:W-:-:S04]  /*01f0*/  IMAD R3, R3, UR5, RZ ;  /* 0x0000000503037c24 */ /* 0x000fc8000f8e02ff */
[----:B------:R-:W-:-:S07]  /*0200*/  IMAD R15, R3, 0x10, R0 ;  /* 0x00000010030f7824 */ /* 0x000fce00078e0200 */
.L_x_867:
[----:B------:R-:W0:Y:S08]  /*0210*/  LDC.64 R2, c[0x0][0x380] ;  /* 0x0000e000ff027b82 */ /* 0x000e300000000a00 */
[----:B------:R-:W1:Y:S01]  /*0220*/  LDC.64 R4, c[0x0][0x388] ;  /* 0x0000e200ff047b82 */ /* 0x000e620000000a00 */
[----:B0-----:R-:W-:-:S05]  /*0230*/  IMAD.WIDE R2, R16, 0x16, R2 ;  /* 0x0000001610027825 */ /* 0x001fca00078e0202 */
[----:B------:R-:W2:Y:S01]  /*0240*/  LDG.E.U16.CONSTANT R14, desc[UR6][R2.64+0x2] ;  /* 0x00000206020e7981 */ /* 0x000ea2000c1e9500 */
[----:B------:R-:W-:-:S03]  /*0250*/  IADD3 R6, P0, PT, R17, R2, RZ ;  /* 0x0000000211067210 */ /* 0x000fc60007f1e0ff */
[----:B------:R-:W2:Y:S02]  /*0260*/  LDG.E.U16.CONSTANT R23, desc[UR6][R2.64+0x4] ;  /* 0x0000040602177981 */ /* 0x000ea4000c1e9500 */
[----:B------:R-:W-:-:S05]  /*0270*/  IMAD.X R7, RZ, RZ, R3, P0 ;  /* 0x000000ffff077224 */ /* 0x000fca00000e0603 */
[----:B------:R-:W3:Y:S04]  /*0280*/  LDG.E.U16.CONSTANT R21, desc[UR6][R6.64+0x6] ;  /* 0x0000060606157981 */ /* 0x000ee8000c1e9500 */
[----:B------:R-:W3:Y:S04]  /*0290*/  LDG.E.U16.CONSTANT R18, desc[UR6][R6.64+0x8] ;  /* 0x0000080606127981 */ /* 0x000ee8000c1e9500 */
[----:B------:R-:W4:Y:S04]  /*02a0*/  LDG.E.U16.CONSTANT R19, desc[UR6][R6.64+0xa] ;  /* 0x00000a0606137981 */ /* 0x000f28000c1e9500 */
[----:B------:R0:W4:Y:S01]  /*02b0*/  LDG.E.U16.CONSTANT R20, desc[UR6][R6.64+0xc] ;  /* 0x00000c0606147981 */ /* 0x000122000c1e9500 */
[----:B-1----:R-:W-:-:S03]  /*02c0*/  IMAD.WIDE R4, R15, 0x24, R4 ;  /* 0x000000240f047825 */ /* 0x002fc600078e0204 */
[----:B------:R-:W5:Y:S01]  /*02d0*/  LDG.E.U16.CONSTANT R2, desc[UR6][R2.64] ;  /* 0x0000000602027981 */ /* 0x000f62000c1e9500 */
[----:B------:R-:W-:-:S03]  /*02e0*/  IADD3 R8, P0, PT, R17, R4, RZ ;  /* 0x0000000411087210 */ /* 0x000fc60007f1e0ff */
[----:B------:R-:W5:Y:S02]  /*02f0*/  LDG.E.CONSTANT R4, desc[UR6][R4.64] ;  /* 0x0000000604047981 */ /* 0x000f64000c1e9900 */
[----:B------:R-:W-:-:S05]  /*0300*/  IMAD.X R9, RZ, RZ, R5, P0 ;  /* 0x000000ffff097224 */ /* 0x000fca00000e0605 */
[----:B------:R-:W5:Y:S04]  /*0310*/  LDG.E.CONSTANT R24, desc[UR6][R8.64+0x4] ;  /* 0x0000040608187981 */ /* 0x000f68000c1e9900 */
[----:B------:R-:W5:Y:S04]  /*0320*/  LDG.E.CONSTANT R25, desc[UR6][R8.64+0x14] ;  /* 0x0000140608197981 */ /* 0x000f68000c1e9900 */
[----:B------:R-:W5:Y:S04]  /*0330*/  LDG.E.CONSTANT R22, desc[UR6][R8.64+0x8] ;  /* 0x0000080608167981 */ /* 0x000f68000c1e9900 */
[----:B------:R1:W5:Y:S01]  /*0340*/  LDG.E.CONSTANT R26, desc[UR6][R8.64+0x18] ;  /* 0x00001806081a7981 */ /* 0x000362000c1e9900 */
[----:B0-----:R-:W-:-:S02]  /*0350*/  VIADD R7, R17, 0x4 ;  /* 0x0000000411077836 */ /* 0x001fc40000000000 */
[----:B------:R-:W-:-:S05]  /*0360*/  VIADD R0, R0, 0x10 ;  /* 0x0000001000007836 */ /* 0x000fca0000000000 */
[----:B------:R-:W-:Y:S01]  /*0370*/  ISETP.GE.U32.AND P0, PT, R0, R13, PT ;  /* 0x0000000d0000720c */ /* 0x000fe20003f06070 */
[----:B------:R-:W-:Y:S02]  /*0380*/  VIADD R16, R16, 0x10 ;  /* 0x0000001010107836 */ /* 0x000fe40000000000 */
[----:B------:R-:W-:Y:S02]  /*0390*/  VIADD R15, R15, 0x10 ;  /* 0x000000100f0f7836 */ /* 0x000fe40000000000 */
[----:B--2---:R-:W-:-:S05]  /*03a0*/  IMAD R14, R23, 0x10000, R14 ;  /* 0x00010000170e7824 */ /* 0x004fca00078e020e */
[--C-:B------:R-:W-:Y:S02]  /*03b0*/  SHF.R.S32.HI R6, RZ, R17, R14.reuse ;  /* 0x00000011ff067219 */ /* 0x100fe4000001140e */
[----:B------:R-:W-:Y:S02]  /*03c0*/  SHF.R.S32.HI R7, RZ, R7, R14 ;  /* 0x00000007ff077219 */ /* 0x000fe4000001140e */
[----:B------:R-:W-:Y:S01]  /*03d0*/  SHF.L.U32 R23, R6, 0x4, RZ ;  /* 0x0000000406177819 */ /* 0x000fe200000006ff */
[----:B---3--:R-:W-:Y:S01]  /*03e0*/  IMAD R18, R18, 0x10000, R21 ;  /* 0x0001000012127824 */ /* 0x008fe200078e0215 */
[----:B-1----:R-:W-:Y:S02]  /*03f0*/  SHF.R.U32.HI R9, RZ, 0xc, R6 ;  /* 0x0000000cff097819 */ /* 0x002fe40000011606 */
[----:B------:R-:W-:Y:S01]  /*0400*/  LOP3.LUT R23, R23, 0x10, RZ, 0xc0, !PT ;  /* 0x0000001017177812 */ /* 0x000fe200078ec0ff */
[----:B------:R-:W-:Y:S02]  /*0410*/  IMAD.SHL.U32 R3, R7, 0x10, RZ ;  /* 0x0000001007037824 */ /* 0x000fe400078e00ff */
[----:B------:R-:W-:Y:S01]  /*0420*/  IMAD.SHL.U32 R8, R6, 0x800, RZ ;  /* 0x0000080006087824 */ /* 0x000fe200078e00ff */
[----:B------:R-:W-:Y:S01]  /*0430*/  LOP3.LUT R5, R23, 0xf0f0f0f, R18, 0xf8, !PT ;  /* 0x0f0f0f0f17057812 */ /* 0x000fe200078ef812 */
[----:B----4-:R-:W-:Y:S01]  /*0440*/  IMAD R19, R20, 0x10000, R19 ;  /* 0x0001000014137824 */ /* 0x010fe200078e0213 */
[----:B------:R-:W-:-:S02]  /*0450*/  LOP3.LUT R9, R9, 0x10, RZ, 0xc0, !PT ;  /* 0x0000001009097812 */ /* 0x000fc400078ec0ff */
[----:B------:R-:W-:Y:S02]  /*0460*/  SHF.R.U32.HI R18, RZ, 0x4, R18 ;  /* 0x00000004ff127819 */ /* 0x000fe40000011612 */
[----:B------:R-:W-:Y:S02]  /*0470*/  LOP3.LUT R14, R3, 0x10, RZ, 0xc0, !PT ;  /* 0x00000010030e7812 */ /* 0x000fe400078ec0ff */
[----:B------:R-:W-:Y:S02]  /*0480*/  LOP3.LUT R5, R5, 0x1000, R8, 0xf8, !PT ;  /* 0x0000100005057812 */ /* 0x000fe400078ef808 */
[----:B------:R-:W-:Y:S02]  /*0490*/  SHF.R.U32.HI R3, RZ, 0xc, R7 ;  /* 0x0000000cff037819 */ /* 0x000fe40000011607 */
[----:B------:R-:W-:Y:S01]  /*04a0*/  LOP3.LUT R8, R9, 0xf0f0f0f, R18, 0xf8, !PT ;  /* 0x0f0f0f0f09087812 */ /* 0x000fe200078ef812 */
[----:B------:R-:W-:Y:S01]  /*04b0*/  IMAD.SHL.U32 R18, R7, 0x800, RZ ;  /* 0x0000080007127824 */ /* 0x000fe200078e00ff */
[----:B------:R-:W-:-:S02]  /*04c0*/  LOP3.LUT R9, R14, 0xf0f0f0f, R19, 0xf8, !PT ;  /* 0x0f0f0f0f0e097812 */ /* 0x000fc400078ef813 */
[----:B------:R-:W-:Y:S02]  /*04d0*/  LOP3.LUT R20, R3, 0x10, RZ, 0xc0, !PT ;  /* 0x0000001003147812 */ /* 0x000fe400078ec0ff */
[C---:B------:R-:W-:Y:S02]  /*04e0*/  SHF.L.U32 R14, R6.reuse, 0x12, RZ ;  /* 0x00000012060e7819 */ /* 0x040fe400000006ff */
[----:B------:R-:W-:Y:S02]  /*04f0*/  SHF.R.U32.HI R3, RZ, 0x4, R19 ;  /* 0x00000004ff037819 */ /* 0x000fe40000011613 */
[----:B------:R-:W-:Y:S02]  /*0500*/  SHF.R.U32.HI R19, RZ, 0x5, R6 ;  /* 0x00000005ff137819 */ /* 0x000fe40000011606 */
        /* <DEDUP_REMOVED lines=8> */
[----:B------:R-:W-:Y:S02]  /*0590*/  SHF.R.U32.HI R18, RZ, 0x5, R7 ;  /* 0x00000005ff127819 */ /* 0x000fe40000011607 */
[----:B------:R-:W-:Y:S01]  /*05a0*/  LOP3.LUT R14, R19, 0x100000, R14, 0xf8, !PT ;  /* 0x00100000130e7812 */ /* 0x000fe200078ef80e */
[----:B------:R-:W-:Y:S01]  /*05b0*/  IMAD.SHL.U32 R19, R6, 0x200, RZ ;  /* 0x0000020006137824 */ /* 0x000fe200078e00ff */
[----:B------:R-:W-:Y:S01]  /*05c0*/  LOP3.LUT R5, R5, 0x10000000, R8, 0xf8, !PT ;  /* 0x1000000005057812 */ /* 0x000fe200078ef808 */
[----:B------:R-:W-:Y:S01]  /*05d0*/  IMAD.SHL.U32 R6, R7, 0x2000000, RZ ;  /* 0x0200000007067824 */ /* 0x000fe200078e00ff */
[----:B------:R-:W-:Y:S02]  /*05e0*/  LOP3.LUT R3, R3, 0x1000, R18, 0xf8, !PT ;  /* 0x0000100003037812 */ /* 0x000fe400078ef812 */
[----:B------:R-:W-:Y:S01]  /*05f0*/  SHF.L.U32 R8, R7, 0x2, RZ ;  /* 0x0000000207087819 */ /* 0x000fe200000006ff */
[----:B-----5:R-:W-:Y:S01]  /*0600*/  IDP.4A.S8.S8 R24, R5, R24, RZ ;  /* 0x0000001805187226 */ /* 0x020fe200000006ff */
[----:B------:R-:W-:-:S02]  /*0610*/  LOP3.LUT R14, R14, 0x10000000, R19, 0xf8, !PT ;  /* 0x100000000e0e7812 */ /* 0x000fc400078ef813 */
        /* <DEDUP_REMOVED lines=15> */
.L_x_866:
[----:B------:R-:W-:Y:S05]  /*0710*/  BSYNC.RECONVERGENT B0 ;  /* 0x0000000000007941 */ /* 0x000fea0003800200 */
.L_x_865:
        /* <DEDUP_REMOVED lines=18> */
.L_x_868:
        /* <DEDUP_REMOVED lines=12> */
.L_x_1329:


//--------------------- .text._Z13mul_mat_vec_qIN3c108BFloat16ELi32ELi4E10block_q4_1Li2EXadL_ZN45_INTERNAL_8d5cb472_14_gguf_kernel_cu_cd24131917vec_dot_q4_1_q8_1EPKvPK10block_q8_1RKiEEEvS5_S5_PT_iii --------------------------
	.section	.text._Z13mul_mat_vec_qIN3c108BFloat16ELi32ELi4E10block_q4_1Li2EXadL_ZN45_INTERNAL_8d5cb472_14_gguf_kernel_cu_cd24131917vec_dot_q4_1_q8_1EPKvPK10block_q8_1RKiEEEvS5_S5_PT_iii,"ax",@progbits
	.align	128
.text._Z13mul_mat_vec_qIN3c108BFloat16ELi32ELi4E10block_q4_1Li2EXadL_ZN45_INTERNAL_8d5cb472_14_gguf_kernel_cu_cd24131917vec_dot_q4_1_q8_1EPKvPK10block_q8_1RKiEEEvS5_S5_PT_iii:
        .type           _Z13mul_mat_vec_qIN3c108BFloat16ELi32ELi4E10block_q4_1Li2EXadL_ZN45_INTERNAL_8d5cb472_14_gguf_kernel_cu_cd24131917vec_dot_q4_1_q8_1EPKvPK10block_q8_1RKiEEEvS5_S5_PT_iii,@function
        .size           _Z13mul_mat_vec_qIN3c108BFloat16ELi32ELi4E10block_q4_1Li2EXadL_ZN45_INTERNAL_8d5cb472_14_gguf_kernel_cu_cd24131917vec_dot_q4_1_q8_1EPKvPK10block_q8_1RKiEEEvS5_S5_PT_iii,(.L_x_1330 - _Z13mul_mat_vec_qIN3c108BFloat16ELi32ELi4E10block_q4_1Li2EXadL_ZN45_INTERNAL_8d5cb472_14_gguf_kernel_cu_cd24131917vec_dot_q4_1_q8_1EPKvPK10block_q8_1RKiEEEvS5_S5_PT_iii)
        .other          _Z13mul_mat_vec_qIN3c108BFloat16ELi32ELi4E10block_q4_1Li2EXadL_ZN45_INTERNAL_8d5cb472_14_gguf_kernel_cu_cd24131917vec_dot_q4_1_q8_1EPKvPK10block_q8_1RKiEEEvS5_S5_PT_iii,@"STO_CUDA_ENTRY STV_DEFAULT"
_Z13mul_mat_vec_qIN3c108BFloat16ELi32ELi4E10block_q4_1Li2EXadL_ZN45_INTERNAL_8d5cb472_14_gguf_kernel_cu_cd24131917vec_dot_q4_1_q8_1EPKvPK10block_q8_1RKiEEEvS5_S5_PT_iii:
        /* <DEDUP_REMOVED lines=25> */
[----:B------:R-:W-:Y:S01]  /*0190*/  IMAD.MOV.U32 R12, RZ, RZ, RZ ;  /* 0x000000ffff0c7224 */ /* 0x000fe200078e00ff */
[----:B------:R-:W-:Y:S02]  /*01a0*/  IADD3 R4, PT, PT, R10, R3, RZ ;  /* 0x000000030a047210 */ /* 0x000fe40007ffe0ff */
[----:B------:R-:W-:Y:S02]  /*01b0*/  SHF.R.S32.HI R3, RZ, 0x1f, R2 ;  /* 0x0000001fff037819 */ /* 0x000fe40000011402 */
[----:B------:R-:W-:Y:S02]  /*01c0*/  LOP3.LUT R5, R4, 0x30, RZ, 0xc0, !PT ;  /* 0x0000003004057812 */ /* 0x000fe400078ec0ff */
[----:B------:R-:W-:-:S02]  /*01d0*/  LEA.HI R3, R3, R2, RZ, 0x9 ;  /* 0x0000000203037211 */ /* 0x000fc400078f48ff */
        /* <DEDUP_REMOVED lines=9> */
[----:B------:R-:W-:Y:S01]  /*0270*/  LOP3.LUT R3, R3, 0x3, RZ, 0xc0, !PT ;  /* 0x0000000303037812 */ /* 0x000fe200078ec0ff */
[----:B------:R-:W-:Y:S01]  /*0280*/  IMAD.IADD R17, R13, 0x1, R2 ;  /* 0x000000010d117824 */ /* 0x000fe200078e0202 */
[----:B------:R-:W-:Y:S02]  /*0290*/  MOV R12, RZ ;  /* 0x000000ff000c7202 */ /* 0x000fe40000000f00 */
[----:B------:R-:W-:Y:S02]  /*02a0*/  LOP3.LUT R15, R15, 0x8, RZ, 0xc0, !PT ;  /* 0x000000080f0f7812 */ /* 0x000fe400078ec0ff */
[----:B------:R-:W-:-:S07]  /*02b0*/  IADD3 R18, PT, PT, -R3, RZ, RZ ;  /* 0x000000ff03127210 */ /* 0x000fce0007ffe1ff */
.L_x_873:
[----:B------:R-:W0:Y:S08]  /*02c0*/  LDC.64 R2, c[0x0][0x380] ;  /* 0x0000e000ff027b82 */ /* 0x000e300000000a00 */
[----:B------:R-:W1:Y:S01]  /*02d0*/  LDC.64 R4, c[0x0][0x388] ;  /* 0x0000e200ff047b82 */ /* 0x000e620000000a00 */
[----:B0-----:R-:W-:-:S03]  /*02e0*/  IMAD.WIDE R2, R17, 0x14, R2 ;  /* 0x0000001411027825 */ /* 0x001fc600078e0202 */
[----:B------:R-:W-:-:S03]  /*02f0*/  IADD3 R6, P1, PT, R15, R2, RZ ;  /* 0x000000020f067210 */ /* 0x000fc60007f3e0ff */
[----:B------:R-:W2:Y:S01]  /*0300*/  LDG.E.CONSTANT R2, desc[UR6][R2.64] ;  /* 0x0000000602027981 */ /* 0x000ea2000c1e9900 */
[----:B-1----:R-:W-:-:S04]  /*0310*/  IMAD.WIDE R4, R14, 0x24, R4 ;  /* 0x000000240e047825 */ /* 0x002fc800078e0204 */
[----:B------:R-:W-:Y:S01]  /*0320*/  IMAD.X R7, RZ, RZ, R3, P1 ;  /* 0x000000ffff077224 */ /* 0x000fe200008e0603 */
[----:B------:R-:W-:-:S04]  /*0330*/  IADD3 R8, P2, PT, R15, R4, RZ ;  /* 0x000000040f087210 */ /* 0x000fc80007f5e0ff */
[----:B------:R-:W3:Y:S01]  /*0340*/  LDG.E.CONSTANT R24, desc[UR6][R6.64+0x4] ;  /* 0x0000040606187981 */ /* 0x000ee2000c1e9900 */
[----:B------:R-:W-:-:S03]  /*0350*/  IADD3.X R9, PT, PT, RZ, R5, RZ, P2, !PT ;  /* 0x00000005ff097210 */ /* 0x000fc600017fe4ff */
[----:B------:R-:W4:Y:S04]  /*0360*/  LDG.E.CONSTANT R22, desc[UR6][R6.64+0x8] ;  /* 0x0000080606167981 */ /* 0x000f28000c1e9900 */
[----:B------:R-:W5:Y:S04]  /*0370*/  LDG.E.CONSTANT R19, desc[UR6][R8.64+0x4] ;  /* 0x0000040608137981 */ /* 0x000f68000c1e9900 */
[----:B------:R-:W2:Y:S04]  /*0380*/  LDG.E.CONSTANT R23, desc[UR6][R8.64+0x14] ;  /* 0x0000140608177981 */ /* 0x000ea8000c1e9900 */
[----:B------:R-:W2:Y:S04]  /*0390*/  LDG.E.CONSTANT R20, desc[UR6][R8.64+0x8] ;  /* 0x0000080608147981 */ /* 0x000ea8000c1e9900 */
[----:B------:R-:W2:Y:S04]  /*03a0*/  LDG.E.CONSTANT R5, desc[UR6][R4.64] ;  /* 0x0000000604057981 */ /* 0x000ea8000c1e9900 */
[----:B------:R-:W2:Y:S01]  /*03b0*/  LDG.E.CONSTANT R25, desc[UR6][R8.64+0x18] ;  /* 0x0000180608197981 */ /* 0x000ea2000c1e9900 */
[----:B------:R-:W-:-:S05]  /*03c0*/  VIADD R18, R18, 0x1 ;  /* 0x0000000112127836 */ /* 0x000fca0000000000 */
[----:B------:R-:W-:Y:S01]  /*03d0*/  ISETP.NE.AND P1, PT, R18, RZ, PT ;  /* 0x000000ff1200720c */ /* 0x000fe20003f25270 */
[----:B------:R-:W-:Y:S01]  /*03e0*/  VIADD R17, R17, 0x10 ;  /* 0x0000001011117836 */ /* 0x000fe20000000000 */
[----:B------:R-:W-:Y:S02]  /*03f0*/  IADD3 R13, PT, PT, R13, 0x10, RZ ;  /* 0x000000100d0d7810 */ /* 0x000fe40007ffe0ff */
[----:B------:R-:W-:Y:S02]  /*0400*/  IADD3 R14, PT, PT, R14, 0x10, RZ ;  /* 0x000000100e0e7810 */ /* 0x000fe40007ffe0ff */
[----:B---3--:R-:W-:Y:S02]  /*0410*/  LOP3.LUT R26, R24, 0xf0f0f0f, RZ, 0xc0, !PT ;  /* 0x0f0f0f0f181a7812 */ /* 0x008fe400078ec0ff */
[----:B------:R-:W-:-:S04]  /*0420*/  SHF.R.U32.HI R24, RZ, 0x4, R24 ;  /* 0x00000004ff187819 */ /* 0x000fc80000011618 */
[----:B------:R-:W-:Y:S01]  /*0430*/  LOP3.LUT R24, R24, 0xf0f0f0f, RZ, 0xc0, !PT ;  /* 0x0f0f0f0f18187812 */ /* 0x000fe200078ec0ff */
[----:B-----5:R-:W-:Y:S01]  /*0440*/  IDP.4A.S8.S8 R19, R26, R19, RZ ;  /* 0x000000131a137226 */ /* 0x020fe200000006ff */
[----:B----4-:R-:W-:Y:S02]  /*0450*/  LOP3.LUT R26, R22, 0xf0f0f0f, RZ, 0xc0, !PT ;  /* 0x0f0f0f0f161a7812 */ /* 0x010fe400078ec0ff */
[----:B------:R-:W-:Y:S01]  /*0460*/  SHF.R.U32.HI R22, RZ, 0x4, R22 ;  /* 0x00000004ff167819 */ /* 0x000fe20000011616 */
[----:B--2---:R-:W-:-:S03]  /*0470*/  IDP.4A.S8.S8 R19, R24, R23, R19 ;  /* 0x0000001718137226 */ /* 0x004fc60000000613 */
[----:B------:R-:W-:Y:S01]  /*0480*/  LOP3.LUT R22, R22, 0xf0f0f0f, RZ, 0xc0, !PT ;  /* 0x0f0f0f0f16167812 */ /* 0x000fe200078ec0ff */
[----:B------:R-:W-:Y:S02]  /*0490*/  IDP.4A.S8.S8 R19, R26, R20, R19 ;  /* 0x000000141a137226 */ /* 0x000fe40000000613 */
[----:B------:R-:W-:Y:S02]  /*04a0*/  HMUL2 R2, R2, R5 ;  /* 0x0000000502027232 */ /* 0x000fe40000000000 */
[----:B------:R-:W-:-:S03]  /*04b0*/  IDP.4A.S8.S8 R19, R22, R25, R19 ;  /* 0x0000001916137226 */ /* 0x000fc60000000613 */
[--C-:B------:R-:W-:Y:S02]  /*04c0*/  HADD2.F32 R3, -RZ, R2.reuse.H1_H1 ;  /* 0x30000002ff037230 */ /* 0x100fe40000004100 */
[----:B------:R-:W-:Y:S01]  /*04d0*/  HADD2.F32 R2, -RZ, R2.H0_H0 ;  /* 0x20000002ff027230 */ /* 0x000fe20000004100 */
[----:B------:R-:W-:Y:S02]  /*04e0*/  I2FP.F32.S32 R19, R19 ;  /* 0x0000001300137245 */ /* 0x000fe40000201400 */
[----:B------:R-:W-:-:S04]  /*04f0*/  FMUL.FTZ R3, R3, 0.5 ;  /* 0x3f00000003037820 */ /* 0x000fc80000410000 */
[----:B------:R-:W-:-:S04]  /*0500*/  FFMA.FTZ R3, R2, R19, R3 ;  /* 0x0000001302037223 */ /* 0x000fc80000010003 */
[----:B------:R-:W-:Y:S01]  /*0510*/  FADD.FTZ R12, R3, R12 ;  /* 0x0000000c030c7221 */ /* 0x000fe20000010000 */
[----:B------:R-:W-:Y:S06]  /*0520*/  @P1 BRA `(.L_x_873) ;  /* 0xfffffffc00641947 */ /* 0x000fec000383ffff */
.L_x_872:
[----:B------:R-:W-:Y:S05]  /*0530*/  BSYNC.RECONVERGENT B1 ;  /* 0x0000000000017941 */ /* 0x000fea0003800200 */
.L_x_871:
[----:B------:R-:W-:Y:S05]  /*0540*/  @!P0 BRA `(.L_x_870) ;  /* 0x0000000400d48947 */ /* 0x000fea0003800000 */
[----:B------:R-:W-:Y:S01]  /*0550*/  SHF.L.U32 R15, R21, 0x3, RZ ;  /* 0x00000003150f7819 */ /* 0x000fe200000006ff */
[--C-:B------:R-:W-:Y:S02]  /*0560*/  IMAD R14, R16, 0x10, R13.reuse ;  /* 0x00000010100e7824 */ /* 0x100fe400078e020d */
[----:B------:R-:W-:Y:S01]  /*0570*/  IMAD R16, R11, R10, R13 ;  /* 0x0000000a0b107224 */ /* 0x000fe200078e020d */
[----:B------:R-:W-:-:S07]  /*0580*/  LOP3.LUT R15, R15, 0x8, RZ, 0xc0, !PT ;  /* 0x000000080f0f7812 */ /* 0x000fce00078ec0ff */
.L_x_874:
[----:B------:R-:W0:Y:S08]  /*0590*/  LDC.64 R6, c[0x0][0x380] ;  /* 0x0000e000ff067b82 */ /* 0x000e300000000a00 */
[----:B------:R-:W1:Y:S01]  /*05a0*/  LDC.64 R8, c[0x0][0x388] ;  /* 0x0000e200ff087b82 */ /* 0x000e620000000a00 */
[----:B0-----:R-:W-:-:S03]  /*05b0*/  IMAD.WIDE R6, R16, 0x14, R6 ;  /* 0x0000001410067825 */ /* 0x001fc600078e0206 */
[C---:B------:R-:W-:Y:S02]  /*05c0*/  IADD3 R2, P0, PT, R15.reuse, R6, RZ ;  /* 0x000000060f027210 */ /* 0x040fe40007f1e0ff */
[----:B------:R-:W2:Y:S01]  /*05d0*/  LDG.E.CONSTANT R23, desc[UR6][R6.64] ;  /* 0x0000000606177981 */ /* 0x000ea2000c1e9900 */
[----:B-1----:R-:W-:Y:S01]  /*05e0*/  IMAD.WIDE R8, R14, 0x24, R8 ;  /* 0x000000240e087825 */ /* 0x002fe200078e0208 */
[----:B------:R-:W-:Y:S02]  /*05f0*/  IADD3.X R3, PT, PT, RZ, R7, RZ, P0, !PT ;  /* 0x00000007ff037210 */ /* 0x000fe400007fe4ff */
[----:B------:R-:W-:-:S03]  /*0600*/  IADD3 R4, P1, PT, R15, R8, RZ ;  /* 0x000000080f047210 */ /* 0x000fc60007f3e0ff */
[----:B------:R-:W3:Y:S01]  /*0610*/  LDG.E.CONSTANT R17, desc[UR6][R2.64+0x4] ;  /* 0x0000040602117981 */ /* 0x000ee2000c1e9900 */
[----:B------:R-:W-:-:S03]  /*0620*/  IADD3.X R5, PT, PT, RZ, R9, RZ, P1, !PT ;  /* 0x00000009ff057210 */ /* 0x000fc60000ffe4ff */
[----:B------:R-:W4:Y:S04]  /*0630*/  LDG.E.CONSTANT R20, desc[UR6][R2.64+0x8] ;  /* 0x0000080602147981 */ /* 0x000f28000c1e9900 */
[----:B------:R-:W5:Y:S04]  /*0640*/  LDG.E.CONSTANT R24, desc[UR6][R4.64+0x4] ;  /* 0x0000040604187981 */ /* 0x000f68000c1e9900 */
[----:B------:R-:W2:Y:S04]  /*0650*/  LDG.E.CONSTANT R19, desc[UR6][R4.64+0x14] ;  /* 0x0000140604137981 */ /* 0x000ea8000c1e9900 */
[----:B------:R-:W4:Y:S04]  /*0660*/  LDG.E.CONSTANT R18, desc[UR6][R4.64+0x8] ;  /* 0x0000080604127981 */ /* 0x000f28000c1e9900 */
[----:B------:R-:W4:Y:S04]  /*0670*/  LDG.E.CONSTANT R26, desc[UR6][R8.64] ;  /* 0x00000006081a7981 */ /* 0x000f28000c1e9900 */
[----:B------:R-:W4:Y:S04]  /*0680*/  LDG.E.CONSTANT R22, desc[UR6][R4.64+0x18] ;  /* 0x0000180604167981 */ /* 0x000f28000c1e9900 */
[----:B------:R-:W4:Y:S01]  /*0690*/  LDG.E.CONSTANT R29, desc[UR6][R8.64+0x6c0] ;  /* 0x0006c006081d7981 */ /* 0x000f22000c1e9900 */
[----:B---3--:R-:W-:-:S02]  /*06a0*/  LOP3.LUT R25, R17, 0xf0f0f0f, RZ, 0xc0, !PT ;  /* 0x0f0f0f0f11197812 */ /* 0x008fc400078ec0ff */
[----:B------:R-:W-:-:S03]  /*06b0*/  SHF.R.U32.HI R17, RZ, 0x4, R17 ;  /* 0x00000004ff117819 */ /* 0x000fc60000011611 */
[----:B-----5:R-:W-:Y:S01]  /*06c0*/  IDP.4A.S8.S8 R25, R25, R24, RZ ;  /* 0x0000001819197226 */ /* 0x020fe200000006ff */
[----:B------:R-:W-:Y:S02]  /*06d0*/  LOP3.LUT R24, R17, 0xf0f0f0f, RZ, 0xc0, !PT ;  /* 0x0f0f0f0f11187812 */ /* 0x000fe400078ec0ff */
[----:B------:R-:W3:Y:S03]  /*06e0*/  LDG.E.CONSTANT R17, desc[UR6][R2.64+0x144] ;  /* 0x0001440602117981 */ /* 0x000ee6000c1e9900 */
[----:B--2---:R-:W-:Y:S02]  /*06f0*/  IDP.4A.S8.S8 R25, R24, R19, R25 ;  /* 0x0000001318197226 */ /* 0x004fe40000000619 */
[----:B------:R-:W2:Y:S01]  /*0700*/  LDG.E.CONSTANT R19, desc[UR6][R4.64+0x244] ;  /* 0x0002440604137981 */ /* 0x000ea2000c1e9900 */
[----:B----4-:R-:W-:-:S03]  /*0710*/  LOP3.LUT R27, R20, 0xf0f0f0f, RZ, 0xc0, !PT ;  /* 0x0f0f0f0f141b7812 */ /* 0x010fc600078ec0ff */
[----:B------:R-:W4:Y:S02]  /*0720*/  LDG.E.CONSTANT R24, desc[UR6][R4.64+0x254] ;  /* 0x0002540604187981 */ /* 0x000f24000c1e9900 */
[----:B------:R-:W-:Y:S02]  /*0730*/  IDP.4A.S8.S8 R27, R27, R18, R25 ;  /* 0x000000121b1b7226 */ /* 0x000fe40000000619 */
[----:B------:R-:W5:Y:S04]  /*0740*/  LDG.E.CONSTANT R18, desc[UR6][R2.64+0x148] ;  /* 0x0001480602127981 */ /* 0x000f68000c1e9900 */
[----:B------:R-:W5:Y:S01]  /*0750*/  LDG.E.CONSTANT R25, desc[UR6][R4.64+0x248] ;  /* 0x0002480604197981 */ /* 0x000f62000c1e9900 */
[----:B------:R-:W-:Y:S01]  /*0760*/  HFMA2 R23, R23, R26, -RZ ;  /* 0x0000001a17177231 */ /* 0x000fe200001000ff */
[----:B------:R-:W-:-:S04]  /*0770*/  SHF.R.U32.HI R20, RZ, 0x4, R20 ;  /* 0x00000004ff147819 */ /* 0x000fc80000011614 */
[----:B------:R-:W-:-:S05]  /*0780*/  LOP3.LUT R20, R20, 0xf0f0f0f, RZ, 0xc0, !PT ;  /* 0x0f0f0f0f14147812 */ /* 0x000fca00078ec0ff */
[----:B------:R-:W-:Y:S02]  /*0790*/  IDP.4A.S8.S8 R20, R20, R22, R27 ;  /* 0x0000001614147226 */ /* 0x000fe4000000061b */
[--C-:B------:R-:W-:Y:S01]  /*07a0*/  HADD2.F32 R22, -RZ, R23.reuse.H1_H1 ;  /* 0x30000017ff167230 */ /* 0x100fe20000004100 */
[----:B------:R-:W5:Y:S01]  /*07b0*/  LDG.E.CONSTANT R27, desc[UR6][R8.64+0x240] ;  /* 0x00024006081b7981 */ /* 0x000f62000c1e9900 */
[----:B------:R-:W-:Y:S01]  /*07c0*/  HADD2.F32 R23, -RZ, R23.H0_H0 ;  /* 0x20000017ff177230 */ /* 0x000fe20000004100 */
[----:B------:R-:W-:Y:S02]  /*07d0*/  I2FP.F32.S32 R20, R20 ;  /* 0x0000001400147245 */ /* 0x000fe40000201400 */
[----:B------:R-:W-:-:S04]  /*07e0*/  FMUL.FTZ R22, R22, 0.5 ;  /* 0x3f00000016167820 */ /* 0x000fc80000410000 */
[----:B------:R-:W-:Y:S02]  /*07f0*/  FFMA.FTZ R23, R23, R20, R22 ;  /* 0x0000001417177223 */ /* 0x000fe40000010016 */
[----:B------:R-:W5:Y:S01]  /*0800*/  LDG.E.CONSTANT R20, desc[UR6][R6.64+0x140] ;  /* 0x0001400606147981 */ /* 0x000f62000c1e9900 */
[----:B---3--:R-:W-:Y:S02]  /*0810*/  LOP3.LUT R22, R17, 0xf0f0f0f, RZ, 0xc0, !PT ;  /* 0x0f0f0f0f11167812 */ /* 0x008fe400078ec0ff */
[----:B------:R-:W-:-:S03]  /*0820*/  SHF.R.U32.HI R17, RZ, 0x4, R17 ;  /* 0x00000004ff117819 */ /* 0x000fc60000011611 */
[----:B--2---:R-:W-:Y:S02]  /*0830*/  IDP.4A.S8.S8 R22, R22, R19, RZ ;  /* 0x0000001316167226 */ /* 0x004fe400000006ff */
[----:B------:R-:W2:Y:S01]  /*0840*/  LDG.E.CONSTANT R19, desc[UR6][R4.64+0x258] ;  /* 0x0002580604137981 */ /* 0x000ea2000c1e9900 */
[----:B------:R-:W-:-:S05]  /*0850*/  LOP3.LUT R17, R17, 0xf0f0f0f, RZ, 0xc0, !PT ;  /* 0x0f0f0f0f11117812 */ /* 0x000fca00078ec0ff */
[----:B----4-:R-:W-:Y:S01]  /*0860*/  IDP.4A.S8.S8 R24, R17, R24, R22 ;  /* 0x0000001811187226 */ /* 0x010fe20000000616 */
[----:B-----5:R-:W-:Y:S01]  /*0870*/  LOP3.LUT R17, R18, 0xf0f0f0f, RZ, 0xc0, !PT ;  /* 0x0f0f0f0f12117812 */ /* 0x020fe200078ec0ff */
[----:B------:R-:W3:Y:S04]  /*0880*/  LDG.E.CONSTANT R22, desc[UR6][R2.64+0x284] ;  /* 0x0002840602167981 */ /* 0x000ee8000c1e9900 */
[----:B------:R-:W-:Y:S02]  /*0890*/  IDP.4A.S8.S8 R25, R17, R25, R24 ;  /* 0x0000001911197226 */ /* 0x000fe40000000618 */
[----:B------:R-:W4:Y:S04]  /*08a0*/  LDG.E.CONSTANT R24, desc[UR6][R4.64+0x484] ;  /* 0x0004840604187981 */ /* 0x000f28000c1e9900 */
[----:B------:R-:W5:Y:S01]  /*08b0*/  LDG.E.CONSTANT R17, desc[UR6][R4.64+0x494] ;  /* 0x0004940604117981 */ /* 0x000f62000c1e9900 */
[----:B------:R-:W-:-:S04]  /*08c0*/  SHF.R.U32.HI R18, RZ, 0x4, R18 ;  /* 0x00000004ff127819 */ /* 0x000fc80000011612 */
[----:B------:R-:W-:Y:S01]  /*08d0*/  LOP3.LUT R18, R18, 0xf0f0f0f, RZ, 0xc0, !PT ;  /* 0x0f0f0f0f12127812 */ /* 0x000fe200078ec0ff */
[----:B------:R-:W-:-:S04]  /*08e0*/  HMUL2 R20, R20, R27 ;  /* 0x0000001b14147232 */ /* 0x000fc80000000000 */
[----:B--2---:R-:W-:Y:S02]  /*08f0*/  IDP.4A.S8.S8 R18, R18, R19, R25 ;  /* 0x0000001312127226 */ /* 0x004fe40000000619 */
[--C-:B------:R-:W-:Y:S02]  /*0900*/  HADD2.F32 R19, -RZ, R20.reuse.H1_H1 ;  /* 0x30000014ff137230 */ /* 0x100fe40000004100 */
[----:B------:R-:W-:Y:S01]  /*0910*/  HADD2.F32 R20, -RZ, R20.H0_H0 ;  /* 0x20000014ff147230 */ /* 0x000fe20000004100 */
[----:B------:R-:W-:Y:S02]  /*0920*/  I2FP.F32.S32 R25, R18 ;  /* 0x0000001200197245 */ /* 0x000fe40000201400 */
[----:B------:R-:W-:Y:S02]  /*0930*/  FMUL.FTZ R27, R19, 0.5 ;  /* 0x3f000000131b7820 */ /* 0x000fe40000410000 */
[----:B------:R-:W2:Y:S02]  /*0940*/  LDG.E.CONSTANT R19, desc[UR6][R2.64+0x288] ;  /* 0x0002880602137981 */ /* 0x000ea4000c1e9900 */
[----:B------:R-:W-:Y:S01]  /*0950*/  FFMA.FTZ R18, R20, R25, R27 ;  /* 0x0000001914127223 */ /* 0x000fe2000001001b */
[----:B---3--:R-:W-:Y:S01]  /*0960*/  LOP3.LUT R27, R22, 0xf0f0f0f, RZ, 0xc0, !PT ;  /* 0x0f0f0f0f161b7812 */ /* 0x008fe200078ec0ff */
[----:B------:R-:W3:Y:S04]  /*0970*/  LDG.E.CONSTANT R20, desc[UR6][R4.64+0x488] ;  /* 0x0004880604147981 */ /* 0x000ee8000c1e9900 */
[----:B------:R-:W3:Y:S01]  /*0980*/  LDG.E.CONSTANT R25, desc[UR6][R2.64+0x3c4] ;  /* 0x0003c40602197981 */ /* 0x000ee2000c1e9900 */
[----:B------:R-:W-:Y:S01]  /*0990*/  SHF.R.U32.HI R22, RZ, 0x4, R22 ;  /* 0x00000004ff167819 */ /* 0x000fe20000011616 */
[----:B----4-:R-:W-:-:S02]  /*09a0*/  IDP.4A.S8.S8 R27, R27, R24, RZ ;  /* 0x000000181b1b7226 */ /* 0x010fc400000006ff */
[----:B------:R-:W4:Y:S01]  /*09b0*/  LDG.E.CONSTANT R24, desc[UR6][R4.64+0x6c4] ;  /* 0x0006c40604187981 */ /* 0x000f22000c1e9900 */
[----:B------:R-:W-:-:S05]  /*09c0*/  LOP3.LUT R22, R22, 0xf0f0f0f, RZ, 0xc0, !PT ;  /* 0x0f0f0f0f16167812 */ /* 0x000fca00078ec0ff */
[----:B-----5:R-:W-:Y:S02]  /*09d0*/  IDP.4A.S8.S8 R27, R22, R17, R27 ;  /* 0x00000011161b7226 */ /* 0x020fe4000000061b */
[----:B------:R-:W5:Y:S01]  /*09e0*/  LDG.E.CONSTANT R17, desc[UR6][R4.64+0x6d4] ;  /* 0x0006d40604117981 */ /* 0x000f62000c1e9900 */
[----:B--2---:R-:W-:-:S05]  /*09f0*/  LOP3.LUT R22, R19, 0xf0f0f0f, RZ, 0xc0, !PT ;  /* 0x0f0f0f0f13167812 */ /* 0x004fca00078ec0ff */
[----:B---3--:R-:W-:Y:S02]  /*0a00*/  IDP.4A.S8.S8 R20, R22, R20, R27 ;  /* 0x0000001416147226 */ /* 0x008fe4000000061b */
[----:B------:R4:W2:Y:S01]  /*0a10*/  LDG.E.CONSTANT R22, desc[UR6][R2.64+0x3c8] ;  /* 0x0003c80602167981 */ /* 0x0008a2000c1e9900 */
[----:B------:R-:W-:Y:S02]  /*0a20*/  LOP3.LUT R27, R25, 0xf0f0f0f, RZ, 0xc0, !PT ;  /* 0x0f0f0f0f191b7812 */ /* 0x000fe400078ec0ff */
[----:B------:R-:W-:Y:S02]  /*0a30*/  SHF.R.U32.HI R26, RZ, 0x4, R25 ;  /* 0x00000004ff1a7819 */ /* 0x000fe40000011619 */
[----:B------:R-:W3:Y:S01]  /*0a40*/  LDG.E.CONSTANT R25, desc[UR6][R4.64+0x6c8] ;  /* 0x0006c80604197981 */ /* 0x000ee2000c1e9900 */
[----:B----4-:R-:W-:-:S03]  /*0a50*/  IDP.4A.S8.S8 R2, R27, R24, RZ ;  /* 0x000000181b027226 */ /* 0x010fc600000006ff */
[----:B------:R-:W4:Y:S01]  /*0a60*/  LDG.E.CONSTANT R24, desc[UR6][R6.64+0x280] ;  /* 0x0002800606187981 */ /* 0x000f22000c1e9900 */
[----:B------:R-:W-:-:S03]  /*0a70*/  LOP3.LUT R28, R26, 0xf0f0f0f, RZ, 0xc0, !PT ;  /* 0x0f0f0f0f1a1c7812 */ /* 0x000fc600078ec0ff */
[----:B------:R-:W4:Y:S02]  /*0a80*/  LDG.E.CONSTANT R27, desc[UR6][R8.64+0x480] ;  /* 0x00048006081b7981 */ /* 0x000f24000c1e9900 */
[----:B-----5:R-:W-:Y:S02]  /*0a90*/  IDP.4A.S8.S8 R28, R28, R17, R2 ;  /* 0x000000111c1c7226 */ /* 0x020fe40000000602 */
[----:B------:R-:W5:Y:S04]  /*0aa0*/  LDG.E.CONSTANT R26, desc[UR6][R6.64+0x3c0] ;  /* 0x0003c006061a7981 */ /* 0x000f68000c1e9900 */
[----:B------:R-:W5:Y:S04]  /*0ab0*/  LDG.E.CONSTANT R17, desc[UR6][R4.64+0x498] ;  /* 0x0004980604117981 */ /* 0x000f68000c1e9900 */
[----:B------:R-:W5:Y:S01]  /*0ac0*/  LDG.E.CONSTANT R2, desc[UR6][R4.64+0x6d8] ;  /* 0x0006d80604027981 */ /* 0x000f62000c1e9900 */
[----:B------:R-:W-:Y:S01]  /*0ad0*/  SHF.R.U32.HI R19, RZ, 0x4, R19 ;  /* 0x00000004ff137819 */ /* 0x000fe20000011613 */
[----:B------:R-:W-:-:S03]  /*0ae0*/  VIADD R13, R13, 0x40 ;  /* 0x000000400d0d7836 */ /* 0x000fc60000000000 */
[----:B------:R-:W-:Y:S02]  /*0af0*/  LOP3.LUT R19, R19, 0xf0f0f0f, RZ, 0xc0, !PT ;  /* 0x0f0f0f0f13137812 */ /* 0x000fe400078ec0ff */
[----:B------:R-:W-:Y:S01]  /*0b00*/  ISETP.GE.U32.AND P0, PT, R13, R10, PT ;  /* 0x0000000a0d00720c */ /* 0x000fe20003f06070 */
[----:B------:R-:W-:-:S04]  /*0b10*/  FADD.FTZ R23, R23, R12 ;  /* 0x0000000c17177221 */ /* 0x000fc80000010000 */
[----:B------:R-:W-:Y:S01]  /*0b20*/  FADD.FTZ R18, R23, R18 ;  /* 0x0000001217127221 */ /* 0x000fe20000010000 */
[----:B------:R-:W-:Y:S02]  /*0b30*/  IADD3 R16, PT, PT, R16, 0x40, RZ ;  /* 0x0000004010107810 */ /* 0x000fe40007ffe0ff */
[----:B------:R-:W-:Y:S02]  /*0b40*/  IADD3 R14, PT, PT, R14, 0x40, RZ ;  /* 0x000000400e0e7810 */ /* 0x000fe40007ffe0ff */
[----:B--2---:R-:W-:Y:S02]  /*0b50*/  LOP3.LUT R3, R22, 0xf0f0f0f, RZ, 0xc0, !PT ;  /* 0x0f0f0f0f16037812 */ /* 0x004fe400078ec0ff */
[----:B------:R-:W-:-:S03]  /*0b60*/  SHF.R.U32.HI R22, RZ, 0x4, R22 ;  /* 0x00000004ff167819 */ /* 0x000fc60000011616 */
[----:B---3--:R-:W-:Y:S01]  /*0b70*/  IDP.4A.S8.S8 R25, R3, R25, R28 ;  /* 0x0000001903197226 */ /* 0x008fe2000000061c */
[----:B------:R-:W-:Y:S01]  /*0b80*/  LOP3.LUT R3, R22, 0xf0f0f0f, RZ, 0xc0, !PT ;  /* 0x0f0f0f0f16037812 */ /* 0x000fe200078ec0ff */
[----:B----4-:R-:W-:Y:S02]  /*0b90*/  HFMA2 R24, R24, R27, -RZ ;  /* 0x0000001b18187231 */ /* 0x010fe400001000ff */
[----:B-----5:R-:W-:Y:S02]  /*0ba0*/  HMUL2 R26, R26, R29 ;  /* 0x0000001d1a1a7232 */ /* 0x020fe40000000000 */
[----:B------:R-:W-:Y:S02]  /*0bb0*/  IDP.4A.S8.S8 R17, R19, R17, R20 ;  /* 0x0000001113117226 */ /* 0x000fe40000000614 */
[----:B------:R-:W-:Y:S02]  /*0bc0*/  IDP.4A.S8.S8 R25, R3, R2, R25 ;  /* 0x0000000203197226 */ /* 0x000fe40000000619 */
[--C-:B------:R-:W-:Y:S01]  /*0bd0*/  HADD2.F32 R2, -RZ, R24.reuse.H1_H1 ;  /* 0x30000018ff027230 */ /* 0x100fe20000004100 */
[----:B------:R-:W-:Y:S01]  /*0be0*/  I2FP.F32.S32 R17, R17 ;  /* 0x0000001100117245 */ /* 0x000fe20000201400 */
[----:B------:R-:W-:-:S02]  /*0bf0*/  HADD2.F32 R24, -RZ, R24.H0_H0 ;  /* 0x20000018ff187230 */ /* 0x000fc40000004100 */
[--C-:B------:R-:W-:Y:S02]  /*0c00*/  HADD2.F32 R4, -RZ, R26.reuse.H1_H1 ;  /* 0x3000001aff047230 */ /* 0x100fe40000004100 */
[----:B------:R-:W-:Y:S01]  /*0c10*/  FMUL.FTZ R3, R2, 0.5 ;  /* 0x3f00000002037820 */ /* 0x000fe20000410000 */
[----:B------:R-:W-:Y:S01]  /*0c20*/  HADD2.F32 R26, -RZ, R26.H0_H0 ;  /* 0x2000001aff1a7230 */ /* 0x000fe20000004100 */
[----:B------:R-:W-:Y:S01]  /*0c30*/  I2FP.F32.S32 R25, R25 ;  /* 0x0000001900197245 */ /* 0x000fe20000201400 */
[----:B------:R-:W-:Y:S01]  /*0c40*/  FMUL.FTZ R5, R4, 0.5 ;  /* 0x3f00000004057820 */ /* 0x000fe20000410000 */
[----:B------:R-:W-:-:S03]  /*0c50*/  FFMA.FTZ R3, R24, R17, R3 ;  /* 0x0000001118037223 */ /* 0x000fc60000010003 */
[----:B------:R-:W-:Y:S01]  /*0c60*/  FFMA.FTZ R26, R26, R25, R5 ;  /* 0x000000191a1a7223 */ /* 0x000fe20000010005 */
[----:B------:R-:W-:-:S04]  /*0c70*/  FADD.FTZ R3, R18, R3 ;  /* 0x0000000312037221 */ /* 0x000fc80000010000 */
[----:B------:R-:W-:Y:S01]  /*0c80*/  FADD.FTZ R12, R3, R26 ;  /* 0x0000001a030c7221 */ /* 0x000fe20000010000 */
[----:B------:R-:W-:Y:S06]  /*0c90*/  @!P0 BRA `(.L_x_874) ;  /* 0xfffffff8003c8947 */ /* 0x000fec000383ffff */
.L_x_870:
[----:B------:R-:W-:Y:S05]  /*0ca0*/  BSYNC.RECONVERGENT B0 ;  /* 0x0000000000007941 */ /* 0x000fea0003800200 */
.L_x_869:
        /* <DEDUP_REMOVED lines=18> */
.L_x_875:
        /* <DEDUP_REMOVED lines=11> */
.L_x_1330:


//--------------------- .text._Z13mul_mat_vec_qIN3c108BFloat16ELi32ELi4E10block_q4_0Li2EXadL_ZN45_INTERNAL_8d5cb472_14_gguf_kernel_cu_cd24131917vec_dot_q4_0_q8_1EPKvPK10block_q8_1RKiEEEvS5_S5_PT_iii --------------------------
	.section	.text._Z13mul_mat_vec_qIN3c108BFloat16ELi32ELi4E10block_q4_0Li2EXadL_ZN45_INTERNAL_8d5cb472_14_gguf_kernel_cu_cd24131917vec_dot_q4_0_q8_1EPKvPK10block_q8_1RKiEEEvS5_S5_PT_iii,"ax",@progbits
	.align	128
.text._Z13mul_mat_vec_qIN3c108BFloat16ELi32ELi4E10block_q4_0Li2EXadL_ZN45_INTERNAL_8d5cb472_14_gguf_kernel_cu_cd24131917vec_dot_q4_0_q8_1EPKvPK10block_q8_1RKiEEEvS5_S5_PT_iii:
        .type           _Z13mul_mat_vec_qIN3c108BFloat16ELi32ELi4E10block_q4_0Li2EXadL_ZN45_INTERNAL_8d5cb472_14_gguf_kernel_cu_cd24131917vec_dot_q4_0_q8_1EPKvPK10block_q8_1RKiEEEvS5_S5_PT_iii,@function
        .size           _Z13mul_mat_vec_qIN3c108BFloat16ELi32ELi4E10block_q4_0Li2EXadL_ZN45_INTERNAL_8d5cb472_14_gguf_kernel_cu_cd24131917vec_dot_q4_0_q8_1EPKvPK10block_q8_1RKiEEEvS5_S5_PT_iii,(.L_x_1331 - _Z13mul_mat_vec_qIN3c108BFloat16ELi32ELi4E10block_q4_0Li2EXadL_ZN45_INTERNAL_8d5cb472_14_gguf_kernel_cu_cd24131917vec_dot_q4_0_q8_1EPKvPK10block_q8_1RKiEEEvS5_S5_PT_iii)
        .other          _Z13mul_mat_vec_qIN3c108BFloat16ELi32ELi4E10block_q4_0Li2EXadL_ZN45_INTERNAL_8d5cb472_14_gguf_kernel_cu_cd24131917vec_dot_q4_0_q8_1EPKvPK10block_q8_1RKiEEEvS5_S5_PT_iii,@"STO_CUDA_ENTRY STV_DEFAULT"
_Z13mul_mat_vec_qIN3c108BFloat16ELi32ELi4E10block_q4_0Li2EXadL_ZN45_INTERNAL_8d5cb472_14_gguf_kernel_cu_cd24131917vec_dot_q4_0_q8_1EPKvPK10block_q8_1RKiEEEvS5_S5_PT_iii:
        /* <DEDUP_REMOVED lines=25> */
[----:B------:R-:W-:Y:S01]  /*0190*/  IMAD.SHL.U32 R15, R24, 0x2, RZ ;  /* 0x00000002180f7824 */ /* 0x000fe200078e00ff */
[----:B------:R-:W-:Y:S01]  /*01a0*/  IADD3 R5, PT, PT, R12, R5, RZ ;  /* 0x000000050c057210 */ /* 0x000fe20007ffe0ff */
[----:B------:R-:W-:Y:S01]  /*01b0*/  IMAD R6, R11, R12, RZ ;  /* 0x0000000c0b067224 */ /* 0x000fe200078e02ff */
[----:B------:R-:W-:Y:S02]  /*01c0*/  SHF.R.S32.HI R3, RZ, 0x1f, R0 ;  /* 0x0000001fff037819 */ /* 0x000fe40000011400 */
[----:B------:R-:W-:Y:S02]  /*01d0*/  LOP3.LUT P1, RZ, R5, 0x10, RZ, 0xc0, !PT ;  /* 0x0000001005ff7812 */ /* 0x000fe4000782c0ff */
[----:B------:R-:W-:-:S02]  /*01e0*/  LEA.HI R3, R3, R0, RZ, 0x9 ;  /* 0x0000000003037211 */ /* 0x000fc400078f48ff */
[----:B------:R-:W-:Y:S02]  /*01f0*/  ISETP.GE.U32.AND P0, PT, R5, 0x10, PT ;  /* 0x000000100500780c */ /* 0x000fe40003f06070 */
[----:B------:R-:W-:Y:S02]  /*0200*/  SHF.R.S32.HI R3, RZ, 0x9, R3 ;  /* 0x00000009ff037819 */ /* 0x000fe40000011403 */
[----:B------:R-:W-:Y:S02]  /*0210*/  MOV R16, RZ ;  /* 0x000000ff00107202 */ /* 0x000fe40000000f00 */
[----:B------:R-:W-:Y:S01]  /*0220*/  LOP3.LUT R15, R15, 0x2, RZ, 0xc0, !PT ;  /* 0x000000020f0f7812 */ /* 0x000fe200078ec0ff */
[----:B------:R-:W-:Y:S02]  /*0230*/  IMAD R8, R3, UR5, RZ ;  /* 0x0000000503087c24 */ /* 0x000fe4000f8e02ff */
[----:B------:R-:W-:Y:S05]  /*0240*/  @P1 BRA `(.L_x_879) ;  /* 0x0000000000a41947 */ /* 0x000fea0003800000 */
[----:B------:R-:W0:Y:S01]  /*0250*/  LDC.64 R2, c[0x0][0x380] ;  /* 0x0000e000ff027b82 */ /* 0x000e220000000a00 */
[----:B------:R-:W-:Y:S01]  /*0260*/  IMAD.IADD R7, R13, 0x1, R6 ;  /* 0x000000010d077824 */ /* 0x000fe200078e0206 */
[----:B------:R-:W-:-:S06]  /*0270*/  SHF.L.U32 R19, R15, 0x2, RZ ;  /* 0x000000020f137819 */ /* 0x000fcc00000006ff */
[----:B------:R-:W1:Y:S01]  /*0280*/  LDC.64 R4, c[0x0][0x388] ;  /* 0x0000e200ff047b82 */ /* 0x000e620000000a00 */
[----:B0-----:R-:W-:-:S04]  /*0290*/  IMAD.WIDE R2, R7, 0x12, R2 ;  /* 0x0000001207027825 */ /* 0x001fc800078e0202 */
[----:B------:R-:W-:Y:S01]  /*02a0*/  IMAD R7, R8, 0x10, R13 ;  /* 0x0000001008077824 */ /* 0x000fe200078e020d */
[----:B------:R-:W-:Y:S02]  /*02b0*/  IADD3 R16, P1, PT, R2, R19, RZ ;  /* 0x0000001302107210 */ /* 0x000fe40007f3e0ff */
[----:B------:R0:W2:Y:S01]  /*02c0*/  LDG.E.U16.CONSTANT R2, desc[UR6][R2.64] ;  /* 0x0000000602027981 */ /* 0x0000a2000c1e9500 */
[----:B-1----:R-:W-:Y:S01]  /*02d0*/  IMAD.WIDE R4, R7, 0x24, R4 ;  /* 0x0000002407047825 */ /* 0x002fe200078e0204 */
[----:B------:R-:W-:Y:S02]  /*02e0*/  IADD3.X R17, PT, PT, RZ, R3, RZ, P1, !PT ;  /* 0x00000003ff117210 */ /* 0x000fe40000ffe4ff */
        /* <DEDUP_REMOVED lines=10> */
[----:B------:R-:W0:Y:S01]  /*0390*/  LDG.E.CONSTANT R4, desc[UR6][R4.64] ;  /* 0x0000000604047981 */ /* 0x000e22000c1e9900 */
[----:B------:R-:W-:-:S02]  /*03a0*/  IADD3 R13, PT, PT, R13, 0x10, RZ ;  /* 0x000000100d0d7810 */ /* 0x000fc40007ffe0ff */
[----:B---3--:R-:W-:-:S04]  /*03b0*/  LEA R14, R21, R14, 0x10 ;  /* 0x0000000e150e7211 */ /* 0x008fc800078e80ff */
[----:B------:R-:W-:Y:S02]  /*03c0*/  LOP3.LUT R21, R14, 0xf0f0f0f, RZ, 0xc0, !PT ;  /* 0x0f0f0f0f0e157812 */ /* 0x000fe400078ec0ff */
[----:B------:R-:W-:Y:S01]  /*03d0*/  SHF.R.U32.HI R14, RZ, 0x4, R14 ;  /* 0x00000004ff0e7819 */ /* 0x000fe2000001160e */
[----:B----4-:R-:W-:-:S03]  /*03e0*/  IMAD R22, R23, 0x10000, R22 ;  /* 0x0001000017167824 */ /* 0x010fc600078e0216 */
[----:B------:R-:W-:Y:S01]  /*03f0*/  LOP3.LUT R14, R14, 0xf0f0f0f, RZ, 0xc0, !PT ;  /* 0x0f0f0f0f0e0e7812 */ /* 0x000fe200078ec0ff */
[----:B-----5:R-:W-:Y:S01]  /*0400*/  IDP.4A.S8.S8 R20, R21, R20, RZ ;  /* 0x0000001415147226 */ /* 0x020fe200000006ff */
[----:B------:R-:W-:Y:S02]  /*0410*/  LOP3.LUT R16, R22, 0xf0f0f0f, RZ, 0xc0, !PT ;  /* 0x0f0f0f0f16107812 */ /* 0x000fe400078ec0ff */
[----:B------:R-:W-:Y:S01]  /*0420*/  SHF.R.U32.HI R22, RZ, 0x4, R22 ;  /* 0x00000004ff167819 */ /* 0x000fe20000011616 */
[----:B--2---:R-:W-:-:S03]  /*0430*/  IDP.4A.S8.S8 R7, R14, R7, R20 ;  /* 0x000000070e077226 */ /* 0x004fc60000000614 */
[----:B------:R-:W-:Y:S01]  /*0440*/  LOP3.LUT R22, R22, 0xf0f0f0f, RZ, 0xc0, !PT ;  /* 0x0f0f0f0f16167812 */ /* 0x000fe200078ec0ff */
[----:B------:R-:W-:-:S04]  /*0450*/  IDP.4A.S8.S8 R0, R16, R0, R7 ;  /* 0x0000000010007226 */ /* 0x000fc80000000607 */
[----:B------:R-:W-:Y:S02]  /*0460*/  IDP.4A.S8.S8 R0, R22, R9, R0 ;  /* 0x0000000916007226 */ /* 0x000fe40000000600 */
[----:B0-----:R-:W-:-:S03]  /*0470*/  HADD2.F32 R3, -RZ, R4.H1_H1 ;  /* 0x30000004ff037230 */ /* 0x001fc60000004100 */
[----:B------:R-:W-:Y:S01]  /*0480*/  I2FP.F32.S32 R5, R0 ;  /* 0x0000000000057245 */ /* 0x000fe20000201400 */
[----:B------:R-:W-:Y:S02]  /*0490*/  HADD2.F32 R4, -RZ, R4.H0_H0 ;  /* 0x20000004ff047230 */ /* 0x000fe40000004100 */
[----:B------:R-:W-:Y:S01]  /*04a0*/  FMUL.FTZ R3, R3, -4 ;  /* 0xc080000003037820 */ /* 0x000fe20000410000 */
[----:B------:R-:W-:-:S03]  /*04b0*/  HADD2.F32 R0, -RZ, R2.H0_H0 ;  /* 0x20000002ff007230 */ /* 0x000fc60000004100 */
[----:B------:R-:W-:-:S04]  /*04c0*/  FFMA.FTZ R3, R4, R5, R3 ;  /* 0x0000000504037223 */ /* 0x000fc80000010003 */
[----:B------:R-:W-:-:S07]  /*04d0*/  FFMA.FTZ R16, R0, R3, RZ ;  /* 0x0000000300107223 */ /* 0x000fce00000100ff */
.L_x_879:
[----:B------:R-:W-:Y:S05]  /*04e0*/  BSYNC.RECONVERGENT B1 ;  /* 0x0000000000017941 */ /* 0x000fea0003800200 */
.L_x_878:
[----:B------:R-:W-:Y:S05]  /*04f0*/  @!P0 BRA `(.L_x_877) ;  /* 0x0000000400288947 */ /* 0x000fea0003800000 */
[----:B------:R-:W-:Y:S01]  /*0500*/  IMAD.SHL.U32 R15, R15, 0x4, RZ ;  /* 0x000000040f0f7824 */ /* 0x000fe200078e00ff */
[----:B------:R-:W-:Y:S01]  /*0510*/  LEA R0, R8, R13, 0x4 ;  /* 0x0000000d08007211 */ /* 0x000fe200078e20ff */
[----:B------:R-:W-:-:S07]  /*0520*/  IMAD.IADD R17, R13, 0x1, R6 ;  /* 0x000000010d117824 */ /* 0x000fce00078e0206 */
.L_x_880:
[----:B------:R-:W0:Y:S08]  /*0530*/  LDC.64 R4, c[0x0][0x380] ;  /* 0x0000e000ff047b82 */ /* 0x000e300000000a00 */
[----:B------:R-:W1:Y:S01]  /*0540*/  LDC.64 R2, c[0x0][0x388] ;  /* 0x0000e200ff027b82 */ /* 0x000e620000000a00 */
[----:B0-----:R-:W-:-:S03]  /*0550*/  IMAD.WIDE R4, R17, 0x12, R4 ;  /* 0x0000001211047825 */ /* 0x001fc600078e0204 */
[----:B------:R-:W-:Y:S01]  /*0560*/  IADD3 R8, P0, PT, R15, R4, RZ ;  /* 0x000000040f087210 */ /* 0x000fe20007f1e0ff */
[----:B-1----:R-:W-:-:S03]  /*0570*/  IMAD.WIDE R2, R0, 0x24, R2 ;  /* 0x0000002400027825 */ /* 0x002fc600078e0202 */
[----:B------:R-:W-:-:S05]  /*0580*/  IADD3.X R9, PT, PT, RZ, R5, RZ, P0, !PT ;  /* 0x00000005ff097210 */ /* 0x000fca00007fe4ff */
[----:B------:R-:W2:Y:S01]  /*0590*/  LDG.E.U16.CONSTANT R14, desc[UR6][R8.64+0x2] ;  /* 0x00000206080e7981 */ /* 0x000ea2000c1e9500 */
[----:B------:R-:W-:-:S03]  /*05a0*/  IADD3 R6, P0, PT, R15, R2, RZ ;  /* 0x000000020f067210 */ /* 0x000fc60007f1e0ff */
[----:B------:R-:W2:Y:S02]  /*05b0*/  LDG.E.U16.CONSTANT R19, desc[UR6][R8.64+0x4] ;  /* 0x0000040608137981 */ /* 0x000ea4000c1e9500 */
[----:B------:R-:W-:Y:S02]  /*05c0*/  IMAD.X R7, RZ, RZ, R3, P0 ;  /* 0x000000ffff077224 */ /* 0x000fe400000e0603 */
[----:B------:R-:W3:Y:S04]  /*05d0*/  LDG.E.U16.CONSTANT R27, desc[UR6][R8.64+0x6] ;  /* 0x00000606081b7981 */ /* 0x000ee8000c1e9500 */
[----:B------:R-:W4:Y:S04]  /*05e0*/  LDG.E.CONSTANT R18, desc[UR6][R6.64+0x4] ;  /* 0x0000040606127981 */ /* 0x000f28000c1e9900 */
[----:B------:R-:W5:Y:S04]  /*05f0*/  LDG.E.CONSTANT R20, desc[UR6][R6.64+0x14] ;  /* 0x0000140606147981 */ /* 0x000f68000c1e9900 */
[----:B------:R-:W3:Y:S04]  /*0600*/  LDG.E.U16.CONSTANT R28, desc[UR6][R8.64+0x8] ;  /* 0x00000806081c7981 */ /* 0x000ee8000c1e9500 */
[----:B------:R-:W3:Y:S04]  /*0610*/  LDG.E.CONSTANT R25, desc[UR6][R6.64+0x244] ;  /* 0x0002440606197981 */ /* 0x000ee8000c1e9900 */
[----:B------:R-:W3:Y:S04]  /*0620*/  LDG.E.U16.CONSTANT R26, desc[UR6][R8.64+0x128] ;  /* 0x00012806081a7981 */ /* 0x000ee8000c1e9500 */
[----:B------:R-:W3:Y:S01]  /*0630*/  LDG.E.CONSTANT R29, desc[UR6][R6.64+0x18] ;  /* 0x00001806061d7981 */ /* 0x000ee2000c1e9900 */
[----:B--2---:R-:W-:-:S03]  /*0640*/  LEA R14, R19, R14, 0x10 ;  /* 0x0000000e130e7211 */ /* 0x004fc600078e80ff */
[----:B------:R-:W2:Y:S01]  /*0650*/  LDG.E.U16.CONSTANT R19, desc[UR6][R8.64+0x122] ;  /* 0x0001220608137981 */ /* 0x000ea2000c1e9500 */
[----:B------:R-:W-:Y:S02]  /*0660*/  LOP3.LUT R21, R14, 0xf0f0f0f, RZ, 0xc0, !PT ;  /* 0x0f0f0f0f0e157812 */ /* 0x000fe400078ec0ff */
[----:B------:R-:W-:Y:S02]  /*0670*/  SHF.R.U32.HI R22, RZ, 0x4, R14 ;  /* 0x00000004ff167819 */ /* 0x000fe4000001160e */
[----:B------:R-:W2:Y:S01]  /*0680*/  LDG.E.U16.CONSTANT R14, desc[UR6][R8.64+0x124] ;  /* 0x00012406080e7981 */ /* 0x000ea2000c1e9500 */
[----:B----4-:R-:W-:Y:S01]  /*0690*/  IDP.4A.S8.S8 R18, R21, R18, RZ ;  /* 0x0000001215127226 */ /* 0x010fe200000006ff */
[----:B------:R-:W-:Y:S02]  /*06a0*/  LOP3.LUT R23, R22, 0xf0f0f0f, RZ, 0xc0, !PT ;  /* 0x0f0f0f0f16177812 */ /* 0x000fe400078ec0ff */
[----:B------:R-:W4:Y:S03]  /*06b0*/  LDG.E.CONSTANT R21, desc[UR6][R6.64+0x8] ;  /* 0x0000080606157981 */ /* 0x000f26000c1e9900 */
[----:B-----5:R-:W-:Y:S01]  /*06c0*/  IDP.4A.S8.S8 R20, R23, R20, R18 ;  /* 0x0000001417147226 */ /* 0x020fe20000000612 */
[----:B------:R-:W5:Y:S04]  /*06d0*/  LDG.E.U16.CONSTANT R22, desc[UR6][R4.64+0x120] ;  /* 0x0001200604167981 */ /* 0x000f68000c1e9500 */
[----:B------:R-:W5:Y:S04]  /*06e0*/  LDG.E.U16.CONSTANT R23, desc[UR6][R8.64+0x126] ;  /* 0x0001260608177981 */ /* 0x000f68000c1e9500 */
[----:B------:R3:W5:Y:S02]  /*06f0*/  LDG.E.U16.CONSTANT R18, desc[UR6][R4.64] ;  /* 0x0000000604127981 */ /* 0x000764000c1e9500 */
[----:B---3--:R-:W-:-:S02]  /*0700*/  IMAD R4, R28, 0x10000, R27 ;  /* 0x000100001c047824 */ /* 0x008fc400078e021b */
[----:B------:R-:W3:Y:S04]  /*0710*/  LDG.E.CONSTANT R5, desc[UR6][R6.64+0x258] ;  /* 0x0002580606057981 */ /* 0x000ee8000c1e9900 */
[----:B------:R-:W3:Y:S04]  /*0720*/  LDG.E.CONSTANT R27, desc[UR6][R6.64+0x254] ;  /* 0x00025406061b7981 */ /* 0x000ee8000c1e9900 */
[----:B------:R-:W3:Y:S04]  /*0730*/  LDG.E.CONSTANT R28, desc[UR6][R2.64] ;  /* 0x00000006021c7981 */ /* 0x000ee8000c1e9900 */
[----:B------:R-:W3:Y:S04]  /*0740*/  LDG.E.CONSTANT R2, desc[UR6][R2.64+0x240] ;  /* 0x0002400602027981 */ /* 0x000ee8000c1e9900 */
[----:B------:R0:W3:Y:S01]  /*0750*/  LDG.E.CONSTANT R3, desc[UR6][R6.64+0x248] ;  /* 0x0002480606037981 */ /* 0x0000e2000c1e9900 */
[----:B------:R-:W-:-:S05]  /*0760*/  VIADD R13, R13, 0x20 ;  /* 0x000000200d0d7836 */ /* 0x000fca0000000000 */
[----:B------:R-:W-:Y:S02]  /*0770*/  ISETP.GE.U32.AND P0, PT, R13, R12, PT ;  /* 0x0000000c0d00720c */ /* 0x000fe40003f06070 */
[----:B------:R-:W-:Y:S02]  /*0780*/  IADD3 R17, PT, PT, R17, 0x20, RZ ;  /* 0x0000002011117810 */ /* 0x000fe40007ffe0ff */
[----:B------:R-:W-:Y:S02]  /*0790*/  IADD3 R0, PT, PT, R0, 0x20, RZ ;  /* 0x0000002000007810 */ /* 0x000fe40007ffe0ff */
[----:B--2---:R-:W-:Y:S02]  /*07a0*/  LEA R19, R14, R19, 0x10 ;  /* 0x000000130e137211 */ /* 0x004fe400078e80ff */
[----:B------:R-:W-:Y:S02]  /*07b0*/  LOP3.LUT R14, R4, 0xf0f0f0f, RZ, 0xc0, !PT ;  /* 0x0f0f0f0f040e7812 */ /* 0x000fe400078ec0ff */
[----:B------:R-:W-:-:S02]  /*07c0*/  LOP3.LUT R8, R19, 0xf0f0f0f, RZ, 0xc0, !PT ;  /* 0x0f0f0f0f13087812 */ /* 0x000fc400078ec0ff */
[----:B------:R-:W-:Y:S02]  /*07d0*/  SHF.R.U32.HI R4, RZ, 0x4, R4 ;  /* 0x00000004ff047819 */ /* 0x000fe40000011604 */
[----:B------:R-:W-:Y:S01]  /*07e0*/  SHF.R.U32.HI R19, RZ, 0x4, R19 ;  /* 0x00000004ff137819 */ /* 0x000fe20000011613 */
[----:B----4-:R-:W-:Y:S01]  /*07f0*/  IDP.4A.S8.S8 R20, R14, R21, R20 ;  /* 0x000000150e147226 */ /* 0x010fe20000000614 */
[----:B------:R-:W-:Y:S01]  /*0800*/  LOP3.LUT R4, R4, 0xf0f0f0f, RZ, 0xc0, !PT ;  /* 0x0f0f0f0f04047812 */ /* 0x000fe200078ec0ff */
[----:B------:R-:W-:Y:S01]  /*0810*/  IDP.4A.S8.S8 R8, R8, R25, RZ ;  /* 0x0000001908087226 */ /* 0x000fe200000006ff */
[----:B------:R-:W-:Y:S02]  /*0820*/  LOP3.LUT R14, R19, 0xf0f0f0f, RZ, 0xc0, !PT ;  /* 0x0f0f0f0f130e7812 */ /* 0x000fe400078ec0ff */
[----:B-----5:R-:W-:Y:S01]  /*0830*/  LEA R23, R26, R23, 0x10 ;  /* 0x000000171a177211 */ /* 0x020fe200078e80ff */
[----:B------:R-:W-:-:S05]  /*0840*/  IDP.4A.S8.S8 R4, R4, R29, R20 ;  /* 0x0000001d04047226 */ /* 0x000fca0000000614 */
[----:B0-----:R-:W-:Y:S01]  /*0850*/  I2FP.F32.S32 R7, R4 ;  /* 0x0000000400077245 */ /* 0x001fe20000201400 */
[----:B---3--:R-:W-:Y:S01]  /*0860*/  IDP.4A.S8.S8 R8, R14, R27, R8 ;  /* 0x0000001b0e087226 */ /* 0x008fe20000000608 */
[----:B------:R-:W-:Y:S02]  /*0870*/  LOP3.LUT R14, R23, 0xf0f0f0f, RZ, 0xc0, !PT ;  /* 0x0f0f0f0f170e7812 */ /* 0x000fe400078ec0ff */
[----:B------:R-:W-:Y:S01]  /*0880*/  SHF.R.U32.HI R23, RZ, 0x4, R23 ;  /* 0x00000004ff177819 */ /* 0x000fe20000011617 */
[----:B------:R-:W-:-:S03]  /*0890*/  HADD2.F32 R6, -RZ, R28.H1_H1 ;  /* 0x3000001cff067230 */ /* 0x000fc60000004100 */
[----:B------:R-:W-:Y:S01]  /*08a0*/  LOP3.LUT R4, R23, 0xf0f0f0f, RZ, 0xc0, !PT ;  /* 0x0f0f0f0f17047812 */ /* 0x000fe200078ec0ff */
[----:B------:R-:W-:Y:S02]  /*08b0*/  HADD2.F32 R28, -RZ, R28.H0_H0 ;  /* 0x2000001cff1c7230 */ /* 0x000fe40000004100 */
[----:B------:R-:W-:-:S04]  /*08c0*/  FMUL.FTZ R9, R6, 4 ;  /* 0x4080000006097820 */ /* 0x000fc80000410000 */
[----:B------:R-:W-:Y:S01]  /*08d0*/  FFMA.FTZ R7, R28, R7, -R9 ;  /* 0x000000071c077223 */ /* 0x000fe20000010809 */
[----:B------:R-:W-:-:S04]  /*08e0*/  IDP.4A.S8.S8 R3, R14, R3, R8 ;  /* 0x000000030e037226 */ /* 0x000fc80000000608 */
[----:B------:R-:W-:Y:S02]  /*08f0*/  IDP.4A.S8.S8 R4, R4, R5, R3 ;  /* 0x0000000504047226 */ /* 0x000fe40000000603 */
[----:B------:R-:W-:Y:S02]  /*0900*/  HADD2.F32 R5, -RZ, R2.H1_H1 ;  /* 0x30000002ff057230 */ /* 0x000fe40000004100 */
[----:B------:R-:W-:Y:S01]  /*0910*/  HADD2.F32 R3, -RZ, R18.H0_H0 ;  /* 0x20000012ff037230 */ /* 0x000fe20000004100 */
[----:B------:R-:W-:Y:S01]  /*0920*/  I2FP.F32.S32 R9, R4 ;  /* 0x0000000400097245 */ /* 0x000fe20000201400 */
[----:B------:R-:W-:Y:S02]  /*0930*/  HADD2.F32 R2, -RZ, R2.H0_H0 ;  /* 0x20000002ff027230 */ /* 0x000fe40000004100 */
[----:B------:R-:W-:Y:S01]  /*0940*/  FMUL.FTZ R5, R5, 4 ;  /* 0x4080000005057820 */ /* 0x000fe20000410000 */
[----:B------:R-:W-:Y:S02]  /*0950*/  HADD2.F32 R22, -RZ, R22.H0_H0 ;  /* 0x20000016ff167230 */ /* 0x000fe40000004100 */
[----:B------:R-:W-:Y:S01]  /*0960*/  FFMA.FTZ R3, R3, R7, R16 ;  /* 0x0000000703037223 */ /* 0x000fe20000010010 */
[----:B------:R-:W-:-:S04]  /*0970*/  FFMA.FTZ R2, R2, R9, -R5 ;  /* 0x0000000902027223 */ /* 0x000fc80000010805 */
[----:B------:R-:W-:Y:S01]  /*0980*/  FFMA.FTZ R16, R22, R2, R3 ;  /* 0x0000000216107223 */ /* 0x000fe20000010003 */
[----:B------:R-:W-:Y:S06]  /*0990*/  @!P0 BRA `(.L_x_880) ;  /* 0xfffffff800e48947 */ /* 0x000fec000383ffff */
.L_x_877:
[----:B------:R-:W-:Y:S05]  /*09a0*/  BSYNC.RECONVERGENT B0 ;  /* 0x0000000000007941 */ /* 0x000fea0003800200 */
.L_x_876:
        /* <DEDUP_REMOVED lines=18> */
.L_x_881:
        /* <DEDUP_REMOVED lines=11> */
.L_x_1331:


//--------------------- .text._Z13quantize_q8_1IN3c108BFloat16EEvPKT_Pvii --------------------------
	.section	.text._Z13quantize_q8_1IN3c108BFloat16EEvPKT_Pvii,"ax",@progbits
	.align	128
.text._Z13quantize_q8_1IN3c108BFloat16EEvPKT_Pvii:
        .type           _Z13quantize_q8_1IN3c108BFloat16EEvPKT_Pvii,@function
        .size           _Z13quantize_q8_1IN3c108BFloat16EEvPKT_Pvii,(.L_x_1332 - _Z13quantize_q8_1IN3c108BFloat16EEvPKT_Pvii)
        .other          _Z13quantize_q8_1IN3c108BFloat16EEvPKT_Pvii,@"STO_CUDA_ENTRY STV_DEFAULT"
_Z13quantize_q8_1IN3c108BFloat16EEvPKT_Pvii:
[----:B------:R-:W-:Y:S01]  /*0000*/  LDC R1, c[0x0][0x37c] ;  /* 0x0000df00ff017b82 */ /* 0x000fe20000000800 */
[----:B------:R-:W0:Y:S01]  /*0010*/  S2R R0, SR_CTAID.X ;  /* 0x0000000000007919 */ /* 0x000e220000002500 */
[----:B------:R-:W0:Y:S01]  /*0020*/  LDCU UR4, c[0x0][0x360] ;  /* 0x00006c00ff0477ac */ /* 0x000e220008000800 */
[----:B------:R-:W0:Y:S01]  /*0030*/  S2R R3, SR_TID.X ;  /* 0x0000000000037919 */ /* 0x000e220000002100 */
[----:B------:R-:W1:Y:S01]  /*0040*/  LDCU UR5, c[0x0][0x394] ;  /* 0x00007280ff0577ac */ /* 0x000e620008000800 */
[----:B0-----:R-:W-:-:S05]  /*0050*/  IMAD R0, R0, UR4, R3 ;  /* 0x0000000400007c24 */ /* 0x001fca000f8e0203 */
[----:B-1----:R-:W-:-:S13]  /*0060*/  ISETP.GE.U32.AND P0, PT, R0, UR5, PT ;  /* 0x0000000500007c0c */ /* 0x002fda000bf06070 */
[----:B------:R-:W-:Y:S05]  /*0070*/  @P0 EXIT ;  /* 0x000000000000094d */ /* 0x000fea0003800000 */
[----:B------:R-:W0:Y:S01]  /*0080*/  LDCU UR8, c[0x0][0x390] ;  /* 0x00007200ff0877ac */ /* 0x000e220008000800 */
[----:B------:R-:W1:Y:S01]  /*0090*/  S2R R3, SR_CTAID.Y ;  /* 0x0000000000037919 */ /* 0x000e620000002600 */
[----:B------:R-:W1:Y:S01]  /*00a0*/  LDCU UR4, c[0x0][0x364] ;  /* 0x00006c80ff0477ac */ /* 0x000e620008000800 */
[----:B------:R-:W1:Y:S01]  /*00b0*/  S2R R2, SR_TID.Y ;  /* 0x0000000000027919 */ /* 0x000e620000002200 */
[----:B------:R-:W2:Y:S01]  /*00c0*/  LDCU.64 UR6, c[0x0][0x358] ;  /* 0x00006b00ff0677ac */ /* 0x000ea20008000a00 */
[----:B0-----:R-:W-:-:S13]  /*00d0*/  ISETP.GE.U32.AND P0, PT, R0, UR8, PT ;  /* 0x0000000800007c0c */ /* 0x001fda000bf06070 */
[----:B------:R-:W0:Y:S01]  /*00e0*/  @!P0 LDC.64 R4, c[0x0][0x380] ;  /* 0x0000e000ff048b82 */ /* 0x000e220000000a00 */
[----:B-1----:R-:W-:-:S04]  /*00f0*/  IMAD R3, R3, UR4, R2 ;  /* 0x0000000403037c24 */ /* 0x002fc8000f8e0202 */
[----:B------:R-:W-:-:S04]  /*0100*/  @!P0 IMAD R7, R3, UR8, R0 ;  /* 0x0000000803078c24 */ /* 0x000fc8000f8e0200 */
[----:B0-----:R-:W-:-:S06]  /*0110*/  @!P0 IMAD.WIDE.U32 R4, R7, 0x2, R4 ;  /* 0x0000000207048825 */ /* 0x001fcc00078e0004 */
[----:B--2---:R-:W2:Y:S01]  /*0120*/  @!P0 LDG.E.U16.CONSTANT R4, desc[UR6][R4.64] ;  /* 0x0000000604048981 */ /* 0x004ea2000c1e9500 */
[----:B------:R-:W-:Y:S02]  /*0130*/  IMAD.MOV.U32 R6, RZ, RZ, RZ ;  /* 0x000000ffff067224 */ /* 0x000fe400078e00ff */
[----:B------:R-:W-:Y:S01]  /*0140*/  IMAD R0, R3, UR5, R0 ;  /* 0x0000000503007c24 */ /* 0x000fe2000f8e0200 */
[----:B--2---:R-:W-:-:S05]  /*0150*/  @!P0 SHF.L.U32 R6, R4, 0x10, RZ ;  /* 0x0000001004068819 */ /* 0x004fca00000006ff */
[----:B------:R-:W-:Y:S01]  /*0160*/  FADD.FTZ R2, |R6|, -RZ ;  /* 0x800000ff06027221 */ /* 0x000fe20000010200 */
[----:B------:R-:W0:Y:S04]  /*0170*/  SHFL.BFLY PT, R9, R6, 0x10, 0x1f ;  /* 0x0e001f0006097f89 */ /* 0x000e2800000e0000 */
[----:B------:R-:W1:Y:S01]  /*0180*/  SHFL.BFLY PT, R7, R2, 0x10, 0x1f ;  /* 0x0e001f0002077f89 */ /* 0x000e6200000e0000 */
[----:B0-----:R-:W-:Y:S01]  /*0190*/  FADD.FTZ R9, R9, R6 ;  /* 0x0000000609097221 */ /* 0x001fe20000010000 */
[----:B-1----:R-:W-:-:S04]  /*01a0*/  FMNMX.FTZ R7, R7, |R6|, !PT ;  /* 0x4000000607077209 */ /* 0x002fc80007810000 */
[----:B------:R-:W-:Y:S04]  /*01b0*/  SHFL.BFLY PT, R4, R9, 0x8, 0x1f ;  /* 0x0d001f0009047f89 */ /* 0x000fe800000e0000 */
[----:B------:R-:W0:Y:S02]  /*01c0*/  SHFL.BFLY PT, R8, R7, 0x8, 0x1f ;  /* 0x0d001f0007087f89 */ /* 0x000e2400000e0000 */
[----:B0-----:R-:W-:-:S05]  /*01d0*/  FMNMX.FTZ R8, R7, R8, !PT ;  /* 0x0000000807087209 */ /* 0x001fca0007810000 */
[----:B------:R-:W0:Y:S02]  /*01e0*/  SHFL.BFLY PT, R11, R8, 0x4, 0x1f ;  /* 0x0c801f00080b7f89 */ /* 0x000e2400000e0000 */
[----:B0-----:R-:W-:-:S05]  /*01f0*/  FMNMX.FTZ R11, R8, R11, !PT ;  /* 0x0000000b080b7209 */ /* 0x001fca0007810000 */
[----:B------:R-:W0:Y:S02]  /*0200*/  SHFL.BFLY PT, R10, R11, 0x2, 0x1f ;  /* 0x0c401f000b0a7f89 */ /* 0x000e2400000e0000 */
[----:B0-----:R-:W-:Y:S01]  /*0210*/  FMNMX.FTZ R12, R11, R10, !PT ;  /* 0x0000000a0b0c7209 */ /* 0x001fe20007810000 */
[----:B------:R-:W-:Y:S01]  /*0220*/  FADD.FTZ R10, R9, R4 ;  /* 0x00000004090a7221 */ /* 0x000fe20000010000 */
[----:B------:R-:W-:-:S03]  /*0230*/  SHF.R.S32.HI R11, RZ, 0x1f, R0 ;  /* 0x0000001fff0b7819 */ /* 0x000fc60000011400 */
[----:B------:R-:W0:Y:S01]  /*0240*/  SHFL.BFLY PT, R13, R12, 0x1, 0x1f ;  /* 0x0c201f000c0d7f89 */ /* 0x000e2200000e0000 */
[----:B------:R-:W-:-:S03]  /*0250*/  LEA.HI R11, R11, R0, RZ, 0x5 ;  /* 0x000000000b0b7211 */ /* 0x000fc600078f28ff */
[----:B------:R-:W1:Y:S01]  /*0260*/  SHFL.BFLY PT, R5, R10, 0x4, 0x1f ;  /* 0x0c801f000a057f89 */ /* 0x000e6200000e0000 */
[----:B0-----:R-:W-:-:S04]  /*0270*/  FMNMX.FTZ R13, R12, R13, !PT ;  /* 0x0000000d0c0d7209 */ /* 0x001fc80007810000 */
[C---:B------:R-:W-:Y:S01]  /*0280*/  FSETP.NEU.FTZ.AND P0, PT, R13.reuse, RZ, PT ;  /* 0x000000ff0d00720b */ /* 0x040fe20003f1d000 */
[----:B------:R-:W-:Y:S01]  /*0290*/  FMUL.FTZ R2, R13, 0.0078740157186985015869 ;  /* 0x3c0102040d027820 */ /* 0x000fe20000410000 */
[----:B-1----:R-:W-:Y:S02]  /*02a0*/  FADD.FTZ R7, R10, R5 ;  /* 0x000000050a077221 */ /* 0x002fe40000010000 */
[----:B------:R-:W0:Y:S03]  /*02b0*/  LDC.64 R4, c[0x0][0x388] ;  /* 0x0000e200ff047b82 */ /* 0x000e260000000a00 */
[----:B------:R-:W1:Y:S06]  /*02c0*/  SHFL.BFLY PT, R8, R7, 0x2, 0x1f ;  /* 0x0c401f0007087f89 */ /* 0x000e6c00000e0000 */
[----:B------:R-:W2:Y:S01]  /*02d0*/  @P0 MUFU.RCP R13, R2 ;  /* 0x00000002000d0308 */ /* 0x000ea20000001000 */
[----:B------:R-:W-:-:S02]  /*02e0*/  @P0 IMAD.MOV.U32 R9, RZ, RZ, 0x3f000000 ;  /* 0x3f000000ff090424 */ /* 0x000fc400078e00ff */
[----:B--2---:R-:W-:Y:S01]  /*02f0*/  @P0 FMUL.FTZ R6, R13, R6 ;  /* 0x000000060d060220 */ /* 0x004fe20000410000 */
[----:B-1----:R-:W-:Y:S01]  /*0300*/  FADD.FTZ R8, R7, R8 ;  /* 0x0000000807087221 */ /* 0x002fe20000010000 */
[----:B------:R-:W-:Y:S02]  /*0310*/  SHF.R.S32.HI R7, RZ, 0x5, R11 ;  /* 0x00000005ff077819 */ /* 0x000fe4000001140b */
[----:B------:R-:W-:Y:S02]  /*0320*/  LOP3.LUT R11, R11, 0xffffffe0, RZ, 0xc0, !PT ;  /* 0xffffffe00b0b7812 */ /* 0x000fe400078ec0ff */
[----:B------:R-:W-:Y:S01]  /*0330*/  @P0 LOP3.LUT R9, R9, 0x80000000, R6, 0xb8, !PT ;  /* 0x8000000009090812 */ /* 0x000fe200078eb806 */
[----:B------:R-:W1:Y:S01]  /*0340*/  SHFL.BFLY PT, R3, R8, 0x1, 0x1f ;  /* 0x0c201f0008037f89 */ /* 0x000e6200000e0000 */
[----:B0-----:R-:W-:-:S04]  /*0350*/  IMAD.WIDE R4, R7, 0x24, R4 ;  /* 0x0000002407047825 */ /* 0x001fc800078e0204 */
[----:B------:R-:W-:Y:S01]  /*0360*/  @P0 FADD.FTZ.RZ R10, R6, R9 ;  /* 0x00000009060a0221 */ /* 0x000fe2000001c000 */
[----:B------:R-:W-:Y:S02]  /*0370*/  HFMA2 R9, -RZ, RZ, 0, 0 ;  /* 0x00000000ff097431 */ /* 0x000fe400000001ff */
[----:B------:R-:W-:-:S05]  /*0380*/  IMAD.IADD R11, R0, 0x1, -R11 ;  /* 0x00000001000b7824 */ /* 0x000fca00078e0a0b */
[C---:B------:R-:W-:Y:S01]  /*0390*/  IADD3 R6, P1, PT, R11.reuse, R4, RZ ;  /* 0x000000040b067210 */ /* 0x040fe20007f3e0ff */
[----:B------:R-:W0:Y:S01]  /*03a0*/  @P0 FRND.TRUNC R9, R10 ;  /* 0x0000000a00090307 */ /* 0x000e22000020d000 */
[C---:B------:R-:W-:Y:S02]  /*03b0*/  ISETP.GT.AND P0, PT, R11.reuse, RZ, PT ;  /* 0x000000ff0b00720c */ /* 0x040fe40003f04270 */
[----:B------:R-:W-:Y:S01]  /*03c0*/  LEA.HI.X.SX32 R7, R11, R5, 0x1, P1 ;  /* 0x000000050b077211 */ /* 0x000fe200008f0eff */
[----:B-1----:R-:W-:-:S04]  /*03d0*/  FADD.FTZ R3, R8, R3 ;  /* 0x0000000308037221 */ /* 0x002fc80000010000 */
[----:B0-----:R-:W0:Y:S02]  /*03e0*/  F2I.FTZ.TRUNC.NTZ R9, R9 ;  /* 0x0000000900097305 */ /* 0x001e24000021f100 */
[----:B0-----:R0:W-:Y:S04]  /*03f0*/  STG.E.U8 desc[UR6][R6.64+0x4], R9 ;  /* 0x0000040906007986 */ /* 0x0011e8000c101106 */
[----:B------:R-:W-:Y:S05]  /*0400*/  @P0 EXIT ;  /* 0x000000000000094d */ /* 0x000fea0003800000 */
[----:B------:R-:W-:-:S05]  /*0410*/  F2FP.F16.F32.PACK_AB R3, R3, R2 ;  /* 0x000000020303723e */ /* 0x000fca00000000ff */
[----:B------:R-:W-:Y:S01]  /*0420*/  STG.E desc[UR6][R4.64], R3 ;  /* 0x0000000304007986 */ /* 0x000fe2000c101906 */
[----:B------:R-:W-:Y:S05]  /*0430*/  EXIT ;  /* 0x000000000000794d */ /* 0x000fea0003800000 */
.L_x_882:
        /* <DEDUP_REMOVED lines=12> */
.L_x_1332:


//--------------------- .text._Z13mul_mat_vec_qIN3c104HalfELi256ELi8E11block_iq1_mLi1EXadL_ZN45_INTERNAL_8d5cb472_14_gguf_kernel_cu_cd24131918vec_dot_iq1_m_q8_1EPKvPK10block_q8_1RKiEEEvS5_S5_PT_iii --------------------------
	.section	.text._Z13mul_mat_vec_qIN3c104HalfELi256ELi8E11block_iq1_mLi1EXadL_ZN45_INTERNAL_8d5cb472_14_gguf_kernel_cu_cd24131918vec_dot_iq1_m_q8_1EPKvPK10block_q8_1RKiEEEvS5_S5_PT_iii,"ax",@progbits
	.align	128
.text._Z13mul_mat_vec_qIN3c104HalfELi256ELi8E11block_iq1_mLi1EXadL_ZN45_INTERNAL_8d5cb472_14_gguf_kernel_cu_cd24131918vec_dot_iq1_m_q8_1EPKvPK10block_q8_1RKiEEEvS5_S5_PT_iii:
        .type           _Z13mul_mat_vec_qIN3c104HalfELi256ELi8E11block_iq1_mLi1EXadL_ZN45_INTERNAL_8d5cb472_14_gguf_kernel_cu_cd24131918vec_dot_iq1_m_q8_1EPKvPK10block_q8_1RKiEEEvS5_S5_PT_iii,@function
        .size           _Z13mul_mat_vec_qIN3c104HalfELi256ELi8E11block_iq1_mLi1EXadL_ZN45_INTERNAL_8d5cb472_14_gguf_kernel_cu_cd24131918vec_dot_iq1_m_q8_1EPKvPK10block_q8_1RKiEEEvS5_S5_PT_iii,(.L_x_1333 - _Z13mul_mat_vec_qIN3c104HalfELi256ELi8E11block_iq1_mLi1EXadL_ZN45_INTERNAL_8d5cb472_14_gguf_kernel_cu_cd24131918vec_dot_iq1_m_q8_1EPKvPK10block_q8_1RKiEEEvS5_S5_PT_iii)
        .other          _Z13mul_mat_vec_qIN3c104HalfELi256ELi8E11block_iq1_mLi1EXadL_ZN45_INTERNAL_8d5cb472_14_gguf_kernel_cu_cd24131918vec_dot_iq1_m_q8_1EPKvPK10block_q8_1RKiEEEvS5_S5_PT_iii,@"STO_CUDA_ENTRY STV_DEFAULT"
_Z13mul_mat_vec_qIN3c104HalfELi256ELi8E11block_iq1_mLi1EXadL_ZN45_INTERNAL_8d5cb472_14_gguf_kernel_cu_cd24131918vec_dot_iq1_m_q8_1EPKvPK10block_q8_1RKiEEEvS5_S5_PT_iii:
        /* <DEDUP_REMOVED lines=38> */
.L_x_885:
        /* <DEDUP_REMOVED lines=137> */
.L_x_884:
[----:B------:R-:W-:Y:S05]  /*0af0*/  BSYNC.RECONVERGENT B0 ;  /* 0x0000000000007941 */ /* 0x000fea0003800200 */
.L_x_883:
        /* <DEDUP_REMOVED lines=18> */
.L_x_886:
        /* <DEDUP_REMOVED lines=14> */
.L_x_1333:


//--------------------- .text._Z13mul_mat_vec_qIN3c104HalfELi256ELi8E12block_iq4_xsLi1EXadL_ZN45_INTERNAL_8d5cb472_14_gguf_kernel_cu_cd24131919vec_dot_iq4_xs_q8_1EPKvPK10block_q8_1RKiEEEvS5_S5_PT_iii --------------------------
	.section	.text._Z13mul_mat_vec_qIN3c104HalfELi256ELi8E12block_iq4_xsLi1EXadL_ZN45_INTERNAL_8d5cb472_14_gguf_kernel_cu_cd24131919vec_dot_iq4_xs_q8_1EPKvPK10block_q8_1RKiEEEvS5_S5_PT_iii,"ax",@progbits
	.align	128
.text._Z13mul_mat_vec_qIN3c104HalfELi256ELi8E12block_iq4_xsLi1EXadL_ZN45_INTERNAL_8d5cb472_14_gguf_kernel_cu_cd24131919vec_dot_iq4_xs_q8_1EPKvPK10block_q8_1RKiEEEvS5_S5_PT_iii:
        .type           _Z13mul_mat_vec_qIN3c104HalfELi256ELi8E12block_iq4_xsLi1EXadL_ZN45_INTERNAL_8d5cb472_14_gguf_kernel_cu_cd24131919vec_dot_iq4_xs_q8_1EPKvPK10block_q8_1RKiEEEvS5_S5_PT_iii,@function
        .size           _Z13mul_mat_vec_qIN3c104HalfELi256ELi8E12block_iq4_xsLi1EXadL_ZN45_INTERNAL_8d5cb472_14_gguf_kernel_cu_cd24131919vec_dot_iq4_xs_q8_1EPKvPK10block_q8_1RKiEEEvS5_S5_PT_iii,(.L_x_1334 - _Z13mul_mat_vec_qIN3c104HalfELi256ELi8E12block_iq4_xsLi1EXadL_ZN45_INTERNAL_8d5cb472_14_gguf_kernel_cu_cd24131919vec_dot_iq4_xs_q8_1EPKvPK10block_q8_1RKiEEEvS5_S5_PT_iii)
        .other          _Z13mul_mat_vec_qIN3c104HalfELi256ELi8E12block_iq4_xsLi1EXadL_ZN45_INTERNAL_8d5cb472_14_gguf_kernel_cu_cd24131919vec_dot_iq4_xs_q8_1EPKvPK10block_q8_1RKiEEEvS5_S5_PT_iii,@"STO_CUDA_ENTRY STV_DEFAULT"
_Z13mul_mat_vec_qIN3c104HalfELi256ELi8E12block_iq4_xsLi1EXadL_ZN45_INTERNAL_8d5cb472_14_gguf_kernel_cu_cd24131919vec_dot_iq4_xs_q8_1EPKvPK10block_q8_1RKiEEEvS5_S5_PT_iii:
        /* <DEDUP_REMOVED lines=32> */
.L_x_889:
        /* <DEDUP_REMOVED lines=233> */
.L_x_888:
[----:B------:R-:W-:Y:S05]  /*1090*/  BSYNC.RECONVERGENT B0 ;  /* 0x0000000000007941 */ /* 0x000fea0003800200 */
.L_x_887:
        /* <DEDUP_REMOVED lines=18> */
.L_x_890:
        /* <DEDUP_REMOVED lines=12> */
.L_x_1334:


//--------------------- .text._Z13mul_mat_vec_qIN3c104HalfELi256ELi8E11block_iq2_sLi1EXadL_ZN45_INTERNAL_8d5cb472_14_gguf_kernel_cu_cd24131918vec_dot_iq2_s_q8_1EPKvPK10block_q8_1RKiEEEvS5_S5_PT_iii --------------------------
	.section	.text._Z13mul_mat_vec_qIN3c104HalfELi256ELi8E11block_iq2_sLi1EXadL_ZN45_INTERNAL_8d5cb472_14_gguf_kernel_cu_cd24131918vec_dot_iq2_s_q8_1EPKvPK10block_q8_1RKiEEEvS5_S5_PT_iii,"ax",@progbits
	.align	128
.text._Z13mul_mat_vec_qIN3c104HalfELi256ELi8E11block_iq2_sLi1EXadL_ZN45_INTERNAL_8d5cb472_14_gguf_kernel_cu_cd24131918vec_dot_iq2_s_q8_1EPKvPK10block_q8_1RKiEEEvS5_S5_PT_iii:
        .type           _Z13mul_mat_vec_qIN3c104HalfELi256ELi8E11block_iq2_sLi1EXadL_ZN45_INTERNAL_8d5cb472_14_gguf_kernel_cu_cd24131918vec_dot_iq2_s_q8_1EPKvPK10block_q8_1RKiEEEvS5_S5_PT_iii,@function
        .size           _Z13mul_mat_vec_qIN3c104HalfELi256ELi8E11block_iq2_sLi1EXadL_ZN45_INTERNAL_8d5cb472_14_gguf_kernel_cu_cd24131918vec_dot_iq2_s_q8_1EPKvPK10block_q8_1RKiEEEvS5_S5_PT_iii,(.L_x_1335 - _Z13mul_mat_vec_qIN3c104HalfELi256ELi8E11block_iq2_sLi1EXadL_ZN45_INTERNAL_8d5cb472_14_gguf_kernel_cu_cd24131918vec_dot_iq2_s_q8_1EPKvPK10block_q8_1RKiEEEvS5_S5_PT_iii)
        .other          _Z13mul_mat_vec_qIN3c104HalfELi256ELi8E11block_iq2_sLi1EXadL_ZN45_INTERNAL_8d5cb472_14_gguf_kernel_cu_cd24131918vec_dot_iq2_s_q8_1EPKvPK10block_q8_1RKiEEEvS5_S5_PT_iii,@"STO_CUDA_ENTRY STV_DEFAULT"
_Z13mul_mat_vec_qIN3c104HalfELi256ELi8E11block_iq2_sLi1EXadL_ZN45_INTERNAL_8d5cb472_14_gguf_kernel_cu_cd24131918vec_dot_iq2_s_q8_1EPKvPK10block_q8_1RKiEEEvS5_S5_PT_iii:
        /* <DEDUP_REMOVED lines=34> */
.L_x_893:
        /* <DEDUP_REMOVED lines=165> */
.L_x_892:
[----:B------:R-:W-:Y:S05]  /*0c70*/  BSYNC.RECONVERGENT B0 ;  /* 0x0000000000007941 */ /* 0x000fea0003800200 */
.L_x_891:
        /* <DEDUP_REMOVED lines=18> */
.L_x_894:
        /* <DEDUP_REMOVED lines=14> */
.L_x_1335:


//--------------------- .text._Z13mul_mat_vec_qIN3c104HalfELi256ELi8E11block_iq3_sLi1EXadL_ZN45_INTERNAL_8d5cb472_14_gguf_kernel_cu_cd24131918vec_dot_iq3_s_q8_1EPKvPK10block_q8_1RKiEEEvS5_S5_PT_iii --------------------------
	.section	.text._Z13mul_mat_vec_qIN3c104HalfELi256ELi8E11block_iq3_sLi1EXadL_ZN45_INTERNAL_8d5cb472_14_gguf_kernel_cu_cd24131918vec_dot_iq3_s_q8_1EPKvPK10block_q8_1RKiEEEvS5_S5_PT_iii,"ax",@progbits
	.align	128
.text._Z13mul_mat_vec_qIN3c104HalfELi256ELi8E11block_iq3_sLi1EXadL_ZN45_INTERNAL_8d5cb472_14_gguf_kernel_cu_cd24131918vec_dot_iq3_s_q8_1EPKvPK10block_q8_1RKiEEEvS5_S5_PT_iii:
        .type           _Z13mul_mat_vec_qIN3c104HalfELi256ELi8E11block_iq3_sLi1EXadL_ZN45_INTERNAL_8d5cb472_14_gguf_kernel_cu_cd24131918vec_dot_iq3_s_q8_1EPKvPK10block_q8_1RKiEEEvS5_S5_PT_iii,@function
        .size           _Z13mul_mat_vec_qIN3c104HalfELi256ELi8E11block_iq3_sLi1EXadL_ZN45_INTERNAL_8d5cb472_14_gguf_kernel_cu_cd24131918vec_dot_iq3_s_q8_1EPKvPK10block_q8_1RKiEEEvS5_S5_PT_iii,(.L_x_1336 - _Z13mul_mat_vec_qIN3c104HalfELi256ELi8E11block_iq3_sLi1EXadL_ZN45_INTERNAL_8d5cb472_14_gguf_kernel_cu_cd24131918vec_dot_iq3_s_q8_1EPKvPK10block_q8_1RKiEEEvS5_S5_PT_iii)
        .other          _Z13mul_mat_vec_qIN3c104HalfELi256ELi8E11block_iq3_sLi1EXadL_ZN45_INTERNAL_8d5cb472_14_gguf_kernel_cu_cd24131918vec_dot_iq3_s_q8_1EPKvPK10block_q8_1RKiEEEvS5_S5_PT_iii,@"STO_CUDA_ENTRY STV_DEFAULT"
_Z13mul_mat_vec_qIN3c104HalfELi256ELi8E11block_iq3_sLi1EXadL_ZN45_INTERNAL_8d5cb472_14_gguf_kernel_cu_cd24131918vec_dot_iq3_s_q8_1EPKvPK10block_q8_1RKiEEEvS5_S5_PT_iii:
        /* <DEDUP_REMOVED lines=34> */
.L_x_897:
        /* <DEDUP_REMOVED lines=188> */
.L_x_896:
[----:B------:R-:W-:Y:S05]  /*0de0*/  BSYNC.RECONVERGENT B0 ;  /* 0x0000000000007941 */ /* 0x000fea0003800200 */
.L_x_895:
        /* <DEDUP_REMOVED lines=13> */
[----:B------:R-:W-:Y:S02]  /*0ec0*/  F2FP.F16.F32.PACK_AB R4, RZ, R4 ;  /* 0x00000004ff04723e */ /* 0x000fe400000000ff */
[----:B------:R-:W1:Y:S01]  /*0ed0*/  LDC.64 R2, c[0x0][0x390] ;  /* 0x0000e400ff027b82 */ /* 0x000e620000000a00 */
[----:B0-----:R-:W-:-:S04]  /*0ee0*/  IMAD R5, R7, UR5, R0 ;  /* 0x0000000507057c24 */ /* 0x001fc8000f8e0200 */
[----:B-1----:R-:W-:-:S05]  /*0ef0*/  IMAD.WIDE.U32 R2, R5, 0x2, R2 ;  /* 0x0000000205027825 */ /* 0x002fca00078e0002 */
[----:B------:R-:W-:Y:S01]  /*0f00*/  STG.E.U16 desc[UR6][R2.64], R4 ;  /* 0x0000000402007986 */ /* 0x000fe2000c101506 */
[----:B------:R-:W-:Y:S05]  /*0f10*/  EXIT ;  /* 0x000000000000794d */ /* 0x000fea0003800000 */
.L_x_898:
        /* <DEDUP_REMOVED lines=14> */
.L_x_1336:


//--------------------- .text._Z13mul_mat_vec_qIN3c104HalfELi32ELi4E12block_iq4_nlLi2EXadL_ZN45_INTERNAL_8d5cb472_14_gguf_kernel_cu_cd24131919vec_dot_iq4_nl_q8_1EPKvPK10block_q8_1RKiEEEvS5_S5_PT_iii --------------------------
	.section	.text._Z13mul_mat_vec_qIN3c104HalfELi32ELi4E12block_iq4_nlLi2EXadL_ZN45_INTERNAL_8d5cb472_14_gguf_kernel_cu_cd24131919vec_dot_iq4_nl_q8_1EPKvPK10block_q8_1RKiEEEvS5_S5_PT_iii,"ax",@progbits
	.align	128
.text._Z13mul_mat_vec_qIN3c104HalfELi32ELi4E12block_iq4_nlLi2EXadL_ZN45_INTERNAL_8d5cb472_14_gguf_kernel_cu_cd24131919vec_dot_iq4_nl_q8_1EPKvPK10block_q8_1RKiEEEvS5_S5_PT_iii:
        .type           _Z13mul_mat_vec_qIN3c104HalfELi32ELi4E12block_iq4_nlLi2EXadL_ZN45_INTERNAL_8d5cb472_14_gguf_kernel_cu_cd24131919vec_dot_iq4_nl_q8_1EPKvPK10block_q8_1RKiEEEvS5_S5_PT_iii,@function
        .size           _Z13mul_mat_vec_qIN3c104HalfELi32ELi4E12block_iq4_nlLi2EXadL_ZN45_INTERNAL_8d5cb472_14_gguf_kernel_cu_cd24131919vec_dot_iq4_nl_q8_1EPKvPK10block_q8_1RKiEEEvS5_S5_PT_iii,(.L_x_1337 - _Z13mul_mat_vec_qIN3c104HalfELi32ELi4E12block_iq4_nlLi2EXadL_ZN45_INTERNAL_8d5cb472_14_gguf_kernel_cu_cd24131919vec_dot_iq4_nl_q8_1EPKvPK10block_q8_1RKiEEEvS5_S5_PT_iii)
        .other          _Z13mul_mat_vec_qIN3c104HalfELi32ELi4E12block_iq4_nlLi2EXadL_ZN45_INTERNAL_8d5cb472_14_gguf_kernel_cu_cd24131919vec_dot_iq4_nl_q8_1EPKvPK10block_q8_1RKiEEEvS5_S5_PT_iii,@"STO_CUDA_ENTRY STV_DEFAULT"
_Z13mul_mat_vec_qIN3c104HalfELi32ELi4E12block_iq4_nlLi2EXadL_ZN45_INTERNAL_8d5cb472_14_gguf_kernel_cu_cd24131919vec_dot_iq4_nl_q8_1EPKvPK10block_q8_1RKiEEEvS5_S5_PT_iii:
        /* <DEDUP_REMOVED lines=34> */
.L_x_901:
        /* <DEDUP_REMOVED lines=117> */
.L_x_900:
[----:B------:R-:W-:Y:S05]  /*0970*/  BSYNC.RECONVERGENT B0 ;  /* 0x0000000000007941 */ /* 0x000fea0003800200 */
.L_x_899:
        /* <DEDUP_REMOVED lines=14> */
[----:B------:R-:W-:Y:S01]  /*0a60*/  F2FP.F16.F32.PACK_AB R0, RZ, R6 ;  /* 0x00000006ff00723e */ /* 0x000fe200000000ff */
[----:B--2---:R-:W-:-:S05]  /*0a70*/  IMAD.WIDE.U32 R2, R3, 0x2, R4 ;  /* 0x0000000203027825 */ /* 0x004fca00078e0004 */
[----:B------:R-:W-:Y:S01]  /*0a80*/  STG.E.U16 desc[UR6][R2.64], R0 ;  /* 0x0000000002007986 */ /* 0x000fe2000c101506 */
[----:B------:R-:W-:Y:S05]  /*0a90*/  EXIT ;  /* 0x000000000000794d */ /* 0x000fea0003800000 */
.L_x_902:
        /* <DEDUP_REMOVED lines=14> */
.L_x_1337:


//--------------------- .text._Z13mul_mat_vec_qIN3c104HalfELi256ELi8E11block_iq1_sLi1EXadL_ZN45_INTERNAL_8d5cb472_14_gguf_kernel_cu_cd24131918vec_dot_iq1_s_q8_1EPKvPK10block_q8_1RKiEEEvS5_S5_PT_iii --------------------------
	.section	.text._Z13mul_mat_vec_qIN3c104HalfELi256ELi8E11block_iq1_sLi1EXadL_ZN45_INTERNAL_8d5cb472_14_gguf_kernel_cu_cd24131918vec_dot_iq1_s_q8_1EPKvPK10block_q8_1RKiEEEvS5_S5_PT_iii,"ax",@progbits
	.align	128
.text._Z13mul_mat_vec_qIN3c104HalfELi256ELi8E11block_iq1_sLi1EXadL_ZN45_INTERNAL_8d5cb472_14_gguf_kernel_cu_cd24131918vec_dot_iq1_s_q8_1EPKvPK10block_q8_1RKiEEEvS5_S5_PT_iii:
        .type           _Z13mul_mat_vec_qIN3c104HalfELi256ELi8E11block_iq1_sLi1EXadL_ZN45_INTERNAL_8d5cb472_14_gguf_kernel_cu_cd24131918vec_dot_iq1_s_q8_1EPKvPK10block_q8_1RKiEEEvS5_S5_PT_iii,@function
        .size           _Z13mul_mat_vec_qIN3c104HalfELi256ELi8E11block_iq1_sLi1EXadL_ZN45_INTERNAL_8d5cb472_14_gguf_kernel_cu_cd24131918vec_dot_iq1_s_q8_1EPKvPK10block_q8_1RKiEEEvS5_S5_PT_iii,(.L_x_1338 - _Z13mul_mat_vec_qIN3c104HalfELi256ELi8E11block_iq1_sLi1EXadL_ZN45_INTERNAL_8d5cb472_14_gguf_kernel_cu_cd24131918vec_dot_iq1_s_q8_1EPKvPK10block_q8_1RKiEEEvS5_S5_PT_iii)
        .other          _Z13mul_mat_vec_qIN3c104HalfELi256ELi8E11block_iq1_sLi1EXadL_ZN45_INTERNAL_8d5cb472_14_gguf_kernel_cu_cd24131918vec_dot_iq1_s_q8_1EPKvPK10block_q8_1RKiEEEvS5_S5_PT_iii,@"STO_CUDA_ENTRY STV_DEFAULT"
_Z13mul_mat_vec_qIN3c104HalfELi256ELi8E11block_iq1_sLi1EXadL_ZN45_INTERNAL_8d5cb472_14_gguf_kernel_cu_cd24131918vec_dot_iq1_s_q8_1EPKvPK10block_q8_1RKiEEEvS5_S5_PT_iii:
        /* <DEDUP_REMOVED lines=124> */
.L_x_906:
[----:B------:R-:W-:Y:S05]  /*07c0*/  BSYNC.RECONVERGENT B1 ;  /* 0x0000000000017941 */ /* 0x000fea0003800200 */
.L_x_905:
[----:B------:R-:W-:Y:S05]  /*07d0*/  @!P0 BRA `(.L_x_904) ;  /* 0x00000008006c8947 */ /* 0x000fea0003800000 */
[C---:B------:R-:W-:Y:S02]  /*07e0*/  IMAD R9, R21.reuse, 0x8, R14 ;  /* 0x0000000815097824 */ /* 0x040fe400078e020e */
[----:B------:R-:W-:-:S07]  /*07f0*/  IMAD.IADD R5, R21, 0x1, R16 ;  /* 0x0000000115057824 */ /* 0x000fce00078e0210 */
.L_x_907:
        /* <DEDUP_REMOVED lines=153> */
.L_x_904:
[----:B------:R-:W-:Y:S05]  /*1190*/  BSYNC.RECONVERGENT B0 ;  /* 0x0000000000007941 */ /* 0x000fea0003800200 */
.L_x_903:
        /* <DEDUP_REMOVED lines=18> */
.L_x_908:
        /* <DEDUP_REMOVED lines=12> */
.L_x_1338:


//--------------------- .text._Z13mul_mat_vec_qIN3c104HalfELi256ELi8E13block_iq3_xxsLi1EXadL_ZN45_INTERNAL_8d5cb472_14_gguf_kernel_cu_cd24131920vec_dot_iq3_xxs_q8_1EPKvPK10block_q8_1RKiEEEvS5_S5_PT_iii --------------------------
	.section	.text._Z13mul_mat_vec_qIN3c104HalfELi256ELi8E13block_iq3_xxsLi1EXadL_ZN45_INTERNAL_8d5cb472_14_gguf_kernel_cu_cd24131920vec_dot_iq3_xxs_q8_1EPKvPK10block_q8_1RKiEEEvS5_S5_PT_iii,"ax",@progbits
	.align	128
.text._Z13mul_mat_vec_qIN3c104HalfELi256ELi8E13block_iq3_xxsLi1EXadL_ZN45_INTERNAL_8d5cb472_14_gguf_kernel_cu_cd24131920vec_dot_iq3_xxs_q8_1EPKvPK10block_q8_1RKiEEEvS5_S5_PT_iii:
        .type           _Z13mul_mat_vec_qIN3c104HalfELi256ELi8E13block_iq3_xxsLi1EXadL_ZN45_INTERNAL_8d5cb472_14_gguf_kernel_cu_cd24131920vec_dot_iq3_xxs_q8_1EPKvPK10block_q8_1RKiEEEvS5_S5_PT_iii,@function
        .size           _Z13mul_mat_vec_qIN3c104HalfELi256ELi8E13block_iq3_xxsLi1EXadL_ZN45_INTERNAL_8d5cb472_14_gguf_kernel_cu_cd24131920vec_dot_iq3_xxs_q8_1EPKvPK10block_q8_1RKiEEEvS5_S5_PT_iii,(.L_x_1339 - _Z13mul_mat_vec_qIN3c104HalfELi256ELi8E13block_iq3_xxsLi1EXadL_ZN45_INTERNAL_8d5cb472_14_gguf_kernel_cu_cd24131920vec_dot_iq3_xxs_q8_1EPKvPK10block_q8_1RKiEEEvS5_S5_PT_iii)
        .other          _Z13mul_mat_vec_qIN3c104HalfELi256ELi8E13block_iq3_xxsLi1EXadL_ZN45_INTERNAL_8d5cb472_14_gguf_kernel_cu_cd24131920vec_dot_iq3_xxs_q8_1EPKvPK10block_q8_1RKiEEEvS5_S5_PT_iii,@"STO_CUDA_ENTRY STV_DEFAULT"
_Z13mul_mat_vec_qIN3c104HalfELi256ELi8E13block_iq3_xxsLi1EXadL_ZN45_INTERNAL_8d5cb472_14_gguf_kernel_cu_cd24131920vec_dot_iq3_xxs_q8_1EPKvPK10block_q8_1RKiEEEvS5_S5_PT_iii:
        /* <DEDUP_REMOVED lines=36> */
.L_x_911:
        /* <DEDUP_REMOVED lines=124> */
.L_x_910:
[----:B------:R-:W-:Y:S05]  /*0a00*/  BSYNC.RECONVERGENT B0 ;  /* 0x0000000000007941 */ /* 0x000fea0003800200 */
.L_x_909:
        /* <DEDUP_REMOVED lines=18> */
.L_x_912:
        /* <DEDUP_REMOVED lines=13> */
.L_x_1339:


//--------------------- .text._Z13mul_mat_vec_qIN3c104HalfELi256ELi8E12block_iq2_xsLi1EXadL_ZN45_INTERNAL_8d5cb472_14_gguf_kernel_cu_cd24131919vec_dot_iq2_xs_q8_1EPKvPK10block_q8_1RKiEEEvS5_S5_PT_iii --------------------------
	.section	.text._Z13mul_mat_vec_qIN3c104HalfELi256ELi8E12block_iq2_xsLi1EXadL_ZN45_INTERNAL_8d5cb472_14_gguf_kernel_cu_cd24131919vec_dot_iq2_xs_q8_1EPKvPK10block_q8_1RKiEEEvS5_S5_PT_iii,"ax",@progbits
	.align	128
.text._Z13mul_mat_vec_qIN3c104HalfELi256ELi8E12block_iq2_xsLi1EXadL_ZN45_INTERNAL_8d5cb472_14_gguf_kernel_cu_cd24131919vec_dot_iq2_xs_q8_1EPKvPK10block_q8_1RKiEEEvS5_S5_PT_iii:
        .type           _Z13mul_mat_vec_qIN3c104HalfELi256ELi8E12block_iq2_xsLi1EXadL_ZN45_INTERNAL_8d5cb472_14_gguf_kernel_cu_cd24131919vec_dot_iq2_xs_q8_1EPKvPK10block_q8_1RKiEEEvS5_S5_PT_iii,@function
        .size           _Z13mul_mat_vec_qIN3c104HalfELi256ELi8E12block_iq2_xsLi1EXadL_ZN45_INTERNAL_8d5cb472_14_gguf_kernel_cu_cd24131919vec_dot_iq2_xs_q8_1EPKvPK10block_q8_1RKiEEEvS5_S5_PT_iii,(.L_x_1340 - _Z13mul_mat_vec_qIN3c104HalfELi256ELi8E12block_iq2_xsLi1EXadL_ZN45_INTERNAL_8d5cb472_14_gguf_kernel_cu_cd24131919vec_dot_iq2_xs_q8_1EPKvPK10block_q8_1RKiEEEvS5_S5_PT_iii)
        .other          _Z13mul_mat_vec_qIN3c104HalfELi256ELi8E12block_iq2_xsLi1EXadL_ZN45_INTERNAL_8d5cb472_14_gguf_kernel_cu_cd24131919vec_dot_iq2_xs_q8_1EPKvPK10block_q8_1RKiEEEvS5_S5_PT_iii,@"STO_CUDA_ENTRY STV_DEFAULT"
_Z13mul_mat_vec_qIN3c104HalfELi256ELi8E12block_iq2_xsLi1EXadL_ZN45_INTERNAL_8d5cb472_14_gguf_kernel_cu_cd24131919vec_dot_iq2_xs_q8_1EPKvPK10block_q8_1RKiEEEvS5_S5_PT_iii:
        /* <DEDUP_REMOVED lines=33> */
.L_x_915:
        /* <DEDUP_REMOVED lines=301> */
.L_x_914:
[----:B------:R-:W-:Y:S05]  /*14e0*/  BSYNC.RECONVERGENT B0 ;  /* 0x0000000000007941 */ /* 0x000fea0003800200 */
.L_x_913:
        /* <DEDUP_REMOVED lines=18> */
.L_x_916:
        /* <DEDUP_REMOVED lines=15> */
.L_x_1340:


//--------------------- .text._Z13mul_mat_vec_qIN3c104HalfELi256ELi8E13block_iq2_xxsLi1EXadL_ZN45_INTERNAL_8d5cb472_14_gguf_kernel_cu_cd24131920vec_dot_iq2_xxs_q8_1EPKvPK10block_q8_1RKiEEEvS5_S5_PT_iii --------------------------
	.section	.text._Z13mul_mat_vec_qIN3c104HalfELi256ELi8E13block_iq2_xxsLi1EXadL_ZN45_INTERNAL_8d5cb472_14_gguf_kernel_cu_cd24131920vec_dot_iq2_xxs_q8_1EPKvPK10block_q8_1RKiEEEvS5_S5_PT_iii,"ax",@progbits
	.align	128
.text._Z13mul_mat_vec_qIN3c104HalfELi256ELi8E13block_iq2_xxsLi1EXadL_ZN45_INTERNAL_8d5cb472_14_gguf_kernel_cu_cd24131920vec_dot_iq2_xxs_q8_1EPKvPK10block_q8_1RKiEEEvS5_S5_PT_iii:
        .type           _Z13mul_mat_vec_qIN3c104HalfELi256ELi8E13block_iq2_xxsLi1EXadL_ZN45_INTERNAL_8d5cb472_14_gguf_kernel_cu_cd24131920vec_dot_iq2_xxs_q8_1EPKvPK10block_q8_1RKiEEEvS5_S5_PT_iii,@function
        .size           _Z13mul_mat_vec_qIN3c104HalfELi256ELi8E13block_iq2_xxsLi1EXadL_ZN45_INTERNAL_8d5cb472_14_gguf_kernel_cu_cd24131920vec_dot_iq2_xxs_q8_1EPKvPK10block_q8_1RKiEEEvS5_S5_PT_iii,(.L_x_1341 - _Z13mul_mat_vec_qIN3c104HalfELi256ELi8E13block_iq2_xxsLi1EXadL_ZN45_INTERNAL_8d5cb472_14_gguf_kernel_cu_cd24131920vec_dot_iq2_xxs_q8_1EPKvPK10block_q8_1RKiEEEvS5_S5_PT_iii)
        .other          _Z13mul_mat_vec_qIN3c104HalfELi256ELi8E13block_iq2_xxsLi1EXadL_ZN45_INTERNAL_8d5cb472_14_gguf_kernel_cu_cd24131920vec_dot_iq2_xxs_q8_1EPKvPK10block_q8_1RKiEEEvS5_S5_PT_iii,@"STO_CUDA_ENTRY STV_DEFAULT"
_Z13mul_mat_vec_qIN3c104HalfELi256ELi8E13block_iq2_xxsLi1EXadL_ZN45_INTERNAL_8d5cb472_14_gguf_kernel_cu_cd24131920vec_dot_iq2_xxs_q8_1EPKvPK10block_q8_1RKiEEEvS5_S5_PT_iii:
        /* <DEDUP_REMOVED lines=32> */
.L_x_919:
        /* <DEDUP_REMOVED lines=287> */
.L_x_918:
[----:B------:R-:W-:Y:S05]  /*13f0*/  BSYNC.RECONVERGENT B0 ;  /* 0x0000000000007941 */ /* 0x000fea0003800200 */
.L_x_917:
        /* <DEDUP_REMOVED lines=14> */
[----:B------:R-:W-:Y:S02]  /*14e0*/  F2FP.F16.F32.PACK_AB R4, RZ, R4 ;  /* 0x00000004ff04723e */ /* 0x000fe400000000ff */
[----:B------:R-:W0:Y:S01]  /*14f0*/  LDC.64 R2, c[0x0][0x390] ;  /* 0x0000e400ff027b82 */ /* 0x000e220000000a00 */
[----:B--2---:R-:W-:-:S04]  /*1500*/  IMAD R5, R5, UR5, R0 ;  /* 0x0000000505057c24 */ /* 0x004fc8000f8e0200 */
[----:B0-----:R-:W-:-:S05]  /*1510*/  IMAD.WIDE.U32 R2, R5, 0x2, R2 ;  /* 0x0000000205027825 */ /* 0x001fca00078e0002 */
[----:B------:R-:W-:Y:S01]  /*1520*/  STG.E.U16 desc[UR6][R2.64], R4 ;  /* 0x0000000402007986 */ /* 0x000fe2000c101506 */
[----:B------:R-:W-:Y:S05]  /*1530*/  EXIT ;  /* 0x000000000000794d */ /* 0x000fea0003800000 */
.L_x_920:
        /* <DEDUP_REMOVED lines=12> */
.L_x_1341:


//--------------------- .text._Z13mul_mat_vec_qIN3c104HalfELi256ELi32E10block_q6_KLi1EXadL_ZN45_INTERNAL_8d5cb472_14_gguf_kernel_cu_cd24131917vec_dot_q6_K_q8_1EPKvPK10block_q8_1RKiEEEvS5_S5_PT_iii --------------------------
	.section	.text._Z13mul_mat_vec_qIN3c104HalfELi256ELi32E10block_q6_KLi1EXadL_ZN45_INTERNAL_8d5cb472_14_gguf_kernel_cu_cd24131917vec_dot_q6_K_q8_1EPKvPK10block_q8_1RKiEEEvS5_S5_PT_iii,"ax",@progbits
	.align	128
.text._Z13mul_mat_vec_qIN3c104HalfELi256ELi32E10block_q6_KLi1EXadL_ZN45_INTERNAL_8d5cb472_14_gguf_kernel_cu_cd24131917vec_dot_q6_K_q8_1EPKvPK10block_q8_1RKiEEEvS5_S5_PT_iii:
        .type           _Z13mul_mat_vec_qIN3c104HalfELi256ELi32E10block_q6_KLi1EXadL_ZN45_INTERNAL_8d5cb472_14_gguf_kernel_cu_cd24131917vec_dot_q6_K_q8_1EPKvPK10block_q8_1RKiEEEvS5_S5_PT_iii,@function
        .size           _Z13mul_mat_vec_qIN3c104HalfELi256ELi32E10block_q6_KLi1EXadL_ZN45_INTERNAL_8d5cb472_14_gguf_kernel_cu_cd24131917vec_dot_q6_K_q8_1EPKvPK10block_q8_1RKiEEEvS5_S5_PT_iii,(.L_x_1342 - _Z13mul_mat_vec_qIN3c104HalfELi256ELi32E10block_q6_KLi1EXadL_ZN45_INTERNAL_8d5cb472_14_gguf_kernel_cu_cd24131917vec_dot_q6_K_q8_1EPKvPK10block_q8_1RKiEEEvS5_S5_PT_iii)
        .other          _Z13mul_mat_vec_qIN3c104HalfELi256ELi32E10block_q6_KLi1EXadL_ZN45_INTERNAL_8d5cb472_14_gguf_kernel_cu_cd24131917vec_dot_q6_K_q8_1EPKvPK10block_q8_1RKiEEEvS5_S5_PT_iii,@"STO_CUDA_ENTRY STV_DEFAULT"
_Z13mul_mat_vec_qIN3c104HalfELi256ELi32E10block_q6_KLi1EXadL_ZN45_INTERNAL_8d5cb472_14_gguf_kernel_cu_cd24131917vec_dot_q6_K_q8_1EPKvPK10block_q8_1RKiEEEvS5_S5_PT_iii:
        /* <DEDUP_REMOVED lines=114> */
.L_x_924:
[----:B------:R-:W-:Y:S05]  /*0720*/  BSYNC.RECONVERGENT B1 ;  /* 0x0000000000017941 */ /* 0x000fea0003800200 */
.L_x_923:
[----:B------:R-:W-:Y:S05]  /*0730*/  @!P0 BRA `(.L_x_922) ;  /* 0x0000000800008947 */ /* 0x000fea0003800000 */
[C---:B------:R-:W-:Y:S02]  /*0740*/  IMAD.IADD R18, R20.reuse, 0x1, -R7 ;  /* 0x0000000114127824 */ /* 0x040fe400078e0a07 */
[----:B------:R-:W-:Y:S02]  /*0750*/  IMAD R14, R20, 0x8, R14 ;  /* 0x00000008140e7824 */ /* 0x000fe400078e020e */
[----:B------:R-:W-:-:S07]  /*0760*/  IMAD.IADD R17, R17, 0x1, R20 ;  /* 0x0000000111117824 */ /* 0x000fce00078e0214 */
.L_x_925:
        /* <DEDUP_REMOVED lines=125> */
.L_x_922:
[----:B------:R-:W-:Y:S05]  /*0f40*/  BSYNC.RECONVERGENT B0 ;  /* 0x0000000000007941 */ /* 0x000fea0003800200 */
.L_x_921:
        /* <DEDUP_REMOVED lines=14> */
[----:B------:R-:W-:Y:S02]  /*1030*/  F2FP.F16.F32.PACK_AB R0, RZ, R0 ;  /* 0x00000000ff00723e */ /* 0x000fe400000000ff */
[----:B------:R-:W1:Y:S01]  /*1040*/  LDC.64 R2, c[0x0][0x390] ;  /* 0x0000e400ff027b82 */ /* 0x000e620000000a00 */
[----:B--2---:R-:W-:-:S04]  /*1050*/  IMAD R5, R5, UR5, R10 ;  /* 0x0000000505057c24 */ /* 0x004fc8000f8e020a */
[----:B-1----:R-:W-:-:S05]  /*1060*/  IMAD.WIDE.U32 R2, R5, 0x2, R2 ;  /* 0x0000000205027825 */ /* 0x002fca00078e0002 */
[----:B------:R-:W-:Y:S01]  /*1070*/  STG.E.U16 desc[UR6][R2.64], R0 ;  /* 0x0000000002007986 */ /* 0x000fe2000c101506 */
[----:B------:R-:W-:Y:S05]  /*1080*/  EXIT ;  /* 0x000000000000794d */ /* 0x000fea0003800000 */
.L_x_926:
        /* <DEDUP_REMOVED lines=15> */
.L_x_1342:


//--------------------- .text._Z13mul_mat_vec_qIN3c104HalfELi256ELi32E10block_q5_KLi2EXadL_ZN45_INTERNAL_8d5cb472_14_gguf_kernel_cu_cd24131917vec_dot_q5_K_q8_1EPKvPK10block_q8_1RKiEEEvS5_S5_PT_iii --------------------------
	.section	.text._Z13mul_mat_vec_qIN3c104HalfELi256ELi32E10block_q5_KLi2EXadL_ZN45_INTERNAL_8d5cb472_14_gguf_kernel_cu_cd24131917vec_dot_q5_K_q8_1EPKvPK10block_q8_1RKiEEEvS5_S5_PT_iii,"ax",@progbits
	.align	128
.text._Z13mul_mat_vec_qIN3c104HalfELi256ELi32E10block_q5_KLi2EXadL_ZN45_INTERNAL_8d5cb472_14_gguf_kernel_cu_cd24131917vec_dot_q5_K_q8_1EPKvPK10block_q8_1RKiEEEvS5_S5_PT_iii:
        .type           _Z13mul_mat_vec_qIN3c104HalfELi256ELi32E10block_q5_KLi2EXadL_ZN45_INTERNAL_8d5cb472_14_gguf_kernel_cu_cd24131917vec_dot_q5_K_q8_1EPKvPK10block_q8_1RKiEEEvS5_S5_PT_iii,@function
        .size           _Z13mul_mat_vec_qIN3c104HalfELi256ELi32E10block_q5_KLi2EXadL_ZN45_INTERNAL_8d5cb472_14_gguf_kernel_cu_cd24131917vec_dot_q5_K_q8_1EPKvPK10block_q8_1RKiEEEvS5_S5_PT_iii,(.L_x_1343 - _Z13mul_mat_vec_qIN3c104HalfELi256ELi32E10block_q5_KLi2EXadL_ZN45_INTERNAL_8d5cb472_14_gguf_kernel_cu_cd24131917vec_dot_q5_K_q8_1EPKvPK10block_q8_1RKiEEEvS5_S5_PT_iii)
        .other          _Z13mul_mat_vec_qIN3c104HalfELi256ELi32E10block_q5_KLi2EXadL_ZN45_INTERNAL_8d5cb472_14_gguf_kernel_cu_cd24131917vec_dot_q5_K_q8_1EPKvPK10block_q8_1RKiEEEvS5_S5_PT_iii,@"STO_CUDA_ENTRY STV_DEFAULT"
_Z13mul_mat_vec_qIN3c104HalfELi256ELi32E10block_q5_KLi2EXadL_ZN45_INTERNAL_8d5cb472_14_gguf_kernel_cu_cd24131917vec_dot_q5_K_q8_1EPKvPK10block_q8_1RKiEEEvS5_S5_PT_iii:
        /* <DEDUP_REMOVED lines=39> */
.L_x_929:
        /* <DEDUP_REMOVED lines=95> */
.L_x_928:
[----:B------:R-:W-:Y:S05]  /*0860*/  BSYNC.RECONVERGENT B0 ;  /* 0x0000000000007941 */ /* 0x000fea0003800200 */
.L_x_927:
        /* <DEDUP_REMOVED lines=19> */
.L_x_930:
        /* <DEDUP_REMOVED lines=14> */
.L_x_1343:


//--------------------- .text._Z13mul_mat_vec_qIN3c104HalfELi256ELi32E10block_q4_KLi2EXadL_ZN45_INTERNAL_8d5cb472_14_gguf_kernel_cu_cd24131917vec_dot_q4_K_q8_1EPKvPK10block_q8_1RKiEEEvS5_S5_PT_iii --------------------------
	.section	.text._Z13mul_mat_vec_qIN3c104HalfELi256ELi32E10block_q4_KLi2EXadL_ZN45_INTERNAL_8d5cb472_14_gguf_kernel_cu_cd24131917vec_dot_q4_K_q8_1EPKvPK10block_q8_1RKiEEEvS5_S5_PT_iii,"ax",@progbits
	.align	128
.text._Z13mul_mat_vec_qIN3c104HalfELi256ELi32E10block_q4_KLi2EXadL_ZN45_INTERNAL_8d5cb472_14_gguf_kernel_cu_cd24131917vec_dot_q4_K_q8_1EPKvPK10block_q8_1RKiEEEvS5_S5_PT_iii:
        .type           _Z13mul_mat_vec_qIN3c104HalfELi256ELi32E10block_q4_KLi2EXadL_ZN45_INTERNAL_8d5cb472_14_gguf_kernel_cu_cd24131917vec_dot_q4_K_q8_1EPKvPK10block_q8_1RKiEEEvS5_S5_PT_iii,@function
        .size           _Z13mul_mat_vec_qIN3c104HalfELi256ELi32E10block_q4_KLi2EXadL_ZN45_INTERNAL_8d5cb472_14_gguf_kernel_cu_cd24131917vec_dot_q4_K_q8_1EPKvPK10block_q8_1RKiEEEvS5_S5_PT_iii,(.L_x_1344 - _Z13mul_mat_vec_qIN3c104HalfELi256ELi32E10block_q4_KLi2EXadL_ZN45_INTERNAL_8d5cb472_14_gguf_kernel_cu_cd24131917vec_dot_q4_K_q8_1EPKvPK10block_q8_1RKiEEEvS5_S5_PT_iii)
        .other          _Z13mul_mat_vec_qIN3c104HalfELi256ELi32E10block_q4_KLi2EXadL_ZN45_INTERNAL_8d5cb472_14_gguf_kernel_cu_cd24131917vec_dot_q4_K_q8_1EPKvPK10block_q8_1RKiEEEvS5_S5_PT_iii,@"STO_CUDA_ENTRY STV_DEFAULT"
_Z13mul_mat_vec_qIN3c104HalfELi256ELi32E10block_q4_KLi2EXadL_ZN45_INTERNAL_8d5cb472_14_gguf_kernel_cu_cd24131917vec_dot_q4_K_q8_1EPKvPK10block_q8_1RKiEEEvS5_S5_PT_iii:
        /* <DEDUP_REMOVED lines=122> */
.L_x_934:
[----:B------:R-:W-:Y:S05]  /*07a0*/  BSYNC.RECONVERGENT B1 ;  /* 0x0000000000017941 */ /* 0x000fea0003800200 */
.L_x_933:
[----:B------:R-:W-:Y:S05]  /*07b0*/  @!P0 BRA `(.L_x_932) ;  /* 0x0000000800948947 */ /* 0x000fea0003800000 */
[----:B------:R-:W-:Y:S02]  /*07c0*/  IMAD R4, R20, 0x8, R21 ;  /* 0x0000000814047824 */ /* 0x000fe400078e0215 */
[----:B------:R-:W-:-:S07]  /*07d0*/  IMAD R9, R0, R3, R20 ;  /* 0x0000000300097224 */ /* 0x000fce00078e0214 */
.L_x_935:
        /* <DEDUP_REMOVED lines=163> */
.L_x_932:
[----:B------:R-:W-:Y:S05]  /*1210*/  BSYNC.RECONVERGENT B0 ;  /* 0x0000000000007941 */ /* 0x000fea0003800200 */
.L_x_931:
        /* <DEDUP_REMOVED lines=19> */
.L_x_936:
        /* <DEDUP_REMOVED lines=11> */
.L_x_1344:


//--------------------- .text._Z13mul_mat_vec_qIN3c104HalfELi256ELi16E10block_q3_KLi1EXadL_ZN45_INTERNAL_8d5cb472_14_gguf_kernel_cu_cd24131917vec_dot_q3_K_q8_1EPKvPK10block_q8_1RKiEEEvS5_S5_PT_iii --------------------------
	.section	.text._Z13mul_mat_vec_qIN3c104HalfELi256ELi16E10block_q3_KLi1EXadL_ZN45_INTERNAL_8d5cb472_14_gguf_kernel_cu_cd24131917vec_dot_q3_K_q8_1EPKvPK10block_q8_1RKiEEEvS5_S5_PT_iii,"ax",@progbits
	.align	128
.text._Z13mul_mat_vec_qIN3c104HalfELi256ELi16E10block_q3_KLi1EXadL_ZN45_INTERNAL_8d5cb472_14_gguf_kernel_cu_cd24131917vec_dot_q3_K_q8_1EPKvPK10block_q8_1RKiEEEvS5_S5_PT_iii:
        .type           _Z13mul_mat_vec_qIN3c104HalfELi256ELi16E10block_q3_KLi1EXadL_ZN45_INTERNAL_8d5cb472_14_gguf_kernel_cu_cd24131917vec_dot_q3_K_q8_1EPKvPK10block_q8_1RKiEEEvS5_S5_PT_iii,@function
        .size           _Z13mul_mat_vec_qIN3c104HalfELi256ELi16E10block_q3_KLi1EXadL_ZN45_INTERNAL_8d5cb472_14_gguf_kernel_cu_cd24131917vec_dot_q3_K_q8_1EPKvPK10block_q8_1RKiEEEvS5_S5_PT_iii,(.L_x_1345 - _Z13mul_mat_vec_qIN3c104HalfELi256ELi16E10block_q3_KLi1EXadL_ZN45_INTERNAL_8d5cb472_14_gguf_kernel_cu_cd24131917vec_dot_q3_K_q8_1EPKvPK10block_q8_1RKiEEEvS5_S5_PT_iii)
        .other          _Z13mul_mat_vec_qIN3c104HalfELi256ELi16E10block_q3_KLi1EXadL_ZN45_INTERNAL_8d5cb472_14_gguf_kernel_cu_cd24131917vec_dot_q3_K_q8_1EPKvPK10block_q8_1RKiEEEvS5_S5_PT_iii,@"STO_CUDA_ENTRY STV_DEFAULT"
_Z13mul_mat_vec_qIN3c104HalfELi256ELi16E10block_q3_KLi1EXadL_ZN45_INTERNAL_8d5cb472_14_gguf_kernel_cu_cd24131917vec_dot_q3_K_q8_1EPKvPK10block_q8_1RKiEEEvS5_S5_PT_iii:
        /* <DEDUP_REMOVED lines=36> */
.L_x_939:
        /* <DEDUP_REMOVED lines=143> */
.L_x_938:
[----:B------:R-:W-:Y:S05]  /*0b30*/  BSYNC.RECONVERGENT B0 ;  /* 0x0000000000007941 */ /* 0x000fea0003800200 */
.L_x_937:
        /* <DEDUP_REMOVED lines=19> */
.L_x_940:
        /* <DEDUP_REMOVED lines=9> */
.L_x_1345:


//--------------------- .text._Z13mul_mat_vec_qIN3c104HalfELi256ELi16E10block_q2_KLi1EXadL_ZN45_INTERNAL_8d5cb472_14_gguf_kernel_cu_cd24131917vec_dot_q2_K_q8_1EPKvPK10block_q8_1RKiEEEvS5_S5_PT_iii --------------------------
	.section	.text._Z13mul_mat_vec_qIN3c104HalfELi256ELi16E10block_q2_KLi1EXadL_ZN45_INTERNAL_8d5cb472_14_gguf_kernel_cu_cd24131917vec_dot_q2_K_q8_1EPKvPK10block_q8_1RKiEEEvS5_S5_PT_iii,"ax",@progbits
	.align	128
.text._Z13mul_mat_vec_qIN3c104HalfELi256ELi16E10block_q2_KLi1EXadL_ZN45_INTERNAL_8d5cb472_14_gguf_kernel_cu_cd24131917vec_dot_q2_K_q8_1EPKvPK10block_q8_1RKiEEEvS5_S5_PT_iii:
        .type           _Z13mul_mat_vec_qIN3c104HalfELi256ELi16E10block_q2_KLi1EXadL_ZN45_INTERNAL_8d5cb472_14_gguf_kernel_cu_cd24131917vec_dot_q2_K_q8_1EPKvPK10block_q8_1RKiEEEvS5_S5_PT_iii,@function
        .size           _Z13mul_mat_vec_qIN3c104HalfELi256ELi16E10block_q2_KLi1EXadL_ZN45_INTERNAL_8d5cb472_14_gguf_kernel_cu_cd24131917vec_dot_q2_K_q8_1EPKvPK10block_q8_1RKiEEEvS5_S5_PT_iii,(.L_x_1346 - _Z13mul_mat_vec_qIN3c104HalfELi256ELi16E10block_q2_KLi1EXadL_ZN45_INTERNAL_8d5cb472_14_gguf_kernel_cu_cd24131917vec_dot_q2_K_q8_1EPKvPK10block_q8_1RKiEEEvS5_S5_PT_iii)
        .other          _Z13mul_mat_vec_qIN3c104HalfELi256ELi16E10block_q2_KLi1EXadL_ZN45_INTERNAL_8d5cb472_14_gguf_kernel_cu_cd24131917vec_dot_q2_K_q8_1EPKvPK10block_q8_1RKiEEEvS5_S5_PT_iii,@"STO_CUDA_ENTRY STV_DEFAULT"
_Z13mul_mat_vec_qIN3c104HalfELi256ELi16E10block_q2_KLi1EXadL_ZN45_INTERNAL_8d5cb472_14_gguf_kernel_cu_cd24131917vec_dot_q2_K_q8_1EPKvPK10block_q8_1RKiEEEvS5_S5_PT_iii:
        /* <DEDUP_REMOVED lines=39> */
.L_x_943:
        /* <DEDUP_REMOVED lines=90> */
.L_x_942:
[----:B------:R-:W-:Y:S05]  /*0810*/  BSYNC.RECONVERGENT B0 ;  /* 0x0000000000007941 */ /* 0x000fea0003800200 */
.L_x_941:
        /* <DEDUP_REMOVED lines=18> */
.L_x_944:
        /* <DEDUP_REMOVED lines=12> */
.L_x_1346:


//--------------------- .text._Z13mul_mat_vec_qIN3c104HalfELi32ELi8E10block_q8_0Li2EXadL_ZN45_INTERNAL_8d5cb472_14_gguf_kernel_cu_cd24131917vec_dot_q8_0_q8_1EPKvPK10block_q8_1RKiEEEvS5_S5_PT_iii --------------------------
	.section	.text._Z13mul_mat_vec_qIN3c104HalfELi32ELi8E10block_q8_0Li2EXadL_ZN45_INTERNAL_8d5cb472_14_gguf_kernel_cu_cd24131917vec_dot_q8_0_q8_1EPKvPK10block_q8_1RKiEEEvS5_S5_PT_iii,"ax",@progbits
	.align	128
.text._Z13mul_mat_vec_qIN3c104HalfELi32ELi8E10block_q8_0Li2EXadL_ZN45_INTERNAL_8d5cb472_14_gguf_kernel_cu_cd24131917vec_dot_q8_0_q8_1EPKvPK10block_q8_1RKiEEEvS5_S5_PT_iii:
        .type           _Z13mul_mat_vec_qIN3c104HalfELi32ELi8E10block_q8_0Li2EXadL_ZN45_INTERNAL_8d5cb472_14_gguf_kernel_cu_cd24131917vec_dot_q8_0_q8_1EPKvPK10block_q8_1RKiEEEvS5_S5_PT_iii,@function
        .size           _Z13mul_mat_vec_qIN3c104HalfELi32ELi8E10block_q8_0Li2EXadL_ZN45_INTERNAL_8d5cb472_14_gguf_kernel_cu_cd24131917vec_dot_q8_0_q8_1EPKvPK10block_q8_1RKiEEEvS5_S5_PT_iii,(.L_x_1347 - _Z13mul_mat_vec_qIN3c104HalfELi32ELi8E10block_q8_0Li2EXadL_ZN45_INTERNAL_8d5cb472_14_gguf_kernel_cu_cd24131917vec_dot_q8_0_q8_1EPKvPK10block_q8_1RKiEEEvS5_S5_PT_iii)
        .other          _Z13mul_mat_vec_qIN3c104HalfELi32ELi8E10block_q8_0Li2EXadL_ZN45_INTERNAL_8d5cb472_14_gguf_kernel_cu_cd24131917vec_dot_q8_0_q8_1EPKvPK10block_q8_1RKiEEEvS5_S5_PT_iii,@"STO_CUDA_ENTRY STV_DEFAULT"
_Z13mul_mat_vec_qIN3c104HalfELi32ELi8E10block_q8_0Li2EXadL_ZN45_INTERNAL_8d5cb472_14_gguf_kernel_cu_cd24131917vec_dot_q8_0_q8_1EPKvPK10block_q8_1RKiEEEvS5_S5_PT_iii:
        /* <DEDUP_REMOVED lines=44> */
.L_x_949:
        /* <DEDUP_REMOVED lines=31> */
.L_x_948:
[----:B------:R-:W-:Y:S05]  /*04b0*/  BSYNC.RECONVERGENT B1 ;  /* 0x0000000000017941 */ /* 0x000fea0003800200 */
.L_x_947:
[----:B------:R-:W-:Y:S05]  /*04c0*/  @!P0 BRA `(.L_x_946) ;  /* 0x0000000400548947 */ /* 0x000fea0003800000 */
[----:B------:R-:W-:Y:S01]  /*04d0*/  IMAD.SHL.U32 R13, R20, 0x8, RZ ;  /* 0x00000008140d7824 */ /* 0x000fe200078e00ff */
[----:B------:R-:W-:Y:S01]  /*04e0*/  LEA R10, R10, R11, 0x4 ;  /* 0x0000000b0a0a7211 */ /* 0x000fe200078e20ff */
[----:B------:R-:W-:-:S03]  /*04f0*/  IMAD R12, R9, R8, R11 ;  /* 0x00000008090c7224 */ /* 0x000fc600078e020b */
[----:B------:R-:W-:-:S07]  /*0500*/  LOP3.LUT R13, R13, 0x18, RZ, 0xc0, !PT ;  /* 0x000000180d0d7812 */ /* 0x000fce00078ec0ff */
.L_x_950:
        /* <DEDUP_REMOVED lines=81> */
.L_x_946:
[----:B------:R-:W-:Y:S05]  /*0a20*/  BSYNC.RECONVERGENT B0 ;  /* 0x0000000000007941 */ /* 0x000fea0003800200 */
.L_x_945:
        /* <DEDUP_REMOVED lines=18> */
.L_x_951:
        /* <DEDUP_REMOVED lines=11> */
.L_x_1347:


//--------------------- .text._Z13mul_mat_vec_qIN3c104HalfELi32ELi4E10block_q5_1Li2EXadL_ZN45_INTERNAL_8d5cb472_14_gguf_kernel_cu_cd24131917vec_dot_q5_1_q8_1EPKvPK10block_q8_1RKiEEEvS5_S5_PT_iii --------------------------
	.section	.text._Z13mul_mat_vec_qIN3c104HalfELi32ELi4E10block_q5_1Li2EXadL_ZN45_INTERNAL_8d5cb472_14_gguf_kernel_cu_cd24131917vec_dot_q5_1_q8_1EPKvPK10block_q8_1RKiEEEvS5_S5_PT_iii,"ax",@progbits
	.align	128
.text._Z13mul_mat_vec_qIN3c104HalfELi32ELi4E10block_q5_1Li2EXadL_ZN45_INTERNAL_8d5cb472_14_gguf_kernel_cu_cd24131917vec_dot_q5_1_q8_1EPKvPK10block_q8_1RKiEEEvS5_S5_PT_iii:
        .type           _Z13mul_mat_vec_qIN3c104HalfELi32ELi4E10block_q5_1Li2EXadL_ZN45_INTERNAL_8d5cb472_14_gguf_kernel_cu_cd24131917vec_dot_q5_1_q8_1EPKvPK10block_q8_1RKiEEEvS5_S5_PT_iii,@function
        .size           _Z13mul_mat_vec_qIN3c104HalfELi32ELi4E10block_q5_1Li2EXadL_ZN45_INTERNAL_8d5cb472_14_gguf_kernel_cu_cd24131917vec_dot_q5_1_q8_1EPKvPK10block_q8_1RKiEEEvS5_S5_PT_iii,(.L_x_1348 - _Z13mul_mat_vec_qIN3c104HalfELi32ELi4E10block_q5_1Li2EXadL_ZN45_INTERNAL_8d5cb472_14_gguf_kernel_cu_cd24131917vec_dot_q5_1_q8_1EPKvPK10block_q8_1RKiEEEvS5_S5_PT_iii)
        .other          _Z13mul_mat_vec_qIN3c104HalfELi32ELi4E10block_q5_1Li2EXadL_ZN45_INTERNAL_8d5cb472_14_gguf_kernel_cu_cd24131917vec_dot_q5_1_q8_1EPKvPK10block_q8_1RKiEEEvS5_S5_PT_iii,@"STO_CUDA_ENTRY STV_DEFAULT"
_Z13mul_mat_vec_qIN3c104HalfELi32ELi4E10block_q5_1Li2EXadL_ZN45_INTERNAL_8d5cb472_14_gguf_kernel_cu_cd24131917vec_dot_q5_1_q8_1EPKvPK10block_q8_1RKiEEEvS5_S5_PT_iii:
        /* <DEDUP_REMOVED lines=33> */
.L_x_954:
        /* <DEDUP_REMOVED lines=73> */
.L_x_953:
[----:B------:R-:W-:Y:S05]  /*06a0*/  BSYNC.RECONVERGENT B0 ;  /* 0x0000000000007941 */ /* 0x000fea0003800200 */
.L_x_952:
        /* <DEDUP_REMOVED lines=18> */
.L_x_955:
        /* <DEDUP_REMOVED lines=11> */
.L_x_1348:


//--------------------- .text._Z13mul_mat_vec_qIN3c104HalfELi32ELi4E10block_q5_0Li2EXadL_ZN45_INTERNAL_8d5cb472_14_gguf_kernel_cu_cd24131917vec_dot_q5_0_q8_1EPKvPK10block_q8_1RKiEEEvS5_S5_PT_iii --------------------------
	.section	.text._Z13mul_mat_vec_qIN3c104HalfELi32ELi4E10block_q5_0Li2EXadL_ZN45_INTERNAL_8d5cb472_14_gguf_kernel_cu_cd24131917vec_dot_q5_0_q8_1EPKvPK10block_q8_1RKiEEEvS5_S5_PT_iii,"ax",@progbits
	.align	128
.text._Z13mul_mat_vec_qIN3c104HalfELi32ELi4E10block_q5_0Li2EXadL_ZN45_INTERNAL_8d5cb472_14_gguf_kernel_cu_cd24131917vec_dot_q5_0_q8_1EPKvPK10block_q8_1RKiEEEvS5_S5_PT_iii:
        .type           _Z13mul_mat_vec_qIN3c104HalfELi32ELi4E10block_q5_0Li2EXadL_ZN45_INTERNAL_8d5cb472_14_gguf_kernel_cu_cd24131917vec_dot_q5_0_q8_1EPKvPK10block_q8_1RKiEEEvS5_S5_PT_iii,@function
        .size           _Z13mul_mat_vec_qIN3c104HalfELi32ELi4E10block_q5_0Li2EXadL_ZN45_INTERNAL_8d5cb472_14_gguf_kernel_cu_cd24131917vec_dot_q5_0_q8_1EPKvPK10block_q8_1RKiEEEvS5_S5_PT_iii,(.L_x_1349 - _Z13mul_mat_vec_qIN3c104HalfELi32ELi4E10block_q5_0Li2EXadL_ZN45_INTERNAL_8d5cb472_14_gguf_kernel_cu_cd24131917vec_dot_q5_0_q8_1EPKvPK10block_q8_1RKiEEEvS5_S5_PT_iii)
        .other          _Z13mul_mat_vec_qIN3c104HalfELi32ELi4E10block_q5_0Li2EXadL_ZN45_INTERNAL_8d5cb472_14_gguf_kernel_cu_cd24131917vec_dot_q5_0_q8_1EPKvPK10block_q8_1RKiEEEvS5_S5_PT_iii,@"STO_CUDA_ENTRY STV_DEFAULT"
_Z13mul_mat_vec_qIN3c104HalfELi32ELi4E10block_q5_0Li2EXadL_ZN45_INTERNAL_8d5cb472_14_gguf_kernel_cu_cd24131917vec_dot_q5_0_q8_1EPKvPK10block_q8_1RKiEEEvS5_S5_PT_iii:
        /* <DEDUP_REMOVED lines=33> */
.L_x_958:
        /* <DEDUP_REMOVED lines=80> */
.L_x_957:
[----:B------:R-:W-:Y:S05]  /*0710*/  BSYNC.RECONVERGENT B0 ;  /* 0x0000000000007941 */ /* 0x000fea0003800200 */
.L_x_956:
        /* <DEDUP_REMOVED lines=18> */
.L_x_959:
        /* <DEDUP_REMOVED lines=12> */
.L_x_1349:


//--------------------- .text._Z13mul_mat_vec_qIN3c104HalfELi32ELi4E10block_q4_1Li2EXadL_ZN45_INTERNAL_8d5cb472_14_gguf_kernel_cu_cd24131917vec_dot_q4_1_q8_1EPKvPK10block_q8_1RKiEEEvS5_S5_PT_iii --------------------------
	.section	.text._Z13mul_mat_vec_qIN3c104HalfELi32ELi4E10block_q4_1Li2EXadL_ZN45_INTERNAL_8d5cb472_14_gguf_kernel_cu_cd24131917vec_dot_q4_1_q8_1EPKvPK10block_q8_1RKiEEEvS5_S5_PT_iii,"ax",@progbits
	.align	128
.text._Z13mul_mat_vec_qIN3c104HalfELi32ELi4E10block_q4_1Li2EXadL_ZN45_INTERNAL_8d5cb472_14_gguf_kernel_cu_cd24131917vec_dot_q4_1_q8_1EPKvPK10block_q8_1RKiEEEvS5_S5_PT_iii:
        .type           _Z13mul_mat_vec_qIN3c104HalfELi32ELi4E10block_q4_1Li2EXadL_ZN45_INTERNAL_8d5cb472_14_gguf_kernel_cu_cd24131917vec_dot_q4_1_q8_1EPKvPK10block_q8_1RKiEEEvS5_S5_PT_iii,@function
        .size           _Z13mul_mat_vec_qIN3c104HalfELi32ELi4E10block_q4_1Li2EXadL_ZN45_INTERNAL_8d5cb472_14_gguf_kernel_cu_cd24131917vec_dot_q4_1_q8_1EPKvPK10block_q8_1RKiEEEvS5_S5_PT_iii,(.L_x_1350 - _Z13mul_mat_vec_qIN3c104HalfELi32ELi4E10block_q4_1Li2EXadL_ZN45_INTERNAL_8d5cb472_14_gguf_kernel_cu_cd24131917vec_dot_q4_1_q8_1EPKvPK10block_q8_1RKiEEEvS5_S5_PT_iii)
        .other          _Z13mul_mat_vec_qIN3c104HalfELi32ELi4E10block_q4_1Li2EXadL_ZN45_INTERNAL_8d5cb472_14_gguf_kernel_cu_cd24131917vec_dot_q4_1_q8_1EPKvPK10block_q8_1RKiEEEvS5_S5_PT_iii,@"STO_CUDA_ENTRY STV_DEFAULT"
_Z13mul_mat_vec_qIN3c104HalfELi32ELi4E10block_q4_1Li2EXadL_ZN45_INTERNAL_8d5cb472_14_gguf_kernel_cu_cd24131917vec_dot_q4_1_q8_1EPKvPK10block_q8_1RKiEEEvS5_S5_PT_iii:
        /* <DEDUP_REMOVED lines=44> */
.L_x_964:
        /* <DEDUP_REMOVED lines=39> */
.L_x_963:
[----:B------:R-:W-:Y:S05]  /*0530*/  BSYNC.RECONVERGENT B1 ;  /* 0x0000000000017941 */ /* 0x000fea0003800200 */
.L_x_962:
[----:B------:R-:W-:Y:S05]  /*0540*/  @!P0 BRA `(.L_x_961) ;  /* 0x0000000400d48947 */ /* 0x000fea0003800000 */
[----:B------:R-:W-:Y:S01]  /*0550*/  SHF.L.U32 R15, R21, 0x3, RZ ;  /* 0x00000003150f7819 */ /* 0x000fe200000006ff */
[--C-:B------:R-:W-:Y:S02]  /*0560*/  IMAD R14, R16, 0x10, R13.reuse ;  /* 0x00000010100e7824 */ /* 0x100fe400078e020d */
[----:B------:R-:W-:Y:S01]  /*0570*/  IMAD R16, R11, R10, R13 ;  /* 0x0000000a0b107224 */ /* 0x000fe200078e020d */
[----:B------:R-:W-:-:S07]  /*0580*/  LOP3.LUT R15, R15, 0x8, RZ, 0xc0, !PT ;  /* 0x000000080f0f7812 */ /* 0x000fce00078ec0ff */
.L_x_965:
        /* <DEDUP_REMOVED lines=113> */
.L_x_961:
[----:B------:R-:W-:Y:S05]  /*0ca0*/  BSYNC.RECONVERGENT B0 ;  /* 0x0000000000007941 */ /* 0x000fea0003800200 */
.L_x_960:
        /* <DEDUP_REMOVED lines=18> */
.L_x_966:
        /* <DEDUP_REMOVED lines=11> */
.L_x_1350:


//--------------------- .text._Z13mul_mat_vec_qIN3c104HalfELi32ELi4E10block_q4_0Li2EXadL_ZN45_INTERNAL_8d5cb472_14_gguf_kernel_cu_cd24131917vec_dot_q4_0_q8_1EPKvPK10block_q8_1RKiEEEvS5_S5_PT_iii --------------------------
	.section	.text._Z13mul_mat_vec_qIN3c104HalfELi32ELi4E10block_q4_0Li2EXadL_ZN45_INTERNAL_8d5cb472_14_gguf_kernel_cu_cd24131917vec_dot_q4_0_q8_1EPKvPK10block_q8_1RKiEEEvS5_S5_PT_iii,"ax",@progbits
	.align	128
.text._Z13mul_mat_vec_qIN3c104HalfELi32ELi4E10block_q4_0Li2EXadL_ZN45_INTERNAL_8d5cb472_14_gguf_kernel_cu_cd24131917vec_dot_q4_0_q8_1EPKvPK10block_q8_1RKiEEEvS5_S5_PT_iii:
        .type           _Z13mul_mat_vec_qIN3c104HalfELi32ELi4E10block_q4_0Li2EXadL_ZN45_INTERNAL_8d5cb472_14_gguf_kernel_cu_cd24131917vec_dot_q4_0_q8_1EPKvPK10block_q8_1RKiEEEvS5_S5_PT_iii,@function
        .size           _Z13mul_mat_vec_qIN3c104HalfELi32ELi4E10block_q4_0Li2EXadL_ZN45_INTERNAL_8d5cb472_14_gguf_kernel_cu_cd24131917vec_dot_q4_0_q8_1EPKvPK10block_q8_1RKiEEEvS5_S5_PT_iii,(.L_x_1351 - _Z13mul_mat_vec_qIN3c104HalfELi32ELi4E10block_q4_0Li2EXadL_ZN45_INTERNAL_8d5cb472_14_gguf_kernel_cu_cd24131917vec_dot_q4_0_q8_1EPKvPK10block_q8_1RKiEEEvS5_S5_PT_iii)
        .other          _Z13mul_mat_vec_qIN3c104HalfELi32ELi4E10block_q4_0Li2EXadL_ZN45_INTERNAL_8d5cb472_14_gguf_kernel_cu_cd24131917vec_dot_q4_0_q8_1EPKvPK10block_q8_1RKiEEEvS5_S5_PT_iii,@"STO_CUDA_ENTRY STV_DEFAULT"
_Z13mul_mat_vec_qIN3c104HalfELi32ELi4E10block_q4_0Li2EXadL_ZN45_INTERNAL_8d5cb472_14_gguf_kernel_cu_cd24131917vec_dot_q4_0_q8_1EPKvPK10block_q8_1RKiEEEvS5_S5_PT_iii:
        /* <DEDUP_REMOVED lines=78> */
.L_x_970:
[----:B------:R-:W-:Y:S05]  /*04e0*/  BSYNC.RECONVERGENT B1 ;  /* 0x0000000000017941 */ /* 0x000fea0003800200 */
.L_x_969:
[----:B------:R-:W-:Y:S05]  /*04f0*/  @!P0 BRA `(.L_x_968) ;  /* 0x0000000400288947 */ /* 0x000fea0003800000 */
[----:B------:R-:W-:Y:S01]  /*0500*/  IMAD.SHL.U32 R15, R15, 0x4, RZ ;  /* 0x000000040f0f7824 */ /* 0x000fe200078e00ff */
[----:B------:R-:W-:Y:S01]  /*0510*/  LEA R0, R8, R13, 0x4 ;  /* 0x0000000d08007211 */ /* 0x000fe200078e20ff */
[----:B------:R-:W-:-:S07]  /*0520*/  IMAD.IADD R17, R13, 0x1, R6 ;  /* 0x000000010d117824 */ /* 0x000fce00078e0206 */
.L_x_971:
        /* <DEDUP_REMOVED lines=71> */
.L_x_968:
[----:B------:R-:W-:Y:S05]  /*09a0*/  BSYNC.RECONVERGENT B0 ;  /* 0x0000000000007941 */ /* 0x000fea0003800200 */
.L_x_967:
        /* <DEDUP_REMOVED lines=18> */
.L_x_972:
        /* <DEDUP_REMOVED lines=11> */
.L_x_1351:


//--------------------- .text._Z13quantize_q8_1IN3c104HalfEEvPKT_Pvii --------------------------
	.section	.text._Z13quantize_q8_1IN3c104HalfEEvPKT_Pvii,"ax",@progbits
	.align	128
.text._Z13quantize_q8_1IN3c104HalfEEvPKT_Pvii:
        .type           _Z13quantize_q8_1IN3c104HalfEEvPKT_Pvii,@function
        .size           _Z13quantize_q8_1IN3c104HalfEEvPKT_Pvii,(.L_x_1352 - _Z13quantize_q8_1IN3c104HalfEEvPKT_Pvii)
        .other          _Z13quantize_q8_1IN3c104HalfEEvPKT_Pvii,@"STO_CUDA_ENTRY STV_DEFAULT"
_Z13quantize_q8_1IN3c104HalfEEvPKT_Pvii:
        /* <DEDUP_REMOVED lines=20> */
[----:B------:R-:W-:Y:S02]  /*0140*/  IMAD R0, R3, UR5, R0 ;  /* 0x0000000503007c24 */ /* 0x000fe4000f8e0200 */
[----:B--2---:R-:W-:-:S05]  /*0150*/  @!P0 HADD2.F32 R6, -RZ, R4.H0_H0 ;  /* 0x20000004ff068230 */ /* 0x004fca0000004100 */
        /* <DEDUP_REMOVED lines=31> */
[----:B------:R-:W-:Y:S01]  /*0350*/  IADD3 R11, PT, PT, R0, -R11, RZ ;  /* 0x8000000b000b7210 */ /* 0x000fe20007ffe0ff */
[----:B0-----:R-:W-:-:S04]  /*0360*/  IMAD.WIDE R4, R7, 0x24, R4 ;  /* 0x0000002407047825 */ /* 0x001fc800078e0204 */
[----:B------:R-:W-:Y:S01]  /*0370*/  @P0 FADD.FTZ.RZ R10, R6, R9 ;  /* 0x00000009060a0221 */ /* 0x000fe2000001c000 */
[----:B------:R-:W-:Y:S01]  /*0380*/  HFMA2 R9, -RZ, RZ, 0, 0 ;  /* 0x00000000ff097431 */ /* 0x000fe200000001ff */
[----:B------:R-:W-:-:S04]  /*0390*/  IADD3 R6, P1, PT, R11, R4, RZ ;  /* 0x000000040b067210 */ /* 0x000fc80007f3e0ff */
[C---:B------:R-:W-:Y:S01]  /*03a0*/  LEA.HI.X.SX32 R7, R11.reuse, R5, 0x1, P1 ;  /* 0x000000050b077211 */ /* 0x040fe200008f0eff */
[----:B------:R-:W0:Y:S01]  /*03b0*/  @P0 FRND.TRUNC R9, R10 ;  /* 0x0000000a00090307 */ /* 0x000e22000020d000 */
[----:B------:R-:W-:Y:S01]  /*03c0*/  ISETP.GT.AND P0, PT, R11, RZ, PT ;  /* 0x000000ff0b00720c */ /* 0x000fe20003f04270 */
[----:B-1----:R-:W-:-:S06]  /*03d0*/  FADD.FTZ R3, R8, R3 ;  /* 0x0000000308037221 */ /* 0x002fcc0000010000 */
[----:B0-----:R-:W0:Y:S02]  /*03e0*/  F2I.FTZ.TRUNC.NTZ R9, R9 ;  /* 0x0000000900097305 */ /* 0x001e24000021f100 */
[----:B0-----:R0:W-:Y:S04]  /*03f0*/  STG.E.U8 desc[UR6][R6.64+0x4], R9 ;  /* 0x0000040906007986 */ /* 0x0011e8000c101106 */
[----:B------:R-:W-:Y:S05]  /*0400*/  @P0 EXIT ;  /* 0x000000000000094d */ /* 0x000fea0003800000 */
[----:B------:R-:W-:-:S05]  /*0410*/  F2FP.F16.F32.PACK_AB R3, R3, R2 ;  /* 0x000000020303723e */ /* 0x000fca00000000ff */
[----:B------:R-:W-:Y:S01]  /*0420*/  STG.E desc[UR6][R4.64], R3 ;  /* 0x0000000304007986 */ /* 0x000fe2000c101906 */
[----:B------:R-:W-:Y:S05]  /*0430*/  EXIT ;  /* 0x000000000000794d */ /* 0x000fea0003800000 */
.L_x_973:
        /* <DEDUP_REMOVED lines=12> */
.L_x_1352:


//--------------------- .text._Z13mul_mat_vec_qIfLi256ELi8E11block_iq1_mLi1EXadL_ZN45_INTERNAL_8d5cb472_14_gguf_kernel_cu_cd24131918vec_dot_iq1_m_q8_1EPKvPK10block_q8_1RKiEEEvS3_S3_PT_iii --------------------------
	.section	.text._Z13mul_mat_vec_qIfLi256ELi8E11block_iq1_mLi1EXadL_ZN45_INTERNAL_8d5cb472_14_gguf_kernel_cu_cd24131918vec_dot_iq1_m_q8_1EPKvPK10block_q8_1RKiEEEvS3_S3_PT_iii,"ax",@progbits
	.align	128
.text._Z13mul_mat_vec_qIfLi256ELi8E11block_iq1_mLi1EXadL_ZN45_INTERNAL_8d5cb472_14_gguf_kernel_cu_cd24131918vec_dot_iq1_m_q8_1EPKvPK10block_q8_1RKiEEEvS3_S3_PT_iii:
        .type           _Z13mul_mat_vec_qIfLi256ELi8E11block_iq1_mLi1EXadL_ZN45_INTERNAL_8d5cb472_14_gguf_kernel_cu_cd24131918vec_dot_iq1_m_q8_1EPKvPK10block_q8_1RKiEEEvS3_S3_PT_iii,@function
        .size           _Z13mul_mat_vec_qIfLi256ELi8E11block_iq1_mLi1EXadL_ZN45_INTERNAL_8d5cb472_14_gguf_kernel_cu_cd24131918vec_dot_iq1_m_q8_1EPKvPK10block_q8_1RKiEEEvS3_S3_PT_iii,(.L_x_1353 - _Z13mul_mat_vec_qIfLi256ELi8E11block_iq1_mLi1EXadL_ZN45_INTERNAL_8d5cb472_14_gguf_kernel_cu_cd24131918vec_dot_iq1_m_q8_1EPKvPK10block_q8_1RKiEEEvS3_S3_PT_iii)
        .other          _Z13mul_mat_vec_qIfLi256ELi8E11block_iq1_mLi1EXadL_ZN45_INTERNAL_8d5cb472_14_gguf_kernel_cu_cd24131918vec_dot_iq1_m_q8_1EPKvPK10block_q8_1RKiEEEvS3_S3_PT_iii,@"STO_CUDA_ENTRY STV_DEFAULT"
_Z13mul_mat_vec_qIfLi256ELi8E11block_iq1_mLi1EXadL_ZN45_INTERNAL_8d5cb472_14_gguf_kernel_cu_cd24131918vec_dot_iq1_m_q8_1EPKvPK10block_q8_1RKiEEEvS3_S3_PT_iii:
        /* <DEDUP_REMOVED lines=38> */
.L_x_976:
        /* <DEDUP_REMOVED lines=137> */
.L_x_975:
[----:B------:R-:W-:Y:S05]  /*0af0*/  BSYNC.RECONVERGENT B0 ;  /* 0x0000000000007941 */ /* 0x000fea0003800200 */
.L_x_974:
        /* <DEDUP_REMOVED lines=17> */
.L_x_977:
        /* <DEDUP_REMOVED lines=15> */
.L_x_1353:


//--------------------- .text._Z13mul_mat_vec_qIfLi256ELi8E12block_iq4_xsLi1EXadL_ZN45_INTERNAL_8d5cb472_14_gguf_kernel_cu_cd24131919vec_dot_iq4_xs_q8_1EPKvPK10block_q8_1RKiEEEvS3_S3_PT_iii --------------------------
	.section	.text._Z13mul_mat_vec_qIfLi256ELi8E12block_iq4_xsLi1EXadL_ZN45_INTERNAL_8d5cb472_14_gguf_kernel_cu_cd24131919vec_dot_iq4_xs_q8_1EPKvPK10block_q8_1RKiEEEvS3_S3_PT_iii,"ax",@progbits
	.align	128
.text._Z13mul_mat_vec_qIfLi256ELi8E12block_iq4_xsLi1EXadL_ZN45_INTERNAL_8d5cb472_14_gguf_kernel_cu_cd24131919vec_dot_iq4_xs_q8_1EPKvPK10block_q8_1RKiEEEvS3_S3_PT_iii:
        .type           _Z13mul_mat_vec_qIfLi256ELi8E12block_iq4_xsLi1EXadL_ZN45_INTERNAL_8d5cb472_14_gguf_kernel_cu_cd24131919vec_dot_iq4_xs_q8_1EPKvPK10block_q8_1RKiEEEvS3_S3_PT_iii,@function
        .size           _Z13mul_mat_vec_qIfLi256ELi8E12block_iq4_xsLi1EXadL_ZN45_INTERNAL_8d5cb472_14_gguf_kernel_cu_cd24131919vec_dot_iq4_xs_q8_1EPKvPK10block_q8_1RKiEEEvS3_S3_PT_iii,(.L_x_1354 - _Z13mul_mat_vec_qIfLi256ELi8E12block_iq4_xsLi1EXadL_ZN45_INTERNAL_8d5cb472_14_gguf_kernel_cu_cd24131919vec_dot_iq4_xs_q8_1EPKvPK10block_q8_1RKiEEEvS3_S3_PT_iii)
        .other          _Z13mul_mat_vec_qIfLi256ELi8E12block_iq4_xsLi1EXadL_ZN45_INTERNAL_8d5cb472_14_gguf_kernel_cu_cd24131919vec_dot_iq4_xs_q8_1EPKvPK10block_q8_1RKiEEEvS3_S3_PT_iii,@"STO_CUDA_ENTRY STV_DEFAULT"
_Z13mul_mat_vec_qIfLi256ELi8E12block_iq4_xsLi1EXadL_ZN45_INTERNAL_8d5cb472_14_gguf_kernel_cu_cd24131919vec_dot_iq4_xs_q8_1EPKvPK10block_q8_1RKiEEEvS3_S3_PT_iii:
        /* <DEDUP_REMOVED lines=32> */
.L_x_980:
        /* <DEDUP_REMOVED lines=233> */
.L_x_979:
[----:B------:R-:W-:Y:S05]  /*1090*/  BSYNC.RECONVERGENT B0 ;  /* 0x0000000000007941 */ /* 0x000fea0003800200 */
.L_x_978:
        /* <DEDUP_REMOVED lines=17> */
.L_x_981:
        /* <DEDUP_REMOVED lines=13> */
.L_x_1354:


//--------------------- .text._Z13mul_mat_vec_qIfLi256ELi8E11block_iq2_sLi1EXadL_ZN45_INTERNAL_8d5cb472_14_gguf_kernel_cu_cd24131918vec_dot_iq2_s_q8_1EPKvPK10block_q8_1RKiEEEvS3_S3_PT_iii --------------------------
	.section	.text._Z13mul_mat_vec_qIfLi256ELi8E11block_iq2_sLi1EXadL_ZN45_INTERNAL_8d5cb472_14_gguf_kernel_cu_cd24131918vec_dot_iq2_s_q8_1EPKvPK10block_q8_1RKiEEEvS3_S3_PT_iii,"ax",@progbits
	.align	128
.text._Z13mul_mat_vec_qIfLi256ELi8E11block_iq2_sLi1EXadL_ZN45_INTERNAL_8d5cb472_14_gguf_kernel_cu_cd24131918vec_dot_iq2_s_q8_1EPKvPK10block_q8_1RKiEEEvS3_S3_PT_iii:
        .type           _Z13mul_mat_vec_qIfLi256ELi8E11block_iq2_sLi1EXadL_ZN45_INTERNAL_8d5cb472_14_gguf_kernel_cu_cd24131918vec_dot_iq2_s_q8_1EPKvPK10block_q8_1RKiEEEvS3_S3_PT_iii,@function
        .size           _Z13mul_mat_vec_qIfLi256ELi8E11block_iq2_sLi1EXadL_ZN45_INTERNAL_8d5cb472_14_gguf_kernel_cu_cd24131918vec_dot_iq2_s_q8_1EPKvPK10block_q8_1RKiEEEvS3_S3_PT_iii,(.L_x_1355 - _Z13mul_mat_vec_qIfLi256ELi8E11block_iq2_sLi1EXadL_ZN45_INTERNAL_8d5cb472_14_gguf_kernel_cu_cd24131918vec_dot_iq2_s_q8_1EPKvPK10block_q8_1RKiEEEvS3_S3_PT_iii)
        .other          _Z13mul_mat_vec_qIfLi256ELi8E11block_iq2_sLi1EXadL_ZN45_INTERNAL_8d5cb472_14_gguf_kernel_cu_cd24131918vec_dot_iq2_s_q8_1EPKvPK10block_q8_1RKiEEEvS3_S3_PT_iii,@"STO_CUDA_ENTRY STV_DEFAULT"
_Z13mul_mat_vec_qIfLi256ELi8E11block_iq2_sLi1EXadL_ZN45_INTERNAL_8d5cb472_14_gguf_kernel_cu_cd24131918vec_dot_iq2_s_q8_1EPKvPK10block_q8_1RKiEEEvS3_S3_PT_iii:
        /* <DEDUP_REMOVED lines=34> */
.L_x_984:
        /* <DEDUP_REMOVED lines=165> */
.L_x_983:
[----:B------:R-:W-:Y:S05]  /*0c70*/  BSYNC.RECONVERGENT B0 ;  /* 0x0000000000007941 */ /* 0x000fea0003800200 */
.L_x_982:
        /* <DEDUP_REMOVED lines=17> */
.L_x_985:
        /* <DEDUP_REMOVED lines=15> */
.L_x_1355:


//--------------------- .text._Z13mul_mat_vec_qIfLi256ELi8E11block_iq3_sLi1EXadL_ZN45_INTERNAL_8d5cb472_14_gguf_kernel_cu_cd24131918vec_dot_iq3_s_q8_1EPKvPK10block_q8_1RKiEEEvS3_S3_PT_iii --------------------------
	.section	.text._Z13mul_mat_vec_qIfLi256ELi8E11block_iq3_sLi1EXadL_ZN45_INTERNAL_8d5cb472_14_gguf_kernel_cu_cd24131918vec_dot_iq3_s_q8_1EPKvPK10block_q8_1RKiEEEvS3_S3_PT_iii,"ax",@progbits
	.align	128
.text._Z13mul_mat_vec_qIfLi256ELi8E11block_iq3_sLi1EXadL_ZN45_INTERNAL_8d5cb472_14_gguf_kernel_cu_cd24131918vec_dot_iq3_s_q8_1EPKvPK10block_q8_1RKiEEEvS3_S3_PT_iii:
        .type           _Z13mul_mat_vec_qIfLi256ELi8E11block_iq3_sLi1EXadL_ZN45_INTERNAL_8d5cb472_14_gguf_kernel_cu_cd24131918vec_dot_iq3_s_q8_1EPKvPK10block_q8_1RKiEEEvS3_S3_PT_iii,@function
        .size           _Z13mul_mat_vec_qIfLi256ELi8E11block_iq3_sLi1EXadL_ZN45_INTERNAL_8d5cb472_14_gguf_kernel_cu_cd24131918vec_dot_iq3_s_q8_1EPKvPK10block_q8_1RKiEEEvS3_S3_PT_iii,(.L_x_1356 - _Z13mul_mat_vec_qIfLi256ELi8E11block_iq3_sLi1EXadL_ZN45_INTERNAL_8d5cb472_14_gguf_kernel_cu_cd24131918vec_dot_iq3_s_q8_1EPKvPK10block_q8_1RKiEEEvS3_S3_PT_iii)
        .other          _Z13mul_mat_vec_qIfLi256ELi8E11block_iq3_sLi1EXadL_ZN45_INTERNAL_8d5cb472_14_gguf_kernel_cu_cd24131918vec_dot_iq3_s_q8_1EPKvPK10block_q8_1RKiEEEvS3_S3_PT_iii,@"STO_CUDA_ENTRY STV_DEFAULT"
_Z13mul_mat_vec_qIfLi256ELi8E11block_iq3_sLi1EXadL_ZN45_INTERNAL_8d5cb472_14_gguf_kernel_cu_cd24131918vec_dot_iq3_s_q8_1EPKvPK10block_q8_1RKiEEEvS3_S3_PT_iii:
        /* <DEDUP_REMOVED lines=34> */
.L_x_988:
        /* <DEDUP_REMOVED lines=188> */
.L_x_987:
[----:B------:R-:W-:Y:S05]  /*0de0*/  BSYNC.RECONVERGENT B0 ;  /* 0x0000000000007941 */ /* 0x000fea0003800200 */
.L_x_986:
        /* <DEDUP_REMOVED lines=12> */
[----:B01----:R-:W-:-:S07]  /*0eb0*/  FADD.FTZ R5, R5, R8 ;  /* 0x0000000805057221 */ /* 0x003fce0000010000 */
[----:B------:R-:W0:Y:S01]  /*0ec0*/  LDC.64 R2, c[0x0][0x390] ;  /* 0x0000e400ff027b82 */ /* 0x000e220000000a00 */
[----:B--2---:R-:W-:-:S04]  /*0ed0*/  IMAD R7, R7, UR5, R0 ;  /* 0x0000000507077c24 */ /* 0x004fc8000f8e0200 */
[----:B0-----:R-:W-:-:S05]  /*0ee0*/  IMAD.WIDE.U32 R2, R7, 0x4, R2 ;  /* 0x0000000407027825 */ /* 0x001fca00078e0002 */
[----:B------:R-:W-:Y:S01]  /*0ef0*/  STG.E desc[UR6][R2.64], R5 ;  /* 0x0000000502007986 */ /* 0x000fe2000c101906 */
[----:B------:R-:W-:Y:S05]  /*0f00*/  EXIT ;  /* 0x000000000000794d */ /* 0x000fea0003800000 */
.L_x_989:
        /* <DEDUP_REMOVED lines=15> */
.L_x_1356:


//--------------------- .text._Z13mul_mat_vec_qIfLi32ELi4E12block_iq4_nlLi2EXadL_ZN45_INTERNAL_8d5cb472_14_gguf_kernel_cu_cd24131919vec_dot_iq4_nl_q8_1EPKvPK10block_q8_1RKiEEEvS3_S3_PT_iii --------------------------
	.section	.text._Z13mul_mat_vec_qIfLi32ELi4E12block_iq4_nlLi2EXadL_ZN45_INTERNAL_8d5cb472_14_gguf_kernel_cu_cd24131919vec_dot_iq4_nl_q8_1EPKvPK10block_q8_1RKiEEEvS3_S3_PT_iii,"ax",@progbits
	.align	128
.text._Z13mul_mat_vec_qIfLi32ELi4E12block_iq4_nlLi2EXadL_ZN45_INTERNAL_8d5cb472_14_gguf_kernel_cu_cd24131919vec_dot_iq4_nl_q8_1EPKvPK10block_q8_1RKiEEEvS3_S3_PT_iii:
        .type           _Z13mul_mat_vec_qIfLi32ELi4E12block_iq4_nlLi2EXadL_ZN45_INTERNAL_8d5cb472_14_gguf_kernel_cu_cd24131919vec_dot_iq4_nl_q8_1EPKvPK10block_q8_1RKiEEEvS3_S3_PT_iii,@function
        .size           _Z13mul_mat_vec_qIfLi32ELi4E12block_iq4_nlLi2EXadL_ZN45_INTERNAL_8d5cb472_14_gguf_kernel_cu_cd24131919vec_dot_iq4_nl_q8_1EPKvPK10block_q8_1RKiEEEvS3_S3_PT_iii,(.L_x_1357 - _Z13mul_mat_vec_qIfLi32ELi4E12block_iq4_nlLi2EXadL_ZN45_INTERNAL_8d5cb472_14_gguf_kernel_cu_cd24131919vec_dot_iq4_nl_q8_1EPKvPK10block_q8_1RKiEEEvS3_S3_PT_iii)
        .other          _Z13mul_mat_vec_qIfLi32ELi4E12block_iq4_nlLi2EXadL_ZN45_INTERNAL_8d5cb472_14_gguf_kernel_cu_cd24131919vec_dot_iq4_nl_q8_1EPKvPK10block_q8_1RKiEEEvS3_S3_PT_iii,@"STO_CUDA_ENTRY STV_DEFAULT"
_Z13mul_mat_vec_qIfLi32ELi4E12block_iq4_nlLi2EXadL_ZN45_INTERNAL_8d5cb472_14_gguf_kernel_cu_cd24131919vec_dot_iq4_nl_q8_1EPKvPK10block_q8_1RKiEEEvS3_S3_PT_iii:
        /* <DEDUP_REMOVED lines=34> */
.L_x_992:
        /* <DEDUP_REMOVED lines=117> */
.L_x_991:
[----:B------:R-:W-:Y:S05]  /*0970*/  BSYNC.RECONVERGENT B0 ;  /* 0x0000000000007941 */ /* 0x000fea0003800200 */
.L_x_990:
        /* <DEDUP_REMOVED lines=17> */
.L_x_993:
        /* <DEDUP_REMOVED lines=15> */
.L_x_1357:


//--------------------- .text._Z13mul_mat_vec_qIfLi256ELi8E11block_iq1_sLi1EXadL_ZN45_INTERNAL_8d5cb472_14_gguf_kernel_cu_cd24131918vec_dot_iq1_s_q8_1EPKvPK10block_q8_1RKiEEEvS3_S3_PT_iii --------------------------
	.section	.text._Z13mul_mat_vec_qIfLi256ELi8E11block_iq1_sLi1EXadL_ZN45_INTERNAL_8d5cb472_14_gguf_kernel_cu_cd24131918vec_dot_iq1_s_q8_1EPKvPK10block_q8_1RKiEEEvS3_S3_PT_iii,"ax",@progbits
	.align	128
.text._Z13mul_mat_vec_qIfLi256ELi8E11block_iq1_sLi1EXadL_ZN45_INTERNAL_8d5cb472_14_gguf_kernel_cu_cd24131918vec_dot_iq1_s_q8_1EPKvPK10block_q8_1RKiEEEvS3_S3_PT_iii:
        .type           _Z13mul_mat_vec_qIfLi256ELi8E11block_iq1_sLi1EXadL_ZN45_INTERNAL_8d5cb472_14_gguf_kernel_cu_cd24131918vec_dot_iq1_s_q8_1EPKvPK10block_q8_1RKiEEEvS3_S3_PT_iii,@function
        .size           _Z13mul_mat_vec_qIfLi256ELi8E11block_iq1_sLi1EXadL_ZN45_INTERNAL_8d5cb472_14_gguf_kernel_cu_cd24131918vec_dot_iq1_s_q8_1EPKvPK10block_q8_1RKiEEEvS3_S3_PT_iii,(.L_x_1358 - _Z13mul_mat_vec_qIfLi256ELi8E11block_iq1_sLi1EXadL_ZN45_INTERNAL_8d5cb472_14_gguf_kernel_cu_cd24131918vec_dot_iq1_s_q8_1EPKvPK10block_q8_1RKiEEEvS3_S3_PT_iii)
        .other          _Z13mul_mat_vec_qIfLi256ELi8E11block_iq1_sLi1EXadL_ZN45_INTERNAL_8d5cb472_14_gguf_kernel_cu_cd24131918vec_dot_iq1_s_q8_1EPKvPK10block_q8_1RKiEEEvS3_S3_PT_iii,@"STO_CUDA_ENTRY STV_DEFAULT"
_Z13mul_mat_vec_qIfLi256ELi8E11block_iq1_sLi1EXadL_ZN45_INTERNAL_8d5cb472_14_gguf_kernel_cu_cd24131918vec_dot_iq1_s_q8_1EPKvPK10block_q8_1RKiEEEvS3_S3_PT_iii:
        /* <DEDUP_REMOVED lines=110> */
[----:B------:R-:W-:-:S05]  /*06e0*/  I2FP.F32.U32 R5, R5 ;  /* 0x0000000500057245 */ /* 0x000fca0000201000 */
[----:B------:R-:W-:Y:S01]  /*06f0*/  FMUL.FTZ R8, R8, R5 ;  /* 0x0000000508087220 */ /* 0x000fe20000410000 */
[----:B------:R-:W-:Y:S01]  /*0700*/  IADD3 R21, PT, PT, R21, 0x4, RZ ;  /* 0x0000000415157810 */ /* 0x000fe20007ffe0ff */
        /* <DEDUP_REMOVED lines=11> */
.L_x_997:
[----:B------:R-:W-:Y:S05]  /*07c0*/  BSYNC.RECONVERGENT B1 ;  /* 0x0000000000017941 */ /* 0x000fea0003800200 */
.L_x_996:
[----:B------:R-:W-:Y:S05]  /*07d0*/  @!P0 BRA `(.L_x_995) ;  /* 0x00000008006c8947 */ /* 0x000fea0003800000 */
[C---:B------:R-:W-:Y:S02]  /*07e0*/  IMAD R9, R21.reuse, 0x8, R14 ;  /* 0x0000000815097824 */ /* 0x040fe400078e020e */
[----:B------:R-:W-:-:S07]  /*07f0*/  IMAD.IADD R5, R21, 0x1, R16 ;  /* 0x0000000115057824 */ /* 0x000fce00078e0210 */
.L_x_998:
        /* <DEDUP_REMOVED lines=69> */
[----:B------:R-:W-:Y:S01]  /*0c50*/  LOP3.LUT R20, R20, 0x8000, RZ, 0xc0, !PT ;  /* 0x0000800014147812 */ /* 0x000fe200078ec0ff */
[----:B----4-:R-:W-:Y:S01]  /*0c60*/  HADD2.F32 R24, -RZ, R24.H0_H0 ;  /* 0x20000018ff187230 */ /* 0x010fe20000004100 */
[----:B------:R-:W-:Y:S01]  /*0c70*/  LOP3.LUT R18, R18, 0xe, RZ, 0xc0, !PT ;  /* 0x0000000e12127812 */ /* 0x000fe200078ec0ff */
[----:B------:R-:W2:Y:S01]  /*0c80*/  LDG.E.CONSTANT R28, desc[UR6][R16.64+0x488] ;  /* 0x00048806101c7981 */ /* 0x000ea2000c1e9900 */
[----:B------:R-:W-:Y:S01]  /*0c90*/  I2FP.F32.U32 R29, R20 ;  /* 0x00000014001d7245 */ /* 0x000fe20000201000 */
[----:B------:R-:W-:Y:S01]  /*0ca0*/  HFMA2 R20, -RZ, RZ, 0.4375, 0 ;  /* 0x37000000ff147431 */ /* 0x000fe200000001ff */
[----:B------:R-:W-:-:S04]  /*0cb0*/  LOP3.LUT R18, R18, 0x1, RZ, 0xfc, !PT ;  /* 0x0000000112127812 */ /* 0x000fc800078efcff */
[----:B------:R-:W-:Y:S01]  /*0cc0*/  I2FP.F32.U32 R25, R18 ;  /* 0x0000001200197245 */ /* 0x000fe20000201000 */
[----:B------:R-:W-:-:S04]  /*0cd0*/  IMAD.SHL.U32 R18, R26, 0x100, RZ ;  /* 0x000001001a127824 */ /* 0x000fc800078e00ff */
        /* <DEDUP_REMOVED lines=75> */
.L_x_995:
[----:B------:R-:W-:Y:S05]  /*1190*/  BSYNC.RECONVERGENT B0 ;  /* 0x0000000000007941 */ /* 0x000fea0003800200 */
.L_x_994:
        /* <DEDUP_REMOVED lines=17> */
.L_x_999:
        /* <DEDUP_REMOVED lines=13> */
.L_x_1358:


//--------------------- .text._Z13mul_mat_vec_qIfLi256ELi8E13block_iq3_xxsLi1EXadL_ZN45_INTERNAL_8d5cb472_14_gguf_kernel_cu_cd24131920vec_dot_iq3_xxs_q8_1EPKvPK10block_q8_1RKiEEEvS3_S3_PT_iii --------------------------
	.section	.text._Z13mul_mat_vec_qIfLi256ELi8E13block_iq3_xxsLi1EXadL_ZN45_INTERNAL_8d5cb472_14_gguf_kernel_cu_cd24131920vec_dot_iq3_xxs_q8_1EPKvPK10block_q8_1RKiEEEvS3_S3_PT_iii,"ax",@progbits
	.align	128
.text._Z13mul_mat_vec_qIfLi256ELi8E13block_iq3_xxsLi1EXadL_ZN45_INTERNAL_8d5cb472_14_gguf_kernel_cu_cd24131920vec_dot_iq3_xxs_q8_1EPKvPK10block_q8_1RKiEEEvS3_S3_PT_iii:
        .type           _Z13mul_mat_vec_qIfLi256ELi8E13block_iq3_xxsLi1EXadL_ZN45_INTERNAL_8d5cb472_14_gguf_kernel_cu_cd24131920vec_dot_iq3_xxs_q8_1EPKvPK10block_q8_1RKiEEEvS3_S3_PT_iii,@function
        .size           _Z13mul_mat_vec_qIfLi256ELi8E13block_iq3_xxsLi1EXadL_ZN45_INTERNAL_8d5cb472_14_gguf_kernel_cu_cd24131920vec_dot_iq3_xxs_q8_1EPKvPK10block_q8_1RKiEEEvS3_S3_PT_iii,(.L_x_1359 - _Z13mul_mat_vec_qIfLi256ELi8E13block_iq3_xxsLi1EXadL_ZN45_INTERNAL_8d5cb472_14_gguf_kernel_cu_cd24131920vec_dot_iq3_xxs_q8_1EPKvPK10block_q8_1RKiEEEvS3_S3_PT_iii)
        .other          _Z13mul_mat_vec_qIfLi256ELi8E13block_iq3_xxsLi1EXadL_ZN45_INTERNAL_8d5cb472_14_gguf_kernel_cu_cd24131920vec_dot_iq3_xxs_q8_1EPKvPK10block_q8_1RKiEEEvS3_S3_PT_iii,@"STO_CUDA_ENTRY STV_DEFAULT"
_Z13mul_mat_vec_qIfLi256ELi8E13block_iq3_xxsLi1EXadL_ZN45_INTERNAL_8d5cb472_14_gguf_kernel_cu_cd24131920vec_dot_iq3_xxs_q8_1EPKvPK10block_q8_1RKiEEEvS3_S3_PT_iii:
        /* <DEDUP_REMOVED lines=36> */
.L_x_1002:
        /* <DEDUP_REMOVED lines=124> */
.L_x_1001:
[----:B------:R-:W-:Y:S05]  /*0a00*/  BSYNC.RECONVERGENT B0 ;  /* 0x0000000000007941 */ /* 0x000fea0003800200 */
.L_x_1000:
        /* <DEDUP_REMOVED lines=17> */
.L_x_1003:
        /* <DEDUP_REMOVED lines=14> */
.L_x_1359:


//--------------------- .text._Z13mul_mat_vec_qIfLi256ELi8E12block_iq2_xsLi1EXadL_ZN45_INTERNAL_8d5cb472_14_gguf_kernel_cu_cd24131919vec_dot_iq2_xs_q8_1EPKvPK10block_q8_1RKiEEEvS3_S3_PT_iii --------------------------
	.section	.text._Z13mul_mat_vec_qIfLi256ELi8E12block_iq2_xsLi1EXadL_ZN45_INTERNAL_8d5cb472_14_gguf_kernel_cu_cd24131919vec_dot_iq2_xs_q8_1EPKvPK10block_q8_1RKiEEEvS3_S3_PT_iii,"ax",@progbits
	.align	128
.text._Z13mul_mat_vec_qIfLi256ELi8E12block_iq2_xsLi1EXadL_ZN45_INTERNAL_8d5cb472_14_gguf_kernel_cu_cd24131919vec_dot_iq2_xs_q8_1EPKvPK10block_q8_1RKiEEEvS3_S3_PT_iii:
        .type           _Z13mul_mat_vec_qIfLi256ELi8E12block_iq2_xsLi1EXadL_ZN45_INTERNAL_8d5cb472_14_gguf_kernel_cu_cd24131919vec_dot_iq2_xs_q8_1EPKvPK10block_q8_1RKiEEEvS3_S3_PT_iii,@function
        .size           _Z13mul_mat_vec_qIfLi256ELi8E12block_iq2_xsLi1EXadL_ZN45_INTERNAL_8d5cb472_14_gguf_kernel_cu_cd24131919vec_dot_iq2_xs_q8_1EPKvPK10block_q8_1RKiEEEvS3_S3_PT_iii,(.L_x_1360 - _Z13mul_mat_vec_qIfLi256ELi8E12block_iq2_xsLi1EXadL_ZN45_INTERNAL_8d5cb472_14_gguf_kernel_cu_cd24131919vec_dot_iq2_xs_q8_1EPKvPK10block_q8_1RKiEEEvS3_S3_PT_iii)
        .other          _Z13mul_mat_vec_qIfLi256ELi8E12block_iq2_xsLi1EXadL_ZN45_INTERNAL_8d5cb472_14_gguf_kernel_cu_cd24131919vec_dot_iq2_xs_q8_1EPKvPK10block_q8_1RKiEEEvS3_S3_PT_iii,@"STO_CUDA_ENTRY STV_DEFAULT"
_Z13mul_mat_vec_qIfLi256ELi8E12block_iq2_xsLi1EXadL_ZN45_INTERNAL_8d5cb472_14_gguf_kernel_cu_cd24131919vec_dot_iq2_xs_q8_1EPKvPK10block_q8_1RKiEEEvS3_S3_PT_iii:
        /* <DEDUP_REMOVED lines=33> */
.L_x_1006:
        /* <DEDUP_REMOVED lines=301> */
.L_x_1005:
[----:B------:R-:W-:Y:S05]  /*14e0*/  BSYNC.RECONVERGENT B0 ;  /* 0x0000000000007941 */ /* 0x000fea0003800200 */
.L_x_1004:
        /* <DEDUP_REMOVED lines=17> */
.L_x_1007:
        /* <DEDUP_REMOVED lines=16> */
.L_x_1360:


//--------------------- .text._Z13mul_mat_vec_qIfLi256ELi8E13block_iq2_xxsLi1EXadL_ZN45_INTERNAL_8d5cb472_14_gguf_kernel_cu_cd24131920vec_dot_iq2_xxs_q8_1EPKvPK10block_q8_1RKiEEEvS3_S3_PT_iii --------------------------
	.section	.text._Z13mul_mat_vec_qIfLi256ELi8E13block_iq2_xxsLi1EXadL_ZN45_INTERNAL_8d5cb472_14_gguf_kernel_cu_cd24131920vec_dot_iq2_xxs_q8_1EPKvPK10block_q8_1RKiEEEvS3_S3_PT_iii,"ax",@progbits
	.align	128
.text._Z13mul_mat_vec_qIfLi256ELi8E13block_iq2_xxsLi1EXadL_ZN45_INTERNAL_8d5cb472_14_gguf_kernel_cu_cd24131920vec_dot_iq2_xxs_q8_1EPKvPK10block_q8_1RKiEEEvS3_S3_PT_iii:
        .type           _Z13mul_mat_vec_qIfLi256ELi8E13block_iq2_xxsLi1EXadL_ZN45_INTERNAL_8d5cb472_14_gguf_kernel_cu_cd24131920vec_dot_iq2_xxs_q8_1EPKvPK10block_q8_1RKiEEEvS3_S3_PT_iii,@function
        .size           _Z13mul_mat_vec_qIfLi256ELi8E13block_iq2_xxsLi1EXadL_ZN45_INTERNAL_8d5cb472_14_gguf_kernel_cu_cd24131920vec_dot_iq2_xxs_q8_1EPKvPK10block_q8_1RKiEEEvS3_S3_PT_iii,(.L_x_1361 - _Z13mul_mat_vec_qIfLi256ELi8E13block_iq2_xxsLi1EXadL_ZN45_INTERNAL_8d5cb472_14_gguf_kernel_cu_cd24131920vec_dot_iq2_xxs_q8_1EPKvPK10block_q8_1RKiEEEvS3_S3_PT_iii)
        .other          _Z13mul_mat_vec_qIfLi256ELi8E13block_iq2_xxsLi1EXadL_ZN45_INTERNAL_8d5cb472_14_gguf_kernel_cu_cd24131920vec_dot_iq2_xxs_q8_1EPKvPK10block_q8_1RKiEEEvS3_S3_PT_iii,@"STO_CUDA_ENTRY STV_DEFAULT"
_Z13mul_mat_vec_qIfLi256ELi8E13block_iq2_xxsLi1EXadL_ZN45_INTERNAL_8d5cb472_14_gguf_kernel_cu_cd24131920vec_dot_iq2_xxs_q8_1EPKvPK10block_q8_1RKiEEEvS3_S3_PT_iii:
        /* <DEDUP_REMOVED lines=32> */
.L_x_1010:
        /* <DEDUP_REMOVED lines=287> */
.L_x_1009:
[----:B------:R-:W-:Y:S05]  /*13f0*/  BSYNC.RECONVERGENT B0 ;  /* 0x0000000000007941 */ /* 0x000fea0003800200 */
.L_x_1008:
        /* <DEDUP_REMOVED lines=13> */
[----:B-1----:R-:W-:-:S07]  /*14d0*/  FADD.FTZ R7, R4, R7 ;  /* 0x0000000704077221 */ /* 0x002fce0000010000 */
[----:B------:R-:W1:Y:S01]  /*14e0*/  LDC.64 R2, c[0x0][0x390] ;  /* 0x0000e400ff027b82 */ /* 0x000e620000000a00 */
[----:B--2---:R-:W-:-:S04]  /*14f0*/  IMAD R5, R5, UR5, R0 ;  /* 0x0000000505057c24 */ /* 0x004fc8000f8e0200 */
[----:B-1----:R-:W-:-:S05]  /*1500*/  IMAD.WIDE.U32 R2, R5, 0x4, R2 ;  /* 0x0000000405027825 */ /* 0x002fca00078e0002 */
[----:B------:R-:W-:Y:S01]  /*1510*/  STG.E desc[UR6][R2.64], R7 ;  /* 0x0000000702007986 */ /* 0x000fe2000c101906 */
[----:B------:R-:W-:Y:S05]  /*1520*/  EXIT ;  /* 0x000000000000794d */ /* 0x000fea0003800000 */
.L_x_1011:
        /* <DEDUP_REMOVED lines=13> */
.L_x_1361:


//--------------------- .text._Z13mul_mat_vec_qIfLi256ELi32E10block_q6_KLi1EXadL_ZN45_INTERNAL_8d5cb472_14_gguf_kernel_cu_cd24131917vec_dot_q6_K_q8_1EPKvPK10block_q8_1RKiEEEvS3_S3_PT_iii --------------------------
	.section	.text._Z13mul_mat_vec_qIfLi256ELi32E10block_q6_KLi1EXadL_ZN45_INTERNAL_8d5cb472_14_gguf_kernel_cu_cd24131917vec_dot_q6_K_q8_1EPKvPK10block_q8_1RKiEEEvS3_S3_PT_iii,"ax",@progbits
	.align	128
.text._Z13mul_mat_vec_qIfLi256ELi32E10block_q6_KLi1EXadL_ZN45_INTERNAL_8d5cb472_14_gguf_kernel_cu_cd24131917vec_dot_q6_K_q8_1EPKvPK10block_q8_1RKiEEEvS3_S3_PT_iii:
        .type           _Z13mul_mat_vec_qIfLi256ELi32E10block_q6_KLi1EXadL_ZN45_INTERNAL_8d5cb472_14_gguf_kernel_cu_cd24131917vec_dot_q6_K_q8_1EPKvPK10block_q8_1RKiEEEvS3_S3_PT_iii,@function
        .size           _Z13mul_mat_vec_qIfLi256ELi32E10block_q6_KLi1EXadL_ZN45_INTERNAL_8d5cb472_14_gguf_kernel_cu_cd24131917vec_dot_q6_K_q8_1EPKvPK10block_q8_1RKiEEEvS3_S3_PT_iii,(.L_x_1362 - _Z13mul_mat_vec_qIfLi256ELi32E10block_q6_KLi1EXadL_ZN45_INTERNAL_8d5cb472_14_gguf_kernel_cu_cd24131917vec_dot_q6_K_q8_1EPKvPK10block_q8_1RKiEEEvS3_S3_PT_iii)
        .other          _Z13mul_mat_vec_qIfLi256ELi32E10block_q6_KLi1EXadL_ZN45_INTERNAL_8d5cb472_14_gguf_kernel_cu_cd24131917vec_dot_q6_K_q8_1EPKvPK10block_q8_1RKiEEEvS3_S3_PT_iii,@"STO_CUDA_ENTRY STV_DEFAULT"
_Z13mul_mat_vec_qIfLi256ELi32E10block_q6_KLi1EXadL_ZN45_INTERNAL_8d5cb472_14_gguf_kernel_cu_cd24131917vec_dot_q6_K_q8_1EPKvPK10block_q8_1RKiEEEvS3_S3_PT_iii:
        /* <DEDUP_REMOVED lines=114> */
.L_x_1015:
[----:B------:R-:W-:Y:S05]  /*0720*/  BSYNC.RECONVERGENT B1 ;  /* 0x0000000000017941 */ /* 0x000fea0003800200 */
.L_x_1014:
[----:B------:R-:W-:Y:S05]  /*0730*/  @!P0 BRA `(.L_x_1013) ;  /* 0x0000000800008947 */ /* 0x000fea0003800000 */
[C---:B------:R-:W-:Y:S02]  /*0740*/  IMAD.IADD R18, R20.reuse, 0x1, -R7 ;  /* 0x0000000114127824 */ /* 0x040fe400078e0a07 */
[----:B------:R-:W-:Y:S02]  /*0750*/  IMAD R14, R20, 0x8, R14 ;  /* 0x00000008140e7824 */ /* 0x000fe400078e020e */
[----:B------:R-:W-:-:S07]  /*0760*/  IMAD.IADD R17, R17, 0x1, R20 ;  /* 0x0000000111117824 */ /* 0x000fce00078e0214 */
.L_x_1016:
        /* <DEDUP_REMOVED lines=125> */
.L_x_1013:
[----:B------:R-:W-:Y:S05]  /*0f40*/  BSYNC.RECONVERGENT B0 ;  /* 0x0000000000007941 */ /* 0x000fea0003800200 */
.L_x_1012:
        /* <DEDUP_REMOVED lines=19> */
.L_x_1017:
        /* <DEDUP_REMOVED lines=16> */
.L_x_1362:


//--------------------- .text._Z13mul_mat_vec_qIfLi256ELi32E10block_q5_KLi2EXadL_ZN45_INTERNAL_8d5cb472_14_gguf_kernel_cu_cd24131917vec_dot_q5_K_q8_1EPKvPK10block_q8_1RKiEEEvS3_S3_PT_iii --------------------------
	.section	.text._Z13mul_mat_vec_qIfLi256ELi32E10block_q5_KLi2EXadL_ZN45_INTERNAL_8d5cb472_14_gguf_kernel_cu_cd24131917vec_dot_q5_K_q8_1EPKvPK10block_q8_1RKiEEEvS3_S3_PT_iii,"ax",@progbits
	.align	128
.text._Z13mul_mat_vec_qIfLi256ELi32E10block_q5_KLi2EXadL_ZN45_INTERNAL_8d5cb472_14_gguf_kernel_cu_cd24131917vec_dot_q5_K_q8_1EPKvPK10block_q8_1RKiEEEvS3_S3_PT_iii:
        .type           _Z13mul_mat_vec_qIfLi256ELi32E10block_q5_KLi2EXadL_ZN45_INTERNAL_8d5cb472_14_gguf_kernel_cu_cd24131917vec_dot_q5_K_q8_1EPKvPK10block_q8_1RKiEEEvS3_S3_PT_iii,@function
        .size           _Z13mul_mat_vec_qIfLi256ELi32E10block_q5_KLi2EXadL_ZN45_INTERNAL_8d5cb472_14_gguf_kernel_cu_cd24131917vec_dot_q5_K_q8_1EPKvPK10block_q8_1RKiEEEvS3_S3_PT_iii,(.L_x_1363 - _Z13mul_mat_vec_qIfLi256ELi32E10block_q5_KLi2EXadL_ZN45_INTERNAL_8d5cb472_14_gguf_kernel_cu_cd24131917vec_dot_q5_K_q8_1EPKvPK10block_q8_1RKiEEEvS3_S3_PT_iii)
        .other          _Z13mul_mat_vec_qIfLi256ELi32E10block_q5_KLi2EXadL_ZN45_INTERNAL_8d5cb472_14_gguf_kernel_cu_cd24131917vec_dot_q5_K_q8_1EPKvPK10block_q8_1RKiEEEvS3_S3_PT_iii,@"STO_CUDA_ENTRY STV_DEFAULT"
_Z13mul_mat_vec_qIfLi256ELi32E10block_q5_KLi2EXadL_ZN45_INTERNAL_8d5cb472_14_gguf_kernel_cu_cd24131917vec_dot_q5_K_q8_1EPKvPK10block_q8_1RKiEEEvS3_S3_PT_iii:
        /* <DEDUP_REMOVED lines=35> */
[----:B------:R-:W-:Y:S01]  /*0230*/  IMAD R3, R3, 0x2, R18 ;  /* 0x0000000203037824 */ /* 0x000fe200078e0212 */
[C---:B------:R-:W-:Y:S01]  /*0240*/  LEA R15, R13.reuse, R2, 0x5 ;  /* 0x000000020d0f7211 */ /* 0x040fe200078e28ff */
[----:B------:R-:W-:Y:S02]  /*0250*/  IMAD.SHL.U32 R16, R13, 0x2, RZ ;  /* 0x000000020d107824 */ /* 0x000fe400078e00ff */
[----:B------:R-:W-:-:S08]  /*0260*/  IMAD.SHL.U32 R17, R3, 0x8, RZ ;  /* 0x0000000803117824 */ /* 0x000fd000078e00ff */
.L_x_1020:
[----:B------:R-:W0:Y:S01]  /*0270*/  LDC.64 R6, c[0x0][0x380] ;  /* 0x0000e000ff067b82 */ /* 0x000e220000000a00 */
[----:B------:R-:W-:-:S07]  /*0280*/  LOP3.LUT R19, R27, 0x3, RZ, 0xc0, !PT ;  /* 0x000000031b137812 */ /* 0x000fce00078ec0ff */
[----:B------:R-:W1:Y:S01]  /*0290*/  LDC.64 R4, c[0x0][0x388] ;  /* 0x0000e200ff047b82 */ /* 0x000e620000000a00 */
[----:B0-----:R-:W-:-:S03]  /*02a0*/  IMAD.WIDE R6, R12, 0xb0, R6 ;  /* 0x000000b00c067825 */ /* 0x001fc600078e0206 */
[-C--:B------:R-:W-:Y:S02]  /*02b0*/  LEA R8, P2, R19, R6.reuse, 0x2 ;  /* 0x0000000613087211 */ /* 0x080fe400078410ff */
[----:B------:R-:W-:-:S03]  /*02c0*/  IADD3 R2, P1, PT, R15, R6, RZ ;  /* 0x000000060f027210 */ /* 0x000fc60007f3e0ff */
[--C-:B------:R-:W-:Y:S02]  /*02d0*/  IMAD.X R9, RZ, RZ, R7.reuse, P2 ;  /* 0x000000ffff097224 */ /* 0x100fe400010e0607 */
[----:B------:R-:W-:-:S03]  /*02e0*/  IMAD.X R3, RZ, RZ, R7, P1 ;  /* 0x000000ffff037224 */ /* 0x000fc600008e0607 */
        /* <DEDUP_REMOVED lines=13> */
[----:B----4-:R-:W-:Y:S02]  /*03c0*/  SHF.R.U32.HI R2, RZ, 0x4, R0 ;  /* 0x00000004ff027819 */ /* 0x010fe40000011600 */
[----:B------:R-:W-:Y:S02]  /*03d0*/  LOP3.LUT R0, R0, 0xf0f0f0f, RZ, 0xc0, !PT ;  /* 0x0f0f0f0f00007812 */ /* 0x000fe400078ec0ff */
[----:B-----5:R-:W-:Y:S02]  /*03e0*/  LOP3.LUT R25, R20, 0xf0f0f0f, RZ, 0xc0, !PT ;  /* 0x0f0f0f0f14197812 */ /* 0x020fe400078ec0ff */
[----:B------:R-:W-:Y:S02]  /*03f0*/  SHF.L.U32 R8, R21, 0x4, RZ ;  /* 0x0000000415087819 */ /* 0x000fe400000006ff */
[----:B------:R-:W-:Y:S02]  /*0400*/  SHF.R.U32.HI R22, RZ, 0x4, R20 ;  /* 0x00000004ff167819 */ /* 0x000fe40000011614 */
[----:B------:R-:W-:-:S02]  /*0410*/  LOP3.LUT R20, R2, 0xf0f0f0f, RZ, 0xc0, !PT ;  /* 0x0f0f0f0f02147812 */ /* 0x000fc400078ec0ff */
[----:B------:R-:W-:Y:S01]  /*0420*/  LOP3.LUT R0, R0, 0x10101010, R3, 0xf8, !PT ;  /* 0x1010101000007812 */ /* 0x000fe200078ef803 */
[----:B------:R-:W-:Y:S01]  /*0430*/  IMAD.WIDE.U32 R2, R13, 0x2, R6 ;  /* 0x000000020d027825 */ /* 0x000fe200078e0006 */
[----:B------:R-:W-:Y:S01]  /*0440*/  LOP3.LUT R25, R25, 0x10101010, R8, 0xf8, !PT ;  /* 0x1010101019197812 */ /* 0x000fe200078ef808 */
[----:B------:R-:W2:Y:S02]  /*0450*/  LDG.E.CONSTANT R6, desc[UR6][R6.64] ;  /* 0x0000000606067981 */ /* 0x000ea4000c1e9900 */
[----:B------:R-:W-:Y:S01]  /*0460*/  IMAD.WIDE.U32 R8, R19, 0x4, R4 ;  /* 0x0000000413087825 */ /* 0x000fe200078e0004 */
[----:B------:R-:W-:Y:S01]  /*0470*/  LOP3.LUT R22, R22, 0xf0f0f0f, RZ, 0xc0, !PT ;  /* 0x0f0f0f0f16167812 */ /* 0x000fe200078ec0ff */
[----:B------:R-:W3:Y:S02]  /*0480*/  LDG.E.U16.CONSTANT R28, desc[UR6][R2.64+0x4] ;  /* 0x00000406021c7981 */ /* 0x000ee4000c1e9500 */
[----:B------:R-:W-:Y:S02]  /*0490*/  IMAD.SHL.U32 R21, R21, 0x8, RZ ;  /* 0x0000000815157824 */ /* 0x000fe400078e00ff */
[----:B------:R-:W4:Y:S04]  /*04a0*/  LDG.E.U16.CONSTANT R26, desc[UR6][R2.64+0x8] ;  /* 0x00000806021a7981 */ /* 0x000f28000c1e9500 */
[----:B------:R-:W5:Y:S01]  /*04b0*/  LDG.E.CONSTANT R19, desc[UR6][R8.64+0x14] ;  /* 0x0000140608137981 */ /* 0x000f62000c1e9900 */
[----:B------:R-:W-:-:S03]  /*04c0*/  LOP3.LUT R21, R22, 0x10101010, R21, 0xf8, !PT ;  /* 0x1010101016157812 */ /* 0x000fc600078ef815 */
[----:B------:R-:W2:Y:S04]  /*04d0*/  LDG.E.CONSTANT R22, desc[UR6][R8.64+0x4] ;  /* 0x0000040608167981 */ /* 0x000ea8000c1e9900 */
[----:B------:R-:W2:Y:S01]  /*04e0*/  @P0 LDG.E.U16.CONSTANT R2, desc[UR6][R2.64] ;  /* 0x0000000602020981 */ /* 0x000ea2000c1e9500 */
[----:B------:R-:W-:-:S03]  /*04f0*/  IMAD.SHL.U32 R23, R23, 0x8, RZ ;  /* 0x0000000817177824 */ /* 0x000fc600078e00ff */
[----:B------:R-:W2:Y:S02]  /*0500*/  LDG.E.CONSTANT R24, desc[UR6][R8.64+0x38] ;  /* 0x0000380608187981 */ /* 0x000ea4000c1e9900 */
[----:B------:R-:W-:Y:S02]  /*0510*/  LOP3.LUT R23, R20, 0x10101010, R23, 0xf8, !PT ;  /* 0x1010101014177812 */ /* 0x000fe400078ef817 */
[----:B------:R3:W2:Y:S04]  /*0520*/  LDG.E.CONSTANT R20, desc[UR6][R8.64+0x28] ;  /* 0x0000280608147981 */ /* 0x0006a8000c1e9900 */
[----:B------:R4:W2:Y:S01]  /*0530*/  LDG.E.U16.CONSTANT R4, desc[UR6][R4.64+0x24] ;  /* 0x0000240604047981 */ /* 0x0008a2000c1e9500 */
[----:B------:R-:W-:Y:S01]  /*0540*/  UMOV UR4, 0x1010101 ;  /* 0x0101010100047882 */ /* 0x000fe20000000000 */
[----:B------:R-:W-:-:S04]  /*0550*/  IADD3 R18, PT, PT, R18, 0x2, RZ ;  /* 0x0000000212127810 */ /* 0x000fc80007ffe0ff */
        /* <DEDUP_REMOVED lines=48> */
.L_x_1019:
[----:B------:R-:W-:Y:S05]  /*0860*/  BSYNC.RECONVERGENT B0 ;  /* 0x0000000000007941 */ /* 0x000fea0003800200 */
.L_x_1018:
        /* <DEDUP_REMOVED lines=18> */
.L_x_1021:
        /* <DEDUP_REMOVED lines=15> */
.L_x_1363:


//--------------------- .text._Z13mul_mat_vec_qIfLi256ELi32E10block_q4_KLi2EXadL_ZN45_INTERNAL_8d5cb472_14_gguf_kernel_cu_cd24131917vec_dot_q4_K_q8_1EPKvPK10block_q8_1RKiEEEvS3_S3_PT_iii --------------------------
	.section	.text._Z13mul_mat_vec_qIfLi256ELi32E10block_q4_KLi2EXadL_ZN45_INTERNAL_8d5cb472_14_gguf_kernel_cu_cd24131917vec_dot_q4_K_q8_1EPKvPK10block_q8_1RKiEEEvS3_S3_PT_iii,"ax",@progbits
	.align	128
.text._Z13mul_mat_vec_qIfLi256ELi32E10block_q4_KLi2EXadL_ZN45_INTERNAL_8d5cb472_14_gguf_kernel_cu_cd24131917vec_dot_q4_K_q8_1EPKvPK10block_q8_1RKiEEEvS3_S3_PT_iii:
        .type           _Z13mul_mat_vec_qIfLi256ELi32E10block_q4_KLi2EXadL_ZN45_INTERNAL_8d5cb472_14_gguf_kernel_cu_cd24131917vec_dot_q4_K_q8_1EPKvPK10block_q8_1RKiEEEvS3_S3_PT_iii,@function
        .size           _Z13mul_mat_vec_qIfLi256ELi32E10block_q4_KLi2EXadL_ZN45_INTERNAL_8d5cb472_14_gguf_kernel_cu_cd24131917vec_dot_q4_K_q8_1EPKvPK10block_q8_1RKiEEEvS3_S3_PT_iii,(.L_x_1364 - _Z13mul_mat_vec_qIfLi256ELi32E10block_q4_KLi2EXadL_ZN45_INTERNAL_8d5cb472_14_gguf_kernel_cu_cd24131917vec_dot_q4_K_q8_1EPKvPK10block_q8_1RKiEEEvS3_S3_PT_iii)
        .other          _Z13mul_mat_vec_qIfLi256ELi32E10block_q4_KLi2EXadL_ZN45_INTERNAL_8d5cb472_14_gguf_kernel_cu_cd24131917vec_dot_q4_K_q8_1EPKvPK10block_q8_1RKiEEEvS3_S3_PT_iii,@"STO_CUDA_ENTRY STV_DEFAULT"
_Z13mul_mat_vec_qIfLi256ELi32E10block_q4_KLi2EXadL_ZN45_INTERNAL_8d5cb472_14_gguf_kernel_cu_cd24131917vec_dot_q4_K_q8_1EPKvPK10block_q8_1RKiEEEvS3_S3_PT_iii:
        /* <DEDUP_REMOVED lines=71> */
[----:B------:R-:W-:-:S02]  /*0470*/  IADD3 R20, PT, PT, R20, 0x2, RZ ;  /* 0x0000000214147810 */ /* 0x000fc40007ffe0ff */
[----:B--2---:R-:W-:Y:S02]  /*0480*/  LOP3.LUT R17, R4, 0xf0f0f0f, RZ, 0xc0, !PT ;  /* 0x0f0f0f0f04117812 */ /* 0x004fe400078ec0ff */
        /* <DEDUP_REMOVED lines=49> */
.L_x_1025:
[----:B------:R-:W-:Y:S05]  /*07a0*/  BSYNC.RECONVERGENT B1 ;  /* 0x0000000000017941 */ /* 0x000fea0003800200 */
.L_x_1024:
[----:B------:R-:W-:Y:S05]  /*07b0*/  @!P0 BRA `(.L_x_1023) ;  /* 0x0000000800948947 */ /* 0x000fea0003800000 */
[----:B------:R-:W-:Y:S02]  /*07c0*/  IMAD R4, R20, 0x8, R21 ;  /* 0x0000000814047824 */ /* 0x000fe400078e0215 */
[----:B------:R-:W-:-:S07]  /*07d0*/  IMAD R9, R0, R3, R20 ;  /* 0x0000000300097224 */ /* 0x000fce00078e0214 */
.L_x_1026:
        /* <DEDUP_REMOVED lines=95> */
[----:B------:R-:W-:Y:S02]  /*0dd0*/  LOP3.LUT R22, R5, 0xc, RZ, 0xc0, !PT ;  /* 0x0000000c05167812 */ /* 0x000fe400078ec0ff */
[----:B------:R-:W-:Y:S01]  /*0de0*/  IADD3.X R19, PT, PT, RZ, R13, RZ, P2, !PT ;  /* 0x0000000dff137210 */ /* 0x000fe200017fe4ff */
[----:B------:R-:W-:Y:S01]  /*0df0*/  IMAD.IADD R17, R17, 0x1, R23 ;  /* 0x0000000111117824 */ /* 0x000fe200078e0217 */
[----:B------:R-:W-:-:S03]  /*0e00*/  IADD3 R22, P1, PT, R22, R16, RZ ;  /* 0x0000001016167210 */ /* 0x000fc60007f3e0ff */
[----:B------:R-:W4:Y:S02]  /*0e10*/  LDG.E.CONSTANT R21, desc[UR6][R18.64+0x130] ;  /* 0x0001300612157981 */ /* 0x000f24000c1e9900 */
[----:B------:R-:W-:Y:S02]  /*0e20*/  IMAD.X R23, RZ, RZ, R17, P1 ;  /* 0x000000ffff177224 */ /* 0x000fe400008e0611 */
        /* <DEDUP_REMOVED lines=62> */
.L_x_1023:
[----:B------:R-:W-:Y:S05]  /*1210*/  BSYNC.RECONVERGENT B0 ;  /* 0x0000000000007941 */ /* 0x000fea0003800200 */
.L_x_1022:
        /* <DEDUP_REMOVED lines=18> */
.L_x_1027:
        /* <DEDUP_REMOVED lines=12> */
.L_x_1364:


//--------------------- .text._Z13mul_mat_vec_qIfLi256ELi16E10block_q3_KLi1EXadL_ZN45_INTERNAL_8d5cb472_14_gguf_kernel_cu_cd24131917vec_dot_q3_K_q8_1EPKvPK10block_q8_1RKiEEEvS3_S3_PT_iii --------------------------
	.section	.text._Z13mul_mat_vec_qIfLi256ELi16E10block_q3_KLi1EXadL_ZN45_INTERNAL_8d5cb472_14_gguf_kernel_cu_cd24131917vec_dot_q3_K_q8_1EPKvPK10block_q8_1RKiEEEvS3_S3_PT_iii,"ax",@progbits
	.align	128
.text._Z13mul_mat_vec_qIfLi256ELi16E10block_q3_KLi1EXadL_ZN45_INTERNAL_8d5cb472_14_gguf_kernel_cu_cd24131917vec_dot_q3_K_q8_1EPKvPK10block_q8_1RKiEEEvS3_S3_PT_iii:
        .type           _Z13mul_mat_vec_qIfLi256ELi16E10block_q3_KLi1EXadL_ZN45_INTERNAL_8d5cb472_14_gguf_kernel_cu_cd24131917vec_dot_q3_K_q8_1EPKvPK10block_q8_1RKiEEEvS3_S3_PT_iii,@function
        .size           _Z13mul_mat_vec_qIfLi256ELi16E10block_q3_KLi1EXadL_ZN45_INTERNAL_8d5cb472_14_gguf_kernel_cu_cd24131917vec_dot_q3_K_q8_1EPKvPK10block_q8_1RKiEEEvS3_S3_PT_iii,(.L_x_1365 - _Z13mul_mat_vec_qIfLi256ELi16E10block_q3_KLi1EXadL_ZN45_INTERNAL_8d5cb472_14_gguf_kernel_cu_cd24131917vec_dot_q3_K_q8_1EPKvPK10block_q8_1RKiEEEvS3_S3_PT_iii)
        .other          _Z13mul_mat_vec_qIfLi256ELi16E10block_q3_KLi1EXadL_ZN45_INTERNAL_8d5cb472_14_gguf_kernel_cu_cd24131917vec_dot_q3_K_q8_1EPKvPK10block_q8_1RKiEEEvS3_S3_PT_iii,@"STO_CUDA_ENTRY STV_DEFAULT"
_Z13mul_mat_vec_qIfLi256ELi16E10block_q3_KLi1EXadL_ZN45_INTERNAL_8d5cb472_14_gguf_kernel_cu_cd24131917vec_dot_q3_K_q8_1EPKvPK10block_q8_1RKiEEEvS3_S3_PT_iii:
        /* <DEDUP_REMOVED lines=36> */
.L_x_1030:
        /* <DEDUP_REMOVED lines=143> */
.L_x_1029:
[----:B------:R-:W-:Y:S05]  /*0b30*/  BSYNC.RECONVERGENT B0 ;  /* 0x0000000000007941 */ /* 0x000fea0003800200 */
.L_x_1028:
        /* <DEDUP_REMOVED lines=18> */
.L_x_1031:
        /* <DEDUP_REMOVED lines=10> */
.L_x_1365:


//--------------------- .text._Z13mul_mat_vec_qIfLi256ELi16E10block_q2_KLi1EXadL_ZN45_INTERNAL_8d5cb472_14_gguf_kernel_cu_cd24131917vec_dot_q2_K_q8_1EPKvPK10block_q8_1RKiEEEvS3_S3_PT_iii --------------------------
	.section	.text._Z13mul_mat_vec_qIfLi256ELi16E10block_q2_KLi1EXadL_ZN45_INTERNAL_8d5cb472_14_gguf_kernel_cu_cd24131917vec_dot_q2_K_q8_1EPKvPK10block_q8_1RKiEEEvS3_S3_PT_iii,"ax",@progbits
	.align	128
.text._Z13mul_mat_vec_qIfLi256ELi16E10block_q2_KLi1EXadL_ZN45_INTERNAL_8d5cb472_14_gguf_kernel_cu_cd24131917vec_dot_q2_K_q8_1EPKvPK10block_q8_1RKiEEEvS3_S3_PT_iii:
        .type           _Z13mul_mat_vec_qIfLi256ELi16E10block_q2_KLi1EXadL_ZN45_INTERNAL_8d5cb472_14_gguf_kernel_cu_cd24131917vec_dot_q2_K_q8_1EPKvPK10block_q8_1RKiEEEvS3_S3_PT_iii,@function
        .size           _Z13mul_mat_vec_qIfLi256ELi16E10block_q2_KLi1EXadL_ZN45_INTERNAL_8d5cb472_14_gguf_kernel_cu_cd24131917vec_dot_q2_K_q8_1EPKvPK10block_q8_1RKiEEEvS3_S3_PT_iii,(.L_x_1366 - _Z13mul_mat_vec_qIfLi256ELi16E10block_q2_KLi1EXadL_ZN45_INTERNAL_8d5cb472_14_gguf_kernel_cu_cd24131917vec_dot_q2_K_q8_1EPKvPK10block_q8_1RKiEEEvS3_S3_PT_iii)
        .other          _Z13mul_mat_vec_qIfLi256ELi16E10block_q2_KLi1EXadL_ZN45_INTERNAL_8d5cb472_14_gguf_kernel_cu_cd24131917vec_dot_q2_K_q8_1EPKvPK10block_q8_1RKiEEEvS3_S3_PT_iii,@"STO_CUDA_ENTRY STV_DEFAULT"
_Z13mul_mat_vec_qIfLi256ELi16E10block_q2_KLi1EXadL_ZN45_INTERNAL_8d5cb472_14_gguf_kernel_cu_cd24131917vec_dot_q2_K_q8_1EPKvPK10block_q8_1RKiEEEvS3_S3_PT_iii:
        /* <DEDUP_REMOVED lines=36> */
[----:B------:R-:W-:Y:S02]  /*0240*/  LOP3.LUT R23, R23, 0x8, R14, 0xf8, !PT ;  /* 0x0000000817177812 */ /* 0x000fe400078ef80e */
[----:B------:R-:W-:-:S05]  /*0250*/  LEA R0, R0, R25, 0x1 ;  /* 0x0000001900007211 */ /* 0x000fca00078e08ff */
[----:B------:R-:W-:-:S07]  /*0260*/  IMAD.SHL.U32 R15, R0, 0x8, RZ ;  /* 0x00000008000f7824 */ /* 0x000fce00078e00ff */
.L_x_1034:
[----:B------:R-:W0:Y:S08]  /*0270*/  LDC.64 R4, c[0x0][0x380] ;  /* 0x0000e000ff047b82 */ /* 0x000e300000000a00 */
[----:B------:R-:W1:Y:S01]  /*0280*/  LDC.64 R6, c[0x0][0x388] ;  /* 0x0000e200ff067b82 */ /* 0x000e620000000a00 */
[----:B0-----:R-:W-:-:S03]  /*0290*/  IMAD.WIDE R4, R20, 0x54, R4 ;  /* 0x0000005414047825 */ /* 0x001fc600078e0204 */
[-C--:B------:R-:W-:Y:S02]  /*02a0*/  IADD3 R8, P0, PT, R23, R4.reuse, RZ ;  /* 0x0000000417087210 */ /* 0x080fe40007f1e0ff */
[----:B------:R-:W-:Y:S01]  /*02b0*/  IADD3 R2, P1, PT, R19, R4, RZ ;  /* 0x0000000413027210 */ /* 0x000fe20007f3e0ff */
[----:B-1----:R-:W-:Y:S01]  /*02c0*/  IMAD.WIDE R6, R15, 0x24, R6 ;  /* 0x000000240f067825 */ /* 0x002fe200078e0206 */
[----:B------:R0:W2:Y:S02]  /*02d0*/  LDG.E.CONSTANT R4, desc[UR6][R4.64+0x50] ;  /* 0x0000500604047981 */ /* 0x0000a4000c1e9900 */
[----:B------:R-:W-:Y:S01]  /*02e0*/  IADD3.X R3, PT, PT, RZ, R5, RZ, P1, !PT ;  /* 0x00000005ff037210 */ /* 0x000fe20000ffe4ff */
[----:B------:R-:W-:Y:S02]  /*02f0*/  IMAD.X R9, RZ, RZ, R5, P0 ;  /* 0x000000ffff097224 */ /* 0x000fe400000e0605 */
[----:B------:R-:W-:Y:S02]  /*0300*/  IMAD.WIDE.U32 R6, R21, 0x24, R6 ;  /* 0x0000002415067825 */ /* 0x000fe400078e0006 */
[----:B------:R-:W3:Y:S01]  /*0310*/  LDG.E.CONSTANT R2, desc[UR6][R2.64+0x10] ;  /* 0x0000100602027981 */ /* 0x000ee2000c1e9900 */
[----:B------:R-:W-:-:S03]  /*0320*/  IADD3 R10, P1, PT, R17, R6, RZ ;  /* 0x00000006110a7210 */ /* 0x000fc60007f3e0ff */
[----:B------:R-:W4:Y:S01]  /*0330*/  LDG.E.U8.CONSTANT R26, desc[UR6][R8.64] ;  /* 0x00000006081a7981 */ /* 0x000f22000c1e9100 */
[----:B------:R-:W-:-:S03]  /*0340*/  IADD3.X R11, PT, PT, RZ, R7, RZ, P1, !PT ;  /* 0x00000007ff0b7210 */ /* 0x000fc60000ffe4ff */
[----:B------:R-:W5:Y:S04]  /*0350*/  LDG.E.U16.CONSTANT R0, desc[UR6][R6.64] ;  /* 0x0000000606007981 */ /* 0x000f68000c1e9500 */
[----:B------:R-:W2:Y:S04]  /*0360*/  LDG.E.CONSTANT R27, desc[UR6][R10.64+0x4] ;  /* 0x000004060a1b7981 */ /* 0x000ea8000c1e9900 */
[----:B------:R-:W5:Y:S04]  /*0370*/  LDG.E.CONSTANT R22, desc[UR6][R10.64+0x28] ;  /* 0x000028060a167981 */ /* 0x000f68000c1e9900 */
[----:B------:R-:W5:Y:S01]  /*0380*/  LDG.E.U8.CONSTANT R24, desc[UR6][R8.64+0x2] ;  /* 0x0000020608187981 */ /* 0x000f62000c1e9100 */
[----:B----4-:R-:W-:-:S02]  /*0390*/  LOP3.LUT R29, R26, 0xf, RZ, 0xc0, !PT ;  /* 0x0000000f1a1d7812 */ /* 0x010fc400078ec0ff */
[----:B------:R-:W-:Y:S02]  /*03a0*/  SHF.R.U32.HI R26, RZ, 0x4, R26 ;  /* 0x00000004ff1a7819 */ /* 0x000fe4000001161a */
[----:B---3--:R-:W-:-:S03]  /*03b0*/  LOP3.LUT R28, R2, 0x3030303, RZ, 0xc0, !PT ;  /* 0x03030303021c7812 */ /* 0x008fc600078ec0ff */
[----:B------:R-:W-:Y:S02]  /*03c0*/  IMAD R26, R26, 0x100, R26 ;  /* 0x000001001a1a7824 */ /* 0x000fe400078e021a */
[----:B--2---:R-:W-:-:S03]  /*03d0*/  IDP.4A.S8.S8 R28, R28, R27, RZ ;  /* 0x0000001b1c1c7226 */ /* 0x004fc600000006ff */
[----:B------:R-:W-:Y:S01]  /*03e0*/  LEA R26, R26, R26, 0x10 ;  /* 0x0000001a1a1a7211 */ /* 0x000fe200078e80ff */
[----:B------:R-:W-:-:S04]  /*03f0*/  IMAD R28, R28, R29, RZ ;  /* 0x0000001d1c1c7224 */ /* 0x000fc800078e02ff */
[----:B------:R-:W-:Y:S01]  /*0400*/  IDP.4A.S8.S8 R3, R26, R27, RZ ;  /* 0x0000001b1a037226 */ /* 0x000fe200000006ff */
[----:B------:R-:W-:Y:S01]  /*0410*/  I2FP.F32.S32 R27, R28 ;  /* 0x0000001c001b7245 */ /* 0x000fe20000201400 */
[----:B-----5:R-:W-:Y:S01]  /*0420*/  HADD2.F32 R0, -RZ, R0.H0_H0 ;  /* 0x20000000ff007230 */ /* 0x020fe20000004100 */
[----:B------:R-:W2:Y:S02]  /*0430*/  LDG.E.U16.CONSTANT R28, desc[UR6][R6.64+0x48] ;  /* 0x00004806061c7981 */ /* 0x000ea4000c1e9500 */
[----:B------:R-:W-:Y:S02]  /*0440*/  I2FP.F32.S32 R3, R3 ;  /* 0x0000000300037245 */ /* 0x000fe40000201400 */
[----:B------:R-:W-:-:S03]  /*0450*/  FFMA.FTZ R27, R0, R27, RZ ;  /* 0x0000001b001b7223 */ /* 0x000fc600000100ff */
[----:B------:R-:W-:Y:S01]  /*0460*/  FFMA.FTZ R3, R0, R3, RZ ;  /* 0x0000000300037223 */ /* 0x000fe200000100ff */
[----:B------:R-:W-:-:S04]  /*0470*/  SHF.R.U32.HI R0, RZ, 0x2, R2 ;  /* 0x00000002ff007819 */ /* 0x000fc80000011602 */
[----:B------:R-:W-:Y:S02]  /*0480*/  LOP3.LUT R29, R0, 0x3030303, RZ, 0xc0, !PT ;  /* 0x03030303001d7812 */ /* 0x000fe400078ec0ff */
[----:B------:R-:W3:Y:S03]  /*0490*/  LDG.E.U16.CONSTANT R0, desc[UR6][R6.64+0x24] ;  /* 0x0000240606007981 */ /* 0x000ee6000c1e9500 */
[----:B------:R-:W-:Y:S01]  /*04a0*/  IDP.4A.S8.S8 R26, R29, R22, RZ ;  /* 0x000000161d1a7226 */ /* 0x000fe200000006ff */
[----:B------:R-:W-:Y:S02]  /*04b0*/  LOP3.LUT R29, R24, 0xf, RZ, 0xc0, !PT ;  /* 0x0000000f181d7812 */ /* 0x000fe400078ec0ff */
[----:B------:R-:W-:-:S05]  /*04c0*/  SHF.R.U32.HI R24, RZ, 0x4, R24 ;  /* 0x00000004ff187819 */ /* 0x000fca0000011618 */
[----:B------:R-:W-:Y:S02]  /*04d0*/  IMAD R24, R24, 0x100, R24 ;  /* 0x0000010018187824 */ /* 0x000fe400078e0218 */
[----:B------:R-:W-:-:S03]  /*04e0*/  IMAD R26, R26, R29, RZ ;  /* 0x0000001d1a1a7224 */ /* 0x000fc600078e02ff */
[----:B------:R-:W-:Y:S02]  /*04f0*/  LEA R29, R24, R24, 0x10 ;  /* 0x00000018181d7211 */ /* 0x000fe400078e80ff */
[----:B------:R-:W-:Y:S01]  /*0500*/  I2FP.F32.S32 R26, R26 ;  /* 0x0000001a001a7245 */ /* 0x000fe20000201400 */
[----:B------:R-:W4:Y:S02]  /*0510*/  LDG.E.CONSTANT R24, desc[UR6][R10.64+0x4c] ;  /* 0x00004c060a187981 */ /* 0x000f24000c1e9900 */
[----:B------:R-:W-:Y:S02]  /*0520*/  IDP.4A.S8.S8 R22, R29, R22, RZ ;  /* 0x000000161d167226 */ /* 0x000fe400000006ff */
[----:B------:R1:W5:Y:S04]  /*0530*/  LDG.E.U16.CONSTANT R29, desc[UR6][R6.64+0x6c] ;  /* 0x00006c06061d7981 */ /* 0x000368000c1e9500 */
[----:B------:R-:W2:Y:S04]  /*0540*/  LDG.E.U8.CONSTANT R6, desc[UR6][R8.64+0x4] ;  /* 0x0000040608067981 */ /* 0x000ea8000c1e9100 */
[----:B------:R-:W4:Y:S01]  /*0550*/  LDG.E.U8.CONSTANT R8, desc[UR6][R8.64+0x6] ;  /* 0x0000060608087981 */ /* 0x000f22000c1e9100 */
[----:B---3--:R-:W-:-:S05]  /*0560*/  HADD2.F32 R0, -RZ, R0.H0_H0 ;  /* 0x20000000ff007230 */ /* 0x008fca0000004100 */
[----:B------:R-:W-:Y:S02]  /*0570*/  FFMA.FTZ R26, R0, R26, R27 ;  /* 0x0000001a001a7223 */ /* 0x000fe4000001001b */
[----:B------:R3:W5:Y:S01]  /*0580*/  LDG.E.CONSTANT R27, desc[UR6][R10.64+0x70] ;  /* 0x000070060a1b7981 */ /* 0x000762000c1e9900 */
[----:B------:R-:W-:-:S05]  /*0590*/  I2FP.F32.S32 R22, R22 ;  /* 0x0000001600167245 */ /* 0x000fca0000201400 */
[----:B------:R-:W-:Y:S01]  /*05a0*/  FFMA.FTZ R3, R0, R22, R3 ;  /* 0x0000001600037223 */ /* 0x000fe20000010003 */
[--C-:B0-----:R-:W-:Y:S02]  /*05b0*/  SHF.R.U32.HI R5, RZ, 0x4, R2.reuse ;  /* 0x00000004ff057819 */ /* 0x101fe40000011602 */
[----:B------:R-:W-:Y:S02]  /*05c0*/  SHF.R.U32.HI R2, RZ, 0x6, R2 ;  /* 0x00000006ff027819 */ /* 0x000fe40000011602 */
[----:B------:R-:W-:Y:S02]  /*05d0*/  LOP3.LUT R0, R5, 0x3030303, RZ, 0xc0, !PT ;  /* 0x0303030305007812 */ /* 0x000fe400078ec0ff */
[----:B--2---:R-:W-:Y:S02]  /*05e0*/  SHF.R.U32.HI R22, RZ, 0x4, R6 ;  /* 0x00000004ff167819 */ /* 0x004fe40000011606 */
[----:B-1----:R-:W-:-:S03]  /*05f0*/  LOP3.LUT R7, R6, 0xf, RZ, 0xc0, !PT ;  /* 0x0000000f06077812 */ /* 0x002fc600078ec0ff */
[----:B------:R-:W-:Y:S01]  /*0600*/  IMAD R22, R22, 0x100, R22 ;  /* 0x0000010016167824 */ /* 0x000fe200078e0216 */
[----:B----4-:R-:W-:-:S04]  /*0610*/  SHF.R.U32.HI R6, RZ, 0x4, R8 ;  /* 0x00000004ff067819 */ /* 0x010fc80000011608 */
[----:B------:R-:W-:Y:S01]  /*0620*/  LEA R5, R22, R22, 0x10 ;  /* 0x0000001616057211 */ /* 0x000fe200078e80ff */
[----:B------:R-:W-:Y:S01]  /*0630*/  IMAD R6, R6, 0x100, R6 ;  /* 0x0000010006067824 */ /* 0x000fe200078e0206 */
[----:B------:R-:W-:Y:S01]  /*0640*/  LOP3.LUT R2, R2, 0x3030303, RZ, 0xc0, !PT ;  /* 0x0303030302027812 */ /* 0x000fe200078ec0ff */
[-C--:B------:R-:W-:Y:S02]  /*0650*/  IDP.4A.S8.S8 R0, R0, R24.reuse, RZ ;  /* 0x0000001800007226 */ /* 0x080fe400000006ff */
[----:B------:R-:W-:Y:S01]  /*0660*/  IDP.4A.S8.S8 R5, R5, R24, RZ ;  /* 0x0000001805057226 */ /* 0x000fe200000006ff */
[----:B---3--:R-:W-:Y:S01]  /*0670*/  LEA R10, R6, R6, 0x10 ;  /* 0x00000006060a7211 */ /* 0x008fe200078e80ff */
[----:B------:R-:W-:Y:S01]  /*0680*/  IMAD R0, R0, R7, RZ ;  /* 0x0000000700007224 */ /* 0x000fe200078e02ff */
[----:B------:R-:W-:Y:S01]  /*0690*/  LOP3.LUT R7, R8, 0xf, RZ, 0xc0, !PT ;  /* 0x0000000f08077812 */ /* 0x000fe200078ec0ff */
[----:B------:R-:W-:Y:S02]  /*06a0*/  HADD2.F32 R28, -RZ, R28.H0_H0 ;  /* 0x2000001cff1c7230 */ /* 0x000fe40000004100 */
[----:B------:R-:W-:-:S02]  /*06b0*/  VIADD R25, R25, 0x2 ;  /* 0x0000000219197836 */ /* 0x000fc40000000000 */
[----:B-----5:R-:W-:-:S03]  /*06c0*/  HADD2.F32 R29, -RZ, R29.H0_H0 ;  /* 0x2000001dff1d7230 */ /* 0x020fc60000004100 */
        /* <DEDUP_REMOVED lines=20> */
.L_x_1033:
[----:B------:R-:W-:Y:S05]  /*0810*/  BSYNC.RECONVERGENT B0 ;  /* 0x0000000000007941 */ /* 0x000fea0003800200 */
.L_x_1032:
        /* <DEDUP_REMOVED lines=17> */
.L_x_1035:
        /* <DEDUP_REMOVED lines=13> */
.L_x_1366:


//--------------------- .text._Z13mul_mat_vec_qIfLi32ELi8E10block_q8_0Li2EXadL_ZN45_INTERNAL_8d5cb472_14_gguf_kernel_cu_cd24131917vec_dot_q8_0_q8_1EPKvPK10block_q8_1RKiEEEvS3_S3_PT_iii --------------------------
	.section	.text._Z13mul_mat_vec_qIfLi32ELi8E10block_q8_0Li2EXadL_ZN45_INTERNAL_8d5cb472_14_gguf_kernel_cu_cd24131917vec_dot_q8_0_q8_1EPKvPK10block_q8_1RKiEEEvS3_S3_PT_iii,"ax",@progbits
	.align	128
.text._Z13mul_mat_vec_qIfLi32ELi8E10block_q8_0Li2EXadL_ZN45_INTERNAL_8d5cb472_14_gguf_kernel_cu_cd24131917vec_dot_q8_0_q8_1EPKvPK10block_q8_1RKiEEEvS3_S3_PT_iii:
        .type           _Z13mul_mat_vec_qIfLi32ELi8E10block_q8_0Li2EXadL_ZN45_INTERNAL_8d5cb472_14_gguf_kernel_cu_cd24131917vec_dot_q8_0_q8_1EPKvPK10block_q8_1RKiEEEvS3_S3_PT_iii,@function
        .size           _Z13mul_mat_vec_qIfLi32ELi8E10block_q8_0Li2EXadL_ZN45_INTERNAL_8d5cb472_14_gguf_kernel_cu_cd24131917vec_dot_q8_0_q8_1EPKvPK10block_q8_1RKiEEEvS3_S3_PT_iii,(.L_x_1367 - _Z13mul_mat_vec_qIfLi32ELi8E10block_q8_0Li2EXadL_ZN45_INTERNAL_8d5cb472_14_gguf_kernel_cu_cd24131917vec_dot_q8_0_q8_1EPKvPK10block_q8_1RKiEEEvS3_S3_PT_iii)
        .other          _Z13mul_mat_vec_qIfLi32ELi8E10block_q8_0Li2EXadL_ZN45_INTERNAL_8d5cb472_14_gguf_kernel_cu_cd24131917vec_dot_q8_0_q8_1EPKvPK10block_q8_1RKiEEEvS3_S3_PT_iii,@"STO_CUDA_ENTRY STV_DEFAULT"
_Z13mul_mat_vec_qIfLi32ELi8E10block_q8_0Li2EXadL_ZN45_INTERNAL_8d5cb472_14_gguf_kernel_cu_cd24131917vec_dot_q8_0_q8_1EPKvPK10block_q8_1RKiEEEvS3_S3_PT_iii:
        /* <DEDUP_REMOVED lines=24> */
[----:B------:R-:W-:Y:S01]  /*0180*/  IADD3 R2, PT, PT, R5, 0x1ff, RZ ;  /* 0x000001ff05027810 */ /* 0x000fe20007ffe0ff */
        /* <DEDUP_REMOVED lines=13> */
[----:B------:R-:W-:Y:S01]  /*0260*/  IMAD.MOV.U32 R17, RZ, RZ, RZ ;  /* 0x000000ffff117224 */ /* 0x000fe200078e00ff */
[----:B------:R-:W-:Y:S02]  /*0270*/  LOP3.LUT R3, R3, 0x3, RZ, 0xc0, !PT ;  /* 0x0000000303037812 */ /* 0x000fe400078ec0ff */
[----:B------:R-:W-:Y:S02]  /*0280*/  LEA R14, R10, R11, 0x4 ;  /* 0x0000000b0a0e7211 */ /* 0x000fe400078e20ff */
[----:B------:R-:W-:Y:S02]  /*0290*/  IADD3 R15, PT, PT, R11, R2, RZ ;  /* 0x000000020b0f7210 */ /* 0x000fe40007ffe0ff */
[----:B------:R-:W-:-:S02]  /*02a0*/  LOP3.LUT R19, R19, 0x18, RZ, 0xc0, !PT ;  /* 0x0000001813137812 */ /* 0x000fc400078ec0ff */
[----:B------:R-:W-:-:S07]  /*02b0*/  IADD3 R16, PT, PT, -R3, RZ, RZ ;  /* 0x000000ff03107210 */ /* 0x000fce0007ffe1ff */
.L_x_1040:
[----:B------:R-:W0:Y:S08]  /*02c0*/  LDC.64 R2, c[0x0][0x380] ;  /* 0x0000e000ff027b82 */ /* 0x000e300000000a00 */
[----:B------:R-:W1:Y:S01]  /*02d0*/  LDC.64 R4, c[0x0][0x388] ;  /* 0x0000e200ff047b82 */ /* 0x000e620000000a00 */
[----:B0-----:R-:W-:-:S03]  /*02e0*/  IMAD.WIDE R2, R15, 0x22, R2 ;  /* 0x000000220f027825 */ /* 0x001fc600078e0202 */
[----:B------:R-:W-:-:S03]  /*02f0*/  IADD3 R6, P1, PT, R19, R2, RZ ;  /* 0x0000000213067210 */ /* 0x000fc60007f3e0ff */
[----:B------:R-:W2:Y:S01]  /*0300*/  LDG.E.U16.CONSTANT R2, desc[UR6][R2.64] ;  /* 0x0000000602027981 */ /* 0x000ea2000c1e9500 */
[----:B-1----:R-:W-:-:S04]  /*0310*/  IMAD.WIDE R4, R14, 0x24, R4 ;  /* 0x000000240e047825 */ /* 0x002fc800078e0204 */
[----:B------:R-:W-:Y:S01]  /*0320*/  IMAD.X R7, RZ, RZ, R3, P1 ;  /* 0x000000ffff077224 */ /* 0x000fe200008e0603 */
[----:B------:R-:W-:Y:S02]  /*0330*/  IADD3 R12, P2, PT, R19, R4, RZ ;  /* 0x00000004130c7210 */ /* 0x000fe40007f5e0ff */
[----:B------:R-:W3:Y:S02]  /*0340*/  LDG.E.U16.CONSTANT R4, desc[UR6][R4.64] ;  /* 0x0000000604047981 */ /* 0x000ee4000c1e9500 */
[----:B------:R-:W-:Y:S02]  /*0350*/  IADD3.X R13, PT, PT, RZ, R5, RZ, P2, !PT ;  /* 0x00000005ff0d7210 */ /* 0x000fe400017fe4ff */
[----:B------:R-:W4:Y:S04]  /*0360*/  LDG.E.U16.CONSTANT R18, desc[UR6][R6.64+0x2] ;  /* 0x0000020606127981 */ /* 0x000f28000c1e9500 */
[----:B------:R-:W4:Y:S04]  /*0370*/  LDG.E.U16.CONSTANT R21, desc[UR6][R6.64+0x4] ;  /* 0x0000040606157981 */ /* 0x000f28000c1e9500 */
[----:B------:R-:W5:Y:S04]  /*0380*/  LDG.E.U16.CONSTANT R22, desc[UR6][R6.64+0x6] ;  /* 0x0000060606167981 */ /* 0x000f68000c1e9500 */
[----:B------:R3:W5:Y:S04]  /*0390*/  LDG.E.U16.CONSTANT R25, desc[UR6][R6.64+0x8] ;  /* 0x0000080606197981 */ /* 0x000768000c1e9500 */
[----:B------:R-:W2:Y:S04]  /*03a0*/  LDG.E.CONSTANT R23, desc[UR6][R12.64+0x4] ;  /* 0x000004060c177981 */ /* 0x000ea8000c1e9900 */
[----:B------:R-:W2:Y:S01]  /*03b0*/  LDG.E.CONSTANT R27, desc[UR6][R12.64+0x8] ;  /* 0x000008060c1b7981 */ /* 0x000ea2000c1e9900 */
[----:B------:R-:W-:-:S04]  /*03c0*/  IADD3 R16, PT, PT, R16, 0x1, RZ ;  /* 0x0000000110107810 */ /* 0x000fc80007ffe0ff */
[----:B------:R-:W-:Y:S01]  /*03d0*/  ISETP.NE.AND P1, PT, R16, RZ, PT ;  /* 0x000000ff1000720c */ /* 0x000fe20003f25270 */
[----:B------:R-:W-:Y:S01]  /*03e0*/  VIADD R14, R14, 0x8 ;  /* 0x000000080e0e7836 */ /* 0x000fe20000000000 */
[----:B------:R-:W-:Y:S02]  /*03f0*/  IADD3 R11, PT, PT, R11, 0x8, RZ ;  /* 0x000000080b0b7810 */ /* 0x000fe40007ffe0ff */
[----:B------:R-:W-:Y:S02]  /*0400*/  IADD3 R15, PT, PT, R15, 0x8, RZ ;  /* 0x000000080f0f7810 */ /* 0x000fe40007ffe0ff */
[----:B----4-:R-:W-:Y:S01]  /*0410*/  LEA R18, R21, R18, 0x10 ;  /* 0x0000001215127211 */ /* 0x010fe200078e80ff */
[----:B---3--:R-:W-:Y:S02]  /*0420*/  HADD2.F32 R7, -RZ, R4.H0_H0 ;  /* 0x20000004ff077230 */ /* 0x008fe40000004100 */
[----:B-----5:R-:W-:Y:S02]  /*0430*/  IMAD R22, R25, 0x10000, R22 ;  /* 0x0001000019167824 */ /* 0x020fe400078e0216 */
[----:B--2---:R-:W-:-:S04]  /*0440*/  IDP.4A.S8.S8 R18, R18, R23, RZ ;  /* 0x0000001712127226 */ /* 0x004fc800000006ff */
[----:B------:R-:W-:Y:S02]  /*0450*/  IDP.4A.S8.S8 R22, R22, R27, R18 ;  /* 0x0000001b16167226 */ /* 0x000fe40000000612 */
[----:B------:R-:W-:-:S03]  /*0460*/  HADD2.F32 R18, -RZ, R2.H0_H0 ;  /* 0x20000002ff127230 */ /* 0x000fc60000004100 */
[----:B------:R-:W-:Y:S02]  /*0470*/  I2FP.F32.S32 R22, R22 ;  /* 0x0000001600167245 */ /* 0x000fe40000201400 */
[----:B------:R-:W-:-:S04]  /*0480*/  FMUL.FTZ R18, R18, R7 ;  /* 0x0000000712127220 */ /* 0x000fc80000410000 */
[----:B------:R-:W-:Y:S01]  /*0490*/  FFMA.FTZ R17, R18, R22, R17 ;  /* 0x0000001612117223 */ /* 0x000fe20000010011 */
[----:B------:R-:W-:Y:S06]  /*04a0*/  @P1 BRA `(.L_x_1040) ;  /* 0xfffffffc00841947 */ /* 0x000fec000383ffff */
.L_x_1039:
[----:B------:R-:W-:Y:S05]  /*04b0*/  BSYNC.RECONVERGENT B1 ;  /* 0x0000000000017941 */ /* 0x000fea0003800200 */
.L_x_1038:
[----:B------:R-:W-:Y:S05]  /*04c0*/  @!P0 BRA `(.L_x_1037) ;  /* 0x0000000400548947 */ /* 0x000fea0003800000 */
[----:B------:R-:W-:Y:S01]  /*04d0*/  SHF.L.U32 R13, R20, 0x3, RZ ;  /* 0x00000003140d7819 */ /* 0x000fe200000006ff */
[----:B------:R-:W-:Y:S01]  /*04e0*/  IMAD R12, R9, R8, R11 ;  /* 0x00000008090c7224 */ /* 0x000fe200078e020b */
[----:B------:R-:W-:Y:S02]  /*04f0*/  LEA R10, R10, R11, 0x4 ;  /* 0x0000000b0a0a7211 */ /* 0x000fe400078e20ff */
[----:B------:R-:W-:-:S07]  /*0500*/  LOP3.LUT R13, R13, 0x18, RZ, 0xc0, !PT ;  /* 0x000000180d0d7812 */ /* 0x000fce00078ec0ff */
.L_x_1041:
        /* <DEDUP_REMOVED lines=81> */
.L_x_1037:
[----:B------:R-:W-:Y:S05]  /*0a20*/  BSYNC.RECONVERGENT B0 ;  /* 0x0000000000007941 */ /* 0x000fea0003800200 */
.L_x_1036:
        /* <DEDUP_REMOVED lines=17> */
.L_x_1042:
        /* <DEDUP_REMOVED lines=12> */
.L_x_1367:


//--------------------- .text._Z13mul_mat_vec_qIfLi32ELi4E10block_q5_1Li2EXadL_ZN45_INTERNAL_8d5cb472_14_gguf_kernel_cu_cd24131917vec_dot_q5_1_q8_1EPKvPK10block_q8_1RKiEEEvS3_S3_PT_iii --------------------------
	.section	.text._Z13mul_mat_vec_qIfLi32ELi4E10block_q5_1Li2EXadL_ZN45_INTERNAL_8d5cb472_14_gguf_kernel_cu_cd24131917vec_dot_q5_1_q8_1EPKvPK10block_q8_1RKiEEEvS3_S3_PT_iii,"ax",@progbits
	.align	128
.text._Z13mul_mat_vec_qIfLi32ELi4E10block_q5_1Li2EXadL_ZN45_INTERNAL_8d5cb472_14_gguf_kernel_cu_cd24131917vec_dot_q5_1_q8_1EPKvPK10block_q8_1RKiEEEvS3_S3_PT_iii:
        .type           _Z13mul_mat_vec_qIfLi32ELi4E10block_q5_1Li2EXadL_ZN45_INTERNAL_8d5cb472_14_gguf_kernel_cu_cd24131917vec_dot_q5_1_q8_1EPKvPK10block_q8_1RKiEEEvS3_S3_PT_iii,@function
        .size           _Z13mul_mat_vec_qIfLi32ELi4E10block_q5_1Li2EXadL_ZN45_INTERNAL_8d5cb472_14_gguf_kernel_cu_cd24131917vec_dot_q5_1_q8_1EPKvPK10block_q8_1RKiEEEvS3_S3_PT_iii,(.L_x_1368 - _Z13mul_mat_vec_qIfLi32ELi4E10block_q5_1Li2EXadL_ZN45_INTERNAL_8d5cb472_14_gguf_kernel_cu_cd24131917vec_dot_q5_1_q8_1EPKvPK10block_q8_1RKiEEEvS3_S3_PT_iii)
        .other          _Z13mul_mat_vec_qIfLi32ELi4E10block_q5_1Li2EXadL_ZN45_INTERNAL_8d5cb472_14_gguf_kernel_cu_cd24131917vec_dot_q5_1_q8_1EPKvPK10block_q8_1RKiEEEvS3_S3_PT_iii,@"STO_CUDA_ENTRY STV_DEFAULT"
_Z13mul_mat_vec_qIfLi32ELi4E10block_q5_1Li2EXadL_ZN45_INTERNAL_8d5cb472_14_gguf_kernel_cu_cd24131917vec_dot_q5_1_q8_1EPKvPK10block_q8_1RKiEEEvS3_S3_PT_iii:
        /* <DEDUP_REMOVED lines=33> */
.L_x_1045:
        /* <DEDUP_REMOVED lines=73> */
.L_x_1044:
[----:B------:R-:W-:Y:S05]  /*06a0*/  BSYNC.RECONVERGENT B0 ;  /* 0x0000000000007941 */ /* 0x000fea0003800200 */
.L_x_1043:
        /* <DEDUP_REMOVED lines=17> */
.L_x_1046:
        /* <DEDUP_REMOVED lines=12> */
.L_x_1368:


//--------------------- .text._Z13mul_mat_vec_qIfLi32ELi4E10block_q5_0Li2EXadL_ZN45_INTERNAL_8d5cb472_14_gguf_kernel_cu_cd24131917vec_dot_q5_0_q8_1EPKvPK10block_q8_1RKiEEEvS3_S3_PT_iii --------------------------
	.section	.text._Z13mul_mat_vec_qIfLi32ELi4E10block_q5_0Li2EXadL_ZN45_INTERNAL_8d5cb472_14_gguf_kernel_cu_cd24131917vec_dot_q5_0_q8_1EPKvPK10block_q8_1RKiEEEvS3_S3_PT_iii,"ax",@progbits
	.align	128
.text._Z13mul_mat_vec_qIfLi32ELi4E10block_q5_0Li2EXadL_ZN45_INTERNAL_8d5cb472_14_gguf_kernel_cu_cd24131917vec_dot_q5_0_q8_1EPKvPK10block_q8_1RKiEEEvS3_S3_PT_iii:
        .type           _Z13mul_mat_vec_qIfLi32ELi4E10block_q5_0Li2EXadL_ZN45_INTERNAL_8d5cb472_14_gguf_kernel_cu_cd24131917vec_dot_q5_0_q8_1EPKvPK10block_q8_1RKiEEEvS3_S3_PT_iii,@function
        .size           _Z13mul_mat_vec_qIfLi32ELi4E10block_q5_0Li2EXadL_ZN45_INTERNAL_8d5cb472_14_gguf_kernel_cu_cd24131917vec_dot_q5_0_q8_1EPKvPK10block_q8_1RKiEEEvS3_S3_PT_iii,(.L_x_1369 - _Z13mul_mat_vec_qIfLi32ELi4E10block_q5_0Li2EXadL_ZN45_INTERNAL_8d5cb472_14_gguf_kernel_cu_cd24131917vec_dot_q5_0_q8_1EPKvPK10block_q8_1RKiEEEvS3_S3_PT_iii)
        .other          _Z13mul_mat_vec_qIfLi32ELi4E10block_q5_0Li2EXadL_ZN45_INTERNAL_8d5cb472_14_gguf_kernel_cu_cd24131917vec_dot_q5_0_q8_1EPKvPK10block_q8_1RKiEEEvS3_S3_PT_iii,@"STO_CUDA_ENTRY STV_DEFAULT"
_Z13mul_mat_vec_qIfLi32ELi4E10block_q5_0Li2EXadL_ZN45_INTERNAL_8d5cb472_14_gguf_kernel_cu_cd24131917vec_dot_q5_0_q8_1EPKvPK10block_q8_1RKiEEEvS3_S3_PT_iii:
        /* <DEDUP_REMOVED lines=33> */
.L_x_1049:
[----:B------:R-:W0:Y:S08]  /*0210*/  LDC.64 R2, c[0x0][0x380] ;  /* 0x0000e000ff027b82 */ /* 0x000e300000000a00 */
[----:B------:R-:W1:Y:S01]  /*0220*/  LDC.64 R4, c[0x0][0x388] ;  /* 0x0000e200ff047b82 */ /* 0x000e620000000a00 */
[----:B0-----:R-:W-:-:S05]  /*0230*/  IMAD.WIDE R2, R16, 0x16, R2 ;  /* 0x0000001610027825 */ /* 0x001fca00078e0202 */
[----:B------:R-:W2:Y:S01]  /*0240*/  LDG.E.U16.CONSTANT R14, desc[UR6][R2.64+0x2] ;  /* 0x00000206020e7981 */ /* 0x000ea2000c1e9500 */
[----:B------:R-:W-:-:S03]  /*0250*/  IADD3 R6, P0, PT, R17, R2, RZ ;  /* 0x0000000211067210 */ /* 0x000fc60007f1e0ff */
[----:B------:R-:W2:Y:S01]  /*0260*/  LDG.E.U16.CONSTANT R23, desc[UR6][R2.64+0x4] ;  /* 0x0000040602177981 */ /* 0x000ea2000c1e9500 */
[----:B------:R-:W-:-:S05]  /*0270*/  IADD3.X R7, PT, PT, RZ, R3, RZ, P0, !PT ;  /* 0x00000003ff077210 */ /* 0x000fca00007fe4ff */
        /* <DEDUP_REMOVED lines=20> */
[----:B------:R-:W-:-:S03]  /*03c0*/  SHF.R.S32.HI R7, RZ, R7, R14 ;  /* 0x00000007ff077219 */ /* 0x000fc6000001140e */
[----:B------:R-:W-:Y:S02]  /*03d0*/  IMAD.SHL.U32 R23, R6, 0x10, RZ ;  /* 0x0000001006177824 */ /* 0x000fe400078e00ff */
[----:B---3--:R-:W-:Y:S01]  /*03e0*/  IMAD R18, R18, 0x10000, R21 ;  /* 0x0001000012127824 */ /* 0x008fe200078e0215 */
[----:B-1----:R-:W-:Y:S01]  /*03f0*/  SHF.R.U32.HI R9, RZ, 0xc, R6 ;  /* 0x0000000cff097819 */ /* 0x002fe20000011606 */
[----:B------:R-:W-:Y:S01]  /*0400*/  IMAD.SHL.U32 R3, R7, 0x10, RZ ;  /* 0x0000001007037824 */ /* 0x000fe200078e00ff */
[----:B------:R-:W-:Y:S01]  /*0410*/  LOP3.LUT R23, R23, 0x10, RZ, 0xc0, !PT ;  /* 0x0000001017177812 */ /* 0x000fe200078ec0ff */
[----:B------:R-:W-:Y:S01]  /*0420*/  IMAD.SHL.U32 R8, R6, 0x800, RZ ;  /* 0x0000080006087824 */ /* 0x000fe200078e00ff */
[----:B------:R-:W-:Y:S02]  /*0430*/  LOP3.LUT R9, R9, 0x10, RZ, 0xc0, !PT ;  /* 0x0000001009097812 */ /* 0x000fe400078ec0ff */
[--C-:B------:R-:W-:Y:S02]  /*0440*/  LOP3.LUT R5, R23, 0xf0f0f0f, R18.reuse, 0xf8, !PT ;  /* 0x0f0f0f0f17057812 */ /* 0x100fe400078ef812 */
[----:B------:R-:W-:-:S02]  /*0450*/  SHF.R.U32.HI R18, RZ, 0x4, R18 ;  /* 0x00000004ff127819 */ /* 0x000fc40000011612 */
[----:B----4-:R-:W-:Y:S02]  /*0460*/  LEA R19, R20, R19, 0x10 ;  /* 0x0000001314137211 */ /* 0x010fe400078e80ff */
[----:B------:R-:W-:Y:S02]  /*0470*/  LOP3.LUT R14, R3, 0x10, RZ, 0xc0, !PT ;  /* 0x00000010030e7812 */ /* 0x000fe400078ec0ff */
[----:B------:R-:W-:Y:S02]  /*0480*/  LOP3.LUT R5, R5, 0x1000, R8, 0xf8, !PT ;  /* 0x0000100005057812 */ /* 0x000fe400078ef808 */
[----:B------:R-:W-:Y:S02]  /*0490*/  SHF.R.U32.HI R3, RZ, 0xc, R7 ;  /* 0x0000000cff037819 */ /* 0x000fe40000011607 */
[----:B------:R-:W-:Y:S01]  /*04a0*/  LOP3.LUT R8, R9, 0xf0f0f0f, R18, 0xf8, !PT ;  /* 0x0f0f0f0f09087812 */ /* 0x000fe200078ef812 */
[----:B------:R-:W-:Y:S01]  /*04b0*/  IMAD.SHL.U32 R18, R7, 0x800, RZ ;  /* 0x0000080007127824 */ /* 0x000fe200078e00ff */
[----:B------:R-:W-:Y:S01]  /*04c0*/  LOP3.LUT R9, R14, 0xf0f0f0f, R19, 0xf8, !PT ;  /* 0x0f0f0f0f0e097812 */ /* 0x000fe200078ef813 */
[----:B------:R-:W-:Y:S01]  /*04d0*/  IMAD.SHL.U32 R14, R6, 0x40000, RZ ;  /* 0x00040000060e7824 */ /* 0x000fe200078e00ff */
[----:B------:R-:W-:-:S02]  /*04e0*/  LOP3.LUT R20, R3, 0x10, RZ, 0xc0, !PT ;  /* 0x0000001003147812 */ /* 0x000fc400078ec0ff */
[----:B------:R-:W-:Y:S02]  /*04f0*/  SHF.R.U32.HI R3, RZ, 0x4, R19 ;  /* 0x00000004ff037819 */ /* 0x000fe40000011613 */
[----:B------:R-:W-:Y:S02]  /*0500*/  SHF.R.U32.HI R19, RZ, 0x5, R6 ;  /* 0x00000005ff137819 */ /* 0x000fe40000011606 */
[----:B------:R-:W-:Y:S01]  /*0510*/  LOP3.LUT R9, R9, 0x1000, R18, 0xf8, !PT ;  /* 0x0000100009097812 */ /* 0x000fe200078ef812 */
[----:B------:R-:W-:Y:S01]  /*0520*/  IMAD.SHL.U32 R18, R7, 0x40000, RZ ;  /* 0x0004000007127824 */ /* 0x000fe200078e00ff */
[----:B------:R-:W-:Y:S01]  /*0530*/  LOP3.LUT R5, R5, 0x100000, R14, 0xf8, !PT ;  /* 0x0010000005057812 */ /* 0x000fe200078ef80e */
[----:B------:R-:W-:Y:S01]  /*0540*/  IMAD.SHL.U32 R14, R6, 0x4, RZ ;  /* 0x00000004060e7824 */ /* 0x000fe200078e00ff */
[----:B------:R-:W-:Y:S02]  /*0550*/  LOP3.LUT R19, R8, 0x1000, R19, 0xf8, !PT ;  /* 0x0000100008137812 */ /* 0x000fe400078ef813 */
[----:B------:R-:W-:-:S02]  /*0560*/  SHF.L.U32 R8, R6, 0x19, RZ ;  /* 0x0000001906087819 */ /* 0x000fc400000006ff */
[----:B------:R-:W-:Y:S02]  /*0570*/  LOP3.LUT R9, R9, 0x100000, R18, 0xf8, !PT ;  /* 0x0010000009097812 */ /* 0x000fe400078ef812 */
[----:B------:R-:W-:Y:S01]  /*0580*/  LOP3.LUT R14, R19, 0x100000, R14, 0xf8, !PT ;  /* 0x00100000130e7812 */ /* 0x000fe200078ef80e */
[----:B------:R-:W-:Y:S01]  /*0590*/  IMAD.SHL.U32 R19, R6, 0x200, RZ ;  /* 0x0000020006137824 */ /* 0x000fe200078e00ff */
[----:B------:R-:W-:Y:S02]  /*05a0*/  LOP3.LUT R3, R20, 0xf0f0f0f, R3, 0xf8, !PT ;  /* 0x0f0f0f0f14037812 */ /* 0x000fe400078ef803 */
        /* <DEDUP_REMOVED lines=8> */
[----:B------:R-:W-:Y:S01]  /*0630*/  LOP3.LUT R6, R9, 0x10000000, R6, 0xf8, !PT ;  /* 0x1000000009067812 */ /* 0x000fe200078ef806 */
[----:B------:R-:W-:Y:S01]  /*0640*/  IDP.4A.S8.S8 R25, R14, R25, R24 ;  /* 0x000000190e197226 */ /* 0x000fe20000000618 */
[----:B------:R-:W-:-:S03]  /*0650*/  SHF.L.U32 R8, R7, 0x9, RZ ;  /* 0x0000000907087819 */ /* 0x000fc600000006ff */
[----:B------:R-:W-:Y:S01]  /*0660*/  IDP.4A.S8.S8 R25, R6, R22, R25 ;  /* 0x0000001606197226 */ /* 0x000fe20000000619 */
[----:B------:R-:W-:Y:S01]  /*0670*/  LOP3.LUT R3, R3, 0x10000000, R8, 0xf8, !PT ;  /* 0x1000000003037812 */ /* 0x000fe200078ef808 */
[----:B------:R-:W-:-:S04]  /*0680*/  HADD2.F32 R5, -RZ, R4.H1_H1 ;  /* 0x30000004ff057230 */ /* 0x000fc80000004100 */
[----:B------:R-:W-:Y:S02]  /*0690*/  IDP.4A.S8.S8 R3, R3, R26, R25 ;  /* 0x0000001a03037226 */ /* 0x000fe40000000619 */
[----:B------:R-:W-:Y:S01]  /*06a0*/  FMUL.FTZ R5, R5, -8 ;  /* 0xc100000005057820 */ /* 0x000fe20000410000 */
[----:B------:R-:W-:Y:S02]  /*06b0*/  HADD2.F32 R4, -RZ, R4.H0_H0 ;  /* 0x20000004ff047230 */ /* 0x000fe40000004100 */
[----:B------:R-:W-:Y:S01]  /*06c0*/  I2FP.F32.S32 R7, R3 ;  /* 0x0000000300077245 */ /* 0x000fe20000201400 */
[----:B------:R-:W-:-:S04]  /*06d0*/  HADD2.F32 R3, -RZ, R2.H0_H0 ;  /* 0x20000002ff037230 */ /* 0x000fc80000004100 */
[----:B------:R-:W-:-:S04]  /*06e0*/  FFMA.FTZ R4, R4, R7, R5 ;  /* 0x0000000704047223 */ /* 0x000fc80000010005 */
[----:B------:R-:W-:Y:S01]  /*06f0*/  FFMA.FTZ R12, R3, R4, R12 ;  /* 0x00000004030c7223 */ /* 0x000fe2000001000c */
[----:B------:R-:W-:Y:S06]  /*0700*/  @!P0 BRA `(.L_x_1049) ;  /* 0xfffffff800c08947 */ /* 0x000fec000383ffff */
.L_x_1048:
[----:B------:R-:W-:Y:S05]  /*0710*/  BSYNC.RECONVERGENT B0 ;  /* 0x0000000000007941 */ /* 0x000fea0003800200 */
.L_x_1047:
        /* <DEDUP_REMOVED lines=17> */
.L_x_1050:
        /* <DEDUP_REMOVED lines=13> */
.L_x_1369:


//--------------------- .text._Z13mul_mat_vec_qIfLi32ELi4E10block_q4_1Li2EXadL_ZN45_INTERNAL_8d5cb472_14_gguf_kernel_cu_cd24131917vec_dot_q4_1_q8_1EPKvPK10block_q8_1RKiEEEvS3_S3_PT_iii --------------------------
	.section	.text._Z13mul_mat_vec_qIfLi32ELi4E10block_q4_1Li2EXadL_ZN45_INTERNAL_8d5cb472_14_gguf_kernel_cu_cd24131917vec_dot_q4_1_q8_1EPKvPK10block_q8_1RKiEEEvS3_S3_PT_iii,"ax",@progbits
	.align	128
.text._Z13mul_mat_vec_qIfLi32ELi4E10block_q4_1Li2EXadL_ZN45_INTERNAL_8d5cb472_14_gguf_kernel_cu_cd24131917vec_dot_q4_1_q8_1EPKvPK10block_q8_1RKiEEEvS3_S3_PT_iii:
        .type           _Z13mul_mat_vec_qIfLi32ELi4E10block_q4_1Li2EXadL_ZN45_INTERNAL_8d5cb472_14_gguf_kernel_cu_cd24131917vec_dot_q4_1_q8_1EPKvPK10block_q8_1RKiEEEvS3_S3_PT_iii,@function
        .size           _Z13mul_mat_vec_qIfLi32ELi4E10block_q4_1Li2EXadL_ZN45_INTERNAL_8d5cb472_14_gguf_kernel_cu_cd24131917vec_dot_q4_1_q8_1EPKvPK10block_q8_1RKiEEEvS3_S3_PT_iii,(.L_x_1370 - _Z13mul_mat_vec_qIfLi32ELi4E10block_q4_1Li2EXadL_ZN45_INTERNAL_8d5cb472_14_gguf_kernel_cu_cd24131917vec_dot_q4_1_q8_1EPKvPK10block_q8_1RKiEEEvS3_S3_PT_iii)
        .other          _Z13mul_mat_vec_qIfLi32ELi4E10block_q4_1Li2EXadL_ZN45_INTERNAL_8d5cb472_14_gguf_kernel_cu_cd24131917vec_dot_q4_1_q8_1EPKvPK10block_q8_1RKiEEEvS3_S3_PT_iii,@"STO_CUDA_ENTRY STV_DEFAULT"
_Z13mul_mat_vec_qIfLi32ELi4E10block_q4_1Li2EXadL_ZN45_INTERNAL_8d5cb472_14_gguf_kernel_cu_cd24131917vec_dot_q4_1_q8_1EPKvPK10block_q8_1RKiEEEvS3_S3_PT_iii:
        /* <DEDUP_REMOVED lines=44> */
.L_x_1055:
[----:B------:R-:W0:Y:S08]  /*02c0*/  LDC.64 R2, c[0x0][0x380] ;  /* 0x0000e000ff027b82 */ /* 0x000e300000000a00 */
[----:B------:R-:W1:Y:S01]  /*02d0*/  LDC.64 R4, c[0x0][0x388] ;  /* 0x0000e200ff047b82 */ /* 0x000e620000000a00 */
[----:B0-----:R-:W-:-:S03]  /*02e0*/  IMAD.WIDE R2, R17, 0x14, R2 ;  /* 0x0000001411027825 */ /* 0x001fc600078e0202 */
[----:B------:R-:W-:-:S03]  /*02f0*/  IADD3 R6, P1, PT, R15, R2, RZ ;  /* 0x000000020f067210 */ /* 0x000fc60007f3e0ff */
[----:B------:R-:W2:Y:S01]  /*0300*/  LDG.E.CONSTANT R2, desc[UR6][R2.64] ;  /* 0x0000000602027981 */ /* 0x000ea2000c1e9900 */
[----:B-1----:R-:W-:Y:S01]  /*0310*/  IMAD.WIDE R4, R14, 0x24, R4 ;  /* 0x000000240e047825 */ /* 0x002fe200078e0204 */
[----:B------:R-:W-:Y:S02]  /*0320*/  IADD3.X R7, PT, PT, RZ, R3, RZ, P1, !PT ;  /* 0x00000003ff077210 */ /* 0x000fe40000ffe4ff */
[----:B------:R-:W-:-:S03]  /*0330*/  IADD3 R8, P2, PT, R15, R4, RZ ;  /* 0x000000040f087210 */ /* 0x000fc60007f5e0ff */
[----:B------:R-:W3:Y:S02]  /*0340*/  LDG.E.CONSTANT R24, desc[UR6][R6.64+0x4] ;  /* 0x0000040606187981 */ /* 0x000ee4000c1e9900 */
[----:B------:R-:W-:Y:S02]  /*0350*/  IMAD.X R9, RZ, RZ, R5, P2 ;  /* 0x000000ffff097224 */ /* 0x000fe400010e0605 */
[----:B------:R-:W4:Y:S04]  /*0360*/  LDG.E.CONSTANT R22, desc[UR6][R6.64+0x8] ;  /* 0x0000080606167981 */ /* 0x000f28000c1e9900 */
[----:B------:R-:W5:Y:S04]  /*0370*/  LDG.E.CONSTANT R19, desc[UR6][R8.64+0x4] ;  /* 0x0000040608137981 */ /* 0x000f68000c1e9900 */
[----:B------:R-:W2:Y:S04]  /*0380*/  LDG.E.CONSTANT R23, desc[UR6][R8.64+0x14] ;  /* 0x0000140608177981 */ /* 0x000ea8000c1e9900 */
[----:B------:R-:W2:Y:S04]  /*0390*/  LDG.E.CONSTANT R20, desc[UR6][R8.64+0x8] ;  /* 0x0000080608147981 */ /* 0x000ea8000c1e9900 */
[----:B------:R-:W2:Y:S04]  /*03a0*/  LDG.E.CONSTANT R5, desc[UR6][R4.64] ;  /* 0x0000000604057981 */ /* 0x000ea8000c1e9900 */
[----:B------:R-:W2:Y:S01]  /*03b0*/  LDG.E.CONSTANT R25, desc[UR6][R8.64+0x18] ;  /* 0x0000180608197981 */ /* 0x000ea2000c1e9900 */
[----:B------:R-:W-:-:S04]  /*03c0*/  IADD3 R18, PT, PT, R18, 0x1, RZ ;  /* 0x0000000112127810 */ /* 0x000fc80007ffe0ff */
        /* <DEDUP_REMOVED lines=22> */
.L_x_1054:
[----:B------:R-:W-:Y:S05]  /*0530*/  BSYNC.RECONVERGENT B1 ;  /* 0x0000000000017941 */ /* 0x000fea0003800200 */
.L_x_1053:
[----:B------:R-:W-:Y:S05]  /*0540*/  @!P0 BRA `(.L_x_1052) ;  /* 0x0000000400d48947 */ /* 0x000fea0003800000 */
[----:B------:R-:W-:Y:S01]  /*0550*/  SHF.L.U32 R15, R21, 0x3, RZ ;  /* 0x00000003150f7819 */ /* 0x000fe200000006ff */
[--C-:B------:R-:W-:Y:S02]  /*0560*/  IMAD R14, R16, 0x10, R13.reuse ;  /* 0x00000010100e7824 */ /* 0x100fe400078e020d */
[----:B------:R-:W-:Y:S01]  /*0570*/  IMAD R16, R11, R10, R13 ;  /* 0x0000000a0b107224 */ /* 0x000fe200078e020d */
[----:B------:R-:W-:-:S07]  /*0580*/  LOP3.LUT R15, R15, 0x8, RZ, 0xc0, !PT ;  /* 0x000000080f0f7812 */ /* 0x000fce00078ec0ff */
.L_x_1056:
        /* <DEDUP_REMOVED lines=113> */
.L_x_1052:
[----:B------:R-:W-:Y:S05]  /*0ca0*/  BSYNC.RECONVERGENT B0 ;  /* 0x0000000000007941 */ /* 0x000fea0003800200 */
.L_x_1051:
        /* <DEDUP_REMOVED lines=17> */
.L_x_1057:
        /* <DEDUP_REMOVED lines=12> */
.L_x_1370:


//--------------------- .text._Z13mul_mat_vec_qIfLi32ELi4E10block_q4_0Li2EXadL_ZN45_INTERNAL_8d5cb472_14_gguf_kernel_cu_cd24131917vec_dot_q4_0_q8_1EPKvPK10block_q8_1RKiEEEvS3_S3_PT_iii --------------------------
	.section	.text._Z13mul_mat_vec_qIfLi32ELi4E10block_q4_0Li2EXadL_ZN45_INTERNAL_8d5cb472_14_gguf_kernel_cu_cd24131917vec_dot_q4_0_q8_1EPKvPK10block_q8_1RKiEEEvS3_S3_PT_iii,"ax",@progbits
	.align	128
.text._Z13mul_mat_vec_qIfLi32ELi4E10block_q4_0Li2EXadL_ZN45_INTERNAL_8d5cb472_14_gguf_kernel_cu_cd24131917vec_dot_q4_0_q8_1EPKvPK10block_q8_1RKiEEEvS3_S3_PT_iii:
        .type           _Z13mul_mat_vec_qIfLi32ELi4E10block_q4_0Li2EXadL_ZN45_INTERNAL_8d5cb472_14_gguf_kernel_cu_cd24131917vec_dot_q4_0_q8_1EPKvPK10block_q8_1RKiEEEvS3_S3_PT_iii,@function
        .size           _Z13mul_mat_vec_qIfLi32ELi4E10block_q4_0Li2EXadL_ZN45_INTERNAL_8d5cb472_14_gguf_kernel_cu_cd24131917vec_dot_q4_0_q8_1EPKvPK10block_q8_1RKiEEEvS3_S3_PT_iii,(.L_x_1371 - _Z13mul_mat_vec_qIfLi32ELi4E10block_q4_0Li2EXadL_ZN45_INTERNAL_8d5cb472_14_gguf_kernel_cu_cd24131917vec_dot_q4_0_q8_1EPKvPK10block_q8_1RKiEEEvS3_S3_PT_iii)
        .other          _Z13mul_mat_vec_qIfLi32ELi4E10block_q4_0Li2EXadL_ZN45_INTERNAL_8d5cb472_14_gguf_kernel_cu_cd24131917vec_dot_q4_0_q8_1EPKvPK10block_q8_1RKiEEEvS3_S3_PT_iii,@"STO_CUDA_ENTRY STV_DEFAULT"
_Z13mul_mat_vec_qIfLi32ELi4E10block_q4_0Li2EXadL_ZN45_INTERNAL_8d5cb472_14_gguf_kernel_cu_cd24131917vec_dot_q4_0_q8_1EPKvPK10block_q8_1RKiEEEvS3_S3_PT_iii:
        /* <DEDUP_REMOVED lines=78> */
.L_x_1061:
[----:B------:R-:W-:Y:S05]  /*04e0*/  BSYNC.RECONVERGENT B1 ;  /* 0x0000000000017941 */ /* 0x000fea0003800200 */
.L_x_1060:
[----:B------:R-:W-:Y:S05]  /*04f0*/  @!P0 BRA `(.L_x_1059) ;  /* 0x0000000400288947 */ /* 0x000fea0003800000 */
[----:B------:R-:W-:Y:S01]  /*0500*/  IMAD.SHL.U32 R15, R15, 0x4, RZ ;  /* 0x000000040f0f7824 */ /* 0x000fe200078e00ff */
[----:B------:R-:W-:Y:S01]  /*0510*/  LEA R0, R8, R13, 0x4 ;  /* 0x0000000d08007211 */ /* 0x000fe200078e20ff */
[----:B------:R-:W-:-:S07]  /*0520*/  IMAD.IADD R17, R13, 0x1, R6 ;  /* 0x000000010d117824 */ /* 0x000fce00078e0206 */
.L_x_1062:
        /* <DEDUP_REMOVED lines=71> */
.L_x_1059:
[----:B------:R-:W-:Y:S05]  /*09a0*/  BSYNC.RECONVERGENT B0 ;  /* 0x0000000000007941 */ /* 0x000fea0003800200 */
.L_x_1058:
        /* <DEDUP_REMOVED lines=17> */
.L_x_1063:
        /* <DEDUP_REMOVED lines=12> */
.L_x_1371:


//--------------------- .text._Z13quantize_q8_1IfEvPKT_Pvii --------------------------
	.section	.text._Z13quantize_q8_1IfEvPKT_Pvii,"ax",@progbits
	.align	128
.text._Z13quantize_q8_1IfEvPKT_Pvii:
        .type           _Z13quantize_q8_1IfEvPKT_Pvii,@function
        .size           _Z13quantize_q8_1IfEvPKT_Pvii,(.L_x_1372 - _Z13quantize_q8_1IfEvPKT_Pvii)
        .other          _Z13quantize_q8_1IfEvPKT_Pvii,@"STO_CUDA_ENTRY STV_DEFAULT"
_Z13quantize_q8_1IfEvPKT_Pvii:
        /* <DEDUP_REMOVED lines=8> */
[----:B------:R-:W0:Y:S01]  /*0080*/  S2R R5, SR_CTAID.Y ;  /* 0x0000000000057919 */ /* 0x000e220000002600 */
[----:B------:R-:W1:Y:S01]  /*0090*/  LDCU UR7, c[0x0][0x390] ;  /* 0x00007200ff0777ac */ /* 0x000e620008000800 */
[----:B------:R-:W-:Y:S01]  /*00a0*/  BSSY.RECONVERGENT B0, `(.L_x_1064) ;  /* 0x000000d000007945 */ /* 0x000fe20003800200 */
[----:B------:R-:W-:Y:S01]  /*00b0*/  IMAD.MOV.U32 R2, RZ, RZ, RZ ;  /* 0x000000ffff027224 */ /* 0x000fe200078e00ff */
[----:B------:R-:W0:Y:S01]  /*00c0*/  S2R R0, SR_TID.Y ;  /* 0x0000000000007919 */ /* 0x000e220000002200 */
[----:B------:R-:W0:Y:S01]  /*00d0*/  LDCU UR4, c[0x0][0x364] ;  /* 0x00006c80ff0477ac */ /* 0x000e220008000800 */
[----:B-1----:R-:W-:Y:S01]  /*00e0*/  ISETP.GE.U32.AND P0, PT, R4, UR7, PT ;  /* 0x0000000704007c0c */ /* 0x002fe2000bf06070 */
[----:B0-----:R-:W-:Y:S01]  /*00f0*/  IMAD R5, R5, UR4, R0 ;  /* 0x0000000405057c24 */ /* 0x001fe2000f8e0200 */
[----:B------:R-:W0:Y:S03]  /*0100*/  LDCU.64 UR4, c[0x0][0x358] ;  /* 0x00006b00ff0477ac */ /* 0x000e260008000a00 */
[----:B------:R-:W-:-:S08]  /*0110*/  IMAD R0, R5, UR6, R4 ;  /* 0x0000000605007c24 */ /* 0x000fd0000f8e0204 */
[----:B------:R-:W-:Y:S05]  /*0120*/  @P0 BRA `(.L_x_1065) ;  /* 0x0000000000100947 */ /* 0x000fea0003800000 */
[----:B------:R-:W1:Y:S01]  /*0130*/  LDC.64 R2, c[0x0][0x380] ;  /* 0x0000e000ff027b82 */ /* 0x000e620000000a00 */
[----:B------:R-:W-:-:S04]  /*0140*/  IMAD R5, R5, UR7, R4 ;  /* 0x0000000705057c24 */ /* 0x000fc8000f8e0204 */
[----:B-1----:R-:W-:-:S06]  /*0150*/  IMAD.WIDE.U32 R2, R5, 0x4, R2 ;  /* 0x0000000405027825 */ /* 0x002fcc00078e0002 */
[----:B0-----:R1:W5:Y:S02]  /*0160*/  LDG.E.CONSTANT R2, desc[UR4][R2.64] ;  /* 0x0000000402027981 */ /* 0x001364000c1e9900 */
.L_x_1065:
[----:B0-----:R-:W-:Y:S05]  /*0170*/  BSYNC.RECONVERGENT B0 ;  /* 0x0000000000007941 */ /* 0x001fea0003800200 */
.L_x_1064:
[----:B-1---5:R-:W-:-:S06]  /*0180*/  FADD.FTZ R3, |R2|, -RZ ;  /* 0x800000ff02037221 */ /* 0x022fcc0000010200 */
[----:B------:R-:W0:Y:S02]  /*0190*/  SHFL.BFLY PT, R3, R3, 0x10, 0x1f ;  /* 0x0e001f0003037f89 */ /* 0x000e2400000e0000 */
[----:B0-----:R-:W-:-:S05]  /*01a0*/  FMNMX.FTZ R4, R3, |R2|, !PT ;  /* 0x4000000203047209 */ /* 0x001fca0007810000 */
[----:B------:R-:W0:Y:S02]  /*01b0*/  SHFL.BFLY PT, R5, R4, 0x8, 0x1f ;  /* 0x0d001f0004057f89 */ /* 0x000e2400000e0000 */
[----:B0-----:R-:W-:Y:S02]  /*01c0*/  FMNMX.FTZ R6, R4, R5, !PT ;  /* 0x0000000504067209 */ /* 0x001fe40007810000 */
[----:B------:R-:W0:Y:S04]  /*01d0*/  SHFL.BFLY PT, R5, R2, 0x10, 0x1f ;  /* 0x0e001f0002057f89 */ /* 0x000e2800000e0000 */
[----:B------:R-:W1:Y:S01]  /*01e0*/  SHFL.BFLY PT, R7, R6, 0x4, 0x1f ;  /* 0x0c801f0006077f89 */ /* 0x000e6200000e0000 */
[----:B0-----:R-:W-:Y:S01]  /*01f0*/  FADD.FTZ R5, R5, R2 ;  /* 0x0000000205057221 */ /* 0x001fe20000010000 */
[----:B-1----:R-:W-:-:S04]  /*0200*/  FMNMX.FTZ R7, R6, R7, !PT ;  /* 0x0000000706077209 */ /* 0x002fc80007810000 */
[----:B------:R-:W0:Y:S04]  /*0210*/  SHFL.BFLY PT, R8, R5, 0x8, 0x1f ;  /* 0x0d001f0005087f89 */ /* 0x000e2800000e0000 */
[----:B------:R-:W1:Y:S01]  /*0220*/  SHFL.BFLY PT, R10, R7, 0x2, 0x1f ;  /* 0x0c401f00070a7f89 */ /* 0x000e6200000e0000 */
[----:B0-----:R-:W-:Y:S01]  /*0230*/  FADD.FTZ R8, R5, R8 ;  /* 0x0000000805087221 */ /* 0x001fe20000010000 */
[----:B-1----:R-:W-:-:S04]  /*0240*/  FMNMX.FTZ R10, R7, R10, !PT ;  /* 0x0000000a070a7209 */ /* 0x002fc80007810000 */
[----:B------:R-:W0:Y:S04]  /*0250*/  SHFL.BFLY PT, R3, R8, 0x4, 0x1f ;  /* 0x0c801f0008037f89 */ /* 0x000e2800000e0000 */
[----:B------:R-:W1:Y:S01]  /*0260*/  SHFL.BFLY PT, R9, R10, 0x1, 0x1f ;  /* 0x0c201f000a097f89 */ /* 0x000e6200000e0000 */
[----:B0-----:R-:W-:Y:S01]  /*0270*/  FADD.FTZ R4, R8, R3 ;  /* 0x0000000308047221 */ /* 0x001fe20000010000 */
[----:B------:R-:W-:Y:S01]  /*0280*/  HFMA2 R8, -RZ, RZ, 0, 0 ;  /* 0x00000000ff087431 */ /* 0x000fe200000001ff */
[----:B-1----:R-:W-:-:S03]  /*0290*/  FMNMX.FTZ R9, R10, R9, !PT ;  /* 0x000000090a097209 */ /* 0x002fc60007810000 */
[----:B------:R-:W0:Y:S01]  /*02a0*/  SHFL.BFLY PT, R7, R4, 0x2, 0x1f ;  /* 0x0c401f0004077f89 */ /* 0x000e2200000e0000 */
[C---:B------:R-:W-:Y:S01]  /*02b0*/  FSETP.NEU.FTZ.AND P0, PT, R9.reuse, RZ, PT ;  /* 0x000000ff0900720b */ /* 0x040fe20003f1d000 */
[----:B------:R-:W-:-:S12]  /*02c0*/  FMUL.FTZ R13, R9, 0.0078740157186985015869 ;  /* 0x3c010204090d7820 */ /* 0x000fd80000410000 */
[----:B------:R-:W1:Y:S01]  /*02d0*/  @P0 MUFU.RCP R9, R13 ;  /* 0x0000000d00090308 */ /* 0x000e620000001000 */
[----:B------:R-:W-:Y:S02]  /*02e0*/  @P0 IMAD.MOV.U32 R6, RZ, RZ, 0x3f000000 ;  /* 0x3f000000ff060424 */ /* 0x000fe400078e00ff */
[----:B0-----:R-:W-:Y:S01]  /*02f0*/  FADD.FTZ R7, R4, R7 ;  /* 0x0000000704077221 */ /* 0x001fe20000010000 */
[----:B-1----:R-:W-:Y:S02]  /*0300*/  @P0 FMUL.FTZ R5, R9, R2 ;  /* 0x0000000209050220 */ /* 0x002fe40000410000 */
[----:B------:R-:W0:Y:S03]  /*0310*/  LDC.64 R2, c[0x0][0x388] ;  /* 0x0000e200ff027b82 */ /* 0x000e260000000a00 */
[----:B------:R-:W-:-:S05]  /*0320*/  @P0 LOP3.LUT R6, R6, 0x80000000, R5, 0xb8, !PT ;  /* 0x8000000006060812 */ /* 0x000fca00078eb805 */
[----:B------:R-:W-:Y:S01]  /*0330*/  @P0 FADD.FTZ.RZ R9, R5, R6 ;  /* 0x0000000605090221 */ /* 0x000fe2000001c000 */
[----:B------:R-:W-:Y:S01]  /*0340*/  SHF.R.S32.HI R5, RZ, 0x1f, R0 ;  /* 0x0000001fff057819 */ /* 0x000fe20000011400 */
[----:B------:R-:W1:Y:S02]  /*0350*/  SHFL.BFLY PT, R6, R7, 0x1, 0x1f ;  /* 0x0c201f0007067f89 */ /* 0x000e6400000e0000 */
[----:B------:R-:W2:Y:S01]  /*0360*/  @P0 FRND.TRUNC R8, R9 ;  /* 0x0000000900080307 */ /* 0x000ea2000020d000 */
[----:B------:R-:W-:-:S04]  /*0370*/  LEA.HI R5, R5, R0, RZ, 0x5 ;  /* 0x0000000005057211 */ /* 0x000fc800078f28ff */
[----:B------:R-:W-:Y:S02]  /*0380*/  SHF.R.S32.HI R11, RZ, 0x5, R5 ;  /* 0x00000005ff0b7819 */ /* 0x000fe40000011405 */
[----:B------:R-:W-:-:S05]  /*0390*/  LOP3.LUT R5, R5, 0xffffffe0, RZ, 0xc0, !PT ;  /* 0xffffffe005057812 */ /* 0x000fca00078ec0ff */
[----:B------:R-:W-:Y:S02]  /*03a0*/  IMAD.IADD R5, R0, 0x1, -R5 ;  /* 0x0000000100057824 */ /* 0x000fe400078e0a05 */
[----:B0-----:R-:W-:Y:S02]  /*03b0*/  IMAD.WIDE R2, R11, 0x24, R2 ;  /* 0x000000240b027825 */ /* 0x001fe400078e0202 */
[----:B--2---:R-:W0:Y:S01]  /*03c0*/  F2I.FTZ.TRUNC.NTZ R11, R8 ;  /* 0x00000008000b7305 */ /* 0x004e22000021f100 */
[C---:B------:R-:W-:Y:S02]  /*03d0*/  ISETP.GT.AND P0, PT, R5.reuse, RZ, PT ;  /* 0x000000ff0500720c */ /* 0x040fe40003f04270 */
[----:B------:R-:W-:Y:S01]  /*03e0*/  IADD3 R4, P1, PT, R5, R2, RZ ;  /* 0x0000000205047210 */ /* 0x000fe20007f3e0ff */
[----:B-1----:R-:W-:-:S03]  /*03f0*/  FADD.FTZ R6, R7, R6 ;  /* 0x0000000607067221 */ /* 0x002fc60000010000 */
[----:B------:R-:W-:-:S05]  /*0400*/  LEA.HI.X.SX32 R5, R5, R3, 0x1, P1 ;  /* 0x0000000305057211 */ /* 0x000fca00008f0eff */
[----:B0-----:R0:W-:Y:S02]  /*0410*/  STG.E.U8 desc[UR4][R4.64+0x4], R11 ;  /* 0x0000040b04007986 */ /* 0x0011e4000c101104 */
[----:B------:R-:W-:Y:S05]  /*0420*/  @P0 EXIT ;  /* 0x000000000000094d */ /* 0x000fea0003800000 */
[----:B0-----:R-:W-:-:S05]  /*0430*/  F2FP.F16.F32.PACK_AB R5, R6, R13 ;  /* 0x0000000d0605723e */ /* 0x001fca00000000ff */
[----:B------:R-:W-:Y:S01]  /*0440*/  STG.E desc[UR4][R2.64], R5 ;  /* 0x0000000502007986 */ /* 0x000fe2000c101904 */
[----:B------:R-:W-:Y:S05]  /*0450*/  EXIT ;  /* 0x000000000000794d */ /* 0x000fea0003800000 */
.L_x_1066:
        /* <DEDUP_REMOVED lines=10> */
.L_x_1372:


//--------------------- .text._Z22dequantize_block_iq1_mIN3c108BFloat16EEvPKvPT_ --------------------------
	.section	.text._Z22dequantize_block_iq1_mIN3c108BFloat16EEvPKvPT_,"ax",@progbits
	.align	128
.text._Z22dequantize_block_iq1_mIN3c108BFloat16EEvPKvPT_:
        .type           _Z22dequantize_block_iq1_mIN3c108BFloat16EEvPKvPT_,@function
        .size           _Z22dequantize_block_iq1_mIN3c108BFloat16EEvPKvPT_,(.L_x_1373 - _Z22dequantize_block_iq1_mIN3c108BFloat16EEvPKvPT_)
        .other          _Z22dequantize_block_iq1_mIN3c108BFloat16EEvPKvPT_,@"STO_CUDA_ENTRY STV_DEFAULT"
_Z22dequantize_block_iq1_mIN3c108BFloat16EEvPKvPT_:
[----:B------:R-:W-:Y:S01]  /*0000*/  LDC R1, c[0x0][0x37c] ;  /* 0x0000df00ff017b82 */ /* 0x000fe20000000800 */
[----:B------:R-:W0:Y:S07]  /*0010*/  S2R R9, SR_TID.X ;  /* 0x0000000000097919 */ /* 0x000e2e0000002100 */
[----:B------:R-:W1:Y:S01]  /*0020*/  LDC.64 R4, c[0x0][0x380] ;  /* 0x0000e000ff047b82 */ /* 0x000e620000000a00 */
[----:B------:R-:W2:Y:S01]  /*0030*/  LDCU.64 UR4, c[0x0][0x358] ;  /* 0x00006b00ff0477ac */ /* 0x000ea20008000a00 */
[----:B------:R-:W1:Y:S01]  /*0040*/  S2R R2, SR_CTAID.X ;  /* 0x0000000000027919 */ /* 0x000e620000002500 */
[----:B------:R-:W3:Y:S05]  /*0050*/  LDCU.64 UR6, c[0x0][0x388] ;  /* 0x00007100ff0677ac */ /* 0x000eea0008000a00 */
[----:B------:R-:W4:Y:S01]  /*0060*/  LDC.64 R10, c[0x4][0x28] ;  /* 0x01000a00ff0a7b82 */ /* 0x000f220000000a00 */
[C---:B0-----:R-:W-:Y:S01]  /*0070*/  IMAD.SHL.U32 R8, R9.reuse, 0x2, RZ ;  /* 0x0000000209087824 */ /* 0x041fe200078e00ff */
[C---:B------:R-:W-:Y:S01]  /*0080*/  SHF.R.U64 R16, R9.reuse, 0x4, RZ ;  /* 0x0000000409107819 */ /* 0x040fe200000012ff */
[C---:B------:R-:W-:Y:S01]  /*0090*/  IMAD.SHL.U32 R3, R9.reuse, 0x4, RZ ;  /* 0x0000000409037824 */ /* 0x040fe200078e00ff */
[----:B------:R-:W-:Y:S01]  /*00a0*/  SHF.R.U64 R15, R9, 0x3, RZ ;  /* 0x00000003090f7819 */ /* 0x000fe200000012ff */
[----:B-1----:R-:W-:Y:S01]  /*00b0*/  IMAD.WIDE.U32 R4, R2, 0x38, R4 ;  /* 0x0000003802047825 */ /* 0x002fe200078e0004 */
[----:B------:R-:W-:-:S02]  /*00c0*/  LOP3.LUT R17, R8, 0xe, RZ, 0xc0, !PT ;  /* 0x0000000e08117812 */ /* 0x000fc400078ec0ff */
[----:B------:R-:W-:Y:S02]  /*00d0*/  LOP3.LUT R3, R3, 0x1c, RZ, 0xc0, !PT ;  /* 0x0000001c03037812 */ /* 0x000fe400078ec0ff */
[----:B------:R-:W-:Y:S01]  /*00e0*/  IADD3 R14, P1, PT, R4, 0x30, RZ ;  /* 0x00000030040e7810 */ /* 0x000fe20007f3e0ff */
[----:B--2---:R-:W2:Y:S01]  /*00f0*/  LDG.E.U16.CONSTANT R18, desc[UR4][R4.64+0x34] ;  /* 0x0000340404127981 */ /* 0x004ea2000c1e9500 */
[----:B------:R-:W-:-:S03]  /*0100*/  IADD3 R0, P0, PT, R16, R17, RZ ;  /* 0x0000001110007210 */ /* 0x000fc60007f1e0ff */
[----:B------:R-:W-:Y:S01]  /*0110*/  IMAD.X R7, RZ, RZ, R5, P1 ;  /* 0x000000ffff077224 */ /* 0x000fe200008e0605 */
[----:B------:R-:W-:-:S04]  /*0120*/  IADD3 R12, P1, PT, R0, R14, RZ ;  /* 0x0000000e000c7210 */ /* 0x000fc80007f3e0ff */
[----:B------:R-:W-:Y:S02]  /*0130*/  IADD3.X R13, PT, PT, R7, RZ, RZ, P1, P0 ;  /* 0x000000ff070d7210 */ /* 0x000fe40000fe04ff */
[----:B------:R-:W-:-:S03]  /*0140*/  IADD3 R14, P0, P1, R14, R3, R15 ;  /* 0x000000030e0e7210 */ /* 0x000fc6000791e00f */
[----:B------:R-:W5:Y:S01]  /*0150*/  LDG.E.U8.CONSTANT R6, desc[UR4][R12.64+-0x10] ;  /* 0xfffff0040c067981 */ /* 0x000f62000c1e9100 */
[----:B------:R-:W-:-:S05]  /*0160*/  IADD3.X R15, PT, PT, R7, RZ, RZ, P0, P1 ;  /* 0x000000ff070f7210 */ /* 0x000fca00007e24ff */
[----:B------:R-:W3:Y:S01]  /*0170*/  LDG.E.U8.CONSTANT R14, desc[UR4][R14.64+-0x30] ;  /* 0xffffd0040e0e7981 */ /* 0x000ee2000c1e9100 */
[----:B------:R-:W-:-:S04]  /*0180*/  SHF.R.U32.HI R3, RZ, 0x1, R9 ;  /* 0x00000001ff037819 */ /* 0x000fc80000011609 */
[----:B------:R-:W-:-:S04]  /*0190*/  LOP3.LUT R3, R3, 0x4, RZ, 0xc0, !PT ;  /* 0x0000000403037812 */ /* 0x000fc800078ec0ff */
[----:B-----5:R-:W-:Y:S01]  /*01a0*/  SHF.R.U32.HI R6, RZ, R3, R6 ;  /* 0x00000003ff067219 */ /* 0x020fe20000011606 */
[----:B------:R-:W-:Y:S02]  /*01b0*/  IMAD.IADD R3, R16, 0x1, R17 ;  /* 0x0000000110037824 */ /* 0x000fe400078e0211 */
[----:B------:R-:W5:Y:S02]  /*01c0*/  LDG.E.U8.CONSTANT R17, desc[UR4][R4.64+0x33] ;  /* 0x0000330404117981 */ /* 0x000f64000c1e9100 */
[----:B------:R-:W-:Y:S01]  /*01d0*/  IMAD.SHL.U32 R7, R6, 0x100, RZ ;  /* 0x0000010006077824 */ /* 0x000fe200078e00ff */
[----:B------:R-:W-:Y:S01]  /*01e0*/  LOP3.LUT R3, R3, 0xffff, RZ, 0xc0, !PT ;  /* 0x0000ffff03037812 */ /* 0x000fe200078ec0ff */
[----:B------:R-:W5:Y:S03]  /*01f0*/  LDG.E.U16.CONSTANT R16, desc[UR4][R4.64+0x30] ;  /* 0x0000300404107981 */ /* 0x000f66000c1e9500 */
[----:B------:R-:W-:-:S02]  /*0200*/  SHF.R.U32.HI R3, RZ, 0x1, R3 ;  /* 0x00000001ff037819 */ /* 0x000fc40000011603 */
[----:B---3--:R-:W-:Y:S02]  /*0210*/  LOP3.LUT R7, R14, 0x700, R7, 0xf8, !PT ;  /* 0x000007000e077812 */ /* 0x008fe400078ef807 */
[----:B------:R-:W-:-:S03]  /*0220*/  LOP3.LUT R3, R3, 0x3e, RZ, 0xc0, !PT ;  /* 0x0000003e03037812 */ /* 0x000fc600078ec0ff */
[----:B----4-:R-:W-:Y:S01]  /*0230*/  IMAD.WIDE.U32 R12, R7, 0x8, R10 ;  /* 0x00000008070c7825 */ /* 0x010fe200078e000a */
[----:B------:R-:W-:Y:S01]  /*0240*/  IADD3 R14, P0, PT, R4, R3, RZ ;  /* 0x00000003040e7210 */ /* 0x000fe20007f1e0ff */
[----:B------:R-:W3:Y:S04]  /*0250*/  LDG.E.U16.CONSTANT R11, desc[UR4][R4.64+0x36] ;  /* 0x00003604040b7981 */ /* 0x000ee8000c1e9500 */
[----:B------:R-:W-:Y:S01]  /*0260*/  IMAD.X R15, RZ, RZ, R5, P0 ;  /* 0x000000ffff0f7224 */ /* 0x000fe200000e0605 */
[----:B------:R-:W4:Y:S04]  /*0270*/  LDG.E.CONSTANT R7, desc[UR4][R12.64] ;  /* 0x000000040c077981 */ /* 0x000f28000c1e9900 */
[----:B------:R-:W4:Y:S01]  /*0280*/  LDG.E.U16.CONSTANT R10, desc[UR4][R14.64+0x30] ;  /* 0x000030040e0a7981 */ /* 0x000f22000c1e9500 */
[----:B------:R-:W-:-:S04]  /*0290*/  IMAD.WIDE.U32 R2, R2, 0x200, RZ ;  /* 0x0000020002027825 */ /* 0x000fc800078e00ff */
[----:B------:R-:W-:Y:S01]  /*02a0*/  IMAD.SHL.U32 R9, R9, 0x40, RZ ;  /* 0x0000004009097824 */ /* 0x000fe200078e00ff */
[----:B------:R-:W-:Y:S02]  /*02b0*/  LOP3.LUT R8, R8, 0x7f0, RZ, 0xc0, !PT ;  /* 0x000007f008087812 */ /* 0x000fe400078ec0ff */
[----:B------:R-:W-:Y:S02]  /*02c0*/  LOP3.LUT R0, R0, 0x3, RZ, 0xc0, !PT ;  /* 0x0000000300007812 */ /* 0x000fe400078ec0ff */
[----:B------:R-:W-:-:S04]  /*02d0*/  LOP3.LUT R9, R2, 0x1c0, R9, 0xf8, !PT ;  /* 0x000001c002097812 */ /* 0x000fc800078ef809 */
[----:B------:R-:W-:Y:S01]  /*02e0*/  IADD3 R2, P0, P1, R8, UR6, R9 ;  /* 0x0000000608027c10 */ /* 0x000fe2000f91e009 */
[----:B------:R-:W-:Y:S01]  /*02f0*/  IMAD R9, R0, 0x3, RZ ;  /* 0x0000000300097824 */ /* 0x000fe200078e02ff */
[----:B--2---:R-:W-:Y:S02]  /*0300*/  SHF.R.U32.HI R18, RZ, 0x4, R18 ;  /* 0x00000004ff127819 */ /* 0x004fe40000011612 */
[----:B------:R-:W-:Y:S02]  /*0310*/  IADD3.X R3, PT, PT, RZ, UR7, R3, P0, P1 ;  /* 0x00000007ff037c10 */ /* 0x000fe400087e2403 */
[----:B------:R-:W-:Y:S02]  /*0320*/  LOP3.LUT P0, RZ, R6, 0x8, RZ, 0xc0, !PT ;  /* 0x0000000806ff7812 */ /* 0x000fe4000780c0ff */
[----:B-----5:R-:W-:-:S04]  /*0330*/  LOP3.LUT R17, R17, 0xf0, RZ, 0xc0, !PT ;  /* 0x000000f011117812 */ /* 0x020fc800078ec0ff */
[----:B------:R-:W-:Y:S02]  /*0340*/  LEA.HI R16, R16, R17, RZ, 0x14 ;  /* 0x0000001110107211 */ /* 0x000fe400078fa0ff */
[----:B---3--:R-:W-:Y:S02]  /*0350*/  LOP3.LUT R11, R11, 0xf000, RZ, 0xc0, !PT ;  /* 0x0000f0000b0b7812 */ /* 0x008fe400078ec0ff */
[C---:B----4-:R-:W-:Y:S02]  /*0360*/  LOP3.LUT R8, R7.reuse, 0xf, RZ, 0xc0, !PT ;  /* 0x0000000f07087812 */ /* 0x050fe400078ec0ff */
[----:B------:R-:W-:Y:S02]  /*0370*/  PRMT R5, R7, 0x7632, R5 ;  /* 0x0000763207057816 */ /* 0x000fe40000000005 */
[----:B------:R-:W-:Y:S02]  /*0380*/  SHF.R.U32.HI R9, RZ, R9, R10 ;  /* 0x00000009ff097219 */ /* 0x000fe4000001160a */
[----:B------:R-:W-:-:S02]  /*0390*/  SHF.R.U32.HI R13, RZ, 0x14, R7 ;  /* 0x00000014ff0d7819 */ /* 0x000fc40000011607 */
[----:B------:R-:W-:Y:S01]  /*03a0*/  LOP3.LUT R15, R7, 0xffff, RZ, 0xc0, !PT ;  /* 0x0000ffff070f7812 */ /* 0x000fe200078ec0ff */
[----:B------:R0:W1:Y:S01]  /*03b0*/  I2F.U16 R4, R8 ;  /* 0x0000000800047306 */ /* 0x0000620000101000 */
[----:B------:R-:W-:Y:S02]  /*03c0*/  LOP3.LUT R12, R5, 0xf, RZ, 0xc0, !PT ;  /* 0x0000000f050c7812 */ /* 0x000fe400078ec0ff */
[----:B------:R-:W-:Y:S02]  /*03d0*/  LOP3.LUT R5, R18, 0xf00, RZ, 0xc0, !PT ;  /* 0x00000f0012057812 */ /* 0x000fe400078ec0ff */
[----:B------:R-:W-:Y:S02]  /*03e0*/  LOP3.LUT R14, R13, 0xf, RZ, 0xc0, !PT ;  /* 0x0000000f0d0e7812 */ /* 0x000fe400078ec0ff */
[--C-:B------:R-:W-:Y:S01]  /*03f0*/  SHF.R.U32.HI R10, RZ, 0x8, R15.reuse ;  /* 0x00000008ff0a7819 */ /* 0x100fe2000001160f */
[----:B0-----:R-:W-:Y:S01]  /*0400*/  IMAD.SHL.U32 R8, R9, 0x2, RZ ;  /* 0x0000000209087824 */ /* 0x001fe200078e00ff */
[----:B------:R-:W-:Y:S01]  /*0410*/  SHF.R.U32.HI R13, RZ, 0x4, R15 ;  /* 0x00000004ff0d7819 */ /* 0x000fe2000001160f */
[----:B------:R0:W2:Y:S01]  /*0420*/  I2F.U16 R0, R12 ;  /* 0x0000000c00007306 */ /* 0x0000a20000101000 */
[----:B------:R-:W-:Y:S01]  /*0430*/  IADD3 R5, PT, PT, R11, R16, R5 ;  /* 0x000000100b057210 */ /* 0x000fe20007ffe005 */
[----:B------:R-:W-:Y:S01]  /*0440*/  IMAD.MOV.U32 R11, RZ, RZ, 0x3f600000 ;  /* 0x3f600000ff0b7424 */ /* 0x000fe200078e00ff */
[----:B------:R-:W-:-:S02]  /*0450*/  LOP3.LUT R13, R13, 0xf, RZ, 0xc0, !PT ;  /* 0x0000000f0d0d7812 */ /* 0x000fc400078ec0ff */
[----:B0-----:R-:W-:Y:S02]  /*0460*/  LOP3.LUT R12, R10, 0xf, RZ, 0xc0, !PT ;  /* 0x0000000f0a0c7812 */ /* 0x001fe400078ec0ff */
[----:B------:R-:W-:Y:S01]  /*0470*/  LOP3.LUT R10, R8, 0xe, RZ, 0xc0, !PT ;  /* 0x0000000e080a7812 */ /* 0x000fe200078ec0ff */
[----:B------:R-:W0:Y:S01]  /*0480*/  I2F.U16 R6, R14 ;  /* 0x0000000e00067306 */ /* 0x000e220000101000 */
[----:B------:R-:W-:Y:S01]  /*0490*/  HADD2.F32 R9, -RZ, R5.H0_H0 ;  /* 0x20000005ff097230 */ /* 0x000fe20000004100 */
[----:B------:R-:W-:Y:S02]  /*04a0*/  FSEL R5, -R11, -1.125, !P0 ;  /* 0xbf9000000b057808 */ /* 0x000fe40004000100 */
[----:B------:R-:W-:Y:S02]  /*04b0*/  LOP3.LUT R10, R10, 0x1, RZ, 0xfc, !PT ;  /* 0x000000010a0a7812 */ /* 0x000fe400078efcff */
[----:B------:R-:W-:Y:S02]  /*04c0*/  LOP3.LUT R11, R7, 0xf000000, RZ, 0xc0, !PT ;  /* 0x0f000000070b7812 */ /* 0x000fe400078ec0ff */
[----:B------:R3:W4:Y:S01]  /*04d0*/  I2F.U16 R8, R12 ;  /* 0x0000000c00087306 */ /* 0x0007220000101000 */
[----:B------:R-:W-:-:S02]  /*04e0*/  SHF.R.U32.HI R15, RZ, 0xc, R15 ;  /* 0x0000000cff0f7819 */ /* 0x000fc4000001160f */
[----:B------:R-:W-:-:S05]  /*04f0*/  SHF.R.U32.HI R7, RZ, 0x1c, R7 ;  /* 0x0000001cff077819 */ /* 0x000fca0000011607 */
[----:B------:R-:W5:Y:S01]  /*0500*/  I2F.U16 R14, R13 ;  /* 0x0000000d000e7306 */ /* 0x000f620000101000 */
[----:B------:R-:W-:Y:S02]  /*0510*/  I2FP.F32.U32 R10, R10 ;  /* 0x0000000a000a7245 */ /* 0x000fe40000201000 */
[----:B------:R-:W-:Y:S02]  /*0520*/  SHF.R.U32.HI R11, RZ, 0x18, R11 ;  /* 0x00000018ff0b7819 */ /* 0x000fe4000001160b */
[----:B---3--:R-:W-:Y:S02]  /*0530*/  LOP3.LUT R12, R15, 0xffff, RZ, 0xc0, !PT ;  /* 0x0000ffff0f0c7812 */ /* 0x008fe400078ec0ff */
[----:B------:R-:W-:Y:S01]  /*0540*/  I2FP.F32.U32 R16, R7 ;  /* 0x0000000700107245 */ /* 0x000fe20000201000 */
[----:B------:R-:W-:Y:S01]  /*0550*/  FMUL.FTZ R7, R9, R10 ;  /* 0x0000000a09077220 */ /* 0x000fe20000410000 */
[----:B------:R-:W-:Y:S02]  /*0560*/  I2FP.F32.U32 R10, R11 ;  /* 0x0000000b000a7245 */ /* 0x000fe40000201000 */
[----:B------:R-:W-:Y:S01]  /*0570*/  I2FP.F32.U32 R12, R12 ;  /* 0x0000000c000c7245 */ /* 0x000fe20000201000 */
[C---:B-1----:R-:W-:Y:S01]  /*0580*/  FADD.FTZ R4, R5.reuse, R4 ;  /* 0x0000000405047221 */ /* 0x042fe20000010000 */
[C---:B------:R-:W-:Y:S01]  /*0590*/  FADD.FTZ R16, R5.reuse, R16 ;  /* 0x0000001005107221 */ /* 0x040fe20000010000 */
[C---:B--2---:R-:W-:Y:S01]  /*05a0*/  FADD.FTZ R0, R5.reuse, R0 ;  /* 0x0000000005007221 */ /* 0x044fe20000010000 */
[C---:B------:R-:W-:Y:S01]  /*05b0*/  FADD.FTZ R10, R5.reuse, R10 ;  /* 0x0000000a050a7221 */ /* 0x040fe20000010000 */
[C---:B0-----:R-:W-:Y:S01]  /*05c0*/  FADD.FTZ R6, R5.reuse, R6 ;  /* 0x0000000605067221 */ /* 0x041fe20000010000 */
[C---:B----4-:R-:W-:Y:S01]  /*05d0*/  FADD.FTZ R8, R5.reuse, R8 ;  /* 0x0000000805087221 */ /* 0x050fe20000010000 */
[C---:B-----5:R-:W-:Y:S01]  /*05e0*/  FADD.FTZ R14, R5.reuse, R14 ;  /* 0x0000000e050e7221 */ /* 0x060fe20000010000 */
[----:B------:R-:W-:Y:S01]  /*05f0*/  FADD.FTZ R12, R5, R12 ;  /* 0x0000000c050c7221 */ /* 0x000fe20000010000 */
[C---:B------:R-:W-:Y:S01]  /*0600*/  FMUL.FTZ R0, R7.reuse, R0 ;  /* 0x0000000007007220 */ /* 0x040fe20000410000 */
[C---:B------:R-:W-:Y:S01]  /*0610*/  FMUL.FTZ R10, R7.reuse, R10 ;  /* 0x0000000a070a7220 */ /* 0x040fe20000410000 */
[C---:B------:R-:W-:Y:S01]  /*0620*/  FMUL.FTZ R6, R7.reuse, R6 ;  /* 0x0000000607067220 */ /* 0x040fe20000410000 */
[C---:B------:R-:W-:Y:S01]  /*0630*/  FMUL.FTZ R4, R7.reuse, R4 ;  /* 0x0000000407047220 */ /* 0x040fe20000410000 */
[C---:B------:R-:W-:Y:S01]  /*0640*/  FMUL.FTZ R16, R7.reuse, R16 ;  /* 0x0000001007107220 */ /* 0x040fe20000410000 */
[C---:B------:R-:W-:Y:S01]  /*0650*/  FMUL.FTZ R8, R7.reuse, R8 ;  /* 0x0000000807087220 */ /* 0x040fe20000410000 */
[C---:B------:R-:W-:Y:S01]  /*0660*/  FMUL.FTZ R14, R7.reuse, R14 ;  /* 0x0000000e070e7220 */ /* 0x040fe20000410000 */
[----:B------:R-:W-:Y:S01]  /*0670*/  FMUL.FTZ R12, R7, R12 ;  /* 0x0000000c070c7220 */ /* 0x000fe20000410000 */
[----:B------:R-:W-:-:S02]  /*0680*/  F2FP.BF16.F32.PACK_AB R0, RZ, R0 ;  /* 0x00000000ff00723e */ /* 0x000fc400000010ff */
[----:B------:R-:W-:Y:S02]  /*0690*/  F2FP.BF16.F32.PACK_AB R10, RZ, R10 ;  /* 0x0000000aff0a723e */ /* 0x000fe400000010ff */
[----:B------:R-:W-:Y:S02]  /*06a0*/  F2FP.BF16.F32.PACK_AB R6, RZ, R6 ;  /* 0x00000006ff06723e */ /* 0x000fe400000010ff */
[----:B------:R-:W-:Y:S02]  /*06b0*/  F2FP.BF16.F32.PACK_AB R4, RZ, R4 ;  /* 0x00000004ff04723e */ /* 0x000fe400000010ff */
[----:B------:R-:W-:Y:S02]  /*06c0*/  F2FP.BF16.F32.PACK_AB R16, RZ, R16 ;  /* 0x00000010ff10723e */ /* 0x000fe400000010ff */
[----:B------:R-:W-:Y:S02]  /*06d0*/  F2FP.BF16.F32.PACK_AB R8, RZ, R8 ;  /* 0x00000008ff08723e */ /* 0x000fe400000010ff */
[----:B------:R-:W-:-:S02]  /*06e0*/  F2FP.BF16.F32.PACK_AB R14, RZ, R14 ;  /* 0x0000000eff0e723e */ /* 0x000fc400000010ff */
[----:B------:R-:W-:Y:S01]  /*06f0*/  F2FP.BF16.F32.PACK_AB R12, RZ, R12 ;  /* 0x0000000cff0c723e */ /* 0x000fe200000010ff */
[----:B------:R-:W-:Y:S04]  /*0700*/  STG.E.U16 desc[UR4][R2.64+0x4], R0 ;  /* 0x0000040002007986 */ /* 0x000fe8000c101504 */
[----:B------:R-:W-:Y:S04]  /*0710*/  STG.E.U16 desc[UR4][R2.64+0x6], R10 ;  /* 0x0000060a02007986 */ /* 0x000fe8000c101504 */
[----:B------:R-:W-:Y:S04]  /*0720*/  STG.E.U16 desc[UR4][R2.64+0xc], R6 ;  /* 0x00000c0602007986 */ /* 0x000fe8000c101504 */
[----:B------:R-:W-:Y:S04]  /*0730*/  STG.E.U16 desc[UR4][R2.64], R4 ;  /* 0x0000000402007986 */ /* 0x000fe8000c101504 */
[----:B------:R-:W-:Y:S04]  /*0740*/  STG.E.U16 desc[UR4][R2.64+0xe], R16 ;  /* 0x00000e1002007986 */ /* 0x000fe8000c101504 */
[----:B------:R-:W-:Y:S04]  /*0750*/  STG.E.U16 desc[UR4][R2.64+0x2], R8 ;  /* 0x0000020802007986 */ /* 0x000fe8000c101504 */
[----:B------:R-:W-:Y:S04]  /*0760*/  STG.E.U16 desc[UR4][R2.64+0x8], R14 ;  /* 0x0000080e02007986 */ /* 0x000fe8000c101504 */
[----:B------:R-:W-:Y:S01]  /*0770*/  STG.E.U16 desc[UR4][R2.64+0xa], R12 ;  /* 0x00000a0c02007986 */ /* 0x000fe2000c101504 */
[----:B------:R-:W-:Y:S05]  /*0780*/  EXIT ;  /* 0x000000000000794d */ /* 0x000fea0003800000 */
.L_x_1067:
        /* <DEDUP_REMOVED lines=15> */
.L_x_1373:


//--------------------- .text._Z23dequantize_block_iq4_xsIN3c108BFloat16EEvPKvPT_ --------------------------
	.section	.text._Z23dequantize_block_iq4_xsIN3c108BFloat16EEvPKvPT_,"ax",@progbits
	.align	128
.text._Z23dequantize_block_iq4_xsIN3c108BFloat16EEvPKvPT_:
        .type           _Z23dequantize_block_iq4_xsIN3c108BFloat16EEvPKvPT_,@function
        .size           _Z23dequantize_block_iq4_xsIN3c108BFloat16EEvPKvPT_,(.L_x_1374 - _Z23dequantize_block_iq4_xsIN3c108BFloat16EEvPKvPT_)
        .other          _Z23dequantize_block_iq4_xsIN3c108BFloat16EEvPKvPT_,@"STO_CUDA_ENTRY STV_DEFAULT"
_Z23dequantize_block_iq4_xsIN3c108BFloat16EEvPKvPT_:
[----:B------:R-:W-:Y:S01]  /*0000*/  LDC R1, c[0x0][0x37c] ;  /* 0x0000df00ff017b82 */ /* 0x000fe20000000800 */
[----:B------:R-:W0:Y:S07]  /*0010*/  S2R R13, SR_TID.X ;  /* 0x00000000000d7919 */ /* 0x000e2e0000002100 */
[----:B------:R-:W1:Y:S01]  /*0020*/  LDC.64 R2, c[0x0][0x380] ;  /* 0x0000e000ff027b82 */ /* 0x000e620000000a00 */
[----:B------:R-:W2:Y:S01]  /*0030*/  LDCU.64 UR4, c[0x0][0x358] ;  /* 0x00006b00ff0477ac */ /* 0x000ea20008000a00 */
[----:B------:R-:W1:Y:S01]  /*0040*/  S2R R12, SR_CTAID.X ;  /* 0x00000000000c7919 */ /* 0x000e620000002500 */
[----:B------:R-:W3:Y:S01]  /*0050*/  LDCU.64 UR6, c[0x4][0x48] ;  /* 0x01000900ff0677ac */ /* 0x000ee20008000a00 */
[----:B0-----:R-:W-:Y:S01]  /*0060*/  IMAD.SHL.U32 R4, R13, 0x10, RZ ;  /* 0x000000100d047824 */ /* 0x001fe200078e00ff */
[----:B------:R-:W-:Y:S01]  /*0070*/  SHF.R.U32.HI R0, RZ, 0x1, R13 ;  /* 0x00000001ff007819 */ /* 0x000fe2000001160d */
[----:B-1----:R-:W-:-:S03]  /*0080*/  IMAD.WIDE.U32 R2, R12, 0x88, R2 ;  /* 0x000000880c027825 */ /* 0x002fc600078e0002 */
[----:B------:R-:W-:Y:S02]  /*0090*/  LOP3.LUT R0, R0, 0x1fc, RZ, 0xc0, !PT ;  /* 0x000001fc00007812 */ /* 0x000fe400078ec0ff */
[----:B------:R-:W-:Y:S02]  /*00a0*/  LOP3.LUT R5, R4, 0x70, RZ, 0xc0, !PT ;  /* 0x0000007004057812 */ /* 0x000fe400078ec0ff */
[----:B------:R-:W-:Y:S01]  /*00b0*/  LOP3.LUT R7, R13, 0x6, RZ, 0xc0, !PT ;  /* 0x000000060d077812 */ /* 0x000fe200078ec0ff */
[----:B--2---:R-:W2:Y:S02]  /*00c0*/  LDG.E.U16.CONSTANT R17, desc[UR4][R2.64+0x2] ;  /* 0x0000020402117981 */ /* 0x004ea4000c1e9500 */
[----:B------:R-:W-:-:S05]  /*00d0*/  IMAD.IADD R5, R0, 0x1, R5 ;  /* 0x0000000100057824 */ /* 0x000fca00078e0205 */
[----:B------:R-:W-:-:S05]  /*00e0*/  IADD3 R4, P0, PT, R2, R5, RZ ;  /* 0x0000000502047210 */ /* 0x000fca0007f1e0ff */
[----:B------:R-:W-:-:S05]  /*00f0*/  IMAD.X R5, RZ, RZ, R3, P0 ;  /* 0x000000ffff057224 */ /* 0x000fca00000e0603 */
[----:B------:R-:W4:Y:S04]  /*0100*/  LDG.E.U8.CONSTANT R9, desc[UR4][R4.64+0x8] ;  /* 0x0000080404097981 */ /* 0x000f28000c1e9100 */
[----:B------:R-:W5:Y:S04]  /*0110*/  LDG.E.U8.CONSTANT R8, desc[UR4][R4.64+0xa] ;  /* 0x00000a0404087981 */ /* 0x000f68000c1e9100 */
[----:B------:R-:W2:Y:S04]  /*0120*/  LDG.E.U8.CONSTANT R6, desc[UR4][R4.64+0x9] ;  /* 0x0000090404067981 */ /* 0x000ea8000c1e9100 */
[----:B------:R-:W2:Y:S01]  /*0130*/  LDG.E.U8.CONSTANT R14, desc[UR4][R4.64+0xb] ;  /* 0x00000b04040e7981 */ /* 0x000ea2000c1e9100 */
[----:B------:R-:W-:-:S02]  /*0140*/  SHF.R.U32.HI R7, RZ, 0x1, R7 ;  /* 0x00000001ff077819 */ /* 0x000fc40000011607 */
[----:B----4-:R-:W-:-:S04]  /*0150*/  LOP3.LUT R24, R9, 0xf, RZ, 0xc0, !PT ;  /* 0x0000000f09187812 */ /* 0x010fc800078ec0ff */
[----:B---3--:R-:W-:Y:S02]  /*0160*/  IADD3 R24, P0, PT, R24, UR6, RZ ;  /* 0x0000000618187c10 */ /* 0x008fe4000ff1e0ff */
[----:B-----5:R-:W-:Y:S02]  /*0170*/  LOP3.LUT R20, R8, 0xf, RZ, 0xc0, !PT ;  /* 0x0000000f08147812 */ /* 0x020fe400078ec0ff */
[----:B--2---:R-:W-:Y:S01]  /*0180*/  LOP3.LUT R22, R6, 0xf, RZ, 0xc0, !PT ;  /* 0x0000000f06167812 */ /* 0x004fe200078ec0ff */
[----:B------:R-:W-:Y:S01]  /*0190*/  IMAD.X R25, RZ, RZ, UR7, P0 ;  /* 0x00000007ff197e24 */ /* 0x000fe200080e06ff */
[----:B------:R-:W-:Y:S02]  /*01a0*/  IADD3 R20, P0, PT, R20, UR6, RZ ;  /* 0x0000000614147c10 */ /* 0x000fe4000ff1e0ff */
[----:B------:R-:W-:Y:S02]  /*01b0*/  LOP3.LUT R4, R14, 0xf, RZ, 0xc0, !PT ;  /* 0x0000000f0e047812 */ /* 0x000fe400078ec0ff */
[----:B------:R-:W-:Y:S01]  /*01c0*/  IADD3 R22, P1, PT, R22, UR6, RZ ;  /* 0x0000000616167c10 */ /* 0x000fe2000ff3e0ff */
[----:B------:R-:W-:Y:S01]  /*01d0*/  IMAD.X R21, RZ, RZ, UR7, P0 ;  /* 0x00000007ff157e24 */ /* 0x000fe200080e06ff */
[----:B------:R-:W-:Y:S01]  /*01e0*/  SHF.R.U32.HI R9, RZ, 0x4, R9 ;  /* 0x00000004ff097819 */ /* 0x000fe20000011609 */
[----:B------:R-:W2:Y:S01]  /*01f0*/  LDG.E.U8.CONSTANT R10, desc[UR4][R24.64] ;  /* 0x00000004180a7981 */ /* 0x000ea2000c1e9100 */
[----:B------:R-:W-:Y:S01]  /*0200*/  IADD3 R4, P0, PT, R4, UR6, RZ ;  /* 0x0000000604047c10 */ /* 0x000fe2000ff1e0ff */
[----:B------:R-:W-:Y:S01]  /*0210*/  IMAD.X R23, RZ, RZ, UR7, P1 ;  /* 0x00000007ff177e24 */ /* 0x000fe200088e06ff */
[----:B------:R-:W-:Y:S01]  /*0220*/  LOP3.LUT R9, R9, 0xffff, RZ, 0xc0, !PT ;  /* 0x0000ffff09097812 */ /* 0x000fe200078ec0ff */
[----:B------:R0:W3:Y:S01]  /*0230*/  LDG.E.U8.CONSTANT R16, desc[UR4][R20.64] ;  /* 0x0000000414107981 */ /* 0x0000e2000c1e9100 */
[----:B------:R-:W-:Y:S01]  /*0240*/  IADD3 R18, P1, PT, R2, R7, RZ ;  /* 0x0000000702127210 */ /* 0x000fe20007f3e0ff */
[----:B------:R-:W-:Y:S01]  /*0250*/  IMAD.X R5, RZ, RZ, UR7, P0 ;  /* 0x00000007ff057e24 */ /* 0x000fe200080e06ff */
[----:B------:R-:W-:Y:S01]  /*0260*/  SHF.R.U32.HI R7, RZ, 0x4, R6 ;  /* 0x00000004ff077819 */ /* 0x000fe20000011606 */
[----:B------:R-:W4:Y:S01]  /*0270*/  LDG.E.U8.CONSTANT R11, desc[UR4][R22.64] ;  /* 0x00000004160b7981 */ /* 0x000f22000c1e9100 */
[----:B------:R-:W-:-:S02]  /*0280*/  IADD3 R6, P0, PT, R9, UR6, RZ ;  /* 0x0000000609067c10 */ /* 0x000fc4000ff1e0ff */
[----:B------:R-:W-:Y:S01]  /*0290*/  LOP3.LUT R15, R7, 0xffff, RZ, 0xc0, !PT ;  /* 0x0000ffff070f7812 */ /* 0x000fe200078ec0ff */
[----:B------:R-:W5:Y:S01]  /*02a0*/  LDG.E.U16.CONSTANT R2, desc[UR4][R2.64] ;  /* 0x0000000402027981 */ /* 0x000f62000c1e9500 */
[----:B------:R-:W-:Y:S01]  /*02b0*/  SHF.R.U32.HI R9, RZ, 0x4, R8 ;  /* 0x00000004ff097819 */ /* 0x000fe20000011608 */
[----:B------:R-:W-:Y:S01]  /*02c0*/  IMAD.X R7, RZ, RZ, UR7, P0 ;  /* 0x00000007ff077e24 */ /* 0x000fe200080e06ff */
[----:B------:R-:W-:Y:S02]  /*02d0*/  IADD3 R8, P0, PT, R15, UR6, RZ ;  /* 0x000000060f087c10 */ /* 0x000fe4000ff1e0ff */
[----:B0-----:R-:W-:Y:S01]  /*02e0*/  LOP3.LUT R20, R9, 0xffff, RZ, 0xc0, !PT ;  /* 0x0000ffff09147812 */ /* 0x001fe200078ec0ff */
[----:B------:R-:W-:Y:S01]  /*02f0*/  IMAD.X R19, RZ, RZ, R3, P1 ;  /* 0x000000ffff137224 */ /* 0x000fe200008e0603 */
[----:B------:R-:W-:Y:S01]  /*0300*/  SHF.R.U32.HI R15, RZ, 0x4, R14 ;  /* 0x00000004ff0f7819 */ /* 0x000fe2000001160e */
[----:B------:R-:W-:Y:S01]  /*0310*/  IMAD.X R9, RZ, RZ, UR7, P0 ;  /* 0x00000007ff097e24 */ /* 0x000fe200080e06ff */
[----:B------:R-:W-:Y:S01]  /*0320*/  IADD3 R14, P0, PT, R20, UR6, RZ ;  /* 0x00000006140e7c10 */ /* 0x000fe2000ff1e0ff */
[----:B------:R0:W5:Y:S04]  /*0330*/  LDG.E.U8.CONSTANT R22, desc[UR4][R4.64] ;  /* 0x0000000404167981 */ /* 0x000168000c1e9100 */
[----:B------:R-:W3:Y:S04]  /*0340*/  LDG.E.U8.CONSTANT R18, desc[UR4][R18.64+0x4] ;  /* 0x0000040412127981 */ /* 0x000ee8000c1e9100 */
[----:B------:R1:W5:Y:S01]  /*0350*/  LDG.E.U8.CONSTANT R6, desc[UR4][R6.64] ;  /* 0x0000000406067981 */ /* 0x000362000c1e9100 */
[----:B0-----:R-:W-:Y:S01]  /*0360*/  LOP3.LUT R4, R15, 0xffff, RZ, 0xc0, !PT ;  /* 0x0000ffff0f047812 */ /* 0x001fe200078ec0ff */
[----:B------:R-:W-:-:S02]  /*0370*/  IMAD.X R15, RZ, RZ, UR7, P0 ;  /* 0x00000007ff0f7e24 */ /* 0x000fc400080e06ff */
[----:B------:R-:W5:Y:S01]  /*0380*/  LDG.E.U8.CONSTANT R8, desc[UR4][R8.64] ;  /* 0x0000000408087981 */ /* 0x000f62000c1e9100 */
[----:B------:R-:W-:-:S03]  /*0390*/  IADD3 R4, P0, PT, R4, UR6, RZ ;  /* 0x0000000604047c10 */ /* 0x000fc6000ff1e0ff */
[----:B------:R-:W5:Y:S02]  /*03a0*/  LDG.E.U8.CONSTANT R14, desc[UR4][R14.64] ;  /* 0x000000040e0e7981 */ /* 0x000f64000c1e9100 */
[----:B------:R-:W-:Y:S01]  /*03b0*/  IMAD.X R5, RZ, RZ, UR7, P0 ;  /* 0x00000007ff057e24 */ /* 0x000fe200080e06ff */
[----:B------:R-:W0:Y:S04]  /*03c0*/  LDCU.64 UR6, c[0x0][0x388] ;  /* 0x00007100ff0677ac */ /* 0x000e280008000a00 */
[----:B------:R-:W5:Y:S01]  /*03d0*/  LDG.E.U8.CONSTANT R4, desc[UR4][R4.64] ;  /* 0x0000000404047981 */ /* 0x000f62000c1e9100 */
[C---:B-1----:R-:W-:Y:S02]  /*03e0*/  IMAD.SHL.U32 R7, R13.reuse, 0x2, RZ ;  /* 0x000000020d077824 */ /* 0x042fe400078e00ff */
[----:B------:R-:W-:-:S03]  /*03f0*/  IMAD.SHL.U32 R3, R13, 0x4, RZ ;  /* 0x000000040d037824 */ /* 0x000fc600078e00ff */
[----:B------:R-:W-:Y:S02]  /*0400*/  LOP3.LUT R20, R7, 0xe, RZ, 0xc0, !PT ;  /* 0x0000000e07147812 */ /* 0x000fe400078ec0ff */
[----:B------:R-:W-:Y:S02]  /*0410*/  LOP3.LUT R3, R3, 0x4, RZ, 0xc0, !PT ;  /* 0x0000000403037812 */ /* 0x000fe400078ec0ff */
[----:B------:R-:W-:Y:S01]  /*0420*/  SHF.R.U32.HI R17, RZ, R20, R17 ;  /* 0x00000014ff117219 */ /* 0x000fe20000011611 */
[----:B------:R-:W-:-:S05]  /*0430*/  IMAD.SHL.U32 R13, R13, 0x20, RZ ;  /* 0x000000200d0d7824 */ /* 0x000fca00078e00ff */
[----:B------:R-:W-:-:S05]  /*0440*/  LOP3.LUT R13, R13, 0xe0, RZ, 0xc0, !PT ;  /* 0x000000e00d0d7812 */ /* 0x000fca00078ec0ff */
[----:B------:R-:W-:-:S05]  /*0450*/  IMAD R13, R12, 0x100, R13 ;  /* 0x000001000c0d7824 */ /* 0x000fca00078e020d */
[----:B------:R-:W-:-:S05]  /*0460*/  IADD3 R13, P0, PT, R13, R0, RZ ;  /* 0x000000000d0d7210 */ /* 0x000fca0007f1e0ff */
[----:B------:R-:W-:Y:S01]  /*0470*/  IMAD.X R0, RZ, RZ, RZ, P0 ;  /* 0x000000ffff007224 */ /* 0x000fe200000e06ff */
[----:B--2---:R-:W1:Y:S08]  /*0480*/  I2F.S8 R10, R10 ;  /* 0x0000000a000a7306 */ /* 0x004e700000001400 */
[----:B----4-:R-:W-:Y:S01]  /*0490*/  I2F.S8 R11, R11 ;  /* 0x0000000b000b7306 */ /* 0x010fe20000001400 */
[----:B---3--:R-:W-:Y:S01]  /*04a0*/  SHF.R.U32.HI R3, RZ, R3, R18 ;  /* 0x00000003ff037219 */ /* 0x008fe20000011612 */
[----:B------:R-:W-:-:S03]  /*04b0*/  IMAD.SHL.U32 R18, R17, 0x10, RZ ;  /* 0x0000001011127824 */ /* 0x000fc600078e00ff */
[----:B------:R-:W-:-:S04]  /*04c0*/  LOP3.LUT R3, R3, 0xf, RZ, 0xc0, !PT ;  /* 0x0000000f03037812 */ /* 0x000fc800078ec0ff */
[----:B------:R-:W-:Y:S01]  /*04d0*/  LOP3.LUT R3, R3, 0x30, R18, 0xf8, !PT ;  /* 0x0000003003037812 */ /* 0x000fe200078ef812 */
[----:B------:R-:W-:Y:S04]  /*04e0*/  I2F.S8 R16, R16 ;  /* 0x0000001000107306 */ /* 0x000fe80000001400 */
[----:B------:R-:W-:-:S04]  /*04f0*/  VIADD R3, R3, 0xffffffe0 ;  /* 0xffffffe003037836 */ /* 0x000fc80000000000 */
[----:B-----5:R-:W-:Y:S01]  /*0500*/  I2F.S8 R22, R22 ;  /* 0x0000001600167306 */ /* 0x020fe20000001400 */
[----:B------:R-:W-:Y:S01]  /*0510*/  HADD2.F32 R2, -RZ, R2.H0_H0 ;  /* 0x20000002ff027230 */ /* 0x000fe20000004100 */
[----:B------:R-:W-:-:S06]  /*0520*/  I2FP.F32.S32 R3, R3 ;  /* 0x0000000300037245 */ /* 0x000fcc0000201400 */
[----:B------:R-:W2:Y:S08]  /*0530*/  I2F.S8 R6, R6 ;  /* 0x0000000600067306 */ /* 0x000eb00000001400 */
[----:B------:R-:W3:Y:S08]  /*0540*/  I2F.S8 R8, R8 ;  /* 0x0000000800087306 */ /* 0x000ef00000001400 */
[----:B------:R-:W4:Y:S08]  /*0550*/  I2F.S8 R14, R14 ;  /* 0x0000000e000e7306 */ /* 0x000f300000001400 */
[----:B------:R-:W5:Y:S01]  /*0560*/  I2F.S8 R4, R4 ;  /* 0x0000000400047306 */ /* 0x000f620000001400 */
[----:B------:R-:W-:Y:S01]  /*0570*/  FMUL.FTZ R5, R2, R3 ;  /* 0x0000000302057220 */ /* 0x000fe20000410000 */
[----:B0-----:R-:W-:-:S03]  /*0580*/  LEA R2, P0, R13, UR6, 0x1 ;  /* 0x000000060d027c11 */ /* 0x001fc6000f8008ff */
[C---:B-1----:R-:W-:Y:S01]  /*0590*/  FMUL.FTZ R10, R5.reuse, R10 ;  /* 0x0000000a050a7220 */ /* 0x042fe20000410000 */
[C---:B--2---:R-:W-:Y:S01]  /*05a0*/  FMUL.FTZ R6, R5.reuse, R6 ;  /* 0x0000000605067220 */ /* 0x044fe20000410000 */
[C---:B------:R-:W-:Y:S01]  /*05b0*/  FMUL.FTZ R11, R5.reuse, R11 ;  /* 0x0000000b050b7220 */ /* 0x040fe20000410000 */
[C---:B---3--:R-:W-:Y:S01]  /*05c0*/  FMUL.FTZ R8, R5.reuse, R8 ;  /* 0x0000000805087220 */ /* 0x048fe20000410000 */
[C---:B------:R-:W-:Y:S01]  /*05d0*/  FMUL.FTZ R16, R5.reuse, R16 ;  /* 0x0000001005107220 */ /* 0x040fe20000410000 */
[C---:B----4-:R-:W-:Y:S01]  /*05e0*/  FMUL.FTZ R14, R5.reuse, R14 ;  /* 0x0000000e050e7220 */ /* 0x050fe20000410000 */
[C---:B------:R-:W-:Y:S01]  /*05f0*/  FMUL.FTZ R22, R5.reuse, R22 ;  /* 0x0000001605167220 */ /* 0x040fe20000410000 */
[----:B-----5:R-:W-:Y:S01]  /*0600*/  FMUL.FTZ R4, R5, R4 ;  /* 0x0000000405047220 */ /* 0x020fe20000410000 */
[----:B------:R-:W-:Y:S02]  /*0610*/  F2FP.BF16.F32.PACK_AB R10, RZ, R10 ;  /* 0x0000000aff0a723e */ /* 0x000fe400000010ff */
[----:B------:R-:W-:-:S02]  /*0620*/  F2FP.BF16.F32.PACK_AB R6, RZ, R6 ;  /* 0x00000006ff06723e */ /* 0x000fc400000010ff */
[----:B------:R-:W-:Y:S02]  /*0630*/  F2FP.BF16.F32.PACK_AB R11, RZ, R11 ;  /* 0x0000000bff0b723e */ /* 0x000fe400000010ff */
[----:B------:R-:W-:Y:S02]  /*0640*/  LEA.HI.X R3, R13, UR7, R0, 0x1, P0 ;  /* 0x000000070d037c11 */ /* 0x000fe400080f0c00 */
        /* <DEDUP_REMOVED lines=14> */
.L_x_1068:
        /* <DEDUP_REMOVED lines=13> */
.L_x_1374:


//--------------------- .text._Z22dequantize_block_iq2_sIN3c108BFloat16EEvPKvPT_ --------------------------
	.section	.text._Z22dequantize_block_iq2_sIN3c108BFloat16EEvPKvPT_,"ax",@progbits
	.align	128
.text._Z22dequantize_block_iq2_sIN3c108BFloat16EEvPKvPT_:
        .type           _Z22dequantize_block_iq2_sIN3c108BFloat16EEvPKvPT_,@function
        .size           _Z22dequantize_block_iq2_sIN3c108BFloat16EEvPKvPT_,(.L_x_1375 - _Z22dequantize_block_iq2_sIN3c108BFloat16EEvPKvPT_)
        .other          _Z22dequantize_block_iq2_sIN3c108BFloat16EEvPKvPT_,@"STO_CUDA_ENTRY STV_DEFAULT"
_Z22dequantize_block_iq2_sIN3c108BFloat16EEvPKvPT_:
[----:B------:R-:W-:Y:S01]  /*0000*/  LDC R1, c[0x0][0x37c] ;  /* 0x0000df00ff017b82 */ /* 0x000fe20000000800 */
[----:B------:R-:W0:Y:S07]  /*0010*/  S2R R0, SR_TID.X ;  /* 0x0000000000007919 */ /* 0x000e2e0000002100 */
[----:B------:R-:W1:Y:S01]  /*0020*/  LDC.64 R2, c[0x0][0x380] ;  /* 0x0000e000ff027b82 */ /* 0x000e620000000a00 */
[----:B------:R-:W2:Y:S01]  /*0030*/  LDCU.64 UR4, c[0x0][0x358] ;  /* 0x00006b00ff0477ac */ /* 0x000ea20008000a00 */
[----:B------:R-:W1:Y:S01]  /*0040*/  S2R R4, SR_CTAID.X ;  /* 0x0000000000047919 */ /* 0x000e620000002500 */
[----:B------:R-:W-:Y:S01]  /*0050*/  IMAD.MOV.U32 R14, RZ, RZ, -0x2 ;  /* 0xfffffffeff0e7424 */ /* 0x000fe200078e00ff */
[----:B------:R-:W3:Y:S01]  /*0060*/  LDCU.64 UR6, c[0x0][0x388] ;  /* 0x00007100ff0677ac */ /* 0x000ee20008000a00 */
[C---:B0-----:R-:W-:Y:S01]  /*0070*/  IMAD.SHL.U32 R7, R0.reuse, 0x4, RZ ;  /* 0x0000000400077824 */ /* 0x041fe200078e00ff */
[----:B------:R-:W-:-:S02]  /*0080*/  LOP3.LUT R6, R0, 0x7, RZ, 0xc0, !PT ;  /* 0x0000000700067812 */ /* 0x000fc400078ec0ff */
[----:B------:R-:W-:Y:S01]  /*0090*/  SHF.R.U32.HI R5, RZ, 0x3, R0 ;  /* 0x00000003ff057819 */ /* 0x000fe20000011600 */
[----:B-1----:R-:W-:Y:S01]  /*00a0*/  IMAD.WIDE.U32 R2, R4, 0x52, R2 ;  /* 0x0000005204027825 */ /* 0x002fe200078e0002 */
[----:B------:R-:W-:Y:S02]  /*00b0*/  LOP3.LUT R8, R7, 0x1c, RZ, 0xc0, !PT ;  /* 0x0000001c07087812 */ /* 0x000fe400078ec0ff */
[----:B------:R-:W-:Y:S02]  /*00c0*/  LOP3.LUT R11, R6, 0x40, RZ, 0xfc, !PT ;  /* 0x00000040060b7812 */ /* 0x000fe400078efcff */
[----:B------:R-:W0:Y:S01]  /*00d0*/  LDC.64 R6, c[0x4][0x10] ;  /* 0x01000400ff067b82 */ /* 0x000e220000000a00 */
[----:B------:R-:W-:Y:S01]  /*00e0*/  IMAD.IADD R9, R5, 0x1, R8 ;  /* 0x0000000105097824 */ /* 0x000fe200078e0208 */
[----:B------:R-:W-:-:S04]  /*00f0*/  IADD3 R10, P1, PT, R2, R11, RZ ;  /* 0x0000000b020a7210 */ /* 0x000fc80007f3e0ff */
[----:B------:R-:W-:Y:S01]  /*0100*/  IADD3 R8, P0, PT, R2, R9, RZ ;  /* 0x0000000902087210 */ /* 0x000fe20007f1e0ff */
[--C-:B------:R-:W-:Y:S01]  /*0110*/  IMAD.X R11, RZ, RZ, R3.reuse, P1 ;  /* 0x000000ffff0b7224 */ /* 0x100fe200008e0603 */
[----:B--2---:R-:W2:Y:S03]  /*0120*/  LDG.E.U16.CONSTANT R2, desc[UR4][R2.64] ;  /* 0x0000000402027981 */ /* 0x004ea6000c1e9500 */
[----:B------:R-:W-:Y:S01]  /*0130*/  IMAD.X R9, RZ, RZ, R3, P0 ;  /* 0x000000ffff097224 */ /* 0x000fe200000e0603 */
[----:B------:R-:W4:Y:S04]  /*0140*/  LDG.E.U8.CONSTANT R13, desc[UR4][R10.64+0x2] ;  /* 0x000002040a0d7981 */ /* 0x000f28000c1e9100 */
[----:B------:R-:W5:Y:S01]  /*0150*/  LDG.E.U8.CONSTANT R12, desc[UR4][R8.64+0x2] ;  /* 0x00000204080c7981 */ /* 0x000f62000c1e9100 */
[----:B------:R-:W-:-:S03]  /*0160*/  IMAD R14, R5, R14, 0x8 ;  /* 0x00000008050e7424 */ /* 0x000fc600078e020e */
[----:B------:R-:W3:Y:S04]  /*0170*/  LDG.E.U8.CONSTANT R15, desc[UR4][R10.64+0xa] ;  /* 0x00000a040a0f7981 */ /* 0x000ee8000c1e9100 */
[----:B------:R1:W2:Y:S01]  /*0180*/  LDG.E.U8.CONSTANT R5, desc[UR4][R8.64+0x22] ;  /* 0x0000220408057981 */ /* 0x0002a2000c1e9100 */
[----:B----4-:R-:W-:-:S04]  /*0190*/  SHF.L.U32 R13, R13, R14, RZ ;  /* 0x0000000e0d0d7219 */ /* 0x010fc800000006ff */
[----:B-----5:R-:W-:-:S05]  /*01a0*/  LOP3.LUT R13, R12, 0x300, R13, 0xf8, !PT ;  /* 0x000003000c0d7812 */ /* 0x020fca00078ef80d */
[----:B0-----:R-:W-:-:S06]  /*01b0*/  IMAD.WIDE.U32 R6, R13, 0x8, R6 ;  /* 0x000000080d067825 */ /* 0x001fcc00078e0006 */
[----:B------:R-:W4:Y:S01]  /*01c0*/  LDG.E.64.CONSTANT R6, desc[UR4][R6.64] ;  /* 0x0000000406067981 */ /* 0x000f22000c1e9b00 */
[----:B------:R-:W-:Y:S01]  /*01d0*/  SHF.R.U32.HI R13, RZ, 0x2, R0 ;  /* 0x00000002ff0d7819 */ /* 0x000fe20000011600 */
[----:B------:R-:W-:-:S03]  /*01e0*/  IMAD.SHL.U32 R12, R0, 0x20, RZ ;  /* 0x00000020000c7824 */ /* 0x000fc600078e00ff */
[----:B------:R-:W-:Y:S02]  /*01f0*/  LOP3.LUT R14, R13, 0xfc, RZ, 0xc0, !PT ;  /* 0x000000fc0d0e7812 */ /* 0x000fe400078ec0ff */
[----:B-1----:R-:W-:Y:S02]  /*0200*/  LOP3.LUT R9, R12, 0xe0, RZ, 0xc0, !PT ;  /* 0x000000e00c097812 */ /* 0x002fe400078ec0ff */
[----:B---3--:R-:W-:Y:S02]  /*0210*/  SHF.R.U32.HI R14, RZ, R14, R15 ;  /* 0x0000000eff0e7219 */ /* 0x008fe4000001160f */
[----:B--2---:R-:W-:Y:S01]  /*0220*/  PRMT R8, R5, 0x8880, RZ ;  /* 0x0000888005087816 */ /* 0x004fe200000000ff */
[----:B------:R-:W-:Y:S01]  /*0230*/  IMAD R9, R4, 0x100, R9 ;  /* 0x0000010004097824 */ /* 0x000fe200078e0209 */
[----:B------:R-:W-:Y:S02]  /*0240*/  LOP3.LUT R0, R0, 0x3f8, RZ, 0xc0, !PT ;  /* 0x000003f800007812 */ /* 0x000fe400078ec0ff */
[----:B------:R-:W-:-:S02]  /*0250*/  LOP3.LUT R14, R14, 0xf, RZ, 0xc0, !PT ;  /* 0x0000000f0e0e7812 */ /* 0x000fc400078ec0ff */
[----:B------:R-:W-:Y:S02]  /*0260*/  PRMT R8, R8, 0x7710, RZ ;  /* 0x0000771008087816 */ /* 0x000fe400000000ff */
[----:B------:R-:W-:Y:S02]  /*0270*/  IADD3 R3, P1, PT, R9, R0, RZ ;  /* 0x0000000009037210 */ /* 0x000fe40007f3e0ff */
[----:B------:R-:W-:Y:S02]  /*0280*/  I2FP.F32.U32 R14, R14 ;  /* 0x0000000e000e7245 */ /* 0x000fe40000201000 */
[----:B------:R-:W-:Y:S01]  /*0290*/  LOP3.LUT R4, R8, 0x1, RZ, 0xc0, !PT ;  /* 0x0000000108047812 */ /* 0x000fe200078ec0ff */
[----:B------:R-:W-:Y:S02]  /*02a0*/  HADD2.F32 R0, -RZ, R2.H0_H0 ;  /* 0x20000002ff007230 */ /* 0x000fe40000004100 */
[----:B------:R-:W-:Y:S01]  /*02b0*/  IMAD.X R10, RZ, RZ, RZ, P1 ;  /* 0x000000ffff0a7224 */ /* 0x000fe200008e06ff */
[----:B------:R-:W-:Y:S01]  /*02c0*/  ISETP.NE.U32.AND P0, PT, R4, 0x1, PT ;  /* 0x000000010400780c */ /* 0x000fe20003f05070 */
[----:B------:R-:W-:Y:S01]  /*02d0*/  FADD.FTZ R9, R14, 0.5 ;  /* 0x3f0000000e097421 */ /* 0x000fe20000010000 */
[----:B------:R-:W-:-:S03]  /*02e0*/  LEA R2, P1, R3, UR6, 0x1 ;  /* 0x0000000603027c11 */ /* 0x000fc6000f8208ff */
[----:B------:R-:W-:Y:S01]  /*02f0*/  FMUL.FTZ.D4 R0, R0, R9 ;  /* 0x0000000900007220 */ /* 0x000fe20000210000 */
[----:B------:R-:W-:Y:S02]  /*0300*/  LEA.HI.X R3, R3, UR7, R10, 0x1, P1 ;  /* 0x0000000703037c11 */ /* 0x000fe400088f0c0a */
[----:B------:R-:W-:Y:S02]  /*0310*/  R2P PR, R8, 0x7e ;  /* 0x0000007e08007804 */ /* 0x000fe40000000000 */
[----:B------:R-:W-:Y:S02]  /*0320*/  PRMT R8, R5, 0x8880, RZ ;  /* 0x0000888005087816 */ /* 0x000fe400000000ff */
[C---:B----4-:R-:W-:Y:S02]  /*0330*/  PRMT R4, R6.reuse, 0x7770, RZ ;  /* 0x0000777006047816 */ /* 0x050fe400000000ff */
[----:B------:R-:W-:Y:S02]  /*0340*/  PRMT R5, R6, 0x7771, RZ ;  /* 0x0000777106057816 */ /* 0x000fe400000000ff */
[----:B------:R-:W-:-:S02]  /*0350*/  I2FP.F32.U32 R9, R4 ;  /* 0x0000000400097245 */ /* 0x000fc40000201000 */
[----:B------:R-:W-:-:S03]  /*0360*/  I2FP.F32.U32 R5, R5 ;  /* 0x0000000500057245 */ /* 0x000fc60000201000 */
[----:B------:R-:W-:Y:S01]  /*0370*/  FMUL.FTZ R9, R0, R9 ;  /* 0x0000000900097220 */ /* 0x000fe20000410000 */
[----:B------:R-:W-:Y:S01]  /*0380*/  PRMT R4, R6, 0x7772, RZ ;  /* 0x0000777206047816 */ /* 0x000fe200000000ff */
[----:B------:R-:W-:Y:S02]  /*0390*/  FMUL.FTZ R10, R0, R5 ;  /* 0x00000005000a7220 */ /* 0x000fe40000410000 */
[----:B------:R-:W-:Y:S01]  /*03a0*/  @!P0 FADD.FTZ R9, -R9, -RZ ;  /* 0x800000ff09098221 */ /* 0x000fe20000010100 */
[----:B------:R-:W-:Y:S02]  /*03b0*/  ISETP.GE.AND P0, PT, R8, RZ, PT ;  /* 0x000000ff0800720c */ /* 0x000fe40003f06270 */
[----:B------:R-:W-:Y:S02]  /*03c0*/  I2FP.F32.U32 R11, R4 ;  /* 0x00000004000b7245 */ /* 0x000fe40000201000 */
[----:B------:R-:W-:Y:S02]  /*03d0*/  PRMT R8, R6, 0x7773, RZ ;  /* 0x0000777306087816 */ /* 0x000fe400000000ff */
[----:B------:R-:W-:-:S02]  /*03e0*/  PRMT R6, R7, 0x7771, RZ ;  /* 0x0000777107067816 */ /* 0x000fc400000000ff */
[C---:B------:R-:W-:Y:S02]  /*03f0*/  PRMT R5, R7.reuse, 0x7772, RZ ;  /* 0x0000777207057816 */ /* 0x040fe400000000ff */
[C---:B------:R-:W-:Y:S02]  /*0400*/  PRMT R4, R7.reuse, 0x7773, RZ ;  /* 0x0000777307047816 */ /* 0x040fe400000000ff */
[----:B------:R-:W-:Y:S02]  /*0410*/  PRMT R7, R7, 0x7770, RZ ;  /* 0x0000777007077816 */ /* 0x000fe400000000ff */
[----:B------:R-:W-:Y:S02]  /*0420*/  I2FP.F32.U32 R13, R8 ;  /* 0x00000008000d7245 */ /* 0x000fe40000201000 */
[----:B------:R-:W-:Y:S02]  /*0430*/  I2FP.F32.U32 R15, R6 ;  /* 0x00000006000f7245 */ /* 0x000fe40000201000 */
[----:B------:R-:W-:-:S02]  /*0440*/  I2FP.F32.U32 R5, R5 ;  /* 0x0000000500057245 */ /* 0x000fc40000201000 */
[----:B------:R-:W-:Y:S02]  /*0450*/  I2FP.F32.U32 R7, R7 ;  /* 0x0000000700077245 */ /* 0x000fe40000201000 */
[----:B------:R-:W-:Y:S01]  /*0460*/  I2FP.F32.U32 R17, R4 ;  /* 0x0000000400117245 */ /* 0x000fe20000201000 */
[C---:B------:R-:W-:Y:S01]  /*0470*/  FMUL.FTZ R11, R0.reuse, R11 ;  /* 0x0000000b000b7220 */ /* 0x040fe20000410000 */
[C---:B------:R-:W-:Y:S01]  /*0480*/  FMUL.FTZ R13, R0.reuse, R13 ;  /* 0x0000000d000d7220 */ /* 0x040fe20000410000 */
[C---:B------:R-:W-:Y:S01]  /*0490*/  FMUL.FTZ R15, R0.reuse, R15 ;  /* 0x0000000f000f7220 */ /* 0x040fe20000410000 */
[C---:B------:R-:W-:Y:S01]  /*04a0*/  FMUL.FTZ R5, R0.reuse, R5 ;  /* 0x0000000500057220 */ /* 0x040fe20000410000 */
[C---:B------:R-:W-:Y:S01]  /*04b0*/  FMUL.FTZ R7, R0.reuse, R7 ;  /* 0x0000000700077220 */ /* 0x040fe20000410000 */
[----:B------:R-:W-:Y:S01]  /*04c0*/  FMUL.FTZ R0, R0, R17 ;  /* 0x0000001100007220 */ /* 0x000fe20000410000 */
[----:B------:R-:W-:Y:S01]  /*04d0*/  @P1 FADD.FTZ R10, -R10, -RZ ;  /* 0x800000ff0a0a1221 */ /* 0x000fe20000010100 */
[----:B------:R-:W-:Y:S01]  /*04e0*/  @P2 FADD.FTZ R11, -R11, -RZ ;  /* 0x800000ff0b0b2221 */ /* 0x000fe20000010100 */
[----:B------:R-:W-:Y:S01]  /*04f0*/  @P3 FADD.FTZ R13, -R13, -RZ ;  /* 0x800000ff0d0d3221 */ /* 0x000fe20000010100 */
[----:B------:R-:W-:Y:S01]  /*0500*/  @P5 FADD.FTZ R15, -R15, -RZ ;  /* 0x800000ff0f0f5221 */ /* 0x000fe20000010100 */
[----:B------:R-:W-:Y:S01]  /*0510*/  @P6 FADD.FTZ R5, -R5, -RZ ;  /* 0x800000ff05056221 */ /* 0x000fe20000010100 */
[----:B------:R-:W-:Y:S01]  /*0520*/  @P4 FADD.FTZ R7, -R7, -RZ ;  /* 0x800000ff07074221 */ /* 0x000fe20000010100 */
[----:B------:R-:W-:Y:S01]  /*0530*/  @!P0 FADD.FTZ R0, -R0, -RZ ;  /* 0x800000ff00008221 */ /* 0x000fe20000010100 */
        /* <DEDUP_REMOVED lines=17> */
.L_x_1069:
        /* <DEDUP_REMOVED lines=11> */
.L_x_1375:


//--------------------- .text._Z22dequantize_block_iq3_sIN3c108BFloat16EEvPKvPT_ --------------------------
	.section	.text._Z22dequantize_block_iq3_sIN3c108BFloat16EEvPKvPT_,"ax",@progbits
	.align	128
.text._Z22dequantize_block_iq3_sIN3c108BFloat16EEvPKvPT_:
        .type           _Z22dequantize_block_iq3_sIN3c108BFloat16EEvPKvPT_,@function
        .size           _Z22dequantize_block_iq3_sIN3c108BFloat16EEvPKvPT_,(.L_x_1376 - _Z22dequantize_block_iq3_sIN3c108BFloat16EEvPKvPT_)
        .other          _Z22dequantize_block_iq3_sIN3c108BFloat16EEvPKvPT_,@"STO_CUDA_ENTRY STV_DEFAULT"
_Z22dequantize_block_iq3_sIN3c108BFloat16EEvPKvPT_:
        /* <DEDUP_REMOVED lines=12> */
[----:B------:R-:W-:-:S03]  /*00c0*/  LOP3.LUT R11, R9, 0x40, RZ, 0xfc, !PT ;  /* 0x00000040090b7812 */ /* 0x000fc600078efcff */
[----:B------:R-:W-:Y:S01]  /*00d0*/  IMAD R17, R7, 0x2, R4 ;  /* 0x0000000207117824 */ /* 0x000fe200078e0204 */
[----:B------:R-:W-:Y:S01]  /*00e0*/  IADD3 R10, P1, PT, R2, R11, RZ ;  /* 0x0000000b020a7210 */ /* 0x000fe20007f3e0ff */
[----:B------:R-:W-:Y:S01]  /*00f0*/  IMAD.SHL.U32 R8, R0, 0x4, RZ ;  /* 0x0000000400087824 */ /* 0x000fe200078e00ff */
[----:B------:R-:W0:Y:S02]  /*0100*/  LDC.64 R4, c[0x4][0x20] ;  /* 0x01000800ff047b82 */ /* 0x000e240000000a00 */
[----:B------:R-:W-:Y:S01]  /*0110*/  IADD3 R16, P0, PT, R2, R17, RZ ;  /* 0x0000001102107210 */ /* 0x000fe20007f1e0ff */
[----:B------:R-:W-:-:S04]  /*0120*/  IMAD.X R11, RZ, RZ, R3, P1 ;  /* 0x000000ffff0b7224 */ /* 0x000fc800008e0603 */
[----:B------:R-:W-:Y:S02]  /*0130*/  IMAD.X R17, RZ, RZ, R3, P0 ;  /* 0x000000ffff117224 */ /* 0x000fe400000e0603 */
[----:B--2---:R-:W2:Y:S04]  /*0140*/  LDG.E.U8.CONSTANT R11, desc[UR4][R10.64+0x2] ;  /* 0x000002040a0b7981 */ /* 0x004ea8000c1e9100 */
[----:B------:R-:W4:Y:S04]  /*0150*/  LDG.E.U8.CONSTANT R13, desc[UR4][R16.64+0x2] ;  /* 0x00000204100d7981 */ /* 0x000f28000c1e9100 */
[----:B------:R0:W5:Y:S01]  /*0160*/  LDG.E.U8.CONSTANT R12, desc[UR4][R16.64+0x3] ;  /* 0x00000304100c7981 */ /* 0x000162000c1e9100 */
[----:B------:R-:W-:Y:S01]  /*0170*/  LOP3.LUT R14, R8, 0x1c, RZ, 0xc0, !PT ;  /* 0x0000001c080e7812 */ /* 0x000fe200078ec0ff */
[----:B------:R-:W-:Y:S01]  /*0180*/  IMAD R20, R7, R20, 0x8 ;  /* 0x0000000807147424 */ /* 0x000fe200078e0214 */
[----:B------:R-:W-:-:S03]  /*0190*/  SHF.R.U32.HI R9, RZ, 0x1, R9 ;  /* 0x00000001ff097819 */ /* 0x000fc60000011609 */
[----:B------:R-:W-:Y:S01]  /*01a0*/  IMAD.IADD R19, R7, 0x1, R14 ;  /* 0x0000000107137824 */ /* 0x000fe200078e020e */
[----:B------:R-:W-:-:S04]  /*01b0*/  IADD3 R14, P0, PT, R2, R9, RZ ;  /* 0x00000009020e7210 */ /* 0x000fc80007f1e0ff */
[----:B------:R-:W-:Y:S01]  /*01c0*/  IADD3 R18, P1, PT, R2, R19, RZ ;  /* 0x0000001302127210 */ /* 0x000fe20007f3e0ff */
[--C-:B------:R-:W-:Y:S01]  /*01d0*/  IMAD.X R15, RZ, RZ, R3.reuse, P0 ;  /* 0x000000ffff0f7224 */ /* 0x100fe200000e0603 */
[----:B------:R1:W3:Y:S03]  /*01e0*/  LDG.E.U16.CONSTANT R2, desc[UR4][R2.64] ;  /* 0x0000000402027981 */ /* 0x0002e6000c1e9500 */
[----:B------:R-:W-:Y:S01]  /*01f0*/  IMAD.X R19, RZ, RZ, R3, P1 ;  /* 0x000000ffff137224 */ /* 0x000fe200008e0603 */
[----:B------:R-:W3:Y:S04]  /*0200*/  LDG.E.U8.CONSTANT R9, desc[UR4][R14.64+0x6a] ;  /* 0x00006a040e097981 */ /* 0x000ee8000c1e9100 */
[----:B------:R-:W3:Y:S01]  /*0210*/  LDG.E.U8.CONSTANT R7, desc[UR4][R18.64+0x4a] ;  /* 0x00004a0412077981 */ /* 0x000ee2000c1e9100 */
[----:B--2---:R-:W-:-:S04]  /*0220*/  SHF.L.U32 R10, R11, R20, RZ ;  /* 0x000000140b0a7219 */ /* 0x004fc800000006ff */
[----:B----4-:R-:W-:-:S05]  /*0230*/  LOP3.LUT R13, R13, 0x100, R10, 0xf8, !PT ;  /* 0x000001000d0d7812 */ /* 0x010fca00078ef80a */
[----:B0-----:R-:W-:-:S05]  /*0240*/  IMAD.WIDE.U32 R16, R13, 0x4, R4 ;  /* 0x000000040d107825 */ /* 0x001fca00078e0004 */
[----:B------:R-:W2:Y:S01]  /*0250*/  LDG.E.CONSTANT R10, desc[UR4][R16.64] ;  /* 0x00000004100a7981 */ /* 0x000ea2000c1e9900 */
[----:B------:R-:W-:-:S05]  /*0260*/  VIADD R20, R20, 0xffffffff ;  /* 0xffffffff14147836 */ /* 0x000fca0000000000 */
[----:B------:R-:W-:-:S04]  /*0270*/  SHF.L.U32 R11, R11, R20, RZ ;  /* 0x000000140b0b7219 */ /* 0x000fc800000006ff */
[----:B-----5:R-:W-:-:S05]  /*0280*/  LOP3.LUT R11, R12, 0x100, R11, 0xf8, !PT ;  /* 0x000001000c0b7812 */ /* 0x020fca00078ef80b */
[----:B------:R-:W-:-:S06]  /*0290*/  IMAD.WIDE.U32 R4, R11, 0x4, R4 ;  /* 0x000000040b047825 */ /* 0x000fcc00078e0004 */
[----:B------:R2:W4:Y:S01]  /*02a0*/  LDG.E.CONSTANT R4, desc[UR4][R4.64] ;  /* 0x0000000404047981 */ /* 0x000522000c1e9900 */
[----:B------:R-:W-:Y:S01]  /*02b0*/  IMAD.SHL.U32 R11, R0, 0x20, RZ ;  /* 0x00000020000b7824 */ /* 0x000fe200078e00ff */
[----:B------:R-:W-:-:S04]  /*02c0*/  LOP3.LUT R8, R8, 0x4, RZ, 0xc0, !PT ;  /* 0x0000000408087812 */ /* 0x000fc800078ec0ff */
[----:B------:R-:W-:Y:S02]  /*02d0*/  LOP3.LUT R11, R11, 0xe0, RZ, 0xc0, !PT ;  /* 0x000000e00b0b7812 */ /* 0x000fe400078ec0ff */
[----:B---3--:R-:W-:Y:S02]  /*02e0*/  PRMT R12, R7, 0x8880, RZ ;  /* 0x00008880070c7816 */ /* 0x008fe400000000ff */
[----:B------:R-:W-:Y:S01]  /*02f0*/  LOP3.LUT R0, R0, 0x3f8, RZ, 0xc0, !PT ;  /* 0x000003f800007812 */ /* 0x000fe200078ec0ff */
[----:B------:R-:W-:Y:S01]  /*0300*/  IMAD R11, R6, 0x100, R11 ;  /* 0x00000100060b7824 */ /* 0x000fe200078e020b */
[----:B------:R-:W-:Y:S02]  /*0310*/  SHF.R.U32.HI R8, RZ, R8, R9 ;  /* 0x00000008ff087219 */ /* 0x000fe40000011609 */
[----:B-1----:R-:W-:Y:S02]  /*0320*/  PRMT R3, R12, 0x7710, RZ ;  /* 0x000077100c037816 */ /* 0x002fe400000000ff */
[----:B------:R-:W-:-:S02]  /*0330*/  IADD3 R11, P0, PT, R11, R0, RZ ;  /* 0x000000000b0b7210 */ /* 0x000fc40007f1e0ff */
[----:B------:R-:W-:Y:S02]  /*0340*/  LOP3.LUT R8, R8, 0xf, RZ, 0xc0, !PT ;  /* 0x0000000f08087812 */ /* 0x000fe400078ec0ff */
[C---:B------:R-:W-:Y:S02]  /*0350*/  R2P PR, R3.reuse, 0x7e ;  /* 0x0000007e03007804 */ /* 0x040fe40000000000 */
[----:B------:R-:W-:Y:S02]  /*0360*/  LOP3.LUT R3, R3, 0x1, RZ, 0xc0, !PT ;  /* 0x0000000103037812 */ /* 0x000fe400078ec0ff */
[----:B------:R-:W-:Y:S01]  /*0370*/  I2FP.F32.U32 R8, R8 ;  /* 0x0000000800087245 */ /* 0x000fe20000201000 */
[----:B------:R-:W-:Y:S01]  /*0380*/  IMAD.X R12, RZ, RZ, RZ, P0 ;  /* 0x000000ffff0c7224 */ /* 0x000fe200000e06ff */
[----:B------:R-:W-:Y:S01]  /*0390*/  ISETP.NE.U32.AND P0, PT, R3, 0x1, PT ;  /* 0x000000010300780c */ /* 0x000fe20003f05070 */
[----:B------:R-:W-:Y:S02]  /*03a0*/  HADD2.F32 R0, -RZ, R2.H0_H0 ;  /* 0x20000002ff007230 */ /* 0x000fe40000004100 */
[----:B------:R-:W-:-:S04]  /*03b0*/  FADD.FTZ R3, R8, 0.5 ;  /* 0x3f00000008037421 */ /* 0x000fc80000010000 */
[----:B------:R-:W-:Y:S01]  /*03c0*/  FMUL.FTZ.D2 R0, R0, R3 ;  /* 0x0000000300007220 */ /* 0x000fe20000310000 */
[----:B------:R-:W-:Y:S02]  /*03d0*/  PRMT R7, R7, 0x8880, RZ ;  /* 0x0000888007077816 */ /* 0x000fe400000000ff */
[C---:B--2---:R-:W-:Y:S02]  /*03e0*/  PRMT R5, R10.reuse, 0x7771, RZ ;  /* 0x000077710a057816 */ /* 0x044fe400000000ff */
[C---:B------:R-:W-:Y:S02]  /*03f0*/  PRMT R6, R10.reuse, 0x7772, RZ ;  /* 0x000077720a067816 */ /* 0x040fe400000000ff */
[----:B------:R-:W-:Y:S02]  /*0400*/  PRMT R2, R10, 0x7770, RZ ;  /* 0x000077700a027816 */ /* 0x000fe400000000ff */
[----:B------:R-:W-:Y:S02]  /*0410*/  I2FP.F32.U32 R5, R5 ;  /* 0x0000000500057245 */ /* 0x000fe40000201000 */
[----:B------:R-:W-:-:S02]  /*0420*/  I2FP.F32.U32 R3, R6 ;  /* 0x0000000600037245 */ /* 0x000fc40000201000 */
[----:B------:R-:W-:Y:S01]  /*0430*/  I2FP.F32.U32 R9, R2 ;  /* 0x0000000200097245 */ /* 0x000fe20000201000 */
[C---:B------:R-:W-:Y:S02]  /*0440*/  FMUL.FTZ R5, R0.reuse, R5 ;  /* 0x0000000500057220 */ /* 0x040fe40000410000 */
[C---:B------:R-:W-:Y:S02]  /*0450*/  FMUL.FTZ R6, R0.reuse, R3 ;  /* 0x0000000300067220 */ /* 0x040fe40000410000 */
[----:B------:R-:W-:Y:S01]  /*0460*/  FMUL.FTZ R9, R0, R9 ;  /* 0x0000000900097220 */ /* 0x000fe20000410000 */
[----:B------:R-:W-:Y:S01]  /*0470*/  @P1 FADD.FTZ R5, -R5, -RZ ;  /* 0x800000ff05051221 */ /* 0x000fe20000010100 */
[----:B------:R-:W-:Y:S02]  /*0480*/  @P2 FADD.FTZ R6, -R6, -RZ ;  /* 0x800000ff06062221 */ /* 0x000fe40000010100 */
[----:B------:R-:W-:Y:S01]  /*0490*/  @!P0 FADD.FTZ R9, -R9, -RZ ;  /* 0x800000ff09098221 */ /* 0x000fe20000010100 */
[----:B------:R-:W-:-:S02]  /*04a0*/  LEA R2, P0, R11, UR6, 0x1 ;  /* 0x000000060b027c11 */ /* 0x000fc4000f8008ff */
[----:B------:R-:W-:Y:S02]  /*04b0*/  F2FP.BF16.F32.PACK_AB R5, RZ, R5 ;  /* 0x00000005ff05723e */ /* 0x000fe400000010ff */
[----:B------:R-:W-:Y:S02]  /*04c0*/  F2FP.BF16.F32.PACK_AB R6, RZ, R6 ;  /* 0x00000006ff06723e */ /* 0x000fe400000010ff */
[--C-:B------:R-:W-:Y:S02]  /*04d0*/  LEA.HI.X R3, R11, UR7, R12.reuse, 0x1, P0 ;  /* 0x000000070b037c11 */ /* 0x100fe400080f0c0c */
[----:B------:R-:W-:Y:S02]  /*04e0*/  F2FP.BF16.F32.PACK_AB R9, RZ, R9 ;  /* 0x00000009ff09723e */ /* 0x000fe400000010ff */
[----:B------:R-:W-:Y:S02]  /*04f0*/  PRMT R12, R5, 0x7610, R12 ;  /* 0x00007610050c7816 */ /* 0x000fe4000000000c */
[----:B------:R-:W-:-:S02]  /*0500*/  PRMT R14, R6, 0x7610, R14 ;  /* 0x00007610060e7816 */ /* 0x000fc4000000000e */
[----:B------:R-:W-:Y:S02]  /*0510*/  ISETP.GE.AND P0, PT, R7, RZ, PT ;  /* 0x000000ff0700720c */ /* 0x000fe40003f06270 */
[----:B------:R-:W-:Y:S02]  /*0520*/  PRMT R10, R10, 0x7773, RZ ;  /* 0x000077730a0a7816 */ /* 0x000fe400000000ff */
[C---:B----4-:R-:W-:Y:S02]  /*0530*/  PRMT R5, R4.reuse, 0x7770, RZ ;  /* 0x0000777004057816 */ /* 0x050fe400000000ff */
[C---:B------:R-:W-:Y:S02]  /*0540*/  PRMT R6, R4.reuse, 0x7771, RZ ;  /* 0x0000777104067816 */ /* 0x040fe400000000ff */
[C---:B------:R-:W-:Y:S02]  /*0550*/  PRMT R7, R4.reuse, 0x7772, RZ ;  /* 0x0000777204077816 */ /* 0x040fe400000000ff */
[----:B------:R-:W-:-:S02]  /*0560*/  PRMT R4, R4, 0x7773, RZ ;  /* 0x0000777304047816 */ /* 0x000fc400000000ff */
[----:B------:R-:W-:Y:S02]  /*0570*/  PRMT R8, R9, 0x7610, R8 ;  /* 0x0000761009087816 */ /* 0x000fe40000000008 */
[----:B------:R-:W-:Y:S02]  /*0580*/  I2FP.F32.U32 R11, R10 ;  /* 0x0000000a000b7245 */ /* 0x000fe40000201000 */
[----:B------:R-:W-:Y:S02]  /*0590*/  I2FP.F32.U32 R5, R5 ;  /* 0x0000000500057245 */ /* 0x000fe40000201000 */
[----:B------:R-:W-:Y:S02]  /*05a0*/  I2FP.F32.U32 R9, R6 ;  /* 0x0000000600097245 */ /* 0x000fe40000201000 */
[----:B------:R-:W-:Y:S02]  /*05b0*/  I2FP.F32.U32 R7, R7 ;  /* 0x0000000700077245 */ /* 0x000fe40000201000 */
[----:B------:R-:W-:Y:S01]  /*05c0*/  I2FP.F32.U32 R13, R4 ;  /* 0x00000004000d7245 */ /* 0x000fe20000201000 */
        /* <DEDUP_REMOVED lines=24> */
.L_x_1070:
        /* <DEDUP_REMOVED lines=11> */
.L_x_1376:


//--------------------- .text._Z23dequantize_block_iq4_nlIN3c108BFloat16EEvPKvPT_ --------------------------
	.section	.text._Z23dequantize_block_iq4_nlIN3c108BFloat16EEvPKvPT_,"ax",@progbits
	.align	128
.text._Z23dequantize_block_iq4_nlIN3c108BFloat16EEvPKvPT_:
        .type           _Z23dequantize_block_iq4_nlIN3c108BFloat16EEvPKvPT_,@function
        .size           _Z23dequantize_block_iq4_nlIN3c108BFloat16EEvPKvPT_,(.L_x_1377 - _Z23dequantize_block_iq4_nlIN3c108BFloat16EEvPKvPT_)
        .other          _Z23dequantize_block_iq4_nlIN3c108BFloat16EEvPKvPT_,@"STO_CUDA_ENTRY STV_DEFAULT"
_Z23dequantize_block_iq4_nlIN3c108BFloat16EEvPKvPT_:
[----:B------:R-:W-:Y:S01]  /*0000*/  LDC R1, c[0x0][0x37c] ;  /* 0x0000df00ff017b82 */ /* 0x000fe20000000800 */
[----:B------:R-:W0:Y:S07]  /*0010*/  S2R R4, SR_TID.X ;  /* 0x0000000000047919 */ /* 0x000e2e0000002100 */
[----:B------:R-:W1:Y:S01]  /*0020*/  LDC.64 R2, c[0x0][0x380] ;  /* 0x0000e000ff027b82 */ /* 0x000e620000000a00 */
[----:B------:R-:W2:Y:S01]  /*0030*/  LDCU.64 UR4, c[0x0][0x358] ;  /* 0x00006b00ff0477ac */ /* 0x000ea20008000a00 */
[----:B------:R-:W3:Y:S01]  /*0040*/  S2R R0, SR_CTAID.X ;  /* 0x0000000000007919 */ /* 0x000ee20000002500 */
[----:B------:R-:W4:Y:S01]  /*0050*/  LDCU.64 UR6, c[0x4][0x48] ;  /* 0x01000900ff0677ac */ /* 0x000f220008000a00 */
[----:B0-----:R-:W-:-:S05]  /*0060*/  LOP3.LUT R5, R4, 0x7, RZ, 0xc0, !PT ;  /* 0x0000000704057812 */ /* 0x001fca00078ec0ff */
[----:B---3--:R-:W-:Y:S01]  /*0070*/  IMAD R7, R0, 0x8, R5 ;  /* 0x0000000800077824 */ /* 0x008fe200078e0205 */
[----:B------:R-:W-:-:S03]  /*0080*/  SHF.R.U32.HI R5, RZ, 0x1, R4 ;  /* 0x00000001ff057819 */ /* 0x000fc60000011604 */
[----:B-1----:R-:W-:Y:S01]  /*0090*/  IMAD.WIDE.U32 R2, R7, 0x12, R2 ;  /* 0x0000001207027825 */ /* 0x002fe200078e0002 */
[----:B------:R-:W-:-:S04]  /*00a0*/  LOP3.LUT R5, R5, 0x1fc, RZ, 0xc0, !PT ;  /* 0x000001fc05057812 */ /* 0x000fc800078ec0ff */
[----:B------:R-:W-:Y:S02]  /*00b0*/  IADD3 R8, P0, PT, R5, R2, RZ ;  /* 0x0000000205087210 */ /* 0x000fe40007f1e0ff */
[----:B--2---:R-:W2:Y:S03]  /*00c0*/  LDG.E.U16.CONSTANT R2, desc[UR4][R2.64] ;  /* 0x0000000402027981 */ /* 0x004ea6000c1e9500 */
[----:B------:R-:W-:-:S05]  /*00d0*/  IMAD.X R9, RZ, RZ, R3, P0 ;  /* 0x000000ffff097224 */ /* 0x000fca00000e0603 */
[----:B------:R-:W3:Y:S04]  /*00e0*/  LDG.E.U8.CONSTANT R6, desc[UR4][R8.64+0x2] ;  /* 0x0000020408067981 */ /* 0x000ee8000c1e9100 */
[----:B------:R-:W5:Y:S04]  /*00f0*/  LDG.E.U8.CONSTANT R12, desc[UR4][R8.64+0x3] ;  /* 0x00000304080c7981 */ /* 0x000f68000c1e9100 */
[----:B------:R-:W2:Y:S04]  /*0100*/  LDG.E.U8.CONSTANT R7, desc[UR4][R8.64+0x5] ;  /* 0x0000050408077981 */ /* 0x000ea8000c1e9100 */
[----:B------:R2:W2:Y:S01]  /*0110*/  LDG.E.U8.CONSTANT R15, desc[UR4][R8.64+0x4] ;  /* 0x00000404080f7981 */ /* 0x0004a2000c1e9100 */
[----:B---3--:R-:W-:-:S04]  /*0120*/  LOP3.LUT R18, R6, 0xf, RZ, 0xc0, !PT ;  /* 0x0000000f06127812 */ /* 0x008fc800078ec0ff */
[----:B----4-:R-:W-:Y:S02]  /*0130*/  IADD3 R18, P0, PT, R18, UR6, RZ ;  /* 0x0000000612127c10 */ /* 0x010fe4000ff1e0ff */
[----:B-----5:R-:W-:Y:S02]  /*0140*/  LOP3.LUT R10, R12, 0xf, RZ, 0xc0, !PT ;  /* 0x0000000f0c0a7812 */ /* 0x020fe400078ec0ff */
[----:B------:R-:W-:Y:S01]  /*0150*/  SHF.R.U32.HI R6, RZ, 0x4, R6 ;  /* 0x00000004ff067819 */ /* 0x000fe20000011606 */
[----:B------:R-:W-:Y:S01]  /*0160*/  IMAD.X R19, RZ, RZ, UR7, P0 ;  /* 0x00000007ff137e24 */ /* 0x000fe200080e06ff */
[----:B------:R-:W-:Y:S02]  /*0170*/  IADD3 R10, P0, PT, R10, UR6, RZ ;  /* 0x000000060a0a7c10 */ /* 0x000fe4000ff1e0ff */
[----:B--2---:R-:W-:Y:S02]  /*0180*/  LOP3.LUT R9, R7, 0xf, RZ, 0xc0, !PT ;  /* 0x0000000f07097812 */ /* 0x004fe400078ec0ff */
[----:B------:R-:W-:Y:S01]  /*0190*/  LOP3.LUT R6, R6, 0xffff, RZ, 0xc0, !PT ;  /* 0x0000ffff06067812 */ /* 0x000fe200078ec0ff */
[----:B------:R-:W-:Y:S01]  /*01a0*/  IMAD.X R11, RZ, RZ, UR7, P0 ;  /* 0x00000007ff0b7e24 */ /* 0x000fe200080e06ff */
[----:B------:R-:W-:Y:S01]  /*01b0*/  SHF.R.U32.HI R13, RZ, 0x4, R12 ;  /* 0x00000004ff0d7819 */ /* 0x000fe2000001160c */
[----:B------:R0:W2:Y:S01]  /*01c0*/  LDG.E.U8.CONSTANT R14, desc[UR4][R18.64] ;  /* 0x00000004120e7981 */ /* 0x0000a2000c1e9100 */
[----:B------:R-:W-:-:S02]  /*01d0*/  IADD3 R12, P0, PT, R9, UR6, RZ ;  /* 0x00000006090c7c10 */ /* 0x000fc4000ff1e0ff */
[----:B------:R-:W-:Y:S01]  /*01e0*/  IADD3 R16, P1, PT, R6, UR6, RZ ;  /* 0x0000000606107c10 */ /* 0x000fe2000ff3e0ff */
[----:B------:R-:W3:Y:S01]  /*01f0*/  LDG.E.U8.CONSTANT R10, desc[UR4][R10.64] ;  /* 0x000000040a0a7981 */ /* 0x000ee2000c1e9100 */
[----:B------:R-:W-:Y:S02]  /*0200*/  LOP3.LUT R20, R13, 0xffff, RZ, 0xc0, !PT ;  /* 0x0000ffff0d147812 */ /* 0x000fe400078ec0ff */
[----:B------:R-:W-:Y:S01]  /*0210*/  LOP3.LUT R6, R15, 0xf, RZ, 0xc0, !PT ;  /* 0x0000000f0f067812 */ /* 0x000fe200078ec0ff */
[----:B------:R-:W-:Y:S01]  /*0220*/  IMAD.X R13, RZ, RZ, UR7, P0 ;  /* 0x00000007ff0d7e24 */ /* 0x000fe200080e06ff */
[----:B------:R-:W-:Y:S01]  /*0230*/  SHF.R.U32.HI R15, RZ, 0x4, R15 ;  /* 0x00000004ff0f7819 */ /* 0x000fe2000001160f */
[----:B------:R-:W-:Y:S01]  /*0240*/  IMAD.X R17, RZ, RZ, UR7, P1 ;  /* 0x00000007ff117e24 */ /* 0x000fe200088e06ff */
[----:B0-----:R-:W-:Y:S02]  /*0250*/  IADD3 R18, P0, PT, R20, UR6, RZ ;  /* 0x0000000614127c10 */ /* 0x001fe4000ff1e0ff */
[----:B------:R-:W-:Y:S01]  /*0260*/  LOP3.LUT R15, R15, 0xffff, RZ, 0xc0, !PT ;  /* 0x0000ffff0f0f7812 */ /* 0x000fe200078ec0ff */
[----:B------:R-:W4:Y:S01]  /*0270*/  LDG.E.U8.CONSTANT R12, desc[UR4][R12.64] ;  /* 0x000000040c0c7981 */ /* 0x000f22000c1e9100 */
[----:B------:R-:W-:Y:S01]  /*0280*/  IADD3 R8, P1, PT, R6, UR6, RZ ;  /* 0x0000000606087c10 */ /* 0x000fe2000ff3e0ff */
[----:B------:R-:W-:Y:S01]  /*0290*/  IMAD.X R19, RZ, RZ, UR7, P0 ;  /* 0x00000007ff137e24 */ /* 0x000fe200080e06ff */
[----:B------:R-:W-:Y:S01]  /*02a0*/  SHF.R.U32.HI R7, RZ, 0x4, R7 ;  /* 0x00000004ff077819 */ /* 0x000fe20000011607 */
[----:B------:R0:W5:Y:S03]  /*02b0*/  LDG.E.U8.CONSTANT R6, desc[UR4][R16.64] ;  /* 0x0000000410067981 */ /* 0x000166000c1e9100 */
[----:B------:R-:W-:Y:S01]  /*02c0*/  LOP3.LUT R7, R7, 0xffff, RZ, 0xc0, !PT ;  /* 0x0000ffff07077812 */ /* 0x000fe200078ec0ff */
[----:B------:R-:W-:Y:S01]  /*02d0*/  IMAD.X R9, RZ, RZ, UR7, P1 ;  /* 0x00000007ff097e24 */ /* 0x000fe200088e06ff */
[----:B------:R-:W5:Y:S01]  /*02e0*/  LDG.E.U8.CONSTANT R18, desc[UR4][R18.64] ;  /* 0x0000000412127981 */ /* 0x000f62000c1e9100 */
[----:B0-----:R-:W-:-:S04]  /*02f0*/  IADD3 R16, P0, PT, R15, UR6, RZ ;  /* 0x000000060f107c10 */ /* 0x001fc8000ff1e0ff */
[----:B------:R-:W5:Y:S01]  /*0300*/  LDG.E.U8.CONSTANT R9, desc[UR4][R8.64] ;  /* 0x0000000408097981 */ /* 0x000f62000c1e9100 */
[----:B------:R-:W-:Y:S01]  /*0310*/  IMAD.X R17, RZ, RZ, UR7, P0 ;  /* 0x00000007ff117e24 */ /* 0x000fe200080e06ff */
[----:B------:R-:W-:-:S04]  /*0320*/  IADD3 R20, P0, PT, R7, UR6, RZ ;  /* 0x0000000607147c10 */ /* 0x000fc8000ff1e0ff */
[----:B------:R0:W5:Y:S01]  /*0330*/  LDG.E.U8.CONSTANT R16, desc[UR4][R16.64] ;  /* 0x0000000410107981 */ /* 0x000162000c1e9100 */
[----:B------:R-:W-:Y:S01]  /*0340*/  IMAD.X R21, RZ, RZ, UR7, P0 ;  /* 0x00000007ff157e24 */ /* 0x000fe200080e06ff */
[----:B------:R-:W1:Y:S04]  /*0350*/  LDCU.64 UR6, c[0x0][0x388] ;  /* 0x00007100ff0677ac */ /* 0x000e680008000a00 */
[----:B------:R-:W5:Y:S01]  /*0360*/  LDG.E.U8.CONSTANT R8, desc[UR4][R20.64] ;  /* 0x0000000414087981 */ /* 0x000f62000c1e9100 */
[----:B------:R-:W-:-:S05]  /*0370*/  IMAD.SHL.U32 R4, R4, 0x20, RZ ;  /* 0x0000002004047824 */ /* 0x000fca00078e00ff */
[----:B------:R-:W-:-:S05]  /*0380*/  LOP3.LUT R3, R4, 0xe0, RZ, 0xc0, !PT ;  /* 0x000000e004037812 */ /* 0x000fca00078ec0ff */
[----:B------:R-:W-:-:S05]  /*0390*/  IMAD R0, R0, 0x100, R3 ;  /* 0x0000010000007824 */ /* 0x000fca00078e0203 */
[----:B------:R-:W-:Y:S01]  /*03a0*/  IADD3 R0, P0, PT, R0, R5, RZ ;  /* 0x0000000500007210 */ /* 0x000fe20007f1e0ff */
[----:B------:R-:W-:-:S04]  /*03b0*/  HADD2.F32 R4, -RZ, R2.H0_H0 ;  /* 0x20000002ff047230 */ /* 0x000fc80000004100 */
[----:B------:R-:W-:Y:S01]  /*03c0*/  IMAD.X R3, RZ, RZ, RZ, P0 ;  /* 0x000000ffff037224 */ /* 0x000fe200000e06ff */
[----:B-1----:R-:W-:-:S04]  /*03d0*/  LEA R2, P0, R0, UR6, 0x1 ;  /* 0x0000000600027c11 */ /* 0x002fc8000f8008ff */
[----:B------:R-:W-:Y:S01]  /*03e0*/  LEA.HI.X R3, R0, UR7, R3, 0x1, P0 ;  /* 0x0000000700037c11 */ /* 0x000fe200080f0c03 */
[----:B--2---:R-:W1:Y:S08]  /*03f0*/  I2F.S8 R11, R14 ;  /* 0x0000000e000b7306 */ /* 0x004e700000001400 */
[----:B---3--:R-:W-:Y:S08]  /*0400*/  I2F.S8 R15, R10 ;  /* 0x0000000a000f7306 */ /* 0x008ff00000001400 */
[----:B----4-:R-:W-:Y:S08]  /*0410*/  I2F.S8 R7, R12 ;  /* 0x0000000c00077306 */ /* 0x010ff00000001400 */
[----:B-----5:R-:W2:Y:S08]  /*0420*/  I2F.S8 R13, R6 ;  /* 0x00000006000d7306 */ /* 0x020eb00000001400 */
[----:B------:R-:W-:Y:S08]  /*0430*/  I2F.S8 R9, R9 ;  /* 0x0000000900097306 */ /* 0x000ff00000001400 */
[----:B0-----:R-:W0:Y:S08]  /*0440*/  I2F.S8 R17, R18 ;  /* 0x0000001200117306 */ /* 0x001e300000001400 */
[----:B------:R-:W3:Y:S08]  /*0450*/  I2F.S8 R19, R16 ;  /* 0x0000001000137306 */ /* 0x000ef00000001400 */
[----:B------:R-:W4:Y:S01]  /*0460*/  I2F.S8 R5, R8 ;  /* 0x0000000800057306 */ /* 0x000f220000001400 */
[C---:B-1----:R-:W-:Y:S01]  /*0470*/  FMUL.FTZ R11, R4.reuse, R11 ;  /* 0x0000000b040b7220 */ /* 0x042fe20000410000 */
[C---:B--2---:R-:W-:Y:S01]  /*0480*/  FMUL.FTZ R13, R4.reuse, R13 ;  /* 0x0000000d040d7220 */ /* 0x044fe20000410000 */
[C---:B------:R-:W-:Y:S01]  /*0490*/  FMUL.FTZ R15, R4.reuse, R15 ;  /* 0x0000000f040f7220 */ /* 0x040fe20000410000 */
[C---:B0-----:R-:W-:Y:S01]  /*04a0*/  FMUL.FTZ R17, R4.reuse, R17 ;  /* 0x0000001104117220 */ /* 0x041fe20000410000 */
[C---:B------:R-:W-:Y:S01]  /*04b0*/  FMUL.FTZ R9, R4.reuse, R9 ;  /* 0x0000000904097220 */ /* 0x040fe20000410000 */
[C---:B------:R-:W-:Y:S01]  /*04c0*/  FMUL.FTZ R7, R4.reuse, R7 ;  /* 0x0000000704077220 */ /* 0x040fe20000410000 */
[----:B---3--:R-:W-:Y:S01]  /*04d0*/  FMUL.FTZ R19, R4, R19 ;  /* 0x0000001304137220 */ /* 0x008fe20000410000 */
[----:B------:R-:W-:-:S02]  /*04e0*/  F2FP.BF16.F32.PACK_AB R11, RZ, R11 ;  /* 0x0000000bff0b723e */ /* 0x000fc400000010ff */
[----:B------:R-:W-:Y:S01]  /*04f0*/  F2FP.BF16.F32.PACK_AB R13, RZ, R13 ;  /* 0x0000000dff0d723e */ /* 0x000fe200000010ff */
[----:B----4-:R-:W-:Y:S01]  /*0500*/  FMUL.FTZ R5, R4, R5 ;  /* 0x0000000504057220 */ /* 0x010fe20000410000 */
        /* <DEDUP_REMOVED lines=15> */
.L_x_1071:
        /* <DEDUP_REMOVED lines=16> */
.L_x_1377:


//--------------------- .text._Z22dequantize_block_iq1_sIN3c108BFloat16EEvPKvPT_ --------------------------
	.section	.text._Z22dequantize_block_iq1_sIN3c108BFloat16EEvPKvPT_,"ax",@progbits
	.align	128
.text._Z22dequantize_block_iq1_sIN3c108BFloat16EEvPKvPT_:
        .type           _Z22dequantize_block_iq1_sIN3c108BFloat16EEvPKvPT_,@function
        .size           _Z22dequantize_block_iq1_sIN3c108BFloat16EEvPKvPT_,(.L_x_1378 - _Z22dequantize_block_iq1_sIN3c108BFloat16EEvPKvPT_)
        .other          _Z22dequantize_block_iq1_sIN3c108BFloat16EEvPKvPT_,@"STO_CUDA_ENTRY STV_DEFAULT"
_Z22dequantize_block_iq1_sIN3c108BFloat16EEvPKvPT_:
        /* <DEDUP_REMOVED lines=9> */
[----:B------:R-:W-:-:S02]  /*0090*/  IMAD.SHL.U32 R5, R4, 0x4, RZ ;  /* 0x0000000404057824 */ /* 0x000fc400078e00ff */
[----:B-1----:R-:W-:Y:S01]  /*00a0*/  IMAD.WIDE.U32 R2, R6, 0x32, R2 ;  /* 0x0000003206027825 */ /* 0x002fe200078e0002 */
[----:B------:R-:W-:Y:S02]  /*00b0*/  LOP3.LUT R9, R0, 0xe, RZ, 0xc0, !PT ;  /* 0x0000000e00097812 */ /* 0x000fe400078ec0ff */
[----:B------:R-:W-:Y:S02]  /*00c0*/  LOP3.LUT R5, R5, 0x1c, RZ, 0xc0, !PT ;  /* 0x0000001c05057812 */ /* 0x000fe400078ec0ff */
[C---:B------:R-:W-:Y:S02]  /*00d0*/  IADD3 R8, P1, PT, R2.reuse, R9, RZ ;  /* 0x0000000902087210 */ /* 0x040fe40007f3e0ff */
[----:B------:R-:W-:-:S03]  /*00e0*/  IADD3 R14, P0, PT, R2, 0x22, RZ ;  /* 0x00000022020e7810 */ /* 0x000fc60007f1e0ff */
[--C-:B------:R-:W-:Y:S01]  /*00f0*/  IMAD.X R9, RZ, RZ, R3.reuse, P1 ;  /* 0x000000ffff097224 */ /* 0x100fe200008e0603 */
[----:B------:R-:W-:Y:S01]  /*0100*/  IADD3 R14, P1, P2, R14, R5, R12 ;  /* 0x000000050e0e7210 */ /* 0x000fe20007a3e00c */
[----:B------:R-:W-:-:S03]  /*0110*/  IMAD.X R7, RZ, RZ, R3, P0 ;  /* 0x000000ffff077224 */ /* 0x000fc600000e0603 */
[----:B--2---:R-:W2:Y:S02]  /*0120*/  LDG.E.U16.CONSTANT R5, desc[UR4][R8.64+0x22] ;  /* 0x0000220408057981 */ /* 0x004ea4000c1e9500 */
[----:B------:R-:W-:-:S05]  /*0130*/  IADD3.X R15, PT, PT, R7, RZ, RZ, P1, P2 ;  /* 0x000000ff070f7210 */ /* 0x000fca0000fe44ff */
[----:B------:R-:W5:Y:S01]  /*0140*/  LDG.E.U8.CONSTANT R14, desc[UR4][R14.64+-0x20] ;  /* 0xffffe0040e0e7981 */ /* 0x000f62000c1e9100 */
[----:B------:R-:W-:-:S05]  /*0150*/  IMAD R12, R12, 0x3, RZ ;  /* 0x000000030c0c7824 */ /* 0x000fca00078e02ff */
[----:B--2---:R-:W-:-:S05]  /*0160*/  SHF.R.U32.HI R12, RZ, R12, R5 ;  /* 0x0000000cff0c7219 */ /* 0x004fca0000011605 */
[----:B------:R-:W-:Y:S02]  /*0170*/  IMAD.SHL.U32 R7, R12, 0x100, RZ ;  /* 0x000001000c077824 */ /* 0x000fe400078e00ff */
[----:B------:R0:W2:Y:S03]  /*0180*/  LDG.E.U16.CONSTANT R12, desc[UR4][R2.64] ;  /* 0x00000004020c7981 */ /* 0x0000a6000c1e9500 */
[----:B-----5:R-:W-:-:S05]  /*0190*/  LOP3.LUT R7, R14, 0x700, R7, 0xf8, !PT ;  /* 0x000007000e077812 */ /* 0x020fca00078ef807 */
[----:B----4-:R-:W-:-:S05]  /*01a0*/  IMAD.WIDE.U32 R10, R7, 0x8, R10 ;  /* 0x00000008070a7825 */ /* 0x010fca00078e000a */
[----:B------:R1:W4:Y:S01]  /*01b0*/  LDG.E.CONSTANT R7, desc[UR4][R10.64] ;  /* 0x000000040a077981 */ /* 0x000322000c1e9900 */
[----:B0-----:R-:W-:Y:S01]  /*01c0*/  IMAD.SHL.U32 R3, R4, 0x40, RZ ;  /* 0x0000004004037824 */ /* 0x001fe200078e00ff */
[----:B------:R-:W-:Y:S01]  /*01d0*/  SHF.R.U32.HI R8, RZ, 0xb, R5 ;  /* 0x0000000bff087819 */ /* 0x000fe20000011605 */
[----:B-1----:R-:W-:-:S03]  /*01e0*/  IMAD.WIDE.U32 R10, R6, 0x200, RZ ;  /* 0x00000200060a7825 */ /* 0x002fc600078e00ff */
[----:B------:R-:W-:Y:S02]  /*01f0*/  LOP3.LUT R8, R8, 0xe, RZ, 0xc0, !PT ;  /* 0x0000000e08087812 */ /* 0x000fe400078ec0ff */
[----:B------:R-:W-:Y:S02]  /*0200*/  LOP3.LUT R6, R0, 0x7f0, RZ, 0xc0, !PT ;  /* 0x000007f000067812 */ /* 0x000fe400078ec0ff */
[----:B------:R-:W-:Y:S02]  /*0210*/  LOP3.LUT R3, R10, 0x1c0, R3, 0xf8, !PT ;  /* 0x000001c00a037812 */ /* 0x000fe400078ef803 */
[----:B------:R-:W-:Y:S02]  /*0220*/  PRMT R14, R5, 0x9910, RZ ;  /* 0x00009910050e7816 */ /* 0x000fe400000000ff */
[----:B------:R-:W-:-:S06]  /*0230*/  LOP3.LUT R9, R8, 0x1, RZ, 0xfc, !PT ;  /* 0x0000000108097812 */ /* 0x000fcc00078efcff */
[----:B------:R-:W0:Y:S01]  /*0240*/  I2F.U16 R9, R9 ;  /* 0x0000000900097306 */ /* 0x000e220000101000 */
[----:B----4-:R-:W-:Y:S02]  /*0250*/  SHF.R.U32.HI R2, RZ, 0x14, R7 ;  /* 0x00000014ff027819 */ /* 0x010fe40000011607 */
[C---:B------:R-:W-:Y:S02]  /*0260*/  LOP3.LUT R10, R7.reuse, 0xffff, RZ, 0xc0, !PT ;  /* 0x0000ffff070a7812 */ /* 0x040fe400078ec0ff */
[----:B------:R-:W-:Y:S02]  /*0270*/  PRMT R13, R7, 0x7632, R13 ;  /* 0x00007632070d7816 */ /* 0x000fe4000000000d */
[----:B------:R-:W-:Y:S02]  /*0280*/  LOP3.LUT R0, R2, 0xf, RZ, 0xc0, !PT ;  /* 0x0000000f02007812 */ /* 0x000fe400078ec0ff */
[----:B------:R-:W-:Y:S02]  /*0290*/  SHF.R.U32.HI R5, RZ, 0x8, R10 ;  /* 0x00000008ff057819 */ /* 0x000fe4000001160a */
[----:B---3--:R-:W-:-:S02]  /*02a0*/  IADD3 R2, P0, P1, R6, UR6, R3 ;  /* 0x0000000606027c10 */ /* 0x008fc4000f91e003 */
[----:B------:R-:W-:Y:S02]  /*02b0*/  LOP3.LUT R13, R13, 0xf, RZ, 0xc0, !PT ;  /* 0x0000000f0d0d7812 */ /* 0x000fe400078ec0ff */
[----:B------:R-:W-:Y:S02]  /*02c0*/  LOP3.LUT R6, R5, 0xf, RZ, 0xc0, !PT ;  /* 0x0000000f05067812 */ /* 0x000fe400078ec0ff */
[----:B------:R-:W-:Y:S02]  /*02d0*/  IADD3.X R3, PT, PT, RZ, UR7, R11, P0, P1 ;  /* 0x00000007ff037c10 */ /* 0x000fe400087e240b */
[----:B------:R-:W-:Y:S01]  /*02e0*/  SHF.R.U32.HI R5, RZ, 0x4, R10 ;  /* 0x00000004ff057819 */ /* 0x000fe2000001160a */
[----:B------:R1:W-:Y:S01]  /*02f0*/  I2F.U16 R4, R13 ;  /* 0x0000000d00047306 */ /* 0x0003e20000101000 */
[----:B------:R-:W-:Y:S01]  /*0300*/  ISETP.GT.AND P0, PT, R14, -0x1, PT ;  /* 0xffffffff0e00780c */ /* 0x000fe20003f04270 */
[----:B------:R-:W-:Y:S01]  /*0310*/  IMAD.MOV.U32 R14, RZ, RZ, 0x3f600000 ;  /* 0x3f600000ff0e7424 */ /* 0x000fe200078e00ff */
[----:B------:R-:W-:-:S02]  /*0320*/  LOP3.LUT R8, R7, 0xf, RZ, 0xc0, !PT ;  /* 0x0000000f07087812 */ /* 0x000fc400078ec0ff */
[----:B------:R-:W-:-:S03]  /*0330*/  LOP3.LUT R11, R7, 0xf000000, RZ, 0xc0, !PT ;  /* 0x0f000000070b7812 */ /* 0x000fc600078ec0ff */
[----:B------:R-:W3:Y:S01]  /*0340*/  I2F.U16 R0, R0 ;  /* 0x0000000000007306 */ /* 0x000ee20000101000 */
[----:B-1----:R-:W-:Y:S02]  /*0350*/  SHF.R.U32.HI R13, RZ, 0x1c, R7 ;  /* 0x0000001cff0d7819 */ /* 0x002fe40000011607 */
[----:B------:R-:W-:Y:S02]  /*0360*/  LOP3.LUT R7, R5, 0xf, RZ, 0xc0, !PT ;  /* 0x0000000f05077812 */ /* 0x000fe400078ec0ff */
[----:B------:R-:W-:Y:S02]  /*0370*/  FSEL R5, -R14, -1.125, P0 ;  /* 0xbf9000000e057808 */ /* 0x000fe40000000100 */
[----:B------:R-:W-:Y:S01]  /*0380*/  I2FP.F32.U32 R16, R13 ;  /* 0x0000000d00107245 */ /* 0x000fe20000201000 */
[----:B------:R-:W1:Y:S01]  /*0390*/  I2F.U16 R8, R8 ;  /* 0x0000000800087306 */ /* 0x000e620000101000 */
[----:B------:R-:W-:Y:S01]  /*03a0*/  SHF.R.U32.HI R13, RZ, 0xc, R10 ;  /* 0x0000000cff0d7819 */ /* 0x000fe2000001160a */
[----:B--2---:R-:W-:-:S06]  /*03b0*/  HADD2.F32 R12, -RZ, R12.H0_H0 ;  /* 0x2000000cff0c7230 */ /* 0x004fcc0000004100 */
[----:B------:R-:W2:Y:S01]  /*03c0*/  I2F.U16 R6, R6 ;  /* 0x0000000600067306 */ /* 0x000ea20000101000 */
[----:B------:R-:W-:-:S07]  /*03d0*/  SHF.R.U32.HI R11, RZ, 0x18, R11 ;  /* 0x00000018ff0b7819 */ /* 0x000fce000001160b */
[----:B------:R-:W4:Y:S01]  /*03e0*/  I2F.U16 R14, R7 ;  /* 0x00000007000e7306 */ /* 0x000f220000101000 */
[----:B------:R-:W-:Y:S01]  /*03f0*/  LOP3.LUT R13, R13, 0xffff, RZ, 0xc0, !PT ;  /* 0x0000ffff0d0d7812 */ /* 0x000fe200078ec0ff */
[----:B0-----:R-:W-:Y:S01]  /*0400*/  FMUL.FTZ R9, R12, R9 ;  /* 0x000000090c097220 */ /* 0x001fe20000410000 */
[C---:B---3--:R-:W-:Y:S01]  /*0410*/  FADD.FTZ R12, R5.reuse, R0 ;  /* 0x00000000050c7221 */ /* 0x048fe20000010000 */
[----:B------:R-:W-:Y:S02]  /*0420*/  I2FP.F32.U32 R10, R11 ;  /* 0x0000000b000a7245 */ /* 0x000fe40000201000 */
[----:B------:R-:W-:Y:S01]  /*0430*/  I2FP.F32.U32 R0, R13 ;  /* 0x0000000d00007245 */ /* 0x000fe20000201000 */
[C---:B-1----:R-:W-:Y:S01]  /*0440*/  FADD.FTZ R8, R5.reuse, R8 ;  /* 0x0000000805087221 */ /* 0x042fe20000010000 */
[C---:B------:R-:W-:Y:S01]  /*0450*/  FADD.FTZ R16, R5.reuse, R16 ;  /* 0x0000001005107221 */ /* 0x040fe20000010000 */
[C---:B------:R-:W-:Y:S01]  /*0460*/  FADD.FTZ R4, R5.reuse, R4 ;  /* 0x0000000405047221 */ /* 0x040fe20000010000 */
[C---:B------:R-:W-:Y:S01]  /*0470*/  FADD.FTZ R10, R5.reuse, R10 ;  /* 0x0000000a050a7221 */ /* 0x040fe20000010000 */
[C---:B--2---:R-:W-:Y:S01]  /*0480*/  FADD.FTZ R6, R5.reuse, R6 ;  /* 0x0000000605067221 */ /* 0x044fe20000010000 */
[C---:B------:R-:W-:Y:S01]  /*0490*/  FADD.FTZ R0, R5.reuse, R0 ;  /* 0x0000000005007221 */ /* 0x040fe20000010000 */
[----:B----4-:R-:W-:Y:S01]  /*04a0*/  FADD.FTZ R14, R5, R14 ;  /* 0x0000000e050e7221 */ /* 0x010fe20000010000 */
        /* <DEDUP_REMOVED lines=25> */
.L_x_1072:
        /* <DEDUP_REMOVED lines=12> */
.L_x_1378:


//--------------------- .text._Z24dequantize_block_iq3_xxsIN3c108BFloat16EEvPKvPT_ --------------------------
	.section	.text._Z24dequantize_block_iq3_xxsIN3c108BFloat16EEvPKvPT_,"ax",@progbits
	.align	128
.text._Z24dequantize_block_iq3_xxsIN3c108BFloat16EEvPKvPT_:
        .type           _Z24dequantize_block_iq3_xxsIN3c108BFloat16EEvPKvPT_,@function
        .size           _Z24dequantize_block_iq3_xxsIN3c108BFloat16EEvPKvPT_,(.L_x_1379 - _Z24dequantize_block_iq3_xxsIN3c108BFloat16EEvPKvPT_)
        .other          _Z24dequantize_block_iq3_xxsIN3c108BFloat16EEvPKvPT_,@"STO_CUDA_ENTRY STV_DEFAULT"
_Z24dequantize_block_iq3_xxsIN3c108BFloat16EEvPKvPT_:
[----:B------:R-:W-:Y:S01]  /*0000*/  LDC R1, c[0x0][0x37c] ;  /* 0x0000df00ff017b82 */ /* 0x000fe20000000800 */
[----:B------:R-:W0:Y:S07]  /*0010*/  S2R R2, SR_CTAID.X ;  /* 0x0000000000027919 */ /* 0x000e2e0000002500 */
[----:B------:R-:W0:Y:S01]  /*0020*/  LDC.64 R4, c[0x0][0x380] ;  /* 0x0000e000ff047b82 */ /* 0x000e220000000a00 */
[----:B------:R-:W1:Y:S01]  /*0030*/  LDCU.64 UR4, c[0x0][0x358] ;  /* 0x00006b00ff0477ac */ /* 0x000e620008000a00 */
[----:B------:R-:W2:Y:S01]  /*0040*/  S2R R0, SR_TID.X ;  /* 0x0000000000007919 */ /* 0x000ea20000002100 */
[----:B------:R-:W3:Y:S01]  /*0050*/  LDCU.64 UR6, c[0x4][0x30] ;  /* 0x01000600ff0677ac */ /* 0x000ee20008000a00 */
[----:B0-----:R-:W-:-:S04]  /*0060*/  IMAD.WIDE.U32 R4, R2, 0x62, R4 ;  /* 0x0000006202047825 */ /* 0x001fc800078e0004 */
[----:B--2---:R-:W-:Y:S01]  /*0070*/  IMAD.SHL.U32 R3, R0, 0x2, RZ ;  /* 0x0000000200037824 */ /* 0x004fe200078e00ff */
[----:B------:R-:W-:-:S04]  /*0080*/  IADD3 R8, P0, PT, R4, 0x2, RZ ;  /* 0x0000000204087810 */ /* 0x000fc80007f1e0ff */
[----:B------:R-:W-:Y:S01]  /*0090*/  LOP3.LUT R3, R3, 0xe, RZ, 0xc0, !PT ;  /* 0x0000000e03037812 */ /* 0x000fe200078ec0ff */
[----:B------:R-:W-:-:S04]  /*00a0*/  IMAD.X R9, RZ, RZ, R5, P0 ;  /* 0x000000ffff097224 */ /* 0x000fc800000e0605 */
[----:B------:R-:W-:-:S04]  /*00b0*/  IMAD.WIDE.U32 R8, R3, 0x2, R8 ;  /* 0x0000000203087825 */ /* 0x000fc800078e0008 */
[----:B------:R-:W-:Y:S01]  /*00c0*/  IMAD.SHL.U32 R6, R0, 0x8, RZ ;  /* 0x0000000800067824 */ /* 0x000fe200078e00ff */
[----:B-1----:R-:W2:Y:S04]  /*00d0*/  LDG.E.U16.CONSTANT R14, desc[UR4][R8.64+0x40] ;  /* 0x00004004080e7981 */ /* 0x002ea8000c1e9500 */
[----:B------:R0:W2:Y:S01]  /*00e0*/  LDG.E.U16.CONSTANT R3, desc[UR4][R8.64+0x42] ;  /* 0x0000420408037981 */ /* 0x0000a2000c1e9500 */
[----:B------:R-:W-:Y:S02]  /*00f0*/  SHF.R.U32.HI R12, RZ, 0x3, R0 ;  /* 0x00000003ff0c7819 */ /* 0x000fe40000011600 */
[----:B------:R-:W-:-:S05]  /*0100*/  LOP3.LUT R7, R6, 0x38, RZ, 0xc0, !PT ;  /* 0x0000003806077812 */ /* 0x000fca00078ec0ff */
[----:B------:R-:W-:-:S05]  /*0110*/  IMAD R7, R12, 0x2, R7 ;  /* 0x000000020c077824 */ /* 0x000fca00078e0207 */
[----:B------:R-:W-:Y:S01]  /*0120*/  IADD3 R10, P0, PT, R4, R7, RZ ;  /* 0x00000007040a7210 */ /* 0x000fe20007f1e0ff */
[----:B0-----:R-:W-:Y:S01]  /*0130*/  IMAD R9, R12, 0x7, RZ ;  /* 0x000000070c097824 */ /* 0x001fe200078e02ff */
[----:B------:R-:W0:Y:S01]  /*0140*/  LDC.64 R6, c[0x4][0x18] ;  /* 0x01000600ff067b82 */ /* 0x000e220000000a00 */
[----:B------:R-:W4:Y:S02]  /*0150*/  LDG.E.U16.CONSTANT R4, desc[UR4][R4.64] ;  /* 0x0000000404047981 */ /* 0x000f24000c1e9500 */
[----:B------:R-:W-:-:S05]  /*0160*/  IMAD.X R11, RZ, RZ, R5, P0 ;  /* 0x000000ffff0b7224 */ /* 0x000fca00000e0605 */
[----:B------:R-:W0:Y:S04]  /*0170*/  LDG.E.U8.CONSTANT R15, desc[UR4][R10.64+0x2] ;  /* 0x000002040a0f7981 */ /* 0x000e28000c1e9100 */
[----:B------:R0:W5:Y:S01]  /*0180*/  LDG.E.U8.CONSTANT R17, desc[UR4][R10.64+0x3] ;  /* 0x000003040a117981 */ /* 0x000162000c1e9100 */
[----:B--2---:R-:W-:-:S05]  /*0190*/  IMAD R14, R3, 0x10000, R14 ;  /* 0x00010000030e7824 */ /* 0x004fca00078e020e */
[----:B------:R-:W-:-:S04]  /*01a0*/  SHF.R.U32.HI R9, RZ, R9, R14 ;  /* 0x00000009ff097219 */ /* 0x000fc8000001160e */
[----:B------:R-:W-:-:S04]  /*01b0*/  LOP3.LUT R9, R9, 0x7f, RZ, 0xc0, !PT ;  /* 0x0000007f09097812 */ /* 0x000fc800078ec0ff */
[----:B---3--:R-:W-:-:S05]  /*01c0*/  IADD3 R12, P0, PT, R9, UR6, RZ ;  /* 0x00000006090c7c10 */ /* 0x008fca000ff1e0ff */
[----:B------:R-:W-:Y:S01]  /*01d0*/  IMAD.X R13, RZ, RZ, UR7, P0 ;  /* 0x00000007ff0d7e24 */ /* 0x000fe200080e06ff */
[----:B------:R-:W1:Y:S04]  /*01e0*/  LDCU.64 UR6, c[0x0][0x388] ;  /* 0x00007100ff0677ac */ /* 0x000e680008000a00 */
[----:B------:R-:W2:Y:S01]  /*01f0*/  LDG.E.U8.CONSTANT R8, desc[UR4][R12.64] ;  /* 0x000000040c087981 */ /* 0x000ea2000c1e9100 */
[----:B0-----:R-:W-:-:S05]  /*0200*/  IMAD.WIDE.U32 R10, R15, 0x4, R6 ;  /* 0x000000040f0a7825 */ /* 0x001fca00078e0006 */
[----:B------:R0:W3:Y:S01]  /*0210*/  LDG.E.CONSTANT R9, desc[UR4][R10.64] ;  /* 0x000000040a097981 */ /* 0x0000e2000c1e9900 */
[----:B-----5:R-:W-:-:S06]  /*0220*/  IMAD.WIDE.U32 R6, R17, 0x4, R6 ;  /* 0x0000000411067825 */ /* 0x020fcc00078e0006 */
[----:B------:R5:W5:Y:S01]  /*0230*/  LDG.E.CONSTANT R6, desc[UR4][R6.64] ;  /* 0x0000000406067981 */ /* 0x000b62000c1e9900 */
[----:B------:R-:W-:Y:S01]  /*0240*/  IMAD.SHL.U32 R14, R0, 0x20, RZ ;  /* 0x00000020000e7824 */ /* 0x000fe200078e00ff */
[----:B------:R-:W-:-:S04]  /*0250*/  SHF.R.U32.HI R15, RZ, 0xc, R3 ;  /* 0x0000000cff0f7819 */ /* 0x000fc80000011603 */
[----:B------:R-:W-:Y:S02]  /*0260*/  LOP3.LUT R3, R14, 0xe0, RZ, 0xc0, !PT ;  /* 0x000000e00e037812 */ /* 0x000fe400078ec0ff */
[----:B------:R-:W-:Y:S01]  /*0270*/  I2FP.F32.U32 R15, R15 ;  /* 0x0000000f000f7245 */ /* 0x000fe20000201000 */
[----:B----4-:R-:W-:Y:S01]  /*0280*/  HADD2.F32 R4, -RZ, R4.H0_H0 ;  /* 0x20000004ff047230 */ /* 0x010fe20000004100 */
[----:B------:R-:W-:Y:S01]  /*0290*/  LOP3.LUT R0, R0, 0x3f8, RZ, 0xc0, !PT ;  /* 0x000003f800007812 */ /* 0x000fe200078ec0ff */
[----:B------:R-:W-:Y:S02]  /*02a0*/  IMAD R3, R2, 0x100, R3 ;  /* 0x0000010002037824 */ /* 0x000fe400078e0203 */
[----:B------:R-:W-:-:S03]  /*02b0*/  FADD.FTZ R15, R15, 0.5 ;  /* 0x3f0000000f0f7421 */ /* 0x000fc60000010000 */
[----:B0-----:R-:W-:Y:S01]  /*02c0*/  IADD3 R10, P0, PT, R3, R0, RZ ;  /* 0x00000000030a7210 */ /* 0x001fe20007f1e0ff */
[----:B------:R-:W-:-:S04]  /*02d0*/  FMUL.FTZ.D2 R0, R4, R15 ;  /* 0x0000000f04007220 */ /* 0x000fc80000310000 */
[----:B------:R-:W-:Y:S01]  /*02e0*/  IMAD.X R13, RZ, RZ, RZ, P0 ;  /* 0x000000ffff0d7224 */ /* 0x000fe200000e06ff */
[----:B--2---:R-:W-:-:S04]  /*02f0*/  PRMT R2, R8, 0x8880, RZ ;  /* 0x0000888008027816 */ /* 0x004fc800000000ff */
[----:B------:R-:W-:Y:S02]  /*0300*/  PRMT R4, R2, 0x7710, RZ ;  /* 0x0000771002047816 */ /* 0x000fe400000000ff */
[C---:B---3--:R-:W-:Y:S02]  /*0310*/  PRMT R5, R9.reuse, 0x7772, RZ ;  /* 0x0000777209057816 */ /* 0x048fe400000000ff */
[----:B------:R-:W-:Y:S02]  /*0320*/  R2P PR, R4, 0x7e ;  /* 0x0000007e04007804 */ /* 0x000fe40000000000 */
[C---:B-----5:R-:W-:Y:S02]  /*0330*/  PRMT R7, R9.reuse, 0x7773, RZ ;  /* 0x0000777309077816 */ /* 0x060fe400000000ff */
[----:B------:R-:W-:Y:S02]  /*0340*/  PRMT R3, R9, 0x7771, RZ ;  /* 0x0000777109037816 */ /* 0x000fe400000000ff */
[----:B------:R-:W-:-:S02]  /*0350*/  I2FP.F32.U32 R5, R5 ;  /* 0x0000000500057245 */ /* 0x000fc40000201000 */
[----:B------:R-:W-:Y:S02]  /*0360*/  I2FP.F32.U32 R7, R7 ;  /* 0x0000000700077245 */ /* 0x000fe40000201000 */
[----:B------:R-:W-:Y:S01]  /*0370*/  I2FP.F32.U32 R11, R3 ;  /* 0x00000003000b7245 */ /* 0x000fe20000201000 */
[C---:B------:R-:W-:Y:S02]  /*0380*/  FMUL.FTZ R5, R0.reuse, R5 ;  /* 0x0000000500057220 */ /* 0x040fe40000410000 */
[----:B------:R-:W-:Y:S01]  /*0390*/  FMUL.FTZ R7, R0, R7 ;  /* 0x0000000700077220 */ /* 0x000fe20000410000 */
[----:B-1----:R-:W-:Y:S01]  /*03a0*/  LEA R2, P0, R10, UR6, 0x1 ;  /* 0x000000060a027c11 */ /* 0x002fe2000f8008ff */
[----:B------:R-:W-:Y:S01]  /*03b0*/  FMUL.FTZ R11, R0, R11 ;  /* 0x0000000b000b7220 */ /* 0x000fe20000410000 */
[----:B------:R-:W-:Y:S01]  /*03c0*/  @P2 FADD.FTZ R5, -R5, -RZ ;  /* 0x800000ff05052221 */ /* 0x000fe20000010100 */
[----:B------:R-:W-:Y:S01]  /*03d0*/  @P3 FADD.FTZ R7, -R7, -RZ ;  /* 0x800000ff07073221 */ /* 0x000fe20000010100 */
[----:B------:R-:W-:Y:S01]  /*03e0*/  LOP3.LUT R4, R4, 0x1, RZ, 0xc0, !PT ;  /* 0x0000000104047812 */ /* 0x000fe200078ec0ff */
[----:B------:R-:W-:Y:S01]  /*03f0*/  @P1 FADD.FTZ R11, -R11, -RZ ;  /* 0x800000ff0b0b1221 */ /* 0x000fe20000010100 */
[----:B------:R-:W-:-:S02]  /*0400*/  PRMT R8, R8, 0x8880, RZ ;  /* 0x0000888008087816 */ /* 0x000fc400000000ff */
[----:B------:R-:W-:Y:S02]  /*0410*/  LEA.HI.X R3, R10, UR7, R13, 0x1, P0 ;  /* 0x000000070a037c11 */ /* 0x000fe400080f0c0d */
[----:B------:R-:W-:Y:S02]  /*0420*/  ISETP.NE.U32.AND P0, PT, R4, 0x1, PT ;  /* 0x000000010400780c */ /* 0x000fe40003f05070 */
[----:B------:R-:W-:Y:S02]  /*0430*/  F2FP.BF16.F32.PACK_AB R10, RZ, R5 ;  /* 0x00000005ff0a723e */ /* 0x000fe400000010ff */
[----:B------:R-:W-:Y:S02]  /*0440*/  F2FP.BF16.F32.PACK_AB R12, RZ, R7 ;  /* 0x00000007ff0c723e */ /* 0x000fe400000010ff */
[----:B------:R-:W-:Y:S02]  /*0450*/  PRMT R9, R9, 0x7770, RZ ;  /* 0x0000777009097816 */ /* 0x000fe400000000ff */
[----:B------:R-:W-:-:S02]  /*0460*/  PRMT R4, R6, 0x7770, RZ ;  /* 0x0000777006047816 */ /* 0x000fc400000000ff */
[C---:B------:R-:W-:Y:S02]  /*0470*/  PRMT R5, R6.reuse, 0x7771, RZ ;  /* 0x0000777106057816 */ /* 0x040fe400000000ff */
[----:B------:R-:W-:Y:S02]  /*0480*/  PRMT R7, R6, 0x7772, RZ ;  /* 0x0000777206077816 */ /* 0x000fe400000000ff */
[----:B------:R-:W-:Y:S02]  /*0490*/  ISETP.GE.AND P1, PT, R8, RZ, PT ;  /* 0x000000ff0800720c */ /* 0x000fe40003f26270 */
[----:B------:R-:W-:Y:S02]  /*04a0*/  PRMT R6, R6, 0x7773, RZ ;  /* 0x0000777306067816 */ /* 0x000fe400000000ff */
[----:B------:R-:W-:Y:S02]  /*04b0*/  F2FP.BF16.F32.PACK_AB R8, RZ, R11 ;  /* 0x0000000bff08723e */ /* 0x000fe400000010ff */
[----:B------:R-:W-:-:S02]  /*04c0*/  I2FP.F32.U32 R9, R9 ;  /* 0x0000000900097245 */ /* 0x000fc40000201000 */
        /* <DEDUP_REMOVED lines=12> */
[----:B------:R-:W-:Y:S01]  /*0590*/  @!P1 FADD.FTZ R0, -R0, -RZ ;  /* 0x800000ff00009221 */ /* 0x000fe20000010100 */
        /* <DEDUP_REMOVED lines=15> */
.L_x_1073:
        /* <DEDUP_REMOVED lines=15> */
.L_x_1379:


//--------------------- .text._Z23dequantize_block_iq2_xsIN3c108BFloat16EEvPKvPT_ --------------------------
	.section	.text._Z23dequantize_block_iq2_xsIN3c108BFloat16EEvPKvPT_,"ax",@progbits
	.align	128
.text._Z23dequantize_block_iq2_xsIN3c108BFloat16EEvPKvPT_:
        .type           _Z23dequantize_block_iq2_xsIN3c108BFloat16EEvPKvPT_,@function
        .size           _Z23dequantize_block_iq2_xsIN3c108BFloat16EEvPKvPT_,(.L_x_1380 - _Z23dequantize_block_iq2_xsIN3c108BFloat16EEvPKvPT_)
        .other          _Z23dequantize_block_iq2_xsIN3c108BFloat16EEvPKvPT_,@"STO_CUDA_ENTRY STV_DEFAULT"
_Z23dequantize_block_iq2_xsIN3c108BFloat16EEvPKvPT_:
[----:B------:R-:W-:Y:S01]  /*0000*/  LDC R1, c[0x0][0x37c] ;  /* 0x0000df00ff017b82 */ /* 0x000fe20000000800 */
[----:B------:R-:W0:Y:S07]  /*0010*/  S2R R4, SR_CTAID.X ;  /* 0x0000000000047919 */ /* 0x000e2e0000002500 */
[----:B------:R-:W0:Y:S01]  /*0020*/  LDC.64 R2, c[0x0][0x380] ;  /* 0x0000e000ff027b82 */ /* 0x000e220000000a00 */
[----:B------:R-:W1:Y:S01]  /*0030*/  LDCU.64 UR4, c[0x0][0x358] ;  /* 0x00006b00ff0477ac */ /* 0x000e620008000a00 */
[----:B------:R-:W2:Y:S01]  /*0040*/  S2R R0, SR_TID.X ;  /* 0x0000000000007919 */ /* 0x000ea20000002100 */
[----:B------:R-:W3:Y:S01]  /*0050*/  LDCU.64 UR6, c[0x4][0x30] ;  /* 0x01000600ff0677ac */ /* 0x000ee20008000a00 */
[----:B------:R-:W4:Y:S01]  /*0060*/  LDCU.64 UR8, c[0x4][0x8] ;  /* 0x01000100ff0877ac */ /* 0x000f220008000a00 */
[----:B0-----:R-:W-:-:S04]  /*0070*/  IMAD.WIDE.U32 R2, R4, 0x4a, R2 ;  /* 0x0000004a04027825 */ /* 0x001fc800078e0002 */
[----:B--2---:R-:W-:Y:S01]  /*0080*/  IMAD.SHL.U32 R5, R0, 0x4, RZ ;  /* 0x0000000400057824 */ /* 0x004fe200078e00ff */
[----:B------:R-:W-:-:S04]  /*0090*/  IADD3 R6, P0, PT, R2, 0x2, RZ ;  /* 0x0000000202067810 */ /* 0x000fc80007f1e0ff */
[----:B------:R-:W-:Y:S01]  /*00a0*/  LOP3.LUT R5, R5, 0x1c, RZ, 0xc0, !PT ;  /* 0x0000001c05057812 */ /* 0x000fe200078ec0ff */
[----:B------:R-:W-:-:S03]  /*00b0*/  IMAD.X R7, RZ, RZ, R3, P0 ;  /* 0x000000ffff077224 */ /* 0x000fc600000e0603 */
[----:B------:R-:W-:-:S05]  /*00c0*/  LEA.HI R5, R0, R5, RZ, 0x1d ;  /* 0x0000000500057211 */ /* 0x000fca00078fe8ff */
[----:B------:R-:W-:-:S06]  /*00d0*/  IMAD.WIDE.U32 R6, R5, 0x2, R6 ;  /* 0x0000000205067825 */ /* 0x000fcc00078e0006 */
[----:B-1----:R-:W2:Y:S01]  /*00e0*/  LDG.E.U16.CONSTANT R6, desc[UR4][R6.64] ;  /* 0x0000000406067981 */ /* 0x002ea2000c1e9500 */
[----:B------:R-:W-:-:S04]  /*00f0*/  LOP3.LUT R5, R0, 0x7, RZ, 0xc0, !PT ;  /* 0x0000000700057812 */ /* 0x000fc800078ec0ff */
[----:B------:R-:W-:-:S04]  /*0100*/  LOP3.LUT R5, R5, 0x40, RZ, 0xfc, !PT ;  /* 0x0000004005057812 */ /* 0x000fc800078efcff */
[----:B------:R-:W-:Y:S02]  /*0110*/  IADD3 R8, P0, PT, R2, R5, RZ ;  /* 0x0000000502087210 */ /* 0x000fe40007f1e0ff */
[----:B------:R0:W5:Y:S01]  /*0120*/  LDG.E.U16.CONSTANT R2, desc[UR4][R2.64] ;  /* 0x0000000402027981 */ /* 0x000162000c1e9500 */
[----:B--2---:R-:W-:Y:S01]  /*0130*/  SHF.R.U32.HI R9, RZ, 0x9, R6 ;  /* 0x00000009ff097819 */ /* 0x004fe20000011606 */
[----:B------:R-:W-:-:S03]  /*0140*/  IMAD.SHL.U32 R5, R6, 0x8, RZ ;  /* 0x0000000806057824 */ /* 0x000fc600078e00ff */
[----:B------:R-:W-:Y:S01]  /*0150*/  LOP3.LUT R10, R9, 0xffff, RZ, 0xc0, !PT ;  /* 0x0000ffff090a7812 */ /* 0x000fe200078ec0ff */
[----:B------:R-:W-:Y:S01]  /*0160*/  IMAD.X R9, RZ, RZ, R3, P0 ;  /* 0x000000ffff097224 */ /* 0x000fe200000e0603 */
[----:B------:R-:W-:Y:S02]  /*0170*/  LOP3.LUT R5, R5, 0xff8, RZ, 0xc0, !PT ;  /* 0x00000ff805057812 */ /* 0x000fe400078ec0ff */
[----:B---3--:R-:W-:Y:S02]  /*0180*/  IADD3 R10, P0, PT, R10, UR6, RZ ;  /* 0x000000060a0a7c10 */ /* 0x008fe4000ff1e0ff */
[----:B------:R-:W2:Y:S03]  /*0190*/  LDG.E.U8.CONSTANT R8, desc[UR4][R8.64+0x2] ;  /* 0x0000020408087981 */ /* 0x000ea6000c1e9100 */
[----:B------:R-:W-:Y:S01]  /*01a0*/  IMAD.X R11, RZ, RZ, UR7, P0 ;  /* 0x00000007ff0b7e24 */ /* 0x000fe200080e06ff */
[----:B----4-:R-:W-:Y:S01]  /*01b0*/  IADD3 R6, P0, PT, R5, UR8, RZ ;  /* 0x0000000805067c10 */ /* 0x010fe2000ff1e0ff */
[----:B------:R-:W1:Y:S03]  /*01c0*/  LDCU.64 UR6, c[0x0][0x388] ;  /* 0x00007100ff0677ac */ /* 0x000e660008000a00 */
[----:B------:R-:W3:Y:S01]  /*01d0*/  LDG.E.U8.CONSTANT R10, desc[UR4][R10.64] ;  /* 0x000000040a0a7981 */ /* 0x000ee2000c1e9100 */
[----:B------:R-:W-:-:S06]  /*01e0*/  IMAD.X R7, RZ, RZ, UR9, P0 ;  /* 0x00000009ff077e24 */ /* 0x000fcc00080e06ff */
[----:B------:R-:W4:Y:S01]  /*01f0*/  LDG.E.64.CONSTANT R6, desc[UR4][R6.64] ;  /* 0x0000000406067981 */ /* 0x000f22000c1e9b00 */
[----:B------:R-:W-:Y:S01]  /*0200*/  IMAD.SHL.U32 R5, R0, 0x20, RZ ;  /* 0x0000002000057824 */ /* 0x000fe200078e00ff */
[----:B------:R-:W-:-:S04]  /*0210*/  SHF.R.U32.HI R12, RZ, 0x2, R0 ;  /* 0x00000002ff0c7819 */ /* 0x000fc80000011600 */
[----:B------:R-:W-:Y:S02]  /*0220*/  LOP3.LUT R5, R5, 0xe0, RZ, 0xc0, !PT ;  /* 0x000000e005057812 */ /* 0x000fe400078ec0ff */
[----:B------:R-:W-:Y:S02]  /*0230*/  LOP3.LUT R13, R12, 0xfc, RZ, 0xc0, !PT ;  /* 0x000000fc0c0d7812 */ /* 0x000fe400078ec0ff */
[----:B------:R-:W-:Y:S01]  /*0240*/  LOP3.LUT R0, R0, 0x3f8, RZ, 0xc0, !PT ;  /* 0x000003f800007812 */ /* 0x000fe200078ec0ff */
[----:B------:R-:W-:-:S05]  /*0250*/  IMAD R5, R4, 0x100, R5 ;  /* 0x0000010004057824 */ /* 0x000fca00078e0205 */
[----:B0-----:R-:W-:Y:S01]  /*0260*/  IADD3 R3, P0, PT, R5, R0, RZ ;  /* 0x0000000005037210 */ /* 0x001fe20007f1e0ff */
[----:B-----5:R-:W-:-:S04]  /*0270*/  HADD2.F32 R0, -RZ, R2.H0_H0 ;  /* 0x20000002ff007230 */ /* 0x020fc80000004100 */
[----:B------:R-:W-:Y:S01]  /*0280*/  IMAD.X R12, RZ, RZ, RZ, P0 ;  /* 0x000000ffff0c7224 */ /* 0x000fe200000e06ff */
[----:B-1----:R-:W-:-:S04]  /*0290*/  LEA R2, P0, R3, UR6, 0x1 ;  /* 0x0000000603027c11 */ /* 0x002fc8000f8008ff */
[----:B------:R-:W-:Y:S02]  /*02a0*/  LEA.HI.X R3, R3, UR7, R12, 0x1, P0 ;  /* 0x0000000703037c11 */ /* 0x000fe400080f0c0c */
[----:B--2---:R-:W-:-:S04]  /*02b0*/  SHF.R.U32.HI R8, RZ, R13, R8 ;  /* 0x0000000dff087219 */ /* 0x004fc80000011608 */
[----:B------:R-:W-:Y:S02]  /*02c0*/  LOP3.LUT R8, R8, 0xf, RZ, 0xc0, !PT ;  /* 0x0000000f08087812 */ /* 0x000fe400078ec0ff */
[----:B---3--:R-:W-:Y:S02]  /*02d0*/  PRMT R4, R10, 0x8880, RZ ;  /* 0x000088800a047816 */ /* 0x008fe400000000ff */
[----:B------:R-:W-:Y:S02]  /*02e0*/  I2FP.F32.U32 R8, R8 ;  /* 0x0000000800087245 */ /* 0x000fe40000201000 */
[----:B------:R-:W-:Y:S02]  /*02f0*/  PRMT R4, R4, 0x7710, RZ ;  /* 0x0000771004047816 */ /* 0x000fe400000000ff */
[----:B------:R-:W-:Y:S01]  /*0300*/  PRMT R10, R10, 0x8880, RZ ;  /* 0x000088800a0a7816 */ /* 0x000fe200000000ff */
[----:B------:R-:W-:Y:S01]  /*0310*/  FADD.FTZ R5, R8, 0.5 ;  /* 0x3f00000008057421 */ /* 0x000fe20000010000 */
[----:B----4-:R-:W-:-:S02]  /*0320*/  PRMT R9, R6, 0x7771, RZ ;  /* 0x0000777106097816 */ /* 0x010fc400000000ff */
[----:B------:R-:W-:Y:S01]  /*0330*/  R2P PR, R4, 0x7e ;  /* 0x0000007e04007804 */ /* 0x000fe20000000000 */
[----:B------:R-:W-:Y:S01]  /*0340*/  IMAD.MOV.U32 R8, RZ, RZ, R10 ;  /* 0x000000ffff087224 */ /* 0x000fe200078e000a */
[----:B------:R-:W-:Y:S01]  /*0350*/  I2FP.F32.U32 R9, R9 ;  /* 0x0000000900097245 */ /* 0x000fe20000201000 */
[----:B------:R-:W-:Y:S01]  /*0360*/  FMUL.FTZ.D4 R0, R0, R5 ;  /* 0x0000000500007220 */ /* 0x000fe20000210000 */
[----:B------:R-:W-:Y:S02]  /*0370*/  PRMT R5, R6, 0x7773, RZ ;  /* 0x0000777306057816 */ /* 0x000fe400000000ff */
[----:B------:R-:W-:Y:S01]  /*0380*/  ISETP.GE.AND P0, PT, R8, RZ, PT ;  /* 0x000000ff0800720c */ /* 0x000fe20003f06270 */
[----:B------:R-:W-:Y:S01]  /*0390*/  FMUL.FTZ R9, R0, R9 ;  /* 0x0000000900097220 */ /* 0x000fe20000410000 */
[----:B------:R-:W-:Y:S02]  /*03a0*/  PRMT R8, R6, 0x7772, RZ ;  /* 0x0000777206087816 */ /* 0x000fe400000000ff */
[----:B------:R-:W-:-:S02]  /*03b0*/  I2FP.F32.U32 R5, R5 ;  /* 0x0000000500057245 */ /* 0x000fc40000201000 */
[----:B------:R-:W-:Y:S01]  /*03c0*/  LOP3.LUT R4, R4, 0x1, RZ, 0xc0, !PT ;  /* 0x0000000104047812 */ /* 0x000fe200078ec0ff */
[----:B------:R-:W-:Y:S01]  /*03d0*/  @P1 FADD.FTZ R9, -R9, -RZ ;  /* 0x800000ff09091221 */ /* 0x000fe20000010100 */
[----:B------:R-:W-:Y:S01]  /*03e0*/  I2FP.F32.U32 R11, R8 ;  /* 0x00000008000b7245 */ /* 0x000fe20000201000 */
[----:B------:R-:W-:Y:S01]  /*03f0*/  FMUL.FTZ R12, R0, R5 ;  /* 0x00000005000c7220 */ /* 0x000fe20000410000 */
[----:B------:R-:W-:Y:S02]  /*0400*/  ISETP.NE.U32.AND P1, PT, R4, 0x1, PT ;  /* 0x000000010400780c */ /* 0x000fe40003f25070 */
[----:B------:R-:W-:Y:S02]  /*0410*/  PRMT R8, R6, 0x7770, RZ ;  /* 0x0000777006087816 */ /* 0x000fe400000000ff */
[C---:B------:R-:W-:Y:S02]  /*0420*/  PRMT R5, R7.reuse, 0x7772, RZ ;  /* 0x0000777207057816 */ /* 0x040fe400000000ff */
[----:B------:R-:W-:-:S02]  /*0430*/  PRMT R6, R7, 0x7771, RZ ;  /* 0x0000777107067816 */ /* 0x000fc400000000ff */
[C---:B------:R-:W-:Y:S02]  /*0440*/  PRMT R4, R7.reuse, 0x7773, RZ ;  /* 0x0000777307047816 */ /* 0x040fe400000000ff */
[----:B------:R-:W-:Y:S02]  /*0450*/  PRMT R7, R7, 0x7770, RZ ;  /* 0x0000777007077816 */ /* 0x000fe400000000ff */
[----:B------:R-:W-:Y:S02]  /*0460*/  F2FP.BF16.F32.PACK_AB R10, RZ, R9 ;  /* 0x00000009ff0a723e */ /* 0x000fe400000010ff */
        /* <DEDUP_REMOVED lines=34> */
.L_x_1074:
        /* <DEDUP_REMOVED lines=15> */
.L_x_1380:


//--------------------- .text._Z24dequantize_block_iq2_xxsIN3c108BFloat16EEvPKvPT_ --------------------------
	.section	.text._Z24dequantize_block_iq2_xxsIN3c108BFloat16EEvPKvPT_,"ax",@progbits
	.align	128
.text._Z24dequantize_block_iq2_xxsIN3c108BFloat16EEvPKvPT_:
        .type           _Z24dequantize_block_iq2_xxsIN3c108BFloat16EEvPKvPT_,@function
        .size           _Z24dequantize_block_iq2_xxsIN3c108BFloat16EEvPKvPT_,(.L_x_1381 - _Z24dequantize_block_iq2_xxsIN3c108BFloat16EEvPKvPT_)
        .other          _Z24dequantize_block_iq2_xxsIN3c108BFloat16EEvPKvPT_,@"STO_CUDA_ENTRY STV_DEFAULT"
_Z24dequantize_block_iq2_xxsIN3c108BFloat16EEvPKvPT_:
[----:B------:R-:W-:Y:S01]  /*0000*/  LDC R1, c[0x0][0x37c] ;  /* 0x0000df00ff017b82 */ /* 0x000fe20000000800 */
[----:B------:R-:W0:Y:S07]  /*0010*/  S2R R0, SR_TID.X ;  /* 0x0000000000007919 */ /* 0x000e2e0000002100 */
[----:B------:R-:W1:Y:S01]  /*0020*/  LDC.64 R4, c[0x0][0x380] ;  /* 0x0000e000ff047b82 */ /* 0x000e620000000a00 */
[----:B------:R-:W2:Y:S01]  /*0030*/  LDCU.64 UR4, c[0x0][0x358] ;  /* 0x00006b00ff0477ac */ /* 0x000ea20008000a00 */
[----:B------:R-:W1:Y:S01]  /*0040*/  S2R R6, SR_CTAID.X ;  /* 0x0000000000067919 */ /* 0x000e620000002500 */
[----:B------:R-:W3:Y:S01]  /*0050*/  LDCU.64 UR6, c[0x4][0x30] ;  /* 0x01000600ff0677ac */ /* 0x000ee20008000a00 */
[----:B0-----:R-:W-:-:S02]  /*0060*/  IMAD.SHL.U32 R2, R0, 0x4, RZ ;  /* 0x0000000400027824 */ /* 0x001fc400078e00ff */
[----:B-1----:R-:W-:-:S03]  /*0070*/  IMAD.WIDE.U32 R4, R6, 0x42, R4 ;  /* 0x0000004206047825 */ /* 0x002fc600078e0004 */
[----:B------:R-:W-:Y:S02]  /*0080*/  LOP3.LUT R9, R2, 0x1c, RZ, 0xc0, !PT ;  /* 0x0000001c02097812 */ /* 0x000fe400078ec0ff */
[----:B------:R-:W-:Y:S01]  /*0090*/  SHF.R.U32.HI R13, RZ, 0x3, R0 ;  /* 0x00000003ff0d7819 */ /* 0x000fe20000011600 */
[----:B------:R-:W0:Y:S02]  /*00a0*/  LDC.64 R2, c[0x4][RZ] ;  /* 0x01000000ff027b82 */ /* 0x000e240000000a00 */
[----:B------:R-:W-:Y:S02]  /*00b0*/  IMAD.WIDE.U32 R8, R9, 0x2, R4 ;  /* 0x0000000209087825 */ /* 0x000fe400078e0004 */
[----:B--2---:R-:W2:Y:S04]  /*00c0*/  LDG.E.U16.CONSTANT R4, desc[UR4][R4.64] ;  /* 0x0000000404047981 */ /* 0x004ea8000c1e9500 */
[----:B------:R-:W4:Y:S04]  /*00d0*/  LDG.E.U16.CONSTANT R12, desc[UR4][R8.64+0x6] ;  /* 0x00000604080c7981 */ /* 0x000f28000c1e9500 */
[----:B------:R-:W4:Y:S01]  /*00e0*/  LDG.E.U16.CONSTANT R7, desc[UR4][R8.64+0x8] ;  /* 0x0000080408077981 */ /* 0x000f22000c1e9500 */
[----:B------:R-:W-:-:S05]  /*00f0*/  IADD3 R10, P0, PT, R13, R8, RZ ;  /* 0x000000080d0a7210 */ /* 0x000fca0007f1e0ff */
[----:B------:R-:W-:-:S06]  /*0100*/  IMAD.X R11, RZ, RZ, R9, P0 ;  /* 0x000000ffff0b7224 */ /* 0x000fcc00000e0609 */
[----:B------:R-:W0:Y:S01]  /*0110*/  LDG.E.U8.CONSTANT R11, desc[UR4][R10.64+0x2] ;  /* 0x000002040a0b7981 */ /* 0x000e22000c1e9100 */
[----:B------:R-:W-:Y:S02]  /*0120*/  IMAD R13, R13, 0x7, RZ ;  /* 0x000000070d0d7824 */ /* 0x000fe400078e02ff */
[----:B----4-:R-:W-:-:S05]  /*0130*/  IMAD R12, R7, 0x10000, R12 ;  /* 0x00010000070c7824 */ /* 0x010fca00078e020c */
[----:B------:R-:W-:-:S04]  /*0140*/  SHF.R.U32.HI R12, RZ, R13, R12 ;  /* 0x0000000dff0c7219 */ /* 0x000fc8000001160c */
[----:B------:R-:W-:-:S04]  /*0150*/  LOP3.LUT R12, R12, 0x7f, RZ, 0xc0, !PT ;  /* 0x0000007f0c0c7812 */ /* 0x000fc800078ec0ff */
[----:B---3--:R-:W-:-:S05]  /*0160*/  IADD3 R8, P0, PT, R12, UR6, RZ ;  /* 0x000000060c087c10 */ /* 0x008fca000ff1e0ff */
[----:B------:R-:W-:Y:S01]  /*0170*/  IMAD.X R9, RZ, RZ, UR7, P0 ;  /* 0x00000007ff097e24 */ /* 0x000fe200080e06ff */
[----:B------:R-:W1:Y:S01]  /*0180*/  LDCU.64 UR6, c[0x0][0x388] ;  /* 0x00007100ff0677ac */ /* 0x000e620008000a00 */
[----:B0-----:R-:W-:-:S03]  /*0190*/  IMAD.WIDE.U32 R2, R11, 0x8, R2 ;  /* 0x000000080b027825 */ /* 0x001fc600078e0002 */
[----:B------:R-:W3:Y:S04]  /*01a0*/  LDG.E.U8.CONSTANT R8, desc[UR4][R8.64] ;  /* 0x0000000408087981 */ /* 0x000ee8000c1e9100 */
[----:B------:R-:W4:Y:S01]  /*01b0*/  LDG.E.64.CONSTANT R2, desc[UR4][R2.64] ;  /* 0x0000000402027981 */ /* 0x000f22000c1e9b00 */
[----:B------:R-:W-:-:S05]  /*01c0*/  IMAD.SHL.U32 R10, R0, 0x20, RZ ;  /* 0x00000020000a7824 */ /* 0x000fca00078e00ff */
[----:B------:R-:W-:Y:S02]  /*01d0*/  LOP3.LUT R11, R10, 0xe0, RZ, 0xc0, !PT ;  /* 0x000000e00a0b7812 */ /* 0x000fe400078ec0ff */
[----:B------:R-:W-:-:S03]  /*01e0*/  LOP3.LUT R0, R0, 0x3f8, RZ, 0xc0, !PT ;  /* 0x000003f800007812 */ /* 0x000fc600078ec0ff */
[----:B------:R-:W-:Y:S01]  /*01f0*/  IMAD R11, R6, 0x100, R11 ;  /* 0x00000100060b7824 */ /* 0x000fe200078e020b */
[----:B------:R-:W-:-:S04]  /*0200*/  SHF.R.U32.HI R7, RZ, 0xc, R7 ;  /* 0x0000000cff077819 */ /* 0x000fc80000011607 */
[----:B------:R-:W-:Y:S01]  /*0210*/  IADD3 R11, P0, PT, R11, R0, RZ ;  /* 0x000000000b0b7210 */ /* 0x000fe20007f1e0ff */
[----:B--2---:R-:W-:Y:S01]  /*0220*/  HADD2.F32 R0, -RZ, R4.H0_H0 ;  /* 0x20000004ff007230 */ /* 0x004fe20000004100 */
[----:B------:R-:W-:-:S03]  /*0230*/  I2FP.F32.U32 R7, R7 ;  /* 0x0000000700077245 */ /* 0x000fc60000201000 */
[----:B------:R-:W-:Y:S01]  /*0240*/  IMAD.X R12, RZ, RZ, RZ, P0 ;  /* 0x000000ffff0c7224 */ /* 0x000fe200000e06ff */
[----:B-1----:R-:W-:Y:S01]  /*0250*/  LEA R4, P0, R11, UR6, 0x1 ;  /* 0x000000060b047c11 */ /* 0x002fe2000f8008ff */
[----:B------:R-:W-:-:S04]  /*0260*/  FADD.FTZ R7, R7, 0.5 ;  /* 0x3f00000007077421 */ /* 0x000fc80000010000 */
[----:B------:R-:W-:Y:S01]  /*0270*/  FMUL.FTZ.D4 R0, R0, R7 ;  /* 0x0000000700007220 */ /* 0x000fe20000210000 */
[----:B------:R-:W-:Y:S02]  /*0280*/  LEA.HI.X R5, R11, UR7, R12, 0x1, P0 ;  /* 0x000000070b057c11 */ /* 0x000fe400080f0c0c */
[----:B---3--:R-:W-:-:S04]  /*0290*/  PRMT R6, R8, 0x8880, RZ ;  /* 0x0000888008067816 */ /* 0x008fc800000000ff */
[----:B------:R-:W-:Y:S02]  /*02a0*/  PRMT R6, R6, 0x7710, RZ ;  /* 0x0000771006067816 */ /* 0x000fe400000000ff */
[----:B------:R-:W-:Y:S02]  /*02b0*/  PRMT R10, R8, 0x8880, RZ ;  /* 0x00008880080a7816 */ /* 0x000fe400000000ff */
[----:B----4-:R-:W-:Y:S02]  /*02c0*/  PRMT R8, R2, 0x7771, RZ ;  /* 0x0000777102087816 */ /* 0x010fe400000000ff */
[----:B------:R-:W-:Y:S02]  /*02d0*/  R2P PR, R6, 0x7e ;  /* 0x0000007e06007804 */ /* 0x000fe40000000000 */
[----:B------:R-:W-:Y:S02]  /*02e0*/  I2FP.F32.U32 R9, R8 ;  /* 0x0000000800097245 */ /* 0x000fe40000201000 */
[----:B------:R-:W-:-:S02]  /*02f0*/  PRMT R7, R2, 0x7773, RZ ;  /* 0x0000777302077816 */ /* 0x000fc400000000ff */
[----:B------:R-:W-:Y:S01]  /*0300*/  PRMT R8, R2, 0x7772, RZ ;  /* 0x0000777202087816 */ /* 0x000fe200000000ff */
[----:B------:R-:W-:Y:S01]  /*0310*/  FMUL.FTZ R9, R0, R9 ;  /* 0x0000000900097220 */ /* 0x000fe20000410000 */
[----:B------:R-:W-:Y:S02]  /*0320*/  I2FP.F32.U32 R7, R7 ;  /* 0x0000000700077245 */ /* 0x000fe40000201000 */
[----:B------:R-:W-:Y:S02]  /*0330*/  LOP3.LUT R6, R6, 0x1, RZ, 0xc0, !PT ;  /* 0x0000000106067812 */ /* 0x000fe400078ec0ff */
[----:B------:R-:W-:Y:S01]  /*0340*/  I2FP.F32.U32 R11, R8 ;  /* 0x00000008000b7245 */ /* 0x000fe20000201000 */
[----:B------:R-:W-:Y:S01]  /*0350*/  @P1 FADD.FTZ R9, -R9, -RZ ;  /* 0x800000ff09091221 */ /* 0x000fe20000010100 */
[----:B------:R-:W-:Y:S01]  /*0360*/  ISETP.NE.U32.AND P1, PT, R6, 0x1, PT ;  /* 0x000000010600780c */ /* 0x000fe20003f25070 */
[----:B------:R-:W-:Y:S01]  /*0370*/  FMUL.FTZ R12, R0, R7 ;  /* 0x00000007000c7220 */ /* 0x000fe20000410000 */
[----:B------:R-:W-:-:S02]  /*0380*/  PRMT R8, R2, 0x7770, RZ ;  /* 0x0000777002087816 */ /* 0x000fc400000000ff */
[C---:B------:R-:W-:Y:S02]  /*0390*/  PRMT R6, R3.reuse, 0x7772, RZ ;  /* 0x0000777203067816 */ /* 0x040fe400000000ff */
[C---:B------:R-:W-:Y:S02]  /*03a0*/  PRMT R7, R3.reuse, 0x7771, RZ ;  /* 0x0000777103077816 */ /* 0x040fe400000000ff */
[C---:B------:R-:W-:Y:S02]  /*03b0*/  PRMT R2, R3.reuse, 0x7773, RZ ;  /* 0x0000777303027816 */ /* 0x040fe400000000ff */
[----:B------:R-:W-:Y:S02]  /*03c0*/  PRMT R3, R3, 0x7770, RZ ;  /* 0x0000777003037816 */ /* 0x000fe400000000ff */
[----:B------:R-:W-:Y:S02]  /*03d0*/  ISETP.GE.AND P0, PT, R10, RZ, PT ;  /* 0x000000ff0a00720c */ /* 0x000fe40003f06270 */
[----:B------:R-:W-:-:S02]  /*03e0*/  F2FP.BF16.F32.PACK_AB R10, RZ, R9 ;  /* 0x00000009ff0a723e */ /* 0x000fc400000010ff */
        /* <DEDUP_REMOVED lines=34> */
.L_x_1075:
        /* <DEDUP_REMOVED lines=15> */
.L_x_1381:


//--------------------- .text._Z21dequantize_block_q6_KIN3c108BFloat16EEvPKvPT_ --------------------------
	.section	.text._Z21dequantize_block_q6_KIN3c108BFloat16EEvPKvPT_,"ax",@progbits
	.align	128
.text._Z21dequantize_block_q6_KIN3c108BFloat16EEvPKvPT_:
        .type           _Z21dequantize_block_q6_KIN3c108BFloat16EEvPKvPT_,@function
        .size           _Z21dequantize_block_q6_KIN3c108BFloat16EEvPKvPT_,(.L_x_1382 - _Z21dequantize_block_q6_KIN3c108BFloat16EEvPKvPT_)
        .other          _Z21dequantize_block_q6_KIN3c108BFloat16EEvPKvPT_,@"STO_CUDA_ENTRY STV_DEFAULT"
_Z21dequantize_block_q6_KIN3c108BFloat16EEvPKvPT_:
[----:B------:R-:W-:Y:S01]  /*0000*/  LDC R1, c[0x0][0x37c] ;  /* 0x0000df00ff017b82 */ /* 0x000fe20000000800 */
[----:B------:R-:W0:Y:S07]  /*0010*/  S2R R17, SR_TID.X ;  /* 0x0000000000117919 */ /* 0x000e2e0000002100 */
[----:B------:R-:W1:Y:S01]  /*0020*/  LDC.64 R2, c[0x0][0x380] ;  /* 0x0000e000ff027b82 */ /* 0x000e620000000a00 */
[----:B------:R-:W2:Y:S01]  /*0030*/  LDCU.64 UR4, c[0x0][0x358] ;  /* 0x00006b00ff0477ac */ /* 0x000ea20008000a00 */
[----:B------:R-:W1:Y:S01]  /*0040*/  S2R R4, SR_CTAID.X ;  /* 0x0000000000047919 */ /* 0x000e620000002500 */
[----:B------:R-:W3:Y:S01]  /*0050*/  LDCU.64 UR6, c[0x0][0x388] ;  /* 0x00007100ff0677ac */ /* 0x000ee20008000a00 */
[----:B0-----:R-:W-:-:S02]  /*0060*/  SHF.R.U32.HI R0, RZ, 0x5, R17 ;  /* 0x00000005ff007819 */ /* 0x001fc40000011611 */
[----:B------:R-:W-:Y:S01]  /*0070*/  LOP3.LUT R5, R17, 0x1f, RZ, 0xc0, !PT ;  /* 0x0000001f11057812 */ /* 0x000fe200078ec0ff */
[----:B-1----:R-:W-:-:S03]  /*0080*/  IMAD.WIDE.U32 R2, R4, 0xd2, R2 ;  /* 0x000000d204027825 */ /* 0x002fc600078e0002 */
[--C-:B------:R-:W-:Y:S01]  /*0090*/  SHF.R.U32.HI R7, RZ, 0x4, R5.reuse ;  /* 0x00000004ff077819 */ /* 0x100fe20000011605 */
[----:B------:R-:W-:Y:S01]  /*00a0*/  IMAD R15, R0, 0x40, R5 ;  /* 0x00000040000f7824 */ /* 0x000fe200078e0205 */
[----:B------:R-:W-:-:S03]  /*00b0*/  IADD3 R16, P1, PT, R2, R17, RZ ;  /* 0x0000001102107210 */ /* 0x000fc60007f3e0ff */
[----:B------:R-:W-:Y:S01]  /*00c0*/  IMAD R7, R0, 0x8, R7 ;  /* 0x0000000800077824 */ /* 0x000fe200078e0207 */
[----:B------:R-:W-:Y:S01]  /*00d0*/  IADD3 R14, P0, PT, R2, R15, RZ ;  /* 0x0000000f020e7210 */ /* 0x000fe20007f1e0ff */
[----:B------:R-:W-:-:S04]  /*00e0*/  IMAD.X R17, RZ, RZ, R3, P1 ;  /* 0x000000ffff117224 */ /* 0x000fc800008e0603 */
[--C-:B------:R-:W-:Y:S01]  /*00f0*/  IMAD.X R15, RZ, RZ, R3.reuse, P0 ;  /* 0x000000ffff0f7224 */ /* 0x100fe200000e0603 */
[----:B------:R-:W-:Y:S02]  /*0100*/  IADD3 R12, P0, PT, R7, R2, RZ ;  /* 0x00000002070c7210 */ /* 0x000fe40007f1e0ff */
[----:B--2---:R-:W2:Y:S03]  /*0110*/  LDG.E.U8.CONSTANT R7, desc[UR4][R16.64+0x80] ;  /* 0x0000800410077981 */ /* 0x004ea6000c1e9100 */
[----:B------:R-:W-:Y:S01]  /*0120*/  IMAD.X R13, RZ, RZ, R3, P0 ;  /* 0x000000ffff0d7224 */ /* 0x000fe200000e0603 */
[----:B------:R-:W4:Y:S04]  /*0130*/  LDG.E.U8.CONSTANT R10, desc[UR4][R14.64] ;  /* 0x000000040e0a7981 */ /* 0x000f28000c1e9100 */
[----:B------:R-:W5:Y:S04]  /*0140*/  LDG.E.U8.CONSTANT R6, desc[UR4][R14.64+0x20] ;  /* 0x000020040e067981 */ /* 0x000f68000c1e9100 */
[----:B------:R-:W3:Y:S04]  /*0150*/  LDG.E.U8.CONSTANT R9, desc[UR4][R12.64+0xc4] ;  /* 0x0000c4040c097981 */ /* 0x000ee8000c1e9100 */
[----:B------:R-:W3:Y:S04]  /*0160*/  LDG.E.U8.CONSTANT R11, desc[UR4][R12.64+0xc0] ;  /* 0x0000c0040c0b7981 */ /* 0x000ee8000c1e9100 */
[----:B------:R-:W3:Y:S04]  /*0170*/  LDG.E.U8.CONSTANT R20, desc[UR4][R12.64+0xc2] ;  /* 0x0000c2040c147981 */ /* 0x000ee8000c1e9100 */
[----:B------:R0:W3:Y:S04]  /*0180*/  LDG.E.U8.CONSTANT R8, desc[UR4][R12.64+0xc6] ;  /* 0x0000c6040c087981 */ /* 0x0000e8000c1e9100 */
[----:B------:R1:W3:Y:S01]  /*0190*/  LDG.E.U16.CONSTANT R2, desc[UR4][R2.64+0xd0] ;  /* 0x0000d00402027981 */ /* 0x0002e2000c1e9500 */
[----:B------:R-:W-:-:S05]  /*01a0*/  IMAD R5, R4, 0x100, R5 ;  /* 0x0000010004057824 */ /* 0x000fca00078e0205 */
[----:B------:R-:W-:Y:S01]  /*01b0*/  LEA R5, P0, R0, R5, 0x7 ;  /* 0x0000000500057211 */ /* 0x000fe200078038ff */
[C---:B--2---:R-:W-:Y:S01]  /*01c0*/  IMAD.SHL.U32 R19, R7.reuse, 0x10, RZ ;  /* 0x0000001007137824 */ /* 0x044fe200078e00ff */
[C---:B0-----:R-:W-:Y:S01]  /*01d0*/  LOP3.LUT R13, R7.reuse, 0x30, RZ, 0xc0, !PT ;  /* 0x00000030070d7812 */ /* 0x041fe200078ec0ff */
[----:B------:R-:W-:Y:S01]  /*01e0*/  IMAD.SHL.U32 R17, R7, 0x4, RZ ;  /* 0x0000000407117824 */ /* 0x000fe200078e00ff */
[----:B------:R-:W-:Y:S02]  /*01f0*/  SHF.R.U32.HI R7, RZ, 0x2, R7 ;  /* 0x00000002ff077819 */ /* 0x000fe40000011607 */
[----:B----4-:R-:W-:Y:S02]  /*0200*/  LOP3.LUT R18, R10, 0xf, RZ, 0xc0, !PT ;  /* 0x0000000f0a127812 */ /* 0x010fe400078ec0ff */
[----:B-----5:R-:W-:Y:S02]  /*0210*/  LOP3.LUT R16, R6, 0xf, RZ, 0xc0, !PT ;  /* 0x0000000f06107812 */ /* 0x020fe400078ec0ff */
[----:B---3--:R-:W-:-:S02]  /*0220*/  PRMT R12, R9, 0x8880, RZ ;  /* 0x00008880090c7816 */ /* 0x008fc400000000ff */
[----:B------:R-:W-:Y:S02]  /*0230*/  LOP3.LUT R9, R7, 0x30, RZ, 0xc0, !PT ;  /* 0x0000003007097812 */ /* 0x000fe400078ec0ff */
[----:B------:R-:W-:Y:S02]  /*0240*/  LOP3.LUT R18, R18, 0x30, R19, 0xf8, !PT ;  /* 0x0000003012127812 */ /* 0x000fe400078ef813 */
[----:B------:R-:W-:Y:S02]  /*0250*/  LOP3.LUT R16, R16, 0x30, R17, 0xf8, !PT ;  /* 0x0000003010107812 */ /* 0x000fe400078ef811 */
[----:B------:R-:W-:Y:S02]  /*0260*/  LEA.HI R13, R10, R13, RZ, 0x1c ;  /* 0x0000000d0a0d7211 */ /* 0x000fe400078fe0ff */
[----:B------:R-:W-:Y:S01]  /*0270*/  LEA.HI R9, R6, R9, RZ, 0x1c ;  /* 0x0000000906097211 */ /* 0x000fe200078fe0ff */
[----:B------:R-:W-:Y:S01]  /*0280*/  VIADD R16, R16, 0xffffffe0 ;  /* 0xffffffe010107836 */ /* 0x000fe20000000000 */
[----:B------:R-:W-:Y:S01]  /*0290*/  PRMT R11, R11, 0x8880, RZ ;  /* 0x000088800b0b7816 */ /* 0x000fe200000000ff */
[----:B------:R-:W-:Y:S01]  /*02a0*/  VIADD R10, R13, 0xffffffe0 ;  /* 0xffffffe00d0a7836 */ /* 0x000fe20000000000 */
[----:B------:R-:W-:Y:S01]  /*02b0*/  IADD3 R18, PT, PT, R18, -0x20, RZ ;  /* 0xffffffe012127810 */ /* 0x000fe20007ffe0ff */
[----:B------:R-:W-:Y:S01]  /*02c0*/  IMAD.MOV.U32 R7, RZ, RZ, R12 ;  /* 0x000000ffff077224 */ /* 0x000fe200078e000c */
[----:B-1----:R-:W-:-:S02]  /*02d0*/  PRMT R3, R20, 0x8880, RZ ;  /* 0x0000888014037816 */ /* 0x002fc400000000ff */
[----:B------:R-:W-:Y:S02]  /*02e0*/  PRMT R6, R8, 0x8880, RZ ;  /* 0x0000888008067816 */ /* 0x000fe400000000ff */
[----:B------:R-:W-:Y:S01]  /*02f0*/  IADD3 R9, PT, PT, R9, -0x20, RZ ;  /* 0xffffffe009097810 */ /* 0x000fe20007ffe0ff */
[----:B------:R-:W-:Y:S02]  /*0300*/  IMAD R11, R11, R18, RZ ;  /* 0x000000120b0b7224 */ /* 0x000fe400078e02ff */
[----:B------:R-:W-:Y:S02]  /*0310*/  IMAD R3, R3, R16, RZ ;  /* 0x0000001003037224 */ /* 0x000fe400078e02ff */
[----:B------:R-:W-:Y:S02]  /*0320*/  IMAD R7, R7, R10, RZ ;  /* 0x0000000a07077224 */ /* 0x000fe400078e02ff */
[----:B------:R-:W-:Y:S01]  /*0330*/  IMAD R6, R6, R9, RZ ;  /* 0x0000000906067224 */ /* 0x000fe200078e02ff */
[----:B------:R-:W0:Y:S08]  /*0340*/  I2F.F16 R11, R11 ;  /* 0x0000000b000b7306 */ /* 0x000e300000200c00 */
[----:B------:R-:W1:Y:S08]  /*0350*/  I2F.F16 R3, R3 ;  /* 0x0000000300037306 */ /* 0x000e700000200c00 */
[----:B------:R-:W2:Y:S08]  /*0360*/  I2F.F16 R7, R7 ;  /* 0x0000000700077306 */ /* 0x000eb00000200c00 */
[----:B------:R-:W3:Y:S01]  /*0370*/  I2F.F16 R9, R6 ;  /* 0x0000000600097306 */ /* 0x000ee20000200c00 */
[----:B0-----:R-:W-:-:S02]  /*0380*/  HMUL2 R11, R2.H0_H0, R11.H0_H0 ;  /* 0x2000000b020b7232 */ /* 0x001fc40000000800 */
[C---:B-1----:R-:W-:Y:S02]  /*0390*/  HMUL2 R3, R2.reuse.H0_H0, R3.H0_H0 ;  /* 0x2000000302037232 */ /* 0x042fe40000000800 */
[C---:B--2---:R-:W-:Y:S02]  /*03a0*/  HMUL2 R4, R2.reuse.H0_H0, R7.H0_H0 ;  /* 0x2000000702047232 */ /* 0x044fe40000000800 */
[----:B------:R-:W-:Y:S02]  /*03b0*/  HADD2.F32 R11, -RZ, R11.H0_H0 ;  /* 0x2000000bff0b7230 */ /* 0x000fe40000004100 */
[----:B------:R-:W-:Y:S02]  /*03c0*/  IMAD.X R8, RZ, RZ, RZ, P0 ;  /* 0x000000ffff087224 */ /* 0x000fe400000e06ff */
[----:B---3--:R-:W-:Y:S02]  /*03d0*/  HMUL2 R9, R2.H0_H0, R9.H0_H0 ;  /* 0x2000000902097232 */ /* 0x008fe40000000800 */
[----:B------:R-:W-:Y:S01]  /*03e0*/  HADD2.F32 R0, -RZ, R3.H0_H0 ;  /* 0x20000003ff007230 */ /* 0x000fe20000004100 */
[----:B------:R-:W-:Y:S01]  /*03f0*/  LEA R2, P0, R5, UR6, 0x1 ;  /* 0x0000000605027c11 */ /* 0x000fe2000f8008ff */
[----:B------:R-:W-:-:S02]  /*0400*/  HADD2.F32 R4, -RZ, R4.H0_H0 ;  /* 0x20000004ff047230 */ /* 0x000fc40000004100 */
[----:B------:R-:W-:Y:S01]  /*0410*/  HADD2.F32 R9, -RZ, R9.H0_H0 ;  /* 0x20000009ff097230 */ /* 0x000fe20000004100 */
[----:B------:R-:W-:Y:S02]  /*0420*/  LEA.HI.X R3, R5, UR7, R8, 0x1, P0 ;  /* 0x0000000705037c11 */ /* 0x000fe400080f0c08 */
[----:B------:R-:W-:Y:S02]  /*0430*/  F2FP.BF16.F32.PACK_AB R11, RZ, R11 ;  /* 0x0000000bff0b723e */ /* 0x000fe400000010ff */
[----:B------:R-:W-:Y:S02]  /*0440*/  F2FP.BF16.F32.PACK_AB R0, RZ, R0 ;  /* 0x00000000ff00723e */ /* 0x000fe400000010ff */
[----:B------:R-:W-:Y:S02]  /*0450*/  F2FP.BF16.F32.PACK_AB R4, RZ, R4 ;  /* 0x00000004ff04723e */ /* 0x000fe400000010ff */
[----:B------:R-:W-:Y:S01]  /*0460*/  F2FP.BF16.F32.PACK_AB R9, RZ, R9 ;  /* 0x00000009ff09723e */ /* 0x000fe200000010ff */
[----:B------:R-:W-:Y:S04]  /*0470*/  STG.E.U16 desc[UR4][R2.64], R11 ;  /* 0x0000000b02007986 */ /* 0x000fe8000c101504 */
[----:B------:R-:W-:Y:S04]  /*0480*/  STG.E.U16 desc[UR4][R2.64+0x40], R0 ;  /* 0x0000400002007986 */ /* 0x000fe8000c101504 */
[----:B------:R-:W-:Y:S04]  /*0490*/  STG.E.U16 desc[UR4][R2.64+0x80], R4 ;  /* 0x0000800402007986 */ /* 0x000fe8000c101504 */
[----:B------:R-:W-:Y:S01]  /*04a0*/  STG.E.U16 desc[UR4][R2.64+0xc0], R9 ;  /* 0x0000c00902007986 */ /* 0x000fe2000c101504 */
[----:B------:R-:W-:Y:S05]  /*04b0*/  EXIT ;  /* 0x000000000000794d */ /* 0x000fea0003800000 */
.L_x_1076:
        /* <DEDUP_REMOVED lines=12> */
.L_x_1382:


//--------------------- .text._Z21dequantize_block_q5_KIN3c108BFloat16EEvPKvPT_ --------------------------
	.section	.text._Z21dequantize_block_q5_KIN3c108BFloat16EEvPKvPT_,"ax",@progbits
	.align	128
.text._Z21dequantize_block_q5_KIN3c108BFloat16EEvPKvPT_:
        .type           _Z21dequantize_block_q5_KIN3c108BFloat16EEvPKvPT_,@function
        .size           _Z21dequantize_block_q5_KIN3c108BFloat16EEvPKvPT_,(.L_x_1383 - _Z21dequantize_block_q5_KIN3c108BFloat16EEvPKvPT_)
        .other          _Z21dequantize_block_q5_KIN3c108BFloat16EEvPKvPT_,@"STO_CUDA_ENTRY STV_DEFAULT"
_Z21dequantize_block_q5_KIN3c108BFloat16EEvPKvPT_:
[----:B------:R-:W-:Y:S01]  /*0000*/  LDC R1, c[0x0][0x37c] ;  /* 0x0000df00ff017b82 */ /* 0x000fe20000000800 */
[----:B------:R-:W0:Y:S07]  /*0010*/  S2R R10, SR_TID.X ;  /* 0x00000000000a7919 */ /* 0x000e2e0000002100 */
[----:B------:R-:W1:Y:S01]  /*0020*/  LDC.64 R2, c[0x0][0x380] ;  /* 0x0000e000ff027b82 */ /* 0x000e620000000a00 */
[----:B------:R-:W2:Y:S01]  /*0030*/  LDCU.64 UR4, c[0x0][0x358] ;  /* 0x00006b00ff0477ac */ /* 0x000ea20008000a00 */
[----:B------:R-:W1:Y:S01]  /*0040*/  S2R R0, SR_CTAID.X ;  /* 0x0000000000007919 */ /* 0x000e620000002500 */
[----:B------:R-:W-:Y:S01]  /*0050*/  IMAD.MOV.U32 R26, RZ, RZ, 0x1 ;  /* 0x00000001ff1a7424 */ /* 0x000fe200078e00ff */
[----:B------:R-:W3:Y:S01]  /*0060*/  LDCU.64 UR6, c[0x0][0x388] ;  /* 0x00007100ff0677ac */ /* 0x000ee20008000a00 */
[----:B0-----:R-:W-:Y:S01]  /*0070*/  IMAD.SHL.U32 R4, R10, 0x2, RZ ;  /* 0x000000020a047824 */ /* 0x001fe200078e00ff */
[----:B------:R-:W-:Y:S01]  /*0080*/  SHF.R.U32.HI R6, RZ, 0x4, R10 ;  /* 0x00000004ff067819 */ /* 0x000fe2000001160a */
[----:B-1----:R-:W-:-:S03]  /*0090*/  IMAD.WIDE.U32 R2, R0, 0xb0, R2 ;  /* 0x000000b000027825 */ /* 0x002fc600078e0002 */
[----:B------:R-:W-:Y:S01]  /*00a0*/  LOP3.LUT R7, R4, 0x1e, RZ, 0xc0, !PT ;  /* 0x0000001e04077812 */ /* 0x000fe200078ec0ff */
[----:B------:R-:W-:-:S03]  /*00b0*/  IMAD.SHL.U32 R19, R6, 0x2, RZ ;  /* 0x0000000206137824 */ /* 0x000fc600078e00ff */
[----:B------:R-:W-:Y:S01]  /*00c0*/  IADD3 R8, P0, PT, R2, R7, RZ ;  /* 0x0000000702087210 */ /* 0x000fe20007f1e0ff */
[----:B------:R-:W-:Y:S01]  /*00d0*/  VIADD R5, R4, 0x30 ;  /* 0x0000003004057836 */ /* 0x000fe20000000000 */
[----:B------:R-:W-:-:S03]  /*00e0*/  IADD3 R20, P1, PT, R19, R2, RZ ;  /* 0x0000000213147210 */ /* 0x000fc60007f3e0ff */
[--C-:B------:R-:W-:Y:S01]  /*00f0*/  IMAD.X R9, RZ, RZ, R3.reuse, P0 ;  /* 0x000000ffff097224 */ /* 0x100fe200000e0603 */
[----:B------:R-:W-:Y:S02]  /*0100*/  ISETP.GT.U32.AND P0, PT, R10, 0x1f, PT ;  /* 0x0000001f0a00780c */ /* 0x000fe40003f04070 */
[----:B------:R-:W-:Y:S02]  /*0110*/  IADD3 R4, P2, PT, R2, R5, RZ ;  /* 0x0000000502047210 */ /* 0x000fe40007f5e0ff */
[----:B--2---:R-:W2:Y:S01]  /*0120*/  LDG.E.U8.CONSTANT R24, desc[UR4][R8.64+0x10] ;  /* 0x0000100408187981 */ /* 0x004ea2000c1e9100 */
[--C-:B------:R-:W-:Y:S02]  /*0130*/  IMAD.X R21, RZ, RZ, R3.reuse, P1 ;  /* 0x000000ffff157224 */ /* 0x100fe400008e0603 */
[----:B------:R-:W-:Y:S01]  /*0140*/  IMAD.X R5, RZ, RZ, R3, P2 ;  /* 0x000000ffff057224 */ /* 0x000fe200010e0603 */
[----:B------:R-:W4:Y:S04]  /*0150*/  LDG.E.U8.CONSTANT R14, desc[UR4][R8.64+0x11] ;  /* 0x00001104080e7981 */ /* 0x000f28000c1e9100 */
[----:B------:R-:W5:Y:S04]  /*0160*/  LDG.E.U8.CONSTANT R18, desc[UR4][R20.64+0x4] ;  /* 0x0000040414127981 */ /* 0x000f68000c1e9100 */
[----:B------:R-:W3:Y:S04]  /*0170*/  @P0 LDG.E.U8.CONSTANT R22, desc[UR4][R20.64] ;  /* 0x0000000414160981 */ /* 0x000ee8000c1e9100 */
[----:B------:R-:W4:Y:S04]  /*0180*/  LDG.E.U8.CONSTANT R16, desc[UR4][R4.64] ;  /* 0x0000000404107981 */ /* 0x000f28000c1e9100 */
[----:B------:R-:W4:Y:S04]  /*0190*/  LDG.E.U8.CONSTANT R10, desc[UR4][R20.64+0x5] ;  /* 0x00000504140a7981 */ /* 0x000f28000c1e9100 */
[----:B------:R-:W4:Y:S04]  /*01a0*/  LDG.E.U8.CONSTANT R12, desc[UR4][R20.64+0x8] ;  /* 0x00000804140c7981 */ /* 0x000f28000c1e9100 */
[----:B------:R-:W4:Y:S04]  /*01b0*/  @P0 LDG.E.U8.CONSTANT R13, desc[UR4][R20.64+0x1] ;  /* 0x00000104140d0981 */ /* 0x000f28000c1e9100 */
[----:B------:R-:W4:Y:S04]  /*01c0*/  LDG.E.U8.CONSTANT R11, desc[UR4][R20.64+0x9] ;  /* 0x00000904140b7981 */ /* 0x000f28000c1e9100 */
[----:B------:R5:W4:Y:S04]  /*01d0*/  LDG.E.U8.CONSTANT R15, desc[UR4][R4.64+0x1] ;  /* 0x00000104040f7981 */ /* 0x000b28000c1e9100 */
[----:B------:R0:W4:Y:S01]  /*01e0*/  LDG.E.CONSTANT R2, desc[UR4][R2.64] ;  /* 0x0000000402027981 */ /* 0x000122000c1e9900 */
[----:B------:R-:W-:Y:S01]  /*01f0*/  SHF.L.U32 R17, R26, R19, RZ ;  /* 0x000000131a117219 */ /* 0x000fe200000006ff */
[----:B------:R-:W-:-:S05]  /*0200*/  IMAD.MOV.U32 R26, RZ, RZ, 0x2 ;  /* 0x00000002ff1a7424 */ /* 0x000fca00078e00ff */
[----:B------:R-:W-:Y:S01]  /*0210*/  SHF.L.U32 R19, R26, R19, RZ ;  /* 0x000000131a137219 */ /* 0x000fe200000006ff */
[----:B------:R-:W-:Y:S02]  /*0220*/  IMAD.SHL.U32 R0, R0, 0x100, RZ ;  /* 0x0000010000007824 */ /* 0x000fe400078e00ff */
[----:B------:R-:W-:Y:S01]  /*0230*/  IMAD.SHL.U32 R6, R6, 0x40, RZ ;  /* 0x0000004006067824 */ /* 0x000fe200078e00ff */
[----:B--2---:R-:W-:-:S04]  /*0240*/  LOP3.LUT P1, RZ, R17, R24, RZ, 0xc0, !PT ;  /* 0x0000001811ff7212 */ /* 0x004fc8000782c0ff */
[----:B------:R-:W-:Y:S02]  /*0250*/  SEL R23, RZ, 0x10, !P1 ;  /* 0x00000010ff177807 */ /* 0x000fe40004800000 */
[----:B------:R-:W-:Y:S02]  /*0260*/  LOP3.LUT P1, RZ, R19, R24, RZ, 0xc0, !PT ;  /* 0x0000001813ff7212 */ /* 0x000fe4000782c0ff */
[----:B-----5:R-:W-:Y:S02]  /*0270*/  @!P0 LOP3.LUT R5, R18, 0x3f, RZ, 0xc0, !PT ;  /* 0x0000003f12058812 */ /* 0x020fe400078ec0ff */
[----:B------:R-:W-:Y:S02]  /*0280*/  SEL R21, RZ, 0x10, !P1 ;  /* 0x00000010ff157807 */ /* 0x000fe40004800000 */
[----:B---3--:R-:W-:Y:S02]  /*0290*/  @P0 SHF.R.U32.HI R22, RZ, 0x2, R22 ;  /* 0x00000002ff160819 */ /* 0x008fe40000011616 */
[----:B------:R-:W-:-:S02]  /*02a0*/  @P0 SHF.R.U32.HI R18, RZ, 0x2, R18 ;  /* 0x00000002ff120819 */ /* 0x000fc40000011612 */
[----:B------:R-:W-:Y:S02]  /*02b0*/  @P0 LOP3.LUT R9, R22, 0x30, RZ, 0xc0, !PT ;  /* 0x0000003016090812 */ /* 0x000fe400078ec0ff */
[----:B----4-:R-:W-:Y:S02]  /*02c0*/  LOP3.LUT R23, R23, 0xf, R16, 0xf8, !PT ;  /* 0x0000000f17177812 */ /* 0x010fe400078ef810 */
[----:B------:R-:W-:Y:S02]  /*02d0*/  LEA.HI R4, R16, R21, RZ, 0x1c ;  /* 0x0000001510047211 */ /* 0x000fe400078fe0ff */
[----:B------:R-:W-:Y:S02]  /*02e0*/  @P0 SHF.R.U32.HI R16, RZ, 0x2, R10 ;  /* 0x00000002ff100819 */ /* 0x000fe4000001160a */
[----:B------:R-:W-:Y:S02]  /*02f0*/  @P0 LOP3.LUT R5, R9, 0xf, R12, 0xf8, !PT ;  /* 0x0000000f09050812 */ /* 0x000fe400078ef80c */
[----:B------:R-:W-:-:S02]  /*0300*/  @P0 LOP3.LUT R9, R18, 0x30, RZ, 0xc0, !PT ;  /* 0x0000003012090812 */ /* 0x000fc400078ec0ff */
[----:B------:R-:W-:Y:S02]  /*0310*/  @P0 LOP3.LUT R16, R16, 0x30, RZ, 0xc0, !PT ;  /* 0x0000003010100812 */ /* 0x000fe400078ec0ff */
[C---:B------:R-:W-:Y:S02]  /*0320*/  @!P0 LOP3.LUT R8, R12.reuse, 0x3f, RZ, 0xc0, !PT ;  /* 0x0000003f0c088812 */ /* 0x040fe400078ec0ff */
[----:B------:R-:W-:Y:S02]  /*0330*/  @P0 SHF.R.U32.HI R13, RZ, 0x2, R13 ;  /* 0x00000002ff0d0819 */ /* 0x000fe4000001160d */
[----:B------:R-:W-:Y:S02]  /*0340*/  @P0 LEA.HI R8, R12, R9, RZ, 0x1c ;  /* 0x000000090c080211 */ /* 0x000fe400078fe0ff */
[C---:B------:R-:W-:Y:S02]  /*0350*/  @!P0 LOP3.LUT R12, R11.reuse, 0x3f, RZ, 0xc0, !PT ;  /* 0x0000003f0b0c8812 */ /* 0x040fe400078ec0ff */
[----:B------:R-:W-:-:S02]  /*0360*/  @P0 LEA.HI R12, R11, R16, RZ, 0x1c ;  /* 0x000000100b0c0211 */ /* 0x000fc400078fe0ff */
[----:B------:R-:W-:Y:S02]  /*0370*/  @P0 LOP3.LUT R16, R13, 0x30, RZ, 0xc0, !PT ;  /* 0x000000300d100812 */ /* 0x000fe400078ec0ff */
[----:B------:R-:W-:Y:S02]  /*0380*/  @!P0 LOP3.LUT R10, R10, 0x3f, RZ, 0xc0, !PT ;  /* 0x0000003f0a0a8812 */ /* 0x000fe400078ec0ff */
[----:B------:R-:W-:Y:S02]  /*0390*/  @P0 LOP3.LUT R10, R16, 0xf, R11, 0xf8, !PT ;  /* 0x0000000f100a0812 */ /* 0x000fe400078ef80b */
[----:B------:R-:W-:Y:S02]  /*03a0*/  LOP3.LUT R12, R12, 0xffff, RZ, 0xc0, !PT ;  /* 0x0000ffff0c0c7812 */ /* 0x000fe400078ec0ff */
[----:B------:R-:W-:Y:S02]  /*03b0*/  LOP3.LUT R10, R10, 0xffff, RZ, 0xc0, !PT ;  /* 0x0000ffff0a0a7812 */ /* 0x000fe400078ec0ff */
[----:B------:R-:W-:Y:S01]  /*03c0*/  LOP3.LUT R5, R5, 0xffff, RZ, 0xc0, !PT ;  /* 0x0000ffff05057812 */ /* 0x000fe200078ec0ff */
[----:B------:R-:W-:Y:S01]  /*03d0*/  I2F.F16 R11, R12 ;  /* 0x0000000c000b7306 */ /* 0x000fe20000200c00 */
[----:B------:R-:W-:-:S02]  /*03e0*/  LOP3.LUT P0, RZ, R17, R14, RZ, 0xc0, !PT ;  /* 0x0000000e11ff7212 */ /* 0x000fc4000780c0ff */
[----:B------:R-:W-:Y:S02]  /*03f0*/  LOP3.LUT R8, R8, 0xffff, RZ, 0xc0, !PT ;  /* 0x0000ffff08087812 */ /* 0x000fe400078ec0ff */
[----:B------:R-:W-:-:S03]  /*0400*/  SEL R16, RZ, 0x10, !P0 ;  /* 0x00000010ff107807 */ /* 0x000fc60004000000 */
[----:B------:R-:W1:Y:S01]  /*0410*/  I2F.F16 R10, R10 ;  /* 0x0000000a000a7306 */ /* 0x000e620000200c00 */
[----:B------:R-:W-:-:S07]  /*0420*/  LOP3.LUT P0, RZ, R19, R14, RZ, 0xc0, !PT ;  /* 0x0000000e13ff7212 */ /* 0x000fce000780c0ff */
[----:B------:R-:W2:Y:S01]  /*0430*/  I2F.F16 R5, R5 ;  /* 0x0000000500057306 */ /* 0x000ea20000200c00 */
[----:B------:R-:W-:-:S07]  /*0440*/  LOP3.LUT R16, R16, 0xf, R15, 0xf8, !PT ;  /* 0x0000000f10107812 */ /* 0x000fce00078ef80f */
[----:B------:R3:W4:Y:S01]  /*0450*/  I2F.F16 R9, R8 ;  /* 0x0000000800097306 */ /* 0x0007220000200c00 */
[----:B-1----:R-:W-:Y:S02]  /*0460*/  PRMT R11, R10, 0x5410, R11 ;  /* 0x000054100a0b7816 */ /* 0x002fe4000000000b */
[----:B---3--:R-:W-:-:S05]  /*0470*/  SEL R8, RZ, 0x10, !P0 ;  /* 0x00000010ff087807 */ /* 0x008fca0004000000 */
[----:B0-----:R-:W0:Y:S01]  /*0480*/  I2F.F16 R3, R23 ;  /* 0x0000001700037306 */ /* 0x001e220000200c00 */
[----:B------:R-:W-:Y:S01]  /*0490*/  LEA.HI R8, R15, R8, RZ, 0x1c ;  /* 0x000000080f087211 */ /* 0x000fe200078fe0ff */
[----:B--2---:R-:W-:-:S06]  /*04a0*/  HMUL2 R5, R2.H0_H0, R5.H0_H0 ;  /* 0x2000000502057232 */ /* 0x004fcc0000000800 */
[----:B------:R-:W1:Y:S01]  /*04b0*/  I2F.F16 R4, R4 ;  /* 0x0000000400047306 */ /* 0x000e620000200c00 */
[C---:B----4-:R-:W-:Y:S02]  /*04c0*/  HMUL2 R9, R2.reuse.H1_H1, R9.H0_H0 ;  /* 0x2000000902097232 */ /* 0x050fe40000000c00 */
[----:B------:R-:W-:-:S05]  /*04d0*/  HFMA2 R2, R2, R11, -RZ ;  /* 0x0000000b02027231 */ /* 0x000fca00001000ff */
[----:B------:R-:W2:Y:S08]  /*04e0*/  I2F.F16 R13, R16 ;  /* 0x00000010000d7306 */ /* 0x000eb00000200c00 */
[----:B------:R-:W3:Y:S01]  /*04f0*/  I2F.F16 R15, R8 ;  /* 0x00000008000f7306 */ /* 0x000ee20000200c00 */
[----:B0-----:R-:W-:Y:S01]  /*0500*/  HFMA2 R3, R5.H0_H0, R3.H0_H0, -R9.H0_H0 ;  /* 0x2000000305037231 */ /* 0x001fe20000140809 */
[----:B------:R-:W-:Y:S01]  /*0510*/  IADD3 R6, P0, P1, R7, R6, R0 ;  /* 0x0000000607067210 */ /* 0x000fe2000791e000 */
[----:B-1----:R-:W-:-:S02]  /*0520*/  HFMA2 R4, R2.H0_H0, R4.H0_H0, -R2.H1_H1 ;  /* 0x2000000402047231 */ /* 0x002fc40000160802 */
[----:B--2---:R-:W-:Y:S02]  /*0530*/  HFMA2 R13, R5.H0_H0, R13.H0_H0, -R9.H0_H0 ;  /* 0x2000000d050d7231 */ /* 0x004fe40000140809 */
[----:B------:R-:W-:Y:S01]  /*0540*/  HADD2.F32 R0, -RZ, R3.H0_H0 ;  /* 0x20000003ff007230 */ /* 0x000fe20000004100 */
[----:B------:R-:W-:Y:S01]  /*0550*/  IADD3.X R3, PT, PT, RZ, RZ, RZ, P0, P1 ;  /* 0x000000ffff037210 */ /* 0x000fe200007e24ff */
[----:B------:R-:W-:Y:S02]  /*0560*/  HADD2.F32 R4, -RZ, R4.H0_H0 ;  /* 0x20000004ff047230 */ /* 0x000fe40000004100 */
[----:B---3--:R-:W-:Y:S02]  /*0570*/  HFMA2 R15, R2.H0_H0, R15.H0_H0, -R2.H1_H1 ;  /* 0x2000000f020f7231 */ /* 0x008fe40000160802 */
[----:B------:R-:W-:Y:S01]  /*0580*/  HADD2.F32 R13, -RZ, R13.H0_H0 ;  /* 0x2000000dff0d7230 */ /* 0x000fe20000004100 */
[----:B------:R-:W-:Y:S02]  /*0590*/  LEA R2, P0, R6, UR6, 0x1 ;  /* 0x0000000606027c11 */ /* 0x000fe4000f8008ff */
[----:B------:R-:W-:-:S02]  /*05a0*/  HADD2.F32 R15, -RZ, R15.H0_H0 ;  /* 0x2000000fff0f7230 */ /* 0x000fc40000004100 */
        /* <DEDUP_REMOVED lines=10> */
.L_x_1077:
        /* <DEDUP_REMOVED lines=11> */
.L_x_1383:


//--------------------- .text._Z21dequantize_block_q4_KIN3c108BFloat16EEvPKvPT_ --------------------------
	.section	.text._Z21dequantize_block_q4_KIN3c108BFloat16EEvPKvPT_,"ax",@progbits
	.align	128
.text._Z21dequantize_block_q4_KIN3c108BFloat16EEvPKvPT_:
        .type           _Z21dequantize_block_q4_KIN3c108BFloat16EEvPKvPT_,@function
        .size           _Z21dequantize_block_q4_KIN3c108BFloat16EEvPKvPT_,(.L_x_1384 - _Z21dequantize_block_q4_KIN3c108BFloat16EEvPKvPT_)
        .other          _Z21dequantize_block_q4_KIN3c108BFloat16EEvPKvPT_,@"STO_CUDA_ENTRY STV_DEFAULT"
_Z21dequantize_block_q4_KIN3c108BFloat16EEvPKvPT_:
[----:B------:R-:W-:Y:S01]  /*0000*/  LDC R1, c[0x0][0x37c] ;  /* 0x0000df00ff017b82 */ /* 0x000fe20000000800 */
[----:B------:R-:W0:Y:S07]  /*0010*/  S2R R3, SR_TID.X ;  /* 0x0000000000037919 */ /* 0x000e2e0000002100 */
[----:B------:R-:W1:Y:S01]  /*0020*/  LDC.64 R16, c[0x0][0x380] ;  /* 0x0000e000ff107b82 */ /* 0x000e620000000a00 */
[----:B------:R-:W2:Y:S01]  /*0030*/  LDCU.64 UR4, c[0x0][0x358] ;  /* 0x00006b00ff0477ac */ /* 0x000ea20008000a00 */
[----:B------:R-:W1:Y:S01]  /*0040*/  S2R R0, SR_CTAID.X ;  /* 0x0000000000007919 */ /* 0x000e620000002500 */
[----:B------:R-:W3:Y:S01]  /*0050*/  LDCU.64 UR6, c[0x0][0x388] ;  /* 0x00007100ff0677ac */ /* 0x000ee20008000a00 */
[C---:B0-----:R-:W-:Y:S01]  /*0060*/  IMAD.SHL.U32 R2, R3.reuse, 0x4, RZ ;  /* 0x0000000403027824 */ /* 0x041fe200078e00ff */
[----:B------:R-:W-:-:S02]  /*0070*/  ISETP.GT.U32.AND P0, PT, R3, 0xf, PT ;  /* 0x0000000f0300780c */ /* 0x000fc40003f04070 */
[----:B------:R-:W-:Y:S01]  /*0080*/  SHF.R.U32.HI R3, RZ, 0x3, R3 ;  /* 0x00000003ff037819 */ /* 0x000fe20000011603 */
[----:B-1----:R-:W-:-:S04]  /*0090*/  IMAD.WIDE.U32 R16, R0, 0x90, R16 ;  /* 0x0000009000107825 */ /* 0x002fc800078e0010 */
[----:B------:R-:W-:Y:S01]  /*00a0*/  VIADD R5, R2, 0x10 ;  /* 0x0000001002057836 */ /* 0x000fe20000000000 */
[----:B--2---:R-:W2:Y:S04]  /*00b0*/  LDG.E.CONSTANT R9, desc[UR4][R16.64] ;  /* 0x0000000410097981 */ /* 0x004ea8000c1e9900 */
[----:B------:R-:W-:-:S05]  /*00c0*/  IADD3 R4, P1, PT, R16, R5, RZ ;  /* 0x0000000510047210 */ /* 0x000fca0007f3e0ff */
[----:B------:R-:W-:Y:S01]  /*00d0*/  IMAD.X R5, RZ, RZ, R17, P1 ;  /* 0x000000ffff057224 */ /* 0x000fe200008e0611 */
[----:B------:R-:W-:-:S04]  /*00e0*/  LEA R20, P1, R3, R16, 0x1 ;  /* 0x0000001003147211 */ /* 0x000fc800078208ff */
[----:B------:R-:W4:Y:S01]  /*00f0*/  LDG.E.U8.CONSTANT R19, desc[UR4][R4.64] ;  /* 0x0000000404137981 */ /* 0x000f22000c1e9100 */
[----:B------:R-:W-:-:S03]  /*0100*/  IMAD.X R21, RZ, RZ, R17, P1 ;  /* 0x000000ffff157224 */ /* 0x000fc600008e0611 */
[----:B------:R-:W5:Y:S04]  /*0110*/  LDG.E.U8.CONSTANT R10, desc[UR4][R4.64+0x1] ;  /* 0x00000104040a7981 */ /* 0x000f68000c1e9100 */
[----:B------:R-:W3:Y:S04]  /*0120*/  LDG.E.U8.CONSTANT R15, desc[UR4][R20.64+0x5] ;  /* 0x00000504140f7981 */ /* 0x000ee8000c1e9100 */
[----:B------:R-:W2:Y:S04]  /*0130*/  @P0 LDG.E.U8.CONSTANT R18, desc[UR4][R20.64+0x1] ;  /* 0x0000010414120981 */ /* 0x000ea8000c1e9100 */
[----:B------:R-:W5:Y:S04]  /*0140*/  LDG.E.U8.CONSTANT R14, desc[UR4][R20.64+0x4] ;  /* 0x00000404140e7981 */ /* 0x000f68000c1e9100 */
[----:B------:R-:W5:Y:S04]  /*0150*/  @P0 LDG.E.U8.CONSTANT R11, desc[UR4][R20.64] ;  /* 0x00000004140b0981 */ /* 0x000f68000c1e9100 */
[----:B------:R-:W5:Y:S04]  /*0160*/  LDG.E.U8.CONSTANT R13, desc[UR4][R20.64+0x9] ;  /* 0x00000904140d7981 */ /* 0x000f68000c1e9100 */
[----:B------:R3:W5:Y:S04]  /*0170*/  LDG.E.U8.CONSTANT R12, desc[UR4][R20.64+0x8] ;  /* 0x00000804140c7981 */ /* 0x000768000c1e9100 */
[----:B------:R-:W5:Y:S04]  /*0180*/  LDG.E.U8.CONSTANT R8, desc[UR4][R4.64+0x3] ;  /* 0x0000030404087981 */ /* 0x000f68000c1e9100 */
[----:B------:R0:W5:Y:S01]  /*0190*/  LDG.E.U8.CONSTANT R6, desc[UR4][R4.64+0x2] ;  /* 0x0000020404067981 */ /* 0x000162000c1e9100 */
[----:B------:R-:W-:Y:S01]  /*01a0*/  IMAD.SHL.U32 R3, R3, 0x40, RZ ;  /* 0x0000004003037824 */ /* 0x000fe200078e00ff */
[----:B----4-:R-:W-:-:S02]  /*01b0*/  LOP3.LUT R7, R19, 0xf, RZ, 0xc0, !PT ;  /* 0x0000000f13077812 */ /* 0x010fc400078ec0ff */
[----:B------:R-:W-:Y:S02]  /*01c0*/  SHF.R.U32.HI R24, RZ, 0x4, R19 ;  /* 0x00000004ff187819 */ /* 0x000fe40000011613 */
[----:B---3--:R-:W-:Y:S02]  /*01d0*/  @P0 SHF.R.U32.HI R20, RZ, 0x2, R15 ;  /* 0x00000002ff140819 */ /* 0x008fe4000001160f */
[----:B--2---:R-:W-:Y:S02]  /*01e0*/  @P0 SHF.R.U32.HI R18, RZ, 0x2, R18 ;  /* 0x00000002ff120819 */ /* 0x004fe40000011612 */
[----:B-----5:R-:W-:Y:S02]  /*01f0*/  @!P0 LOP3.LUT R19, R14, 0x3f, RZ, 0xc0, !PT ;  /* 0x0000003f0e138812 */ /* 0x020fe400078ec0ff */
[----:B------:R-:W-:Y:S02]  /*0200*/  @P0 SHF.R.U32.HI R14, RZ, 0x2, R14 ;  /* 0x00000002ff0e0819 */ /* 0x000fe4000001160e */
[----:B------:R-:W-:-:S02]  /*0210*/  @P0 LOP3.LUT R20, R20, 0x30, RZ, 0xc0, !PT ;  /* 0x0000003014140812 */ /* 0x000fc400078ec0ff */
[----:B------:R-:W-:Y:S02]  /*0220*/  @P0 LOP3.LUT R18, R18, 0x30, RZ, 0xc0, !PT ;  /* 0x0000003012120812 */ /* 0x000fe400078ec0ff */
[----:B------:R-:W-:Y:S02]  /*0230*/  @P0 SHF.R.U32.HI R22, RZ, 0x2, R11 ;  /* 0x00000002ff160819 */ /* 0x000fe4000001160b */
[----:B------:R-:W-:Y:S02]  /*0240*/  @!P0 LOP3.LUT R16, R15, 0x3f, RZ, 0xc0, !PT ;  /* 0x0000003f0f108812 */ /* 0x000fe400078ec0ff */
[----:B------:R-:W-:Y:S02]  /*0250*/  @P0 LOP3.LUT R15, R14, 0x30, RZ, 0xc0, !PT ;  /* 0x000000300e0f0812 */ /* 0x000fe400078ec0ff */
[C---:B------:R-:W-:Y:S02]  /*0260*/  @!P0 LOP3.LUT R17, R13.reuse, 0x3f, RZ, 0xc0, !PT ;  /* 0x0000003f0d118812 */ /* 0x040fe400078ec0ff */
[----:B------:R-:W-:-:S02]  /*0270*/  @P0 LEA.HI R17, R13, R20, RZ, 0x1c ;  /* 0x000000140d110211 */ /* 0x000fc400078fe0ff */
[----:B------:R-:W-:Y:S02]  /*0280*/  @P0 LOP3.LUT R16, R18, 0xf, R13, 0xf8, !PT ;  /* 0x0000000f12100812 */ /* 0x000fe400078ef80d */
[----:B------:R-:W-:Y:S02]  /*0290*/  @P0 LOP3.LUT R23, R22, 0x30, RZ, 0xc0, !PT ;  /* 0x0000003016170812 */ /* 0x000fe400078ec0ff */
[C---:B------:R-:W-:Y:S02]  /*02a0*/  @!P0 LOP3.LUT R13, R12.reuse, 0x3f, RZ, 0xc0, !PT ;  /* 0x0000003f0c0d8812 */ /* 0x040fe400078ec0ff */
[----:B------:R-:W-:Y:S02]  /*02b0*/  @P0 LEA.HI R13, R12, R15, RZ, 0x1c ;  /* 0x0000000f0c0d0211 */ /* 0x000fe400078fe0ff */
[----:B------:R-:W-:Y:S02]  /*02c0*/  @P0 LOP3.LUT R19, R23, 0xf, R12, 0xf8, !PT ;  /* 0x0000000f17130812 */ /* 0x000fe400078ef80c */
[----:B------:R-:W-:-:S02]  /*02d0*/  LOP3.LUT R17, R17, 0xffff, RZ, 0xc0, !PT ;  /* 0x0000ffff11117812 */ /* 0x000fc400078ec0ff */
[----:B------:R-:W-:Y:S02]  /*02e0*/  LOP3.LUT R16, R16, 0xffff, RZ, 0xc0, !PT ;  /* 0x0000ffff10107812 */ /* 0x000fe400078ec0ff */
[----:B------:R-:W-:Y:S02]  /*02f0*/  LOP3.LUT R12, R13, 0xffff, RZ, 0xc0, !PT ;  /* 0x0000ffff0d0c7812 */ /* 0x000fe400078ec0ff */
[----:B0-----:R-:W-:Y:S01]  /*0300*/  LOP3.LUT R4, R19, 0xffff, RZ, 0xc0, !PT ;  /* 0x0000ffff13047812 */ /* 0x001fe200078ec0ff */
[----:B------:R-:W-:Y:S08]  /*0310*/  I2F.F16 R17, R17 ;  /* 0x0000001100117306 */ /* 0x000ff00000200c00 */
[----:B------:R-:W-:Y:S08]  /*0320*/  I2F.F16 R16, R16 ;  /* 0x0000001000107306 */ /* 0x000ff00000200c00 */
[----:B------:R-:W0:Y:S01]  /*0330*/  I2F.F16 R12, R12 ;  /* 0x0000000c000c7306 */ /* 0x000e220000200c00 */
[----:B------:R-:W-:-:S02]  /*0340*/  LEA R3, P0, R0, R3, 0x8 ;  /* 0x0000000300037211 */ /* 0x000fc400078040ff */
[----:B------:R-:W-:-:S05]  /*0350*/  LOP3.LUT R21, R10, 0xf, RZ, 0xc0, !PT ;  /* 0x0000000f0a157812 */ /* 0x000fca00078ec0ff */
[----:B------:R-:W1:Y:S01]  /*0360*/  I2F.F16 R4, R4 ;  /* 0x0000000400047306 */ /* 0x000e620000200c00 */
[----:B------:R-:W-:Y:S02]  /*0370*/  LOP3.LUT R0, R8, 0xf, RZ, 0xc0, !PT ;  /* 0x0000000f08007812 */ /* 0x000fe400078ec0ff */
[----:B------:R-:W-:Y:S02]  /*0380*/  SHF.R.U32.HI R10, RZ, 0x4, R10 ;  /* 0x00000004ff0a7819 */ /* 0x000fe4000001160a */
[----:B------:R-:W-:Y:S02]  /*0390*/  LOP3.LUT R13, R6, 0xf, RZ, 0xc0, !PT ;  /* 0x0000000f060d7812 */ /* 0x000fe400078ec0ff */
[----:B------:R-:W-:Y:S02]  /*03a0*/  SHF.R.U32.HI R8, RZ, 0x4, R8 ;  /* 0x00000004ff087819 */ /* 0x000fe40000011608 */
[----:B------:R-:W-:Y:S01]  /*03b0*/  SHF.R.U32.HI R14, RZ, 0x4, R6 ;  /* 0x00000004ff0e7819 */ /* 0x000fe20000011606 */
[C---:B0-----:R-:W-:Y:S01]  /*03c0*/  HMUL2 R6, R9.reuse.H1_H1, R12.H0_H0 ;  /* 0x2000000c09067232 */ /* 0x041fe20000000c00 */
[----:B------:R-:W-:Y:S01]  /*03d0*/  PRMT R16, R16, 0x5410, R17 ;  /* 0x0000541010107816 */ /* 0x000fe20000000011 */
[----:B------:R-:W0:Y:S01]  /*03e0*/  I2F.F16 R7, R7 ;  /* 0x0000000700077306 */ /* 0x000e220000200c00 */
[----:B-1----:R-:W-:-:S07]  /*03f0*/  HMUL2 R4, R9.H0_H0, R4.H0_H0 ;  /* 0x2000000409047232 */ /* 0x002fce0000000800 */
[----:B------:R-:W1:Y:S01]  /*0400*/  I2F.F16 R11, R24 ;  /* 0x00000018000b7306 */ /* 0x000e620000200c00 */
[----:B------:R-:W-:-:S07]  /*0410*/  HFMA2 R9, R9, R16, -RZ ;  /* 0x0000001009097231 */ /* 0x000fce00001000ff */
[----:B------:R-:W2:Y:S08]  /*0420*/  I2F.F16 R5, R21 ;  /* 0x0000001500057306 */ /* 0x000eb00000200c00 */
[----:B------:R-:W3:Y:S08]  /*0430*/  I2F.F16 R10, R10 ;  /* 0x0000000a000a7306 */ /* 0x000ef00000200c00 */
[----:B------:R-:W4:Y:S08]  /*0440*/  I2F.F16 R13, R13 ;  /* 0x0000000d000d7306 */ /* 0x000f300000200c00 */
[----:B------:R-:W5:Y:S08]  /*0450*/  I2F.F16 R12, R14 ;  /* 0x0000000e000c7306 */ /* 0x000f700000200c00 */
[----:B------:R-:W5:Y:S08]  /*0460*/  I2F.F16 R15, R0 ;  /* 0x00000000000f7306 */ /* 0x000f700000200c00 */
[----:B------:R-:W5:Y:S01]  /*0470*/  I2F.F16 R8, R8 ;  /* 0x0000000800087306 */ /* 0x000f620000200c00 */
[----:B0-----:R-:W-:-:S02]  /*0480*/  HFMA2 R7, R4.H0_H0, R7.H0_H0, -R6.H0_H0 ;  /* 0x2000000704077231 */ /* 0x001fc40000140806 */
[C-C-:B-1----:R-:W-:Y:S02]  /*0490*/  HFMA2 R11, R9.reuse.H0_H0, R11.H0_H0, -R9.reuse.H1_H1 ;  /* 0x2000000b090b7231 */ /* 0x142fe40000160809 */
[C-C-:B--2---:R-:W-:Y:S02]  /*04a0*/  HFMA2 R5, R4.reuse.H0_H0, R5.H0_H0, -R6.reuse.H0_H0 ;  /* 0x2000000504057231 */ /* 0x144fe40000140806 */
[C-C-:B---3--:R-:W-:Y:S02]  /*04b0*/  HFMA2 R10, R9.reuse.H0_H0, R10.H0_H0, -R9.reuse.H1_H1 ;  /* 0x2000000a090a7231 */ /* 0x148fe40000160809 */
[C-C-:B----4-:R-:W-:Y:S02]  /*04c0*/  HFMA2 R13, R4.reuse.H0_H0, R13.H0_H0, -R6.reuse.H0_H0 ;  /* 0x2000000d040d7231 */ /* 0x150fe40000140806 */
[----:B-----5:R-:W-:Y:S02]  /*04d0*/  HFMA2 R12, R9.H0_H0, R12.H0_H0, -R9.H1_H1 ;  /* 0x2000000c090c7231 */ /* 0x020fe40000160809 */
[----:B------:R-:W-:-:S02]  /*04e0*/  HFMA2 R15, R4.H0_H0, R15.H0_H0, -R6.H0_H0 ;  /* 0x2000000f040f7231 */ /* 0x000fc40000140806 */
[----:B------:R-:W-:Y:S01]  /*04f0*/  HFMA2 R8, R9.H0_H0, R8.H0_H0, -R9.H1_H1 ;  /* 0x2000000809087231 */ /* 0x000fe20000160809 */
[----:B------:R-:W-:Y:S01]  /*0500*/  LOP3.LUT R3, R3, 0x1c, R2, 0xf8, !PT ;  /* 0x0000001c03037812 */ /* 0x000fe200078ef802 */
[----:B------:R-:W-:Y:S02]  /*0510*/  HADD2.F32 R7, -RZ, R7.H0_H0 ;  /* 0x20000007ff077230 */ /* 0x000fe40000004100 */
[----:B------:R-:W-:Y:S02]  /*0520*/  HADD2.F32 R11, -RZ, R11.H0_H0 ;  /* 0x2000000bff0b7230 */ /* 0x000fe40000004100 */
[----:B------:R-:W-:Y:S02]  /*0530*/  HADD2.F32 R5, -RZ, R5.H0_H0 ;  /* 0x20000005ff057230 */ /* 0x000fe40000004100 */
[----:B------:R-:W-:Y:S01]  /*0540*/  IMAD.X R14, RZ, RZ, RZ, P0 ;  /* 0x000000ffff0e7224 */ /* 0x000fe200000e06ff */
[----:B------:R-:W-:Y:S01]  /*0550*/  LEA R2, P0, R3, UR6, 0x1 ;  /* 0x0000000603027c11 */ /* 0x000fe2000f8008ff */
[----:B------:R-:W-:-:S02]  /*0560*/  HADD2.F32 R10, -RZ, R10.H0_H0 ;  /* 0x2000000aff0a7230 */ /* 0x000fc40000004100 */
[----:B------:R-:W-:Y:S02]  /*0570*/  HADD2.F32 R13, -RZ, R13.H0_H0 ;  /* 0x2000000dff0d7230 */ /* 0x000fe40000004100 */
[----:B------:R-:W-:Y:S02]  /*0580*/  HADD2.F32 R12, -RZ, R12.H0_H0 ;  /* 0x2000000cff0c7230 */ /* 0x000fe40000004100 */
[----:B------:R-:W-:Y:S02]  /*0590*/  HADD2.F32 R15, -RZ, R15.H0_H0 ;  /* 0x2000000fff0f7230 */ /* 0x000fe40000004100 */
[----:B------:R-:W-:Y:S01]  /*05a0*/  HADD2.F32 R8, -RZ, R8.H0_H0 ;  /* 0x20000008ff087230 */ /* 0x000fe20000004100 */
[----:B------:R-:W-:Y:S02]  /*05b0*/  F2FP.BF16.F32.PACK_AB R7, RZ, R7 ;  /* 0x00000007ff07723e */ /* 0x000fe400000010ff */
[----:B------:R-:W-:Y:S02]  /*05c0*/  F2FP.BF16.F32.PACK_AB R11, RZ, R11 ;  /* 0x0000000bff0b723e */ /* 0x000fe400000010ff */
[----:B------:R-:W-:-:S02]  /*05d0*/  F2FP.BF16.F32.PACK_AB R5, RZ, R5 ;  /* 0x00000005ff05723e */ /* 0x000fc400000010ff */
[----:B------:R-:W-:Y:S02]  /*05e0*/  LEA.HI.X R3, R3, UR7, R14, 0x1, P0 ;  /* 0x0000000703037c11 */ /* 0x000fe400080f0c0e */
        /* <DEDUP_REMOVED lines=14> */
.L_x_1078:
        /* <DEDUP_REMOVED lines=11> */
.L_x_1384:


//--------------------- .text._Z21dequantize_block_q3_KIN3c108BFloat16EEvPKvPT_ --------------------------
	.section	.text._Z21dequantize_block_q3_KIN3c108BFloat16EEvPKvPT_,"ax",@progbits
	.align	128
.text._Z21dequantize_block_q3_KIN3c108BFloat16EEvPKvPT_:
        .type           _Z21dequantize_block_q3_KIN3c108BFloat16EEvPKvPT_,@function
        .size           _Z21dequantize_block_q3_KIN3c108BFloat16EEvPKvPT_,(.L_x_1385 - _Z21dequantize_block_q3_KIN3c108BFloat16EEvPKvPT_)
        .other          _Z21dequantize_block_q3_KIN3c108BFloat16EEvPKvPT_,@"STO_CUDA_ENTRY STV_DEFAULT"
_Z21dequantize_block_q3_KIN3c108BFloat16EEvPKvPT_:
[----:B------:R-:W-:Y:S01]  /*0000*/  LDC R1, c[0x0][0x37c] ;  /* 0x0000df00ff017b82 */ /* 0x000fe20000000800 */
[----:B------:R-:W0:Y:S07]  /*0010*/  S2R R4, SR_TID.X ;  /* 0x0000000000047919 */ /* 0x000e2e0000002100 */
[----:B------:R-:W1:Y:S01]  /*0020*/  LDC.64 R2, c[0x0][0x380] ;  /* 0x0000e000ff027b82 */ /* 0x000e620000000a00 */
[----:B------:R-:W2:Y:S01]  /*0030*/  LDCU.64 UR4, c[0x0][0x358] ;  /* 0x00006b00ff0477ac */ /* 0x000ea20008000a00 */
[----:B------:R-:W-:Y:S01]  /*0040*/  BSSY.RECONVERGENT B0, `(.L_x_1079) ;  /* 0x0000034000007945 */ /* 0x000fe20003800200 */
[----:B------:R-:W1:Y:S01]  /*0050*/  S2R R0, SR_CTAID.X ;  /* 0x0000000000007919 */ /* 0x000e620000002500 */
[----:B0-----:R-:W-:-:S02]  /*0060*/  SHF.R.U32.HI R5, RZ, 0x2, R4 ;  /* 0x00000002ff057819 */ /* 0x001fc40000011604 */
[--C-:B------:R-:W-:Y:S02]  /*0070*/  SHF.R.U32.HI R6, RZ, 0x5, R4.reuse ;  /* 0x00000005ff067819 */ /* 0x100fe40000011604 */
[----:B------:R-:W-:Y:S01]  /*0080*/  SHF.R.U32.HI R9, RZ, 0x3, R4 ;  /* 0x00000003ff097819 */ /* 0x000fe20000011604 */
[----:B-1----:R-:W-:Y:S01]  /*0090*/  IMAD.WIDE.U32 R2, R0, 0x6e, R2 ;  /* 0x0000006e00027825 */ /* 0x002fe200078e0002 */
[----:B------:R-:W-:-:S03]  /*00a0*/  LOP3.LUT R5, R5, 0x1, RZ, 0xc0, !PT ;  /* 0x0000000105057812 */ /* 0x000fc600078ec0ff */
[C---:B------:R-:W-:Y:S02]  /*00b0*/  IMAD R7, R6.reuse, -0x4, R9 ;  /* 0xfffffffc06077824 */ /* 0x040fe400078e0209 */
[----:B------:R-:W-:Y:S02]  /*00c0*/  IMAD R5, R6, 0x8, R5 ;  /* 0x0000000806057824 */ /* 0x000fe400078e0205 */
[----:B------:R-:W-:-:S04]  /*00d0*/  IMAD.SHL.U32 R8, R7, 0x2, RZ ;  /* 0x0000000207087824 */ /* 0x000fc800078e00ff */
[----:B------:R-:W-:Y:S02]  /*00e0*/  IMAD.IADD R13, R8, 0x1, R5 ;  /* 0x00000001080d7824 */ /* 0x000fe400078e0205 */
[----:B------:R-:W-:-:S03]  /*00f0*/  IMAD.SHL.U32 R5, R4, 0x4, RZ ;  /* 0x0000000404057824 */ /* 0x000fc600078e00ff */
[----:B------:R-:W-:Y:S02]  /*0100*/  ISETP.GT.AND P0, PT, R13, 0x3, PT ;  /* 0x000000030d00780c */ /* 0x000fe40003f04270 */
[----:B------:R-:W-:-:S11]  /*0110*/  LOP3.LUT R10, R5, 0x10, RZ, 0xc0, !PT ;  /* 0x00000010050a7812 */ /* 0x000fd600078ec0ff */
[----:B--2---:R-:W-:Y:S05]  /*0120*/  @P0 BRA `(.L_x_1080) ;  /* 0x0000000000200947 */ /* 0x004fea0003800000 */
[----:B------:R-:W-:-:S04]  /*0130*/  IADD3 R12, P0, PT, R13, R2, RZ ;  /* 0x000000020d0c7210 */ /* 0x000fc80007f1e0ff */
[----:B------:R-:W-:-:S05]  /*0140*/  LEA.HI.X.SX32 R13, R13, R3, 0x1, P0 ;  /* 0x000000030d0d7211 */ /* 0x000fca00000f0eff */
[----:B------:R-:W2:Y:S04]  /*0150*/  LDG.E.U8.CONSTANT R14, desc[UR4][R12.64+0x68] ;  /* 0x000068040c0e7981 */ /* 0x000ea8000c1e9100 */
[----:B------:R-:W3:Y:S01]  /*0160*/  LDG.E.U8.CONSTANT R11, desc[UR4][R12.64+0x60] ;  /* 0x000060040c0b7981 */ /* 0x000ee2000c1e9100 */
[----:B--2---:R-:W-:-:S05]  /*0170*/  IMAD.SHL.U32 R14, R14, 0x10, RZ ;  /* 0x000000100e0e7824 */ /* 0x004fca00078e00ff */
[----:B------:R-:W-:-:S04]  /*0180*/  LOP3.LUT R14, R14, 0x30, RZ, 0xc0, !PT ;  /* 0x000000300e0e7812 */ /* 0x000fc800078ec0ff */
[----:B---3--:R-:W-:Y:S01]  /*0190*/  LOP3.LUT R14, R14, 0xf, R11, 0xf8, !PT ;  /* 0x0000000f0e0e7812 */ /* 0x008fe200078ef80b */
[----:B------:R-:W-:Y:S06]  /*01a0*/  BRA `(.L_x_1081) ;  /* 0x0000000000747947 */ /* 0x000fec0003800000 */
.L_x_1080:
[----:B------:R-:W-:-:S13]  /*01b0*/  ISETP.GT.U32.AND P0, PT, R13, 0x7, PT ;  /* 0x000000070d00780c */ /* 0x000fda0003f04070 */
[----:B------:R-:W-:Y:S05]  /*01c0*/  @P0 BRA `(.L_x_1082) ;  /* 0x0000000000200947 */ /* 0x000fea0003800000 */
[----:B------:R-:W-:-:S05]  /*01d0*/  IADD3 R12, P0, PT, R13, R2, RZ ;  /* 0x000000020d0c7210 */ /* 0x000fca0007f1e0ff */
[----:B------:R-:W-:-:S05]  /*01e0*/  IMAD.X R13, RZ, RZ, R3, P0 ;  /* 0x000000ffff0d7224 */ /* 0x000fca00000e0603 */
[----:B------:R-:W2:Y:S04]  /*01f0*/  LDG.E.U8.CONSTANT R14, desc[UR4][R12.64+0x64] ;  /* 0x000064040c0e7981 */ /* 0x000ea8000c1e9100 */
[----:B------:R-:W3:Y:S01]  /*0200*/  LDG.E.U8.CONSTANT R11, desc[UR4][R12.64+0x60] ;  /* 0x000060040c0b7981 */ /* 0x000ee2000c1e9100 */
[----:B--2---:R-:W-:-:S05]  /*0210*/  IMAD.SHL.U32 R14, R14, 0x4, RZ ;  /* 0x000000040e0e7824 */ /* 0x004fca00078e00ff */
[----:B------:R-:W-:-:S04]  /*0220*/  LOP3.LUT R14, R14, 0x30, RZ, 0xc0, !PT ;  /* 0x000000300e0e7812 */ /* 0x000fc800078ec0ff */
[----:B---3--:R-:W-:Y:S01]  /*0230*/  LOP3.LUT R14, R14, 0xf, R11, 0xf8, !PT ;  /* 0x0000000f0e0e7812 */ /* 0x008fe200078ef80b */
[----:B------:R-:W-:Y:S06]  /*0240*/  BRA `(.L_x_1081) ;  /* 0x00000000004c7947 */ /* 0x000fec0003800000 */
.L_x_1082:
[C---:B------:R-:W-:Y:S01]  /*0250*/  ISETP.GT.U32.AND P0, PT, R13.reuse, 0xb, PT ;  /* 0x0000000b0d00780c */ /* 0x040fe20003f04070 */
[----:B------:R-:W-:-:S05]  /*0260*/  VIADD R11, R13, 0xfffffff8 ;  /* 0xfffffff80d0b7836 */ /* 0x000fca0000000000 */
[----:B------:R-:W-:-:S07]  /*0270*/  IADD3 R12, P1, PT, R2, R11, RZ ;  /* 0x0000000b020c7210 */ /* 0x000fce0007f3e0ff */
[C---:B------:R-:W-:Y:S01]  /*0280*/  @P0 VIADD R17, R13.reuse, 0xfffffffc ;  /* 0xfffffffc0d110836 */ /* 0x040fe20000000000 */
[----:B------:R-:W-:Y:S01]  /*0290*/  @!P0 IADD3 R18, P3, PT, R13, R2, RZ ;  /* 0x000000020d128210 */ /* 0x000fe20007f7e0ff */
[----:B------:R-:W-:-:S03]  /*02a0*/  IMAD.X R13, RZ, RZ, R3, P1 ;  /* 0x000000ffff0d7224 */ /* 0x000fc600008e0603 */
[----:B------:R-:W-:Y:S01]  /*02b0*/  @P0 IADD3 R16, P2, PT, R2, R17, RZ ;  /* 0x0000001102100210 */ /* 0x000fe20007f5e0ff */
[--C-:B------:R-:W-:Y:S01]  /*02c0*/  @!P0 IMAD.X R19, RZ, RZ, R3.reuse, P3 ;  /* 0x000000ffff138224 */ /* 0x100fe200018e0603 */
[----:B------:R-:W2:Y:S03]  /*02d0*/  LDG.E.U8.CONSTANT R12, desc[UR4][R12.64+0x60] ;  /* 0x000060040c0c7981 */ /* 0x000ea6000c1e9100 */
[----:B------:R-:W-:Y:S01]  /*02e0*/  @P0 IMAD.X R17, RZ, RZ, R3, P2 ;  /* 0x000000ffff110224 */ /* 0x000fe200010e0603 */
[----:B------:R-:W3:Y:S04]  /*02f0*/  @!P0 LDG.E.U8.CONSTANT R11, desc[UR4][R18.64+0x60] ;  /* 0x00006004120b8981 */ /* 0x000ee8000c1e9100 */
[----:B------:R-:W4:Y:S01]  /*0300*/  @P0 LDG.E.U8.CONSTANT R16, desc[UR4][R16.64+0x60] ;  /* 0x0000600410100981 */ /* 0x000f22000c1e9100 */
[----:B---3--:R-:W-:-:S02]  /*0310*/  @!P0 LOP3.LUT R11, R11, 0x30, RZ, 0xc0, !PT ;  /* 0x000000300b0b8812 */ /* 0x008fc400078ec0ff */
[----:B----4-:R-:W-:Y:S02]  /*0320*/  @P0 SHF.R.U32.HI R14, RZ, 0x2, R16 ;  /* 0x00000002ff0e0819 */ /* 0x010fe40000011610 */
[----:B--2---:R-:W-:Y:S02]  /*0330*/  @!P0 LEA.HI R11, R12, R11, RZ, 0x1c ;  /* 0x0000000b0c0b8211 */ /* 0x004fe400078fe0ff */
[----:B------:R-:W-:Y:S02]  /*0340*/  @P0 LOP3.LUT R15, R14, 0x30, RZ, 0xc0, !PT ;  /* 0x000000300e0f0812 */ /* 0x000fe400078ec0ff */
[----:B------:R-:W-:Y:S02]  /*0350*/  @!P0 PRMT R14, R11, 0x7610, R14 ;  /* 0x000076100b0e8816 */ /* 0x000fe4000000000e */
[----:B------:R-:W-:-:S04]  /*0360*/  @P0 LEA.HI R15, R12, R15, RZ, 0x1c ;  /* 0x0000000f0c0f0211 */ /* 0x000fc800078fe0ff */
[----:B------:R-:W-:-:S07]  /*0370*/  @P0 PRMT R14, R15, 0x7610, R14 ;  /* 0x000076100f0e0816 */ /* 0x000fce000000000e */
.L_x_1081:
[----:B------:R-:W-:Y:S05]  /*0380*/  BSYNC.RECONVERGENT B0 ;  /* 0x0000000000007941 */ /* 0x000fea0003800200 */
.L_x_1079:
[----:B------:R-:W-:Y:S02]  /*0390*/  LOP3.LUT R11, R5, 0xc, RZ, 0xc0, !PT ;  /* 0x0000000c050b7812 */ /* 0x000fe400078ec0ff */
[----:B------:R-:W-:Y:S01]  /*03a0*/  LOP3.LUT R4, R4, 0x3e0, RZ, 0xc0, !PT ;  /* 0x000003e004047812 */ /* 0x000fe200078ec0ff */
[----:B------:R-:W-:Y:S01]  /*03b0*/  IMAD.MOV.U32 R22, RZ, RZ, 0x1 ;  /* 0x00000001ff167424 */ /* 0x000fe200078e00ff */
[----:B------:R-:W0:Y:S01]  /*03c0*/  LDCU.64 UR6, c[0x0][0x388] ;  /* 0x00007100ff0677ac */ /* 0x000e220008000a00 */
[----:B------:R-:W-:-:S04]  /*03d0*/  IMAD.IADD R11, R10, 0x1, R11 ;  /* 0x000000010a0b7824 */ /* 0x000fc800078e020b */
[----:B------:R-:W-:Y:S01]  /*03e0*/  IMAD.IADD R5, R11, 0x1, R4 ;  /* 0x000000010b057824 */ /* 0x000fe200078e0204 */
[----:B------:R-:W-:-:S05]  /*03f0*/  IADD3 R12, P0, PT, R2, R11, RZ ;  /* 0x0000000b020c7210 */ /* 0x000fca0007f1e0ff */
[--C-:B------:R-:W-:Y:S01]  /*0400*/  IMAD.X R13, RZ, RZ, R3.reuse, P0 ;  /* 0x000000ffff0d7224 */ /* 0x100fe200000e0603 */
[----:B------:R-:W-:Y:S02]  /*0410*/  IADD3 R4, P0, PT, R2, R5, RZ ;  /* 0x0000000502047210 */ /* 0x000fe40007f1e0ff */
[----:B------:R-:W2:Y:S03]  /*0420*/  LDG.E.U16.CONSTANT R2, desc[UR4][R2.64+0x6c] ;  /* 0x00006c0402027981 */ /* 0x000ea6000c1e9500 */
[----:B------:R-:W-:Y:S01]  /*0430*/  IMAD.X R5, RZ, RZ, R3, P0 ;  /* 0x000000ffff057224 */ /* 0x000fe200000e0603 */
[----:B------:R-:W3:Y:S04]  /*0440*/  LDG.E.U8.CONSTANT R20, desc[UR4][R12.64+0x1] ;  /* 0x000001040c147981 */ /* 0x000ee8000c1e9100 */
[----:B------:R-:W4:Y:S04]  /*0450*/  LDG.E.U8.CONSTANT R18, desc[UR4][R12.64] ;  /* 0x000000040c127981 */ /* 0x000f28000c1e9100 */
[----:B------:R-:W5:Y:S04]  /*0460*/  LDG.E.U8.CONSTANT R10, desc[UR4][R12.64+0x2] ;  /* 0x000002040c0a7981 */ /* 0x000f68000c1e9100 */
[----:B------:R-:W2:Y:S04]  /*0470*/  LDG.E.U8.CONSTANT R16, desc[UR4][R12.64+0x3] ;  /* 0x000003040c107981 */ /* 0x000ea8000c1e9100 */
[----:B------:R-:W2:Y:S04]  /*0480*/  LDG.E.U8.CONSTANT R23, desc[UR4][R4.64+0x21] ;  /* 0x0000210404177981 */ /* 0x000ea8000c1e9100 */
[----:B------:R-:W2:Y:S04]  /*0490*/  LDG.E.U8.CONSTANT R19, desc[UR4][R4.64+0x20] ;  /* 0x0000200404137981 */ /* 0x000ea8000c1e9100 */
[----:B------:R-:W2:Y:S04]  /*04a0*/  LDG.E.U8.CONSTANT R15, desc[UR4][R4.64+0x22] ;  /* 0x00002204040f7981 */ /* 0x000ea8000c1e9100 */
[----:B------:R1:W2:Y:S01]  /*04b0*/  LDG.E.U8.CONSTANT R17, desc[UR4][R4.64+0x23] ;  /* 0x0000230404117981 */ /* 0x0002a2000c1e9100 */
[----:B------:R-:W-:Y:S01]  /*04c0*/  VIADD R14, R14, 0xffffffe0 ;  /* 0xffffffe00e0e7836 */ /* 0x000fe20000000000 */
[----:B------:R-:W-:-:S04]  /*04d0*/  SHF.L.U32 R21, R22, R9, RZ ;  /* 0x0000000916157219 */ /* 0x000fc800000006ff */
[----:B------:R-:W-:-:S05]  /*04e0*/  PRMT R14, R14, 0x9910, RZ ;  /* 0x000099100e0e7816 */ /* 0x000fca00000000ff */
[----:B------:R-:W-:-:S06]  /*04f0*/  IMAD.MOV.U32 R9, RZ, RZ, R14 ;  /* 0x000000ffff097224 */ /* 0x000fcc00078e000e */
[----:B------:R-:W0:Y:S01]  /*0500*/  I2F.F16 R9, R9 ;  /* 0x0000000900097306 */ /* 0x000e220000200c00 */
[----:B------:R-:W-:Y:S02]  /*0510*/  IMAD.SHL.U32 R0, R0, 0x100, RZ ;  /* 0x0000010000007824 */ /* 0x000fe400078e00ff */
[----:B-1----:R-:W-:Y:S02]  /*0520*/  IMAD.SHL.U32 R5, R6, 0x80, RZ ;  /* 0x0000008006057824 */ /* 0x002fe400078e00ff */
[----:B------:R-:W-:Y:S01]  /*0530*/  IMAD.SHL.U32 R7, R7, 0x20, RZ ;  /* 0x0000002007077824 */ /* 0x000fe200078e00ff */
[----:B---3--:R-:W-:-:S04]  /*0540*/  LOP3.LUT P0, RZ, R21, R20, RZ, 0xc0, !PT ;  /* 0x0000001415ff7212 */ /* 0x008fc8000780c0ff */
[----:B------:R-:W-:Y:S02]  /*0550*/  SEL R14, RZ, 0xfffffffc, P0 ;  /* 0xfffffffcff0e7807 */ /* 0x000fe40000000000 */
[----:B----4-:R-:W-:-:S04]  /*0560*/  LOP3.LUT P0, RZ, R21, R18, RZ, 0xc0, !PT ;  /* 0x0000001215ff7212 */ /* 0x010fc8000780c0ff */
[----:B------:R-:W-:Y:S02]  /*0570*/  SEL R4, RZ, 0xfffffffc, P0 ;  /* 0xfffffffcff047807 */ /* 0x000fe40000000000 */
[----:B-----5:R-:W-:-:S04]  /*0580*/  LOP3.LUT P0, RZ, R21, R10, RZ, 0xc0, !PT ;  /* 0x0000000a15ff7212 */ /* 0x020fc8000780c0ff */
[----:B------:R-:W-:Y:S02]  /*0590*/  SEL R10, RZ, 0xfffffffc, P0 ;  /* 0xfffffffcff0a7807 */ /* 0x000fe40000000000 */
[----:B--2---:R-:W-:Y:S02]  /*05a0*/  LOP3.LUT P0, RZ, R21, R16, RZ, 0xc0, !PT ;  /* 0x0000001015ff7212 */ /* 0x004fe4000780c0ff */
[-C--:B------:R-:W-:Y:S02]  /*05b0*/  SHF.R.U32.HI R23, RZ, R8.reuse, R23 ;  /* 0x00000008ff177219 */ /* 0x080fe40000011617 */
[-C--:B------:R-:W-:Y:S02]  /*05c0*/  SHF.R.U32.HI R19, RZ, R8.reuse, R19 ;  /* 0x00000008ff137219 */ /* 0x080fe40000011613 */
[-C--:B------:R-:W-:Y:S02]  /*05d0*/  SHF.R.U32.HI R15, RZ, R8.reuse, R15 ;  /* 0x00000008ff0f7219 */ /* 0x080fe4000001160f */
[----:B------:R-:W-:-:S02]  /*05e0*/  SHF.R.U32.HI R17, RZ, R8, R17 ;  /* 0x00000008ff117219 */ /* 0x000fc40000011611 */
[----:B------:R-:W-:Y:S02]  /*05f0*/  SEL R8, RZ, 0xfffffffc, P0 ;  /* 0xfffffffcff087807 */ /* 0x000fe40000000000 */
[----:B------:R-:W-:Y:S02]  /*0600*/  LOP3.LUT R3, R14, 0x3, R23, 0xf8, !PT ;  /* 0x000000030e037812 */ /* 0x000fe400078ef817 */
[----:B------:R-:W-:Y:S02]  /*0610*/  LOP3.LUT R4, R4, 0x3, R19, 0xf8, !PT ;  /* 0x0000000304047812 */ /* 0x000fe400078ef813 */
[----:B------:R-:W-:Y:S02]  /*0620*/  LOP3.LUT R10, R10, 0x3, R15, 0xf8, !PT ;  /* 0x000000030a0a7812 */ /* 0x000fe400078ef80f */
[----:B------:R-:W-:Y:S01]  /*0630*/  LOP3.LUT R8, R8, 0x3, R17, 0xf8, !PT ;  /* 0x0000000308087812 */ /* 0x000fe200078ef811 */
[----:B------:R-:W1:Y:S08]  /*0640*/  I2F.F16 R3, R3 ;  /* 0x0000000300037306 */ /* 0x000e700000200c00 */
[----:B------:R2:W3:Y:S08]  /*0650*/  I2F.F16 R13, R4 ;  /* 0x00000004000d7306 */ /* 0x0004f00000200c00 */
[----:B------:R-:W4:Y:S08]  /*0660*/  I2F.F16 R15, R10 ;  /* 0x0000000a000f7306 */ /* 0x000f300000200c00 */
[----:B------:R-:W5:Y:S01]  /*0670*/  I2F.F16 R17, R8 ;  /* 0x0000000800117306 */ /* 0x000f620000200c00 */
[----:B------:R-:W-:Y:S01]  /*0680*/  IADD3 R0, P0, P1, R7, R5, R0 ;  /* 0x0000000507007210 */ /* 0x000fe2000791e000 */
[----:B0-----:R-:W-:Y:S01]  /*0690*/  HMUL2 R2, R2.H0_H0, R9.H0_H0 ;  /* 0x2000000902027232 */ /* 0x001fe20000000800 */
[----:B------:R-:W-:-:S02]  /*06a0*/  SHF.R.S32.HI R7, RZ, 0x1f, R7 ;  /* 0x0000001fff077819 */ /* 0x000fc40000011407 */
[----:B------:R-:W-:Y:S01]  /*06b0*/  IADD3 R11, P2, PT, R11, R0, RZ ;  /* 0x000000000b0b7210 */ /* 0x000fe20007f5e0ff */
[C---:B-1----:R-:W-:Y:S01]  /*06c0*/  HMUL2 R3, R2.reuse.H0_H0, R3.H0_H0 ;  /* 0x2000000302037232 */ /* 0x042fe20000000800 */
[----:B--2---:R-:W-:Y:S01]  /*06d0*/  IADD3.X R4, PT, PT, R7, RZ, RZ, P0, P1 ;  /* 0x000000ff07047210 */ /* 0x004fe200007e24ff */
[C---:B---3--:R-:W-:Y:S02]  /*06e0*/  HMUL2 R13, R2.reuse.H0_H0, R13.H0_H0 ;  /* 0x2000000d020d7232 */ /* 0x048fe40000000800 */
[C---:B----4-:R-:W-:Y:S02]  /*06f0*/  HMUL2 R15, R2.reuse.H0_H0, R15.H0_H0 ;  /* 0x2000000f020f7232 */ /* 0x050fe40000000800 */
[----:B-----5:R-:W-:Y:S02]  /*0700*/  HMUL2 R17, R2.H0_H0, R17.H0_H0 ;  /* 0x2000001102117232 */ /* 0x020fe40000000800 */
[----:B------:R-:W-:Y:S01]  /*0710*/  HADD2.F32 R0, -RZ, R3.H0_H0 ;  /* 0x20000003ff007230 */ /* 0x000fe20000004100 */
[----:B------:R-:W-:Y:S01]  /*0720*/  LEA R2, P0, R11, UR6, 0x1 ;  /* 0x000000060b027c11 */ /* 0x000fe2000f8008ff */
[----:B------:R-:W-:-:S02]  /*0730*/  IMAD.X R4, RZ, RZ, R4, P2 ;  /* 0x000000ffff047224 */ /* 0x000fc400010e0604 */
[----:B------:R-:W-:Y:S02]  /*0740*/  HADD2.F32 R13, -RZ, R13.H0_H0 ;  /* 0x2000000dff0d7230 */ /* 0x000fe40000004100 */
[----:B------:R-:W-:Y:S02]  /*0750*/  HADD2.F32 R15, -RZ, R15.H0_H0 ;  /* 0x2000000fff0f7230 */ /* 0x000fe40000004100 */
[----:B------:R-:W-:Y:S01]  /*0760*/  HADD2.F32 R17, -RZ, R17.H0_H0 ;  /* 0x20000011ff117230 */ /* 0x000fe20000004100 */
[----:B------:R-:W-:Y:S02]  /*0770*/  LEA.HI.X R3, R11, UR7, R4, 0x1, P0 ;  /* 0x000000070b037c11 */ /* 0x000fe400080f0c04 */
[----:B------:R-:W-:Y:S02]  /*0780*/  F2FP.BF16.F32.PACK_AB R0, RZ, R0 ;  /* 0x00000000ff00723e */ /* 0x000fe400000010ff */
[----:B------:R-:W-:Y:S02]  /*0790*/  F2FP.BF16.F32.PACK_AB R13, RZ, R13 ;  /* 0x0000000dff0d723e */ /* 0x000fe400000010ff */
[----:B------:R-:W-:-:S02]  /*07a0*/  F2FP.BF16.F32.PACK_AB R15, RZ, R15 ;  /* 0x0000000fff0f723e */ /* 0x000fc400000010ff */
[----:B------:R-:W-:Y:S01]  /*07b0*/  F2FP.BF16.F32.PACK_AB R17, RZ, R17 ;  /* 0x00000011ff11723e */ /* 0x000fe200000010ff */
[----:B------:R-:W-:Y:S04]  /*07c0*/  STG.E.U16 desc[UR4][R2.64+0x2], R0 ;  /* 0x0000020002007986 */ /* 0x000fe8000c101504 */
[----:B------:R-:W-:Y:S04]  /*07d0*/  STG.E.U16 desc[UR4][R2.64], R13 ;  /* 0x0000000d02007986 */ /* 0x000fe8000c101504 */
[----:B------:R-:W-:Y:S04]  /*07e0*/  STG.E.U16 desc[UR4][R2.64+0x4], R15 ;  /* 0x0000040f02007986 */ /* 0x000fe8000c101504 */
[----:B------:R-:W-:Y:S01]  /*07f0*/  STG.E.U16 desc[UR4][R2.64+0x6], R17 ;  /* 0x0000061102007986 */ /* 0x000fe2000c101504 */
[----:B------:R-:W-:Y:S05]  /*0800*/  EXIT ;  /* 0x000000000000794d */ /* 0x000fea0003800000 */
.L_x_1083:
        /* <DEDUP_REMOVED lines=15> */
.L_x_1385:


//--------------------- .text._Z21dequantize_block_q2_KIN3c108BFloat16EEvPKvPT_ --------------------------
	.section	.text._Z21dequantize_block_q2_KIN3c108BFloat16EEvPKvPT_,"ax",@progbits
	.align	128
.text._Z21dequantize_block_q2_KIN3c108BFloat16EEvPKvPT_:
        .type           _Z21dequantize_block_q2_KIN3c108BFloat16EEvPKvPT_,@function
        .size           _Z21dequantize_block_q2_KIN3c108BFloat16EEvPKvPT_,(.L_x_1386 - _Z21dequantize_block_q2_KIN3c108BFloat16EEvPKvPT_)
        .other          _Z21dequantize_block_q2_KIN3c108BFloat16EEvPKvPT_,@"STO_CUDA_ENTRY STV_DEFAULT"
_Z21dequantize_block_q2_KIN3c108BFloat16EEvPKvPT_:
[----:B------:R-:W-:Y:S01]  /*0000*/  LDC R1, c[0x0][0x37c] ;  /* 0x0000df00ff017b82 */ /* 0x000fe20000000800 */
[----:B------:R-:W0:Y:S07]  /*0010*/  S2R R0, SR_TID.X ;  /* 0x0000000000007919 */ /* 0x000e2e0000002100 */
[----:B------:R-:W1:Y:S01]  /*0020*/  LDC.64 R12, c[0x0][0x380] ;  /* 0x0000e000ff0c7b82 */ /* 0x000e620000000a00 */
[----:B------:R-:W2:Y:S01]  /*0030*/  LDCU.64 UR4, c[0x0][0x358] ;  /* 0x00006b00ff0477ac */ /* 0x000ea20008000a00 */
[----:B------:R-:W1:Y:S01]  /*0040*/  S2R R2, SR_CTAID.X ;  /* 0x0000000000027919 */ /* 0x000e620000002500 */
[----:B------:R-:W3:Y:S01]  /*0050*/  LDCU.64 UR6, c[0x0][0x388] ;  /* 0x00007100ff0677ac */ /* 0x000ee20008000a00 */
[----:B0-----:R-:W-:-:S02]  /*0060*/  LOP3.LUT R4, R0, 0x1f, RZ, 0xc0, !PT ;  /* 0x0000001f00047812 */ /* 0x001fc400078ec0ff */
[----:B------:R-:W-:Y:S02]  /*0070*/  SHF.R.U32.HI R3, RZ, 0x5, R0 ;  /* 0x00000005ff037819 */ /* 0x000fe40000011600 */
[----:B------:R-:W-:Y:S01]  /*0080*/  SHF.R.U32.HI R4, RZ, 0x4, R4 ;  /* 0x00000004ff047819 */ /* 0x000fe20000011604 */
[----:B-1----:R-:W-:-:S04]  /*0090*/  IMAD.WIDE.U32 R12, R2, 0x54, R12 ;  /* 0x00000054020c7825 */ /* 0x002fc800078e000c */
[----:B------:R-:W-:Y:S01]  /*00a0*/  IMAD R15, R3, 0x8, R4 ;  /* 0x00000008030f7824 */ /* 0x000fe200078e0204 */
[----:B--2---:R0:W2:Y:S04]  /*00b0*/  LDG.E.CONSTANT R5, desc[UR4][R12.64+0x50] ;  /* 0x000050040c057981 */ /* 0x0040a8000c1e9900 */
[----:B------:R-:W-:-:S05]  /*00c0*/  IADD3 R14, P0, PT, R15, R12, RZ ;  /* 0x0000000c0f0e7210 */ /* 0x000fca0007f1e0ff */
[----:B------:R-:W-:Y:S01]  /*00d0*/  IMAD.X R15, RZ, RZ, R13, P0 ;  /* 0x000000ffff0f7224 */ /* 0x000fe200000e060d */
[----:B------:R-:W-:-:S04]  /*00e0*/  IADD3 R16, P0, PT, R12, R0, RZ ;  /* 0x000000000c107210 */ /* 0x000fc80007f1e0ff */
[----:B------:R-:W4:Y:S01]  /*00f0*/  LDG.E.U8.CONSTANT R11, desc[UR4][R14.64+0x4] ;  /* 0x000004040e0b7981 */ /* 0x000f22000c1e9100 */
[----:B------:R-:W-:-:S03]  /*0100*/  IMAD.X R17, RZ, RZ, R13, P0 ;  /* 0x000000ffff117224 */ /* 0x000fc600000e060d */
[----:B------:R-:W5:Y:S04]  /*0110*/  LDG.E.U8.CONSTANT R9, desc[UR4][R14.64+0x6] ;  /* 0x000006040e097981 */ /* 0x000f68000c1e9100 */
[----:B------:R-:W0:Y:S04]  /*0120*/  LDG.E.U8.CONSTANT R7, desc[UR4][R16.64+0x10] ;  /* 0x0000100410077981 */ /* 0x000e28000c1e9100 */
[----:B------:R-:W3:Y:S04]  /*0130*/  LDG.E.U8.CONSTANT R4, desc[UR4][R14.64] ;  /* 0x000000040e047981 */ /* 0x000ee8000c1e9100 */
[----:B------:R1:W2:Y:S01]  /*0140*/  LDG.E.U8.CONSTANT R18, desc[UR4][R14.64+0x2] ;  /* 0x000002040e127981 */ /* 0x0002a2000c1e9100 */
[----:B------:R-:W-:-:S05]  /*0150*/  IMAD.SHL.U32 R3, R3, 0x80, RZ ;  /* 0x0000008003037824 */ /* 0x000fca00078e00ff */
[----:B------:R-:W-:-:S04]  /*0160*/  LEA R3, P0, R2, R3, 0x8 ;  /* 0x0000000302037211 */ /* 0x000fc800078040ff */
[----:B------:R-:W-:Y:S01]  /*0170*/  LOP3.LUT R0, R3, 0x1f, R0, 0xf8, !PT ;  /* 0x0000001f03007812 */ /* 0x000fe200078ef800 */
[----:B------:R-:W-:Y:S01]  /*0180*/  IMAD.X R3, RZ, RZ, RZ, P0 ;  /* 0x000000ffff037224 */ /* 0x000fe200000e06ff */
[----:B----4-:R-:W-:Y:S02]  /*0190*/  SHF.R.U32.HI R6, RZ, 0x4, R11 ;  /* 0x00000004ff067819 */ /* 0x010fe4000001160b */
[----:B------:R-:W-:Y:S02]  /*01a0*/  LOP3.LUT R11, R11, 0xf, RZ, 0xc0, !PT ;  /* 0x0000000f0b0b7812 */ /* 0x000fe400078ec0ff */
[--C-:B0-----:R-:W-:Y:S02]  /*01b0*/  SHF.R.U32.HI R13, RZ, 0x4, R7.reuse ;  /* 0x00000004ff0d7819 */ /* 0x101fe40000011607 */
[----:B-1----:R-:W-:Y:S02]  /*01c0*/  SHF.R.U32.HI R15, RZ, 0x6, R7 ;  /* 0x00000006ff0f7819 */ /* 0x002fe40000011607 */
[----:B------:R-:W-:-:S02]  /*01d0*/  LOP3.LUT R14, R13, 0x3, RZ, 0xc0, !PT ;  /* 0x000000030d0e7812 */ /* 0x000fc400078ec0ff */
[----:B------:R-:W-:Y:S02]  /*01e0*/  PRMT R15, R15, 0x9910, RZ ;  /* 0x000099100f0f7816 */ /* 0x000fe400000000ff */
[----:B-----5:R-:W-:Y:S01]  /*01f0*/  SHF.R.U32.HI R16, RZ, 0x4, R9 ;  /* 0x00000004ff107819 */ /* 0x020fe20000011609 */
[----:B------:R-:W-:Y:S01]  /*0200*/  IMAD R11, R11, R14, RZ ;  /* 0x0000000e0b0b7224 */ /* 0x000fe200078e02ff */
[----:B------:R-:W-:Y:S01]  /*0210*/  LOP3.LUT R9, R9, 0xf, RZ, 0xc0, !PT ;  /* 0x0000000f09097812 */ /* 0x000fe200078ec0ff */
[----:B------:R-:W-:Y:S01]  /*0220*/  IMAD.MOV.U32 R14, RZ, RZ, R15 ;  /* 0x000000ffff0e7224 */ /* 0x000fe200078e000f */
[----:B------:R-:W-:Y:S02]  /*0230*/  SHF.R.U32.HI R19, RZ, 0x2, R7 ;  /* 0x00000002ff137819 */ /* 0x000fe40000011607 */
[----:B---3--:R-:W-:Y:S01]  /*0240*/  SHF.R.U32.HI R8, RZ, 0x4, R4 ;  /* 0x00000004ff087819 */ /* 0x008fe20000011604 */
[----:B------:R-:W-:Y:S01]  /*0250*/  IMAD R9, R9, R14, RZ ;  /* 0x0000000e09097224 */ /* 0x000fe200078e02ff */
[----:B--2---:R-:W-:-:S02]  /*0260*/  SHF.R.U32.HI R10, RZ, 0x4, R18 ;  /* 0x00000004ff0a7819 */ /* 0x004fc40000011612 */
[----:B------:R-:W-:Y:S02]  /*0270*/  LOP3.LUT R7, R7, 0x3, RZ, 0xc0, !PT ;  /* 0x0000000307077812 */ /* 0x000fe400078ec0ff */
[----:B------:R-:W-:Y:S02]  /*0280*/  LOP3.LUT R4, R4, 0xf, RZ, 0xc0, !PT ;  /* 0x0000000f04047812 */ /* 0x000fe400078ec0ff */
[----:B------:R-:W-:Y:S02]  /*0290*/  LOP3.LUT R19, R19, 0x3, RZ, 0xc0, !PT ;  /* 0x0000000313137812 */ /* 0x000fe400078ec0ff */
[----:B------:R-:W-:Y:S01]  /*02a0*/  LOP3.LUT R18, R18, 0xf, RZ, 0xc0, !PT ;  /* 0x0000000f12127812 */ /* 0x000fe200078ec0ff */
[----:B------:R-:W-:Y:S01]  /*02b0*/  IMAD R4, R4, R7, RZ ;  /* 0x0000000704047224 */ /* 0x000fe200078e02ff */
[----:B------:R-:W-:Y:S01]  /*02c0*/  LOP3.LUT R7, R9, 0xffff, RZ, 0xc0, !PT ;  /* 0x0000ffff09077812 */ /* 0x000fe200078ec0ff */
[----:B------:R-:W0:Y:S02]  /*02d0*/  I2F.F16 R10, R10 ;  /* 0x0000000a000a7306 */ /* 0x000e240000200c00 */
[----:B------:R-:W-:-:S06]  /*02e0*/  IMAD R18, R18, R19, RZ ;  /* 0x0000001312127224 */ /* 0x000fcc00078e02ff */
[----:B------:R-:W1:Y:S08]  /*02f0*/  I2F.F16 R6, R6 ;  /* 0x0000000600067306 */ /* 0x000e700000200c00 */
[----:B------:R-:W2:Y:S08]  /*0300*/  I2F.F16 R8, R8 ;  /* 0x0000000800087306 */ /* 0x000eb00000200c00 */
[----:B------:R-:W3:Y:S08]  /*0310*/  I2F.F16 R12, R16 ;  /* 0x00000010000c7306 */ /* 0x000ef00000200c00 */
[----:B------:R-:W4:Y:S08]  /*0320*/  I2F.F16 R18, R18 ;  /* 0x0000001200127306 */ /* 0x000f300000200c00 */
[----:B------:R-:W5:Y:S08]  /*0330*/  I2F.F16 R11, R11 ;  /* 0x0000000b000b7306 */ /* 0x000f700000200c00 */
[----:B------:R-:W5:Y:S08]  /*0340*/  I2F.F16 R4, R4 ;  /* 0x0000000400047306 */ /* 0x000f700000200c00 */
[----:B------:R-:W5:Y:S01]  /*0350*/  I2F.F16 R7, R7 ;  /* 0x0000000700077306 */ /* 0x000f620000200c00 */
[----:B0-----:R-:W-:-:S02]  /*0360*/  HMUL2 R9, R5.H1_H1, R10.H0_H0 ;  /* 0x2000000a05097232 */ /* 0x001fc40000000c00 */
[C---:B-1----:R-:W-:Y:S02]  /*0370*/  HMUL2 R6, R5.reuse.H1_H1, R6.H0_H0 ;  /* 0x2000000605067232 */ /* 0x042fe40000000c00 */
[C---:B--2---:R-:W-:Y:S02]  /*0380*/  HMUL2 R2, R5.reuse.H1_H1, R8.H0_H0 ;  /* 0x2000000805027232 */ /* 0x044fe40000000c00 */
[C---:B---3--:R-:W-:Y:S02]  /*0390*/  HMUL2 R12, R5.reuse.H1_H1, R12.H0_H0 ;  /* 0x2000000c050c7232 */ /* 0x048fe40000000c00 */
[C---:B----4-:R-:W-:Y:S02]  /*03a0*/  HFMA2 R9, R5.reuse.H0_H0, R18.H0_H0, -R9.H0_H0 ;  /* 0x2000001205097231 */ /* 0x050fe40000140809 */
[C---:B-----5:R-:W-:Y:S02]  /*03b0*/  HFMA2 R6, R5.reuse.H0_H0, R11.H0_H0, -R6.H0_H0 ;  /* 0x2000000b05067231 */ /* 0x060fe40000140806 */
[----:B------:R-:W-:-:S02]  /*03c0*/  HFMA2 R4, R5.H0_H0, R4.H0_H0, -R2.H0_H0 ;  /* 0x2000000405047231 */ /* 0x000fc40000140802 */
[----:B------:R-:W-:Y:S02]  /*03d0*/  HFMA2 R7, R5.H0_H0, R7.H0_H0, -R12.H0_H0 ;  /* 0x2000000705077231 */ /* 0x000fe4000014080c */
[----:B------:R-:W-:Y:S01]  /*03e0*/  HADD2.F32 R9, -RZ, R9.H0_H0 ;  /* 0x20000009ff097230 */ /* 0x000fe20000004100 */
[C---:B------:R-:W-:Y:S01]  /*03f0*/  LEA R2, P0, R0.reuse, UR6, 0x1 ;  /* 0x0000000600027c11 */ /* 0x040fe2000f8008ff */
[----:B------:R-:W-:Y:S02]  /*0400*/  HADD2.F32 R6, -RZ, R6.H0_H0 ;  /* 0x20000006ff067230 */ /* 0x000fe40000004100 */
[----:B------:R-:W-:Y:S02]  /*0410*/  HADD2.F32 R4, -RZ, R4.H0_H0 ;  /* 0x20000004ff047230 */ /* 0x000fe40000004100 */
[----:B------:R-:W-:Y:S01]  /*0420*/  HADD2.F32 R7, -RZ, R7.H0_H0 ;  /* 0x20000007ff077230 */ /* 0x000fe20000004100 */
[----:B------:R-:W-:Y:S02]  /*0430*/  LEA.HI.X R3, R0, UR7, R3, 0x1, P0 ;  /* 0x0000000700037c11 */ /* 0x000fe400080f0c03 */
[----:B------:R-:W-:-:S02]  /*0440*/  F2FP.BF16.F32.PACK_AB R9, RZ, R9 ;  /* 0x00000009ff09723e */ /* 0x000fc400000010ff */
        /* <DEDUP_REMOVED lines=8> */
.L_x_1084:
        /* <DEDUP_REMOVED lines=11> */
.L_x_1386:


//--------------------- .text._Z16dequantize_blockILi32ELi1EXadL_ZN45_INTERNAL_8d5cb472_14_gguf_kernel_cu_cd24131915dequantize_q8_0EPKviiR7__half2EEN3c108BFloat16EEvS2_PT2_i --------------------------
	.section	.text._Z16dequantize_blockILi32ELi1EXadL_ZN45_INTERNAL_8d5cb472_14_gguf_kernel_cu_cd24131915dequantize_q8_0EPKviiR7__half2EEN3c108BFloat16EEvS2_PT2_i,"ax",@progbits
	.align	128
.text._Z16dequantize_blockILi32ELi1EXadL_ZN45_INTERNAL_8d5cb472_14_gguf_kernel_cu_cd24131915dequantize_q8_0EPKviiR7__half2EEN3c108BFloat16EEvS2_PT2_i:
        .type           _Z16dequantize_blockILi32ELi1EXadL_ZN45_INTERNAL_8d5cb472_14_gguf_kernel_cu_cd24131915dequantize_q8_0EPKviiR7__half2EEN3c108BFloat16EEvS2_PT2_i,@function
        .size           _Z16dequantize_blockILi32ELi1EXadL_ZN45_INTERNAL_8d5cb472_14_gguf_kernel_cu_cd24131915dequantize_q8_0EPKviiR7__half2EEN3c108BFloat16EEvS2_PT2_i,(.L_x_1387 - _Z16dequantize_blockILi32ELi1EXadL_ZN45_INTERNAL_8d5cb472_14_gguf_kernel_cu_cd24131915dequantize_q8_0EPKviiR7__half2EEN3c108BFloat16EEvS2_PT2_i)
        .other          _Z16dequantize_blockILi32ELi1EXadL_ZN45_INTERNAL_8d5cb472_14_gguf_kernel_cu_cd24131915dequantize_q8_0EPKviiR7__half2EEN3c108BFloat16EEvS2_PT2_i,@"STO_CUDA_ENTRY STV_DEFAULT"
_Z16dequantize_blockILi32ELi1EXadL_ZN45_INTERNAL_8d5cb472_14_gguf_kernel_cu_cd24131915dequantize_q8_0EPKviiR7__half2EEN3c108BFloat16EEvS2_PT2_i:
[----:B------:R-:W-:Y:S01]  /*0000*/  LDC R1, c[0x0][0x37c] ;  /* 0x0000df00ff017b82 */ /* 0x000fe20000000800 */
[----:B------:R-:W0:Y:S01]  /*0010*/  S2R R0, SR_CTAID.X ;  /* 0x0000000000007919 */ /* 0x000e220000002500 */
[----:B------:R-:W0:Y:S01]  /*0020*/  LDCU UR4, c[0x0][0x360] ;  /* 0x00006c00ff0477ac */ /* 0x000e220008000800 */
[----:B------:R-:W0:Y:S01]  /*0030*/  S2R R3, SR_TID.X ;  /* 0x0000000000037919 */ /* 0x000e220000002100 */
[----:B------:R-:W1:Y:S01]  /*0040*/  LDCU UR5, c[0x0][0x390] ;  /* 0x00007200ff0577ac */ /* 0x000e620008000800 */
[----:B0-----:R-:W-:-:S04]  /*0050*/  IMAD R0, R0, UR4, R3 ;  /* 0x0000000400007c24 */ /* 0x001fc8000f8e0203 */
[----:B------:R-:W-:-:S05]  /*0060*/  IMAD.SHL.U32 R9, R0, 0x2, RZ ;  /* 0x0000000200097824 */ /* 0x000fca00078e00ff */
[----:B-1----:R-:W-:-:S13]  /*0070*/  ISETP.GE.AND P0, PT, R9, UR5, PT ;  /* 0x0000000509007c0c */ /* 0x002fda000bf06270 */
[----:B------:R-:W-:Y:S05]  /*0080*/  @P0 EXIT ;  /* 0x000000000000094d */ /* 0x000fea0003800000 */
[----:B------:R-:W0:Y:S01]  /*0090*/  LDC.64 R2, c[0x0][0x380] ;  /* 0x0000e000ff027b82 */ /* 0x000e220000000a00 */
[----:B------:R-:W-:Y:S01]  /*00a0*/  SHF.R.S32.HI R0, RZ, 0x1f, R9 ;  /* 0x0000001fff007819 */ /* 0x000fe20000011409 */
[----:B------:R-:W1:Y:S03]  /*00b0*/  LDCU.64 UR4, c[0x0][0x358] ;  /* 0x00006b00ff0477ac */ /* 0x000e660008000a00 */
[----:B------:R-:W-:-:S04]  /*00c0*/  LEA.HI R0, R0, R9, RZ, 0x5 ;  /* 0x0000000900007211 */ /* 0x000fc800078f28ff */
[----:B------:R-:W-:Y:S02]  /*00d0*/  SHF.R.S32.HI R5, RZ, 0x5, R0 ;  /* 0x00000005ff057819 */ /* 0x000fe40000011400 */
[----:B------:R-:W-:-:S03]  /*00e0*/  LOP3.LUT R0, R0, 0xffffffe0, RZ, 0xc0, !PT ;  /* 0xffffffe000007812 */ /* 0x000fc600078ec0ff */
[----:B0-----:R-:W-:Y:S01]  /*00f0*/  IMAD.WIDE R2, R5, 0x22, R2 ;  /* 0x0000002205027825 */ /* 0x001fe200078e0202 */
[----:B------:R-:W-:-:S04]  /*0100*/  IADD3 R5, PT, PT, R9, 0x2, -R0 ;  /* 0x0000000209057810 */ /* 0x000fc80007ffe800 */
[----:B------:R-:W-:Y:S02]  /*0110*/  IADD3 R4, P0, PT, R2, R5, RZ ;  /* 0x0000000502047210 */ /* 0x000fe40007f1e0ff */
[----:B-1----:R0:W2:Y:S02]  /*0120*/  LDG.E.U16.CONSTANT R2, desc[UR4][R2.64] ;  /* 0x0000000402027981 */ /* 0x0020a4000c1e9500 */
[----:B------:R-:W-:-:S05]  /*0130*/  LEA.HI.X.SX32 R5, R5, R3, 0x1, P0 ;  /* 0x0000000305057211 */ /* 0x000fca00000f0eff */
[----:B------:R-:W3:Y:S04]  /*0140*/  LDG.E.U8.CONSTANT R0, desc[UR4][R4.64] ;  /* 0x0000000404007981 */ /* 0x000ee8000c1e9100 */
[----:B------:R-:W4:Y:S01]  /*0150*/  LDG.E.U8.CONSTANT R6, desc[UR4][R4.64+0x1] ;  /* 0x0000010404067981 */ /* 0x000f22000c1e9100 */
[----:B---3--:R-:W-:Y:S02]  /*0160*/  PRMT R0, R0, 0x8880, RZ ;  /* 0x0000888000007816 */ /* 0x008fe400000000ff */
[----:B----4-:R-:W-:-:S04]  /*0170*/  PRMT R8, R6, 0x8880, RZ ;  /* 0x0000888006087816 */ /* 0x010fc800000000ff */
[----:B------:R-:W-:Y:S01]  /*0180*/  I2F.F16 R0, R0 ;  /* 0x0000000000007306 */ /* 0x000fe20000200c00 */
[----:B------:R-:W1:Y:S07]  /*0190*/  LDC.64 R6, c[0x0][0x388] ;  /* 0x0000e200ff067b82 */ /* 0x000e6e0000000a00 */
[----:B------:R-:W0:Y:S02]  /*01a0*/  I2F.F16 R11, R8 ;  /* 0x00000008000b7306 */ /* 0x000e240000200c00 */
[----:B0-----:R-:W-:-:S05]  /*01b0*/  PRMT R3, R0, 0x5410, R11 ;  /* 0x0000541000037816 */ /* 0x001fca000000000b */
[----:B--2---:R-:W-:-:S05]  /*01c0*/  HMUL2 R3, R3, R2.H0_H0 ;  /* 0x2000000203037232 */ /* 0x004fca0000000000 */
[--C-:B------:R-:W-:Y:S02]  /*01d0*/  HADD2.F32 R4, -RZ, R3.reuse.H0_H0 ;  /* 0x20000003ff047230 */ /* 0x100fe40000004100 */
[----:B------:R-:W-:-:S03]  /*01e0*/  HADD2.F32 R3, -RZ, R3.H1_H1 ;  /* 0x30000003ff037230 */ /* 0x000fc60000004100 */
[----:B------:R-:W-:Y:S02]  /*01f0*/  F2FP.BF16.F32.PACK_AB R4, RZ, R4 ;  /* 0x00000004ff04723e */ /* 0x000fe400000010ff */
[----:B------:R-:W-:Y:S01]  /*0200*/  F2FP.BF16.F32.PACK_AB R5, RZ, R3 ;  /* 0x00000003ff05723e */ /* 0x000fe200000010ff */
[----:B-1----:R-:W-:-:S05]  /*0210*/  IMAD.WIDE R2, R9, 0x2, R6 ;  /* 0x0000000209027825 */ /* 0x002fca00078e0206 */
[----:B------:R-:W-:Y:S04]  /*0220*/  STG.E.U16 desc[UR4][R2.64], R4 ;  /* 0x0000000402007986 */ /* 0x000fe8000c101504 */
[----:B------:R-:W-:Y:S01]  /*0230*/  STG.E.U16 desc[UR4][R2.64+0x2], R5 ;  /* 0x0000020502007986 */ /* 0x000fe2000c101504 */
[----:B------:R-:W-:Y:S05]  /*0240*/  EXIT ;  /* 0x000000000000794d */ /* 0x000fea0003800000 */
.L_x_1085:
        /* <DEDUP_REMOVED lines=11> */
.L_x_1387:


//--------------------- .text._Z16dequantize_blockILi32ELi2EXadL_ZN45_INTERNAL_8d5cb472_14_gguf_kernel_cu_cd24131915dequantize_q5_1EPKviiR7__half2EEN3c108BFloat16EEvS2_PT2_i --------------------------
	.section	.text._Z16dequantize_blockILi32ELi2EXadL_ZN45_INTERNAL_8d5cb472_14_gguf_kernel_cu_cd24131915dequantize_q5_1EPKviiR7__half2EEN3c108BFloat16EEvS2_PT2_i,"ax",@progbits
	.align	128
.text._Z16dequantize_blockILi32ELi2EXadL_ZN45_INTERNAL_8d5cb472_14_gguf_kernel_cu_cd24131915dequantize_q5_1EPKviiR7__half2EEN3c108BFloat16EEvS2_PT2_i:
        .type           _Z16dequantize_blockILi32ELi2EXadL_ZN45_INTERNAL_8d5cb472_14_gguf_kernel_cu_cd24131915dequantize_q5_1EPKviiR7__half2EEN3c108BFloat16EEvS2_PT2_i,@function
        .size           _Z16dequantize_blockILi32ELi2EXadL_ZN45_INTERNAL_8d5cb472_14_gguf_kernel_cu_cd24131915dequantize_q5_1EPKviiR7__half2EEN3c108BFloat16EEvS2_PT2_i,(.L_x_1388 - _Z16dequantize_blockILi32ELi2EXadL_ZN45_INTERNAL_8d5cb472_14_gguf_kernel_cu_cd24131915dequantize_q5_1EPKviiR7__half2EEN3c108BFloat16EEvS2_PT2_i)
        .other          _Z16dequantize_blockILi32ELi2EXadL_ZN45_INTERNAL_8d5cb472_14_gguf_kernel_cu_cd24131915dequantize_q5_1EPKviiR7__half2EEN3c108BFloat16EEvS2_PT2_i,@"STO_CUDA_ENTRY STV_DEFAULT"
_Z16dequantize_blockILi32ELi2EXadL_ZN45_INTERNAL_8d5cb472_14_gguf_kernel_cu_cd24131915dequantize_q5_1EPKviiR7__half2EEN3c108BFloat16EEvS2_PT2_i:
        /* <DEDUP_REMOVED lines=13> */
[----:B------:R-:W-:Y:S02]  /*00d0*/  LOP3.LUT R0, R4, 0xffffffe0, RZ, 0xc0, !PT ;  /* 0xffffffe004007812 */ /* 0x000fe400078ec0ff */
[----:B------:R-:W-:-:S03]  /*00e0*/  SHF.R.S32.HI R7, RZ, 0x5, R4 ;  /* 0x00000005ff077819 */ /* 0x000fc60000011404 */
[----:B------:R-:W-:-:S05]  /*00f0*/  IMAD.IADD R5, R5, 0x1, -R0 ;  /* 0x0000000105057824 */ /* 0x000fca00078e0a00 */
[----:B------:R-:W-:Y:S01]  /*0100*/  SHF.R.S32.HI R9, RZ, 0x1, R5 ;  /* 0x00000001ff097819 */ /* 0x000fe20000011405 */
[----:B0-----:R-:W-:-:S04]  /*0110*/  IMAD.WIDE R2, R7, 0x18, R2 ;  /* 0x0000001807027825 */ /* 0x001fc800078e0202 */
[----:B------:R-:W-:Y:S01]  /*0120*/  VIADD R5, R9, 0x8 ;  /* 0x0000000809057836 */ /* 0x000fe20000000000 */
[----:B-1----:R-:W2:Y:S04]  /*0130*/  LDG.E.CONSTANT R8, desc[UR4][R2.64+0x4] ;  /* 0x0000040402087981 */ /* 0x002ea8000c1e9900 */
[----:B------:R-:W-:Y:S01]  /*0140*/  IADD3 R4, P0, PT, R2, R5, RZ ;  /* 0x0000000502047210 */ /* 0x000fe20007f1e0ff */
[----:B------:R0:W3:Y:S03]  /*0150*/  LDG.E.CONSTANT R6, desc[UR4][R2.64] ;  /* 0x0000000402067981 */ /* 0x0000e6000c1e9900 */
[----:B------:R-:W-:-:S05]  /*0160*/  LEA.HI.X.SX32 R5, R5, R3, 0x1, P0 ;  /* 0x0000000305057211 */ /* 0x000fca00000f0eff */
[----:B------:R-:W4:Y:S01]  /*0170*/  LDG.E.U8.CONSTANT R4, desc[UR4][R4.64] ;  /* 0x0000000404047981 */ /* 0x000f22000c1e9100 */
[----:B------:R-:W-:Y:S01]  /*0180*/  VIADD R11, R9, 0xc ;  /* 0x0000000c090b7836 */ /* 0x000fe20000000000 */
[----:B0-----:R-:W0:Y:S01]  /*0190*/  LDC.64 R2, c[0x0][0x388] ;  /* 0x0000e200ff027b82 */ /* 0x001e220000000a00 */
[----:B--2---:R-:W-:-:S05]  /*01a0*/  SHF.R.U32.HI R7, RZ, R9, R8 ;  /* 0x00000009ff077219 */ /* 0x004fca0000011608 */
[----:B------:R-:W-:Y:S01]  /*01b0*/  IMAD.SHL.U32 R7, R7, 0x10, RZ ;  /* 0x0000001007077824 */ /* 0x000fe200078e00ff */
[----:B------:R-:W-:-:S04]  /*01c0*/  SHF.R.U32.HI R11, RZ, R11, R8 ;  /* 0x0000000bff0b7219 */ /* 0x000fc80000011608 */
[----:B------:R-:W-:Y:S02]  /*01d0*/  LOP3.LUT R7, R7, 0x10, RZ, 0xc0, !PT ;  /* 0x0000001007077812 */ /* 0x000fe400078ec0ff */
[--C-:B----4-:R-:W-:Y:S02]  /*01e0*/  SHF.R.U32.HI R8, RZ, 0x4, R4.reuse ;  /* 0x00000004ff087819 */ /* 0x110fe40000011604 */
[----:B------:R-:W-:Y:S02]  /*01f0*/  LOP3.LUT R7, R7, 0xf, R4, 0xf8, !PT ;  /* 0x0000000f07077812 */ /* 0x000fe400078ef804 */
[----:B------:R-:W-:-:S04]  /*0200*/  LOP3.LUT R8, R8, 0x10, R11, 0xf8, !PT ;  /* 0x0000001008087812 */ /* 0x000fc800078ef80b */
[----:B------:R-:W-:Y:S08]  /*0210*/  I2F.F16 R7, R7 ;  /* 0x0000000700077306 */ /* 0x000ff00000200c00 */
[----:B------:R-:W1:Y:S01]  /*0220*/  I2F.F16 R8, R8 ;  /* 0x0000000800087306 */ /* 0x000e620000200c00 */
[----:B------:R-:W-:Y:S01]  /*0230*/  IMAD.IADD R9, R0, 0x1, R9 ;  /* 0x0000000100097824 */ /* 0x000fe200078e0209 */
[----:B-1----:R-:W-:-:S05]  /*0240*/  PRMT R7, R7, 0x5410, R8 ;  /* 0x0000541007077816 */ /* 0x002fca0000000008 */
[----:B---3--:R-:W-:-:S05]  /*0250*/  HFMA2 R6, R7, R6.H0_H0, R6.H1_H1 ;  /* 0x2000000607067231 */ /* 0x008fca0000060006 */
[--C-:B------:R-:W-:Y:S02]  /*0260*/  HADD2.F32 R4, -RZ, R6.reuse.H0_H0 ;  /* 0x20000006ff047230 */ /* 0x100fe40000004100 */
[----:B------:R-:W-:Y:S02]  /*0270*/  HADD2.F32 R6, -RZ, R6.H1_H1 ;  /* 0x30000006ff067230 */ /* 0x000fe40000004100 */
[----:B0-----:R-:W-:Y:S01]  /*0280*/  IMAD.WIDE R2, R9, 0x2, R2 ;  /* 0x0000000209027825 */ /* 0x001fe200078e0202 */
[----:B------:R-:W-:Y:S02]  /*0290*/  F2FP.BF16.F32.PACK_AB R4, RZ, R4 ;  /* 0x00000004ff04723e */ /* 0x000fe400000010ff */
[----:B------:R-:W-:-:S03]  /*02a0*/  F2FP.BF16.F32.PACK_AB R6, RZ, R6 ;  /* 0x00000006ff06723e */ /* 0x000fc600000010ff */
[----:B------:R-:W-:Y:S04]  /*02b0*/  STG.E.U16 desc[UR4][R2.64], R4 ;  /* 0x0000000402007986 */ /* 0x000fe8000c101504 */
[----:B------:R-:W-:Y:S01]  /*02c0*/  STG.E.U16 desc[UR4][R2.64+0x20], R6 ;  /* 0x0000200602007986 */ /* 0x000fe2000c101504 */
[----:B------:R-:W-:Y:S05]  /*02d0*/  EXIT ;  /* 0x000000000000794d */ /* 0x000fea0003800000 */
.L_x_1086:
        /* <DEDUP_REMOVED lines=10> */
.L_x_1388:


//--------------------- .text._Z16dequantize_blockILi32ELi2EXadL_ZN45_INTERNAL_8d5cb472_14_gguf_kernel_cu_cd24131915dequantize_q5_0EPKviiR7__half2EEN3c108BFloat16EEvS2_PT2_i --------------------------
	.section	.text._Z16dequantize_blockILi32ELi2EXadL_ZN45_INTERNAL_8d5cb472_14_gguf_kernel_cu_cd24131915dequantize_q5_0EPKviiR7__half2EEN3c108BFloat16EEvS2_PT2_i,"ax",@progbits
	.align	128
.text._Z16dequantize_blockILi32ELi2EXadL_ZN45_INTERNAL_8d5cb472_14_gguf_kernel_cu_cd24131915dequantize_q5_0EPKviiR7__half2EEN3c108BFloat16EEvS2_PT2_i:
        .type           _Z16dequantize_blockILi32ELi2EXadL_ZN45_INTERNAL_8d5cb472_14_gguf_kernel_cu_cd24131915dequantize_q5_0EPKviiR7__half2EEN3c108BFloat16EEvS2_PT2_i,@function
        .size           _Z16dequantize_blockILi32ELi2EXadL_ZN45_INTERNAL_8d5cb472_14_gguf_kernel_cu_cd24131915dequantize_q5_0EPKviiR7__half2EEN3c108BFloat16EEvS2_PT2_i,(.L_x_1389 - _Z16dequantize_blockILi32ELi2EXadL_ZN45_INTERNAL_8d5cb472_14_gguf_kernel_cu_cd24131915dequantize_q5_0EPKviiR7__half2EEN3c108BFloat16EEvS2_PT2_i)
        .other          _Z16dequantize_blockILi32ELi2EXadL_ZN45_INTERNAL_8d5cb472_14_gguf_kernel_cu_cd24131915dequantize_q5_0EPKviiR7__half2EEN3c108BFloat16EEvS2_PT2_i,@"STO_CUDA_ENTRY STV_DEFAULT"
_Z16dequantize_blockILi32ELi2EXadL_ZN45_INTERNAL_8d5cb472_14_gguf_kernel_cu_cd24131915dequantize_q5_0EPKviiR7__half2EEN3c108BFloat16EEvS2_PT2_i:
        /* <DEDUP_REMOVED lines=10> */
[----:B------:R-:W1:Y:S01]  /*00a0*/  LDCU.64 UR4, c[0x0][0x358] ;  /* 0x00006b00ff0477ac */ /* 0x000e620008000a00 */
[----:B------:R-:W-:-:S04]  /*00b0*/  SHF.R.S32.HI R0, RZ, 0x1f, R3 ;  /* 0x0000001fff007819 */ /* 0x000fc80000011403 */
[----:B------:R-:W-:-:S04]  /*00c0*/  LEA.HI R0, R0, R3, RZ, 0x5 ;  /* 0x0000000300007211 */ /* 0x000fc800078f28ff */
[----:B------:R-:W-:Y:S02]  /*00d0*/  SHF.R.S32.HI R7, RZ, 0x5, R0 ;  /* 0x00000005ff077819 */ /* 0x000fe40000011400 */
[----:B------:R-:W-:-:S05]  /*00e0*/  LOP3.LUT R0, R0, 0xffffffe0, RZ, 0xc0, !PT ;  /* 0xffffffe000007812 */ /* 0x000fca00078ec0ff */
[----:B------:R-:W-:Y:S02]  /*00f0*/  IMAD.IADD R3, R3, 0x1, -R0 ;  /* 0x0000000103037824 */ /* 0x000fe400078e0a00 */
[----:B0-----:R-:W-:-:S03]  /*0100*/  IMAD.WIDE R4, R7, 0x16, R4 ;  /* 0x0000001607047825 */ /* 0x001fc600078e0204 */
[----:B------:R-:W-:Y:S02]  /*0110*/  SHF.R.S32.HI R3, RZ, 0x1, R3 ;  /* 0x00000001ff037819 */ /* 0x000fe40000011403 */
[----:B-1----:R-:W2:Y:S04]  /*0120*/  LDG.E.U8.CONSTANT R8, desc[UR4][R4.64+0x2] ;  /* 0x0000020404087981 */ /* 0x002ea8000c1e9100 */
[----:B------:R-:W2:Y:S04]  /*0130*/  LDG.E.U8.CONSTANT R9, desc[UR4][R4.64+0x3] ;  /* 0x0000030404097981 */ /* 0x000ea8000c1e9100 */
[----:B------:R-:W3:Y:S04]  /*0140*/  LDG.E.U8.CONSTANT R10, desc[UR4][R4.64+0x4] ;  /* 0x00000404040a7981 */ /* 0x000ee8000c1e9100 */
[----:B------:R-:W3:Y:S01]  /*0150*/  LDG.E.U8.CONSTANT R11, desc[UR4][R4.64+0x5] ;  /* 0x00000504040b7981 */ /* 0x000ee2000c1e9100 */
[----:B------:R-:W-:-:S03]  /*0160*/  VIADD R7, R3, 0x6 ;  /* 0x0000000603077836 */ /* 0x000fc60000000000 */
[----:B------:R0:W4:Y:S02]  /*0170*/  LDG.E.U16.CONSTANT R2, desc[UR4][R4.64] ;  /* 0x0000000404027981 */ /* 0x000124000c1e9500 */
[----:B------:R-:W-:-:S04]  /*0180*/  IADD3 R6, P0, PT, R4, R7, RZ ;  /* 0x0000000704067210 */ /* 0x000fc80007f1e0ff */
[----:B------:R-:W-:Y:S02]  /*0190*/  LEA.HI.X.SX32 R7, R7, R5, 0x1, P0 ;  /* 0x0000000507077211 */ /* 0x000fe400000f0eff */
[----:B0-----:R-:W0:Y:S03]  /*01a0*/  LDC.64 R4, c[0x0][0x388] ;  /* 0x0000e200ff047b82 */ /* 0x001e260000000a00 */
[----:B------:R-:W5:Y:S01]  /*01b0*/  LDG.E.U8.CONSTANT R6, desc[UR4][R6.64] ;  /* 0x0000000406067981 */ /* 0x000f62000c1e9100 */
[----:B--2---:R-:W-:Y:S02]  /*01c0*/  IMAD R8, R9, 0x100, R8 ;  /* 0x0000010009087824 */ /* 0x004fe400078e0208 */
[----:B---3--:R-:W-:-:S04]  /*01d0*/  IMAD R11, R11, 0x100, R10 ;  /* 0x000001000b0b7824 */ /* 0x008fc800078e020a */
[----:B------:R-:W-:-:S05]  /*01e0*/  IMAD.U32 R8, R11, 0x10000, R8 ;  /* 0x000100000b087824 */ /* 0x000fca00078e0008 */
[----:B------:R-:W-:-:S05]  /*01f0*/  SHF.R.U32.HI R9, RZ, R3, R8 ;  /* 0x00000003ff097219 */ /* 0x000fca0000011608 */
[----:B------:R-:W-:Y:S02]  /*0200*/  IMAD.SHL.U32 R9, R9, 0x10, RZ ;  /* 0x0000001009097824 */ /* 0x000fe400078e00ff */
[----:B------:R-:W-:-:S03]  /*0210*/  VIADD R11, R3, 0xc ;  /* 0x0000000c030b7836 */ /* 0x000fc60000000000 */
[----:B------:R-:W-:Y:S02]  /*0220*/  LOP3.LUT R9, R9, 0x10, RZ, 0xc0, !PT ;  /* 0x0000001009097812 */ /* 0x000fe400078ec0ff */
[----:B------:R-:W-:Y:S02]  /*0230*/  SHF.R.U32.HI R11, RZ, R11, R8 ;  /* 0x0000000bff0b7219 */ /* 0x000fe40000011608 */
[--C-:B-----5:R-:W-:Y:S02]  /*0240*/  LOP3.LUT R9, R9, 0xf, R6.reuse, 0xf8, !PT ;  /* 0x0000000f09097812 */ /* 0x120fe400078ef806 */
[----:B------:R-:W-:-:S04]  /*0250*/  SHF.R.U32.HI R6, RZ, 0x4, R6 ;  /* 0x00000004ff067819 */ /* 0x000fc80000011606 */
[----:B------:R-:W-:Y:S01]  /*0260*/  LOP3.LUT R6, R6, 0x10, R11, 0xf8, !PT ;  /* 0x0000001006067812 */ /* 0x000fe200078ef80b */
[----:B------:R-:W-:Y:S08]  /*0270*/  I2F.F16 R9, R9 ;  /* 0x0000000900097306 */ /* 0x000ff00000200c00 */
[----:B------:R-:W1:Y:S02]  /*0280*/  I2F.F16 R6, R6 ;  /* 0x0000000600067306 */ /* 0x000e640000200c00 */
[----:B-1----:R-:W-:-:S05]  /*0290*/  PRMT R6, R9, 0x5410, R6 ;  /* 0x0000541009067816 */ /* 0x002fca0000000006 */
[----:B------:R-:W-:-:S04]  /*02a0*/  HADD2 R7, R6, -16, -16 ;  /* 0xcc00cc0006077430 */ /* 0x000fc80000000000 */
[----:B----4-:R-:W-:Y:S02]  /*02b0*/  HMUL2 R2, R7, R2.H0_H0 ;  /* 0x2000000207027232 */ /* 0x010fe40000000000 */
[----:B------:R-:W-:-:S03]  /*02c0*/  IMAD.IADD R3, R0, 0x1, R3 ;  /* 0x0000000100037824 */ /* 0x000fc600078e0203 */
[--C-:B------:R-:W-:Y:S02]  /*02d0*/  HADD2.F32 R7, -RZ, R2.reuse.H0_H0 ;  /* 0x20000002ff077230 */ /* 0x100fe40000004100 */
[----:B------:R-:W-:-:S03]  /*02e0*/  HADD2.F32 R2, -RZ, R2.H1_H1 ;  /* 0x30000002ff027230 */ /* 0x000fc60000004100 */
[----:B------:R-:W-:Y:S02]  /*02f0*/  F2FP.BF16.F32.PACK_AB R7, RZ, R7 ;  /* 0x00000007ff07723e */ /* 0x000fe400000010ff */
[----:B------:R-:W-:Y:S01]  /*0300*/  F2FP.BF16.F32.PACK_AB R0, RZ, R2 ;  /* 0x00000002ff00723e */ /* 0x000fe200000010ff */
[----:B0-----:R-:W-:-:S05]  /*0310*/  IMAD.WIDE R2, R3, 0x2, R4 ;  /* 0x0000000203027825 */ /* 0x001fca00078e0204 */
[----:B------:R-:W-:Y:S04]  /*0320*/  STG.E.U16 desc[UR4][R2.64], R7 ;  /* 0x0000000702007986 */ /* 0x000fe8000c101504 */
[----:B------:R-:W-:Y:S01]  /*0330*/  STG.E.U16 desc[UR4][R2.64+0x20], R0 ;  /* 0x0000200002007986 */ /* 0x000fe2000c101504 */
[----:B------:R-:W-:Y:S05]  /*0340*/  EXIT ;  /* 0x000000000000794d */ /* 0x000fea0003800000 */
.L_x_1087:
        /* <DEDUP_REMOVED lines=11> */
.L_x_1389:


//--------------------- .text._Z16dequantize_blockILi32ELi2EXadL_ZN45_INTERNAL_8d5cb472_14_gguf_kernel_cu_cd24131915dequantize_q4_1EPKviiR7__half2EEN3c108BFloat16EEvS2_PT2_i --------------------------
	.section	.text._Z16dequantize_blockILi32ELi2EXadL_ZN45_INTERNAL_8d5cb472_14_gguf_kernel_cu_cd24131915dequantize_q4_1EPKviiR7__half2EEN3c108BFloat16EEvS2_PT2_i,"ax",@progbits
	.align	128
.text._Z16dequantize_blockILi32ELi2EXadL_ZN45_INTERNAL_8d5cb472_14_gguf_kernel_cu_cd24131915dequantize_q4_1EPKviiR7__half2EEN3c108BFloat16EEvS2_PT2_i:
        .type           _Z16dequantize_blockILi32ELi2EXadL_ZN45_INTERNAL_8d5cb472_14_gguf_kernel_cu_cd24131915dequantize_q4_1EPKviiR7__half2EEN3c108BFloat16EEvS2_PT2_i,@function
        .size           _Z16dequantize_blockILi32ELi2EXadL_ZN45_INTERNAL_8d5cb472_14_gguf_kernel_cu_cd24131915dequantize_q4_1EPKviiR7__half2EEN3c108BFloat16EEvS2_PT2_i,(.L_x_1390 - _Z16dequantize_blockILi32ELi2EXadL_ZN45_INTERNAL_8d5cb472_14_gguf_kernel_cu_cd24131915dequantize_q4_1EPKviiR7__half2EEN3c108BFloat16EEvS2_PT2_i)
        .other          _Z16dequantize_blockILi32ELi2EXadL_ZN45_INTERNAL_8d5cb472_14_gguf_kernel_cu_cd24131915dequantize_q4_1EPKviiR7__half2EEN3c108BFloat16EEvS2_PT2_i,@"STO_CUDA_ENTRY STV_DEFAULT"
_Z16dequantize_blockILi32ELi2EXadL_ZN45_INTERNAL_8d5cb472_14_gguf_kernel_cu_cd24131915dequantize_q4_1EPKviiR7__half2EEN3c108BFloat16EEvS2_PT2_i:
        /* <DEDUP_REMOVED lines=12> */
[----:B------:R-:W-:-:S03]  /*00c0*/  LEA.HI R5, R5, R0, RZ, 0x5 ;  /* 0x0000000005057211 */ /* 0x000fc600078f28ff */
[----:B------:R-:W2:Y:S01]  /*00d0*/  LDC.64 R6, c[0x0][0x388] ;  /* 0x0000e200ff067b82 */ /* 0x000ea20000000a00 */
[----:B------:R-:W-:Y:S02]  /*00e0*/  LOP3.LUT R9, R5, 0xffffffe0, RZ, 0xc0, !PT ;  /* 0xffffffe005097812 */ /* 0x000fe400078ec0ff */
[----:B------:R-:W-:-:S03]  /*00f0*/  SHF.R.S32.HI R5, RZ, 0x5, R5 ;  /* 0x00000005ff057819 */ /* 0x000fc60000011405 */
[----:B------:R-:W-:-:S05]  /*0100*/  IMAD.IADD R0, R0, 0x1, -R9 ;  /* 0x0000000100007824 */ /* 0x000fca00078e0a09 */
[----:B------:R-:W-:Y:S01]  /*0110*/  SHF.R.S32.HI R0, RZ, 0x1, R0 ;  /* 0x00000001ff007819 */ /* 0x000fe20000011400 */
[----:B0-----:R-:W-:-:S04]  /*0120*/  IMAD.WIDE R2, R5, 0x14, R2 ;  /* 0x0000001405027825 */ /* 0x001fc800078e0202 */
[----:B------:R-:W-:-:S05]  /*0130*/  VIADD R5, R0, 0x4 ;  /* 0x0000000400057836 */ /* 0x000fca0000000000 */
[----:B------:R-:W-:Y:S02]  /*0140*/  IADD3 R4, P0, PT, R2, R5, RZ ;  /* 0x0000000502047210 */ /* 0x000fe40007f1e0ff */
[----:B-1----:R0:W3:Y:S02]  /*0150*/  LDG.E.CONSTANT R2, desc[UR4][R2.64] ;  /* 0x0000000402027981 */ /* 0x0020e4000c1e9900 */
[----:B------:R-:W-:-:S05]  /*0160*/  LEA.HI.X.SX32 R5, R5, R3, 0x1, P0 ;  /* 0x0000000305057211 */ /* 0x000fca00000f0eff */
[----:B------:R-:W4:Y:S01]  /*0170*/  LDG.E.U8.CONSTANT R4, desc[UR4][R4.64] ;  /* 0x0000000404047981 */ /* 0x000f22000c1e9100 */
[----:B------:R-:W-:Y:S01]  /*0180*/  IMAD.IADD R9, R9, 0x1, R0 ;  /* 0x0000000109097824 */ /* 0x000fe200078e0200 */
[----:B----4-:R-:W-:Y:S02]  /*0190*/  LOP3.LUT R8, R4, 0xf, RZ, 0xc0, !PT ;  /* 0x0000000f04087812 */ /* 0x010fe400078ec0ff */
[----:B------:R-:W-:-:S04]  /*01a0*/  SHF.R.U32.HI R10, RZ, 0x4, R4 ;  /* 0x00000004ff0a7819 */ /* 0x000fc80000011604 */
[----:B------:R-:W-:Y:S08]  /*01b0*/  I2F.F16 R8, R8 ;  /* 0x0000000800087306 */ /* 0x000ff00000200c00 */
[----:B------:R-:W0:Y:S02]  /*01c0*/  I2F.F16 R11, R10 ;  /* 0x0000000a000b7306 */ /* 0x000e240000200c00 */
[----:B0-----:R-:W-:-:S05]  /*01d0*/  PRMT R3, R8, 0x5410, R11 ;  /* 0x0000541008037816 */ /* 0x001fca000000000b */
[----:B---3--:R-:W-:-:S05]  /*01e0*/  HFMA2 R3, R3, R2.H0_H0, R2.H1_H1 ;  /* 0x2000000203037231 */ /* 0x008fca0000060002 */
[--C-:B------:R-:W-:Y:S02]  /*01f0*/  HADD2.F32 R11, -RZ, R3.reuse.H0_H0 ;  /* 0x20000003ff0b7230 */ /* 0x100fe40000004100 */
[----:B------:R-:W-:Y:S02]  /*0200*/  HADD2.F32 R12, -RZ, R3.H1_H1 ;  /* 0x30000003ff0c7230 */ /* 0x000fe40000004100 */
[----:B--2---:R-:W-:Y:S01]  /*0210*/  IMAD.WIDE R2, R9, 0x2, R6 ;  /* 0x0000000209027825 */ /* 0x004fe200078e0206 */
[----:B------:R-:W-:Y:S02]  /*0220*/  F2FP.BF16.F32.PACK_AB R11, RZ, R11 ;  /* 0x0000000bff0b723e */ /* 0x000fe400000010ff */
[----:B------:R-:W-:-:S03]  /*0230*/  F2FP.BF16.F32.PACK_AB R12, RZ, R12 ;  /* 0x0000000cff0c723e */ /* 0x000fc600000010ff */
[----:B------:R-:W-:Y:S04]  /*0240*/  STG.E.U16 desc[UR4][R2.64], R11 ;  /* 0x0000000b02007986 */ /* 0x000fe8000c101504 */
[----:B------:R-:W-:Y:S01]  /*0250*/  STG.E.U16 desc[UR4][R2.64+0x20], R12 ;  /* 0x0000200c02007986 */ /* 0x000fe2000c101504 */
[----:B------:R-:W-:Y:S05]  /*0260*/  EXIT ;  /* 0x000000000000794d */ /* 0x000fea0003800000 */
.L_x_1088:
        /* <DEDUP_REMOVED lines=9> */
.L_x_1390:


//--------------------- .text._Z16dequantize_blockILi32ELi2EXadL_ZN45_INTERNAL_8d5cb472_14_gguf_kernel_cu_cd24131915dequantize_q4_0EPKviiR7__half2EEN3c108BFloat16EEvS2_PT2_i --------------------------
	.section	.text._Z16dequantize_blockILi32ELi2EXadL_ZN45_INTERNAL_8d5cb472_14_gguf_kernel_cu_cd24131915dequantize_q4_0EPKviiR7__half2EEN3c108BFloat16EEvS2_PT2_i,"ax",@progbits
	.align	128
.text._Z16dequantize_blockILi32ELi2EXadL_ZN45_INTERNAL_8d5cb472_14_gguf_kernel_cu_cd24131915dequantize_q4_0EPKviiR7__half2EEN3c108BFloat16EEvS2_PT2_i:
        .type           _Z16dequantize_blockILi32ELi2EXadL_ZN45_INTERNAL_8d5cb472_14_gguf_kernel_cu_cd24131915dequantize_q4_0EPKviiR7__half2EEN3c108BFloat16EEvS2_PT2_i,@function
        .size           _Z16dequantize_blockILi32ELi2EXadL_ZN45_INTERNAL_8d5cb472_14_gguf_kernel_cu_cd24131915dequantize_q4_0EPKviiR7__half2EEN3c108BFloat16EEvS2_PT2_i,(.L_x_1391 - _Z16dequantize_blockILi32ELi2EXadL_ZN45_INTERNAL_8d5cb472_14_gguf_kernel_cu_cd24131915dequantize_q4_0EPKviiR7__half2EEN3c108BFloat16EEvS2_PT2_i)
        .other          _Z16dequantize_blockILi32ELi2EXadL_ZN45_INTERNAL_8d5cb472_14_gguf_kernel_cu_cd24131915dequantize_q4_0EPKviiR7__half2EEN3c108BFloat16EEvS2_PT2_i,@"STO_CUDA_ENTRY STV_DEFAULT"
_Z16dequantize_blockILi32ELi2EXadL_ZN45_INTERNAL_8d5cb472_14_gguf_kernel_cu_cd24131915dequantize_q4_0EPKviiR7__half2EEN3c108BFloat16EEvS2_PT2_i:
        /* <DEDUP_REMOVED lines=21> */
[----:B-1----:R0:W3:Y:S02]  /*0150*/  LDG.E.U16.CONSTANT R2, desc[UR4][R2.64] ;  /* 0x0000000402027981 */ /* 0x0020e4000c1e9500 */
[----:B------:R-:W-:-:S05]  /*0160*/  LEA.HI.X.SX32 R5, R5, R3, 0x1, P0 ;  /* 0x0000000305057211 */ /* 0x000fca00000f0eff */
[----:B------:R-:W4:Y:S02]  /*0170*/  LDG.E.U8.CONSTANT R4, desc[UR4][R4.64] ;  /* 0x0000000404047981 */ /* 0x000f24000c1e9100 */
[----:B----4-:R-:W-:Y:S02]  /*0180*/  LOP3.LUT R8, R4, 0xf, RZ, 0xc0, !PT ;  /* 0x0000000f04087812 */ /* 0x010fe400078ec0ff */
[----:B------:R-:W-:-:S04]  /*0190*/  SHF.R.U32.HI R10, RZ, 0x4, R4 ;  /* 0x00000004ff0a7819 */ /* 0x000fc80000011604 */
[----:B------:R-:W-:Y:S08]  /*01a0*/  I2F.F16 R8, R8 ;  /* 0x0000000800087306 */ /* 0x000ff00000200c00 */
[----:B------:R-:W0:Y:S02]  /*01b0*/  I2F.F16 R11, R10 ;  /* 0x0000000a000b7306 */ /* 0x000e240000200c00 */
[----:B0-----:R-:W-:-:S05]  /*01c0*/  PRMT R3, R8, 0x5410, R11 ;  /* 0x0000541008037816 */ /* 0x001fca000000000b */
[----:B------:R-:W-:-:S04]  /*01d0*/  HADD2 R3, R3, -8, -8 ;  /* 0xc800c80003037430 */ /* 0x000fc80000000000 */
[----:B---3--:R-:W-:-:S05]  /*01e0*/  HMUL2 R3, R3, R2.H0_H0 ;  /* 0x2000000203037232 */ /* 0x008fca0000000000 */
[--C-:B------:R-:W-:Y:S02]  /*01f0*/  HADD2.F32 R11, -RZ, R3.reuse.H0_H0 ;  /* 0x20000003ff0b7230 */ /* 0x100fe40000004100 */
[----:B------:R-:W-:Y:S02]  /*0200*/  HADD2.F32 R4, -RZ, R3.H1_H1 ;  /* 0x30000003ff047230 */ /* 0x000fe40000004100 */
[----:B------:R-:W-:Y:S01]  /*0210*/  IMAD.IADD R3, R9, 0x1, R0 ;  /* 0x0000000109037824 */ /* 0x000fe200078e0200 */
[----:B------:R-:W-:Y:S02]  /*0220*/  F2FP.BF16.F32.PACK_AB R11, RZ, R11 ;  /* 0x0000000bff0b723e */ /* 0x000fe400000010ff */
[----:B------:R-:W-:Y:S01]  /*0230*/  F2FP.BF16.F32.PACK_AB R4, RZ, R4 ;  /* 0x00000004ff04723e */ /* 0x000fe200000010ff */
[----:B--2---:R-:W-:-:S05]  /*0240*/  IMAD.WIDE R2, R3, 0x2, R6 ;  /* 0x0000000203027825 */ /* 0x004fca00078e0206 */
[----:B------:R-:W-:Y:S04]  /*0250*/  STG.E.U16 desc[UR4][R2.64], R11 ;  /* 0x0000000b02007986 */ /* 0x000fe8000c101504 */
[----:B------:R-:W-:Y:S01]  /*0260*/  STG.E.U16 desc[UR4][R2.64+0x20], R4 ;  /* 0x0000200402007986 */ /* 0x000fe2000c101504 */
[----:B------:R-:W-:Y:S05]  /*0270*/  EXIT ;  /* 0x000000000000794d */ /* 0x000fea0003800000 */
.L_x_1089:
        /* <DEDUP_REMOVED lines=16> */
.L_x_1391:


//--------------------- .text._Z22dequantize_block_iq1_mIN3c104HalfEEvPKvPT_ --------------------------
	.section	.text._Z22dequantize_block_iq1_mIN3c104HalfEEvPKvPT_,"ax",@progbits
	.align	128
.text._Z22dequantize_block_iq1_mIN3c104HalfEEvPKvPT_:
        .type           _Z22dequantize_block_iq1_mIN3c104HalfEEvPKvPT_,@function
        .size           _Z22dequantize_block_iq1_mIN3c104HalfEEvPKvPT_,(.L_x_1392 - _Z22dequantize_block_iq1_mIN3c104HalfEEvPKvPT_)
        .other          _Z22dequantize_block_iq1_mIN3c104HalfEEvPKvPT_,@"STO_CUDA_ENTRY STV_DEFAULT"
_Z22dequantize_block_iq1_mIN3c104HalfEEvPKvPT_:
        /* <DEDUP_REMOVED lines=104> */
[----:B------:R-:W-:-:S02]  /*0680*/  F2FP.F16.F32.PACK_AB R0, RZ, R0 ;  /* 0x00000000ff00723e */ /* 0x000fc400000000ff */
[----:B------:R-:W-:Y:S02]  /*0690*/  F2FP.F16.F32.PACK_AB R10, RZ, R10 ;  /* 0x0000000aff0a723e */ /* 0x000fe400000000ff */
[----:B------:R-:W-:Y:S02]  /*06a0*/  F2FP.F16.F32.PACK_AB R6, RZ, R6 ;  /* 0x00000006ff06723e */ /* 0x000fe400000000ff */
[----:B------:R-:W-:Y:S02]  /*06b0*/  F2FP.F16.F32.PACK_AB R4, RZ, R4 ;  /* 0x00000004ff04723e */ /* 0x000fe400000000ff */
[----:B------:R-:W-:Y:S02]  /*06c0*/  F2FP.F16.F32.PACK_AB R16, RZ, R16 ;  /* 0x00000010ff10723e */ /* 0x000fe400000000ff */
[----:B------:R-:W-:Y:S02]  /*06d0*/  F2FP.F16.F32.PACK_AB R8, RZ, R8 ;  /* 0x00000008ff08723e */ /* 0x000fe400000000ff */
[----:B------:R-:W-:-:S02]  /*06e0*/  F2FP.F16.F32.PACK_AB R14, RZ, R14 ;  /* 0x0000000eff0e723e */ /* 0x000fc400000000ff */
[----:B------:R-:W-:Y:S01]  /*06f0*/  F2FP.F16.F32.PACK_AB R12, RZ, R12 ;  /* 0x0000000cff0c723e */ /* 0x000fe200000000ff */
        /* <DEDUP_REMOVED lines=9> */
.L_x_1090:
        /* <DEDUP_REMOVED lines=15> */
.L_x_1392:


//--------------------- .text._Z23dequantize_block_iq4_xsIN3c104HalfEEvPKvPT_ --------------------------
	.section	.text._Z23dequantize_block_iq4_xsIN3c104HalfEEvPKvPT_,"ax",@progbits
	.align	128
.text._Z23dequantize_block_iq4_xsIN3c104HalfEEvPKvPT_:
        .type           _Z23dequantize_block_iq4_xsIN3c104HalfEEvPKvPT_,@function
        .size           _Z23dequantize_block_iq4_xsIN3c104HalfEEvPKvPT_,(.L_x_1393 - _Z23dequantize_block_iq4_xsIN3c104HalfEEvPKvPT_)
        .other          _Z23dequantize_block_iq4_xsIN3c104HalfEEvPKvPT_,@"STO_CUDA_ENTRY STV_DEFAULT"
_Z23dequantize_block_iq4_xsIN3c104HalfEEvPKvPT_:
        /* <DEDUP_REMOVED lines=97> */
[----:B------:R-:W-:Y:S02]  /*0610*/  F2FP.F16.F32.PACK_AB R10, RZ, R10 ;  /* 0x0000000aff0a723e */ /* 0x000fe400000000ff */
[----:B------:R-:W-:-:S02]  /*0620*/  F2FP.F16.F32.PACK_AB R6, RZ, R6 ;  /* 0x00000006ff06723e */ /* 0x000fc400000000ff */
[----:B------:R-:W-:Y:S02]  /*0630*/  F2FP.F16.F32.PACK_AB R11, RZ, R11 ;  /* 0x0000000bff0b723e */ /* 0x000fe400000000ff */
[----:B------:R-:W-:Y:S02]  /*0640*/  LEA.HI.X R3, R13, UR7, R0, 0x1, P0 ;  /* 0x000000070d037c11 */ /* 0x000fe400080f0c00 */
        /* <DEDUP_REMOVED lines=14> */
.L_x_1091:
        /* <DEDUP_REMOVED lines=13> */
.L_x_1393:


//--------------------- .text._Z22dequantize_block_iq2_sIN3c104HalfEEvPKvPT_ --------------------------
	.section	.text._Z22dequantize_block_iq2_sIN3c104HalfEEvPKvPT_,"ax",@progbits
	.align	128
.text._Z22dequantize_block_iq2_sIN3c104HalfEEvPKvPT_:
        .type           _Z22dequantize_block_iq2_sIN3c104HalfEEvPKvPT_,@function
        .size           _Z22dequantize_block_iq2_sIN3c104HalfEEvPKvPT_,(.L_x_1394 - _Z22dequantize_block_iq2_sIN3c104HalfEEvPKvPT_)
        .other          _Z22dequantize_block_iq2_sIN3c104HalfEEvPKvPT_,@"STO_CUDA_ENTRY STV_DEFAULT"
_Z22dequantize_block_iq2_sIN3c104HalfEEvPKvPT_:
        /* <DEDUP_REMOVED lines=101> */
.L_x_1092:
        /* <DEDUP_REMOVED lines=11> */
.L_x_1394:


//--------------------- .text._Z22dequantize_block_iq3_sIN3c104HalfEEvPKvPT_ --------------------------
	.section	.text._Z22dequantize_block_iq3_sIN3c104HalfEEvPKvPT_,"ax",@progbits
	.align	128
.text._Z22dequantize_block_iq3_sIN3c104HalfEEvPKvPT_:
        .type           _Z22dequantize_block_iq3_sIN3c104HalfEEvPKvPT_,@function
        .size           _Z22dequantize_block_iq3_sIN3c104HalfEEvPKvPT_,(.L_x_1395 - _Z22dequantize_block_iq3_sIN3c104HalfEEvPKvPT_)
        .other          _Z22dequantize_block_iq3_sIN3c104HalfEEvPKvPT_,@"STO_CUDA_ENTRY STV_DEFAULT"
_Z22dequantize_block_iq3_sIN3c104HalfEEvPKvPT_:
        /* <DEDUP_REMOVED lines=75> */
[----:B------:R-:W-:Y:S02]  /*04b0*/  F2FP.F16.F32.PACK_AB R5, RZ, R5 ;  /* 0x00000005ff05723e */ /* 0x000fe400000000ff */
[----:B------:R-:W-:Y:S02]  /*04c0*/  F2FP.F16.F32.PACK_AB R6, RZ, R6 ;  /* 0x00000006ff06723e */ /* 0x000fe400000000ff */
[--C-:B------:R-:W-:Y:S02]  /*04d0*/  LEA.HI.X R3, R11, UR7, R12.reuse, 0x1, P0 ;  /* 0x000000070b037c11 */ /* 0x100fe400080f0c0c */
[----:B------:R-:W-:Y:S02]  /*04e0*/  F2FP.F16.F32.PACK_AB R9, RZ, R9 ;  /* 0x00000009ff09723e */ /* 0x000fe400000000ff */
        /* <DEDUP_REMOVED lines=38> */
.L_x_1093:
        /* <DEDUP_REMOVED lines=11> */
.L_x_1395:


//--------------------- .text._Z23dequantize_block_iq4_nlIN3c104HalfEEvPKvPT_ --------------------------
	.section	.text._Z23dequantize_block_iq4_nlIN3c104HalfEEvPKvPT_,"ax",@progbits
	.align	128
.text._Z23dequantize_block_iq4_nlIN3c104HalfEEvPKvPT_:
        .type           _Z23dequantize_block_iq4_nlIN3c104HalfEEvPKvPT_,@function
        .size           _Z23dequantize_block_iq4_nlIN3c104HalfEEvPKvPT_,(.L_x_1396 - _Z23dequantize_block_iq4_nlIN3c104HalfEEvPKvPT_)
        .other          _Z23dequantize_block_iq4_nlIN3c104HalfEEvPKvPT_,@"STO_CUDA_ENTRY STV_DEFAULT"
_Z23dequantize_block_iq4_nlIN3c104HalfEEvPKvPT_:
        /* <DEDUP_REMOVED lines=78> */
[----:B------:R-:W-:-:S02]  /*04e0*/  F2FP.F16.F32.PACK_AB R11, RZ, R11 ;  /* 0x0000000bff0b723e */ /* 0x000fc400000000ff */
[----:B------:R-:W-:Y:S01]  /*04f0*/  F2FP.F16.F32.PACK_AB R13, RZ, R13 ;  /* 0x0000000dff0d723e */ /* 0x000fe200000000ff */
[----:B----4-:R-:W-:Y:S01]  /*0500*/  FMUL.FTZ R5, R4, R5 ;  /* 0x0000000504057220 */ /* 0x010fe20000410000 */
        /* <DEDUP_REMOVED lines=15> */
.L_x_1094:
        /* <DEDUP_REMOVED lines=16> */
.L_x_1396:


//--------------------- .text._Z22dequantize_block_iq1_sIN3c104HalfEEvPKvPT_ --------------------------
	.section	.text._Z22dequantize_block_iq1_sIN3c104HalfEEvPKvPT_,"ax",@progbits
	.align	128
.text._Z22dequantize_block_iq1_sIN3c104HalfEEvPKvPT_:
        .type           _Z22dequantize_block_iq1_sIN3c104HalfEEvPKvPT_,@function
        .size           _Z22dequantize_block_iq1_sIN3c104HalfEEvPKvPT_,(.L_x_1397 - _Z22dequantize_block_iq1_sIN3c104HalfEEvPKvPT_)
        .other          _Z22dequantize_block_iq1_sIN3c104HalfEEvPKvPT_,@"STO_CUDA_ENTRY STV_DEFAULT"
_Z22dequantize_block_iq1_sIN3c104HalfEEvPKvPT_:
        /* <DEDUP_REMOVED lines=100> */
.L_x_1095:
        /* <DEDUP_REMOVED lines=12> */
.L_x_1397:


//--------------------- .text._Z24dequantize_block_iq3_xxsIN3c104HalfEEvPKvPT_ --------------------------
	.section	.text._Z24dequantize_block_iq3_xxsIN3c104HalfEEvPKvPT_,"ax",@progbits
	.align	128
.text._Z24dequantize_block_iq3_xxsIN3c104HalfEEvPKvPT_:
        .type           _Z24dequantize_block_iq3_xxsIN3c104HalfEEvPKvPT_,@function
        .size           _Z24dequantize_block_iq3_xxsIN3c104HalfEEvPKvPT_,(.L_x_1398 - _Z24dequantize_block_iq3_xxsIN3c104HalfEEvPKvPT_)
        .other          _Z24dequantize_block_iq3_xxsIN3c104HalfEEvPKvPT_,@"STO_CUDA_ENTRY STV_DEFAULT"
_Z24dequantize_block_iq3_xxsIN3c104HalfEEvPKvPT_:
        /* <DEDUP_REMOVED lines=67> */
[----:B------:R-:W-:Y:S02]  /*0430*/  F2FP.F16.F32.PACK_AB R10, RZ, R5 ;  /* 0x00000005ff0a723e */ /* 0x000fe400000000ff */
[----:B------:R-:W-:Y:S02]  /*0440*/  F2FP.F16.F32.PACK_AB R12, RZ, R7 ;  /* 0x00000007ff0c723e */ /* 0x000fe400000000ff */
[----:B------:R-:W-:Y:S02]  /*0450*/  PRMT R9, R9, 0x7770, RZ ;  /* 0x0000777009097816 */ /* 0x000fe400000000ff */
[----:B------:R-:W-:-:S02]  /*0460*/  PRMT R4, R6, 0x7770, RZ ;  /* 0x0000777006047816 */ /* 0x000fc400000000ff */
[C---:B------:R-:W-:Y:S02]  /*0470*/  PRMT R5, R6.reuse, 0x7771, RZ ;  /* 0x0000777106057816 */ /* 0x040fe400000000ff */
[----:B------:R-:W-:Y:S02]  /*0480*/  PRMT R7, R6, 0x7772, RZ ;  /* 0x0000777206077816 */ /* 0x000fe400000000ff */
[----:B------:R-:W-:Y:S02]  /*0490*/  ISETP.GE.AND P1, PT, R8, RZ, PT ;  /* 0x000000ff0800720c */ /* 0x000fe40003f26270 */
[----:B------:R-:W-:Y:S02]  /*04a0*/  PRMT R6, R6, 0x7773, RZ ;  /* 0x0000777306067816 */ /* 0x000fe400000000ff */
[----:B------:R-:W-:Y:S02]  /*04b0*/  F2FP.F16.F32.PACK_AB R8, RZ, R11 ;  /* 0x0000000bff08723e */ /* 0x000fe400000000ff */
        /* <DEDUP_REMOVED lines=29> */
.L_x_1096:
        /* <DEDUP_REMOVED lines=15> */
.L_x_1398:


//--------------------- .text._Z23dequantize_block_iq2_xsIN3c104HalfEEvPKvPT_ --------------------------
	.section	.text._Z23dequantize_block_iq2_xsIN3c104HalfEEvPKvPT_,"ax",@progbits
	.align	128
.text._Z23dequantize_block_iq2_xsIN3c104HalfEEvPKvPT_:
        .type           _Z23dequantize_block_iq2_xsIN3c104HalfEEvPKvPT_,@function
        .size           _Z23dequantize_block_iq2_xsIN3c104HalfEEvPKvPT_,(.L_x_1399 - _Z23dequantize_block_iq2_xsIN3c104HalfEEvPKvPT_)
        .other          _Z23dequantize_block_iq2_xsIN3c104HalfEEvPKvPT_,@"STO_CUDA_ENTRY STV_DEFAULT"
_Z23dequantize_block_iq2_xsIN3c104HalfEEvPKvPT_:
        /* <DEDUP_REMOVED lines=70> */
[----:B------:R-:W-:Y:S02]  /*0460*/  F2FP.F16.F32.PACK_AB R10, RZ, R9 ;  /* 0x00000009ff0a723e */ /* 0x000fe400000000ff */
        /* <DEDUP_REMOVED lines=34> */
.L_x_1097:
        /* <DEDUP_REMOVED lines=15> */
.L_x_1399:


//--------------------- .text._Z24dequantize_block_iq2_xxsIN3c104HalfEEvPKvPT_ --------------------------
	.section	.text._Z24dequantize_block_iq2_xxsIN3c104HalfEEvPKvPT_,"ax",@progbits
	.align	128
.text._Z24dequantize_block_iq2_xxsIN3c104HalfEEvPKvPT_:
        .type           _Z24dequantize_block_iq2_xxsIN3c104HalfEEvPKvPT_,@function
        .size           _Z24dequantize_block_iq2_xxsIN3c104HalfEEvPKvPT_,(.L_x_1400 - _Z24dequantize_block_iq2_xxsIN3c104HalfEEvPKvPT_)
        .other          _Z24dequantize_block_iq2_xxsIN3c104HalfEEvPKvPT_,@"STO_CUDA_ENTRY STV_DEFAULT"
_Z24dequantize_block_iq2_xxsIN3c104HalfEEvPKvPT_:
        /* <DEDUP_REMOVED lines=62> */
[----:B------:R-:W-:-:S02]  /*03e0*/  F2FP.F16.F32.PACK_AB R10, RZ, R9 ;  /* 0x00000009ff0a723e */ /* 0x000fc400000000ff */
        /* <DEDUP_REMOVED lines=34> */
.L_x_1098:
        /* <DEDUP_REMOVED lines=15> */
.L_x_1400:


//--------------------- .text._Z21dequantize_block_q6_KIN3c104HalfEEvPKvPT_ --------------------------
	.section	.text._Z21dequantize_block_q6_KIN3c104HalfEEvPKvPT_,"ax",@progbits
	.align	128
.text._Z21dequantize_block_q6_KIN3c104HalfEEvPKvPT_:
        .type           _Z21dequantize_block_q6_KIN3c104HalfEEvPKvPT_,@function
        .size           _Z21dequantize_block_q6_KIN3c104HalfEEvPKvPT_,(.L_x_1401 - _Z21dequantize_block_q6_KIN3c104HalfEEvPKvPT_)
        .other          _Z21dequantize_block_q6_KIN3c104HalfEEvPKvPT_,@"STO_CUDA_ENTRY STV_DEFAULT"
_Z21dequantize_block_q6_KIN3c104HalfEEvPKvPT_:
        /* <DEDUP_REMOVED lines=31> */
[----:B----4-:R-:W-:Y:S02]  /*01f0*/  LOP3.LUT R18, R8, 0xf, RZ, 0xc0, !PT ;  /* 0x0000000f08127812 */ /* 0x010fe400078ec0ff */
[----:B------:R-:W-:Y:S02]  /*0200*/  SHF.R.U32.HI R7, RZ, 0x2, R7 ;  /* 0x00000002ff077819 */ /* 0x000fe40000011607 */
[----:B------:R-:W-:Y:S02]  /*0210*/  LOP3.LUT R18, R18, 0x30, R19, 0xf8, !PT ;  /* 0x0000003012127812 */ /* 0x000fe400078ef813 */
[----:B-----5:R-:W-:-:S02]  /*0220*/  LOP3.LUT R16, R6, 0xf, RZ, 0xc0, !PT ;  /* 0x0000000f06107812 */ /* 0x020fc400078ec0ff */
[----:B------:R-:W-:Y:S02]  /*0230*/  LOP3.LUT R15, R7, 0x30, RZ, 0xc0, !PT ;  /* 0x00000030070f7812 */ /* 0x000fe400078ec0ff */
[----:B---3--:R-:W-:Y:S02]  /*0240*/  PRMT R11, R11, 0x8880, RZ ;  /* 0x000088800b0b7816 */ /* 0x008fe400000000ff */
[----:B------:R-:W-:Y:S02]  /*0250*/  IADD3 R18, PT, PT, R18, -0x20, RZ ;  /* 0xffffffe012127810 */ /* 0x000fe40007ffe0ff */
[----:B------:R-:W-:Y:S02]  /*0260*/  LOP3.LUT R16, R16, 0x30, R17, 0xf8, !PT ;  /* 0x0000003010107812 */ /* 0x000fe400078ef811 */
[----:B------:R-:W-:Y:S02]  /*0270*/  PRMT R20, R20, 0x8880, RZ ;  /* 0x0000888014147816 */ /* 0x000fe400000000ff */
[----:B------:R-:W-:-:S02]  /*0280*/  LEA.HI R13, R8, R13, RZ, 0x1c ;  /* 0x0000000d080d7211 */ /* 0x000fc400078fe0ff */
[----:B------:R-:W-:Y:S02]  /*0290*/  PRMT R10, R10, 0x8880, RZ ;  /* 0x000088800a0a7816 */ /* 0x000fe400000000ff */
[----:B------:R-:W-:Y:S01]  /*02a0*/  LEA.HI R15, R6, R15, RZ, 0x1c ;  /* 0x0000000f060f7211 */ /* 0x000fe200078fe0ff */
[----:B-1----:R-:W-:Y:S01]  /*02b0*/  IMAD R3, R11, R18, RZ ;  /* 0x000000120b037224 */ /* 0x002fe200078e02ff */
[----:B------:R-:W-:Y:S01]  /*02c0*/  PRMT R6, R9, 0x8880, RZ ;  /* 0x0000888009067816 */ /* 0x000fe200000000ff */
[----:B------:R-:W-:Y:S01]  /*02d0*/  VIADD R16, R16, 0xffffffe0 ;  /* 0xffffffe010107836 */ /* 0x000fe20000000000 */
[----:B------:R-:W-:Y:S01]  /*02e0*/  IADD3 R15, PT, PT, R15, -0x20, RZ ;  /* 0xffffffe00f0f7810 */ /* 0x000fe20007ffe0ff */
[----:B------:R-:W-:Y:S02]  /*02f0*/  IMAD.MOV.U32 R11, RZ, RZ, R20 ;  /* 0x000000ffff0b7224 */ /* 0x000fe400078e0014 */
[----:B------:R-:W-:Y:S02]  /*0300*/  VIADD R8, R13, 0xffffffe0 ;  /* 0xffffffe00d087836 */ /* 0x000fe40000000000 */
[----:B------:R-:W-:-:S02]  /*0310*/  IMAD.MOV.U32 R7, RZ, RZ, R10 ;  /* 0x000000ffff077224 */ /* 0x000fc400078e000a */
[----:B------:R-:W-:Y:S02]  /*0320*/  IMAD R11, R11, R16, RZ ;  /* 0x000000100b0b7224 */ /* 0x000fe400078e02ff */
[----:B------:R-:W-:Y:S02]  /*0330*/  IMAD R7, R7, R8, RZ ;  /* 0x0000000807077224 */ /* 0x000fe400078e02ff */
[----:B------:R-:W-:Y:S01]  /*0340*/  IMAD R6, R6, R15, RZ ;  /* 0x0000000f06067224 */ /* 0x000fe200078e02ff */
[----:B------:R-:W0:Y:S08]  /*0350*/  I2F.F16 R3, R3 ;  /* 0x0000000300037306 */ /* 0x000e300000200c00 */
[----:B------:R-:W1:Y:S08]  /*0360*/  I2F.F16 R11, R11 ;  /* 0x0000000b000b7306 */ /* 0x000e700000200c00 */
[----:B------:R-:W2:Y:S08]  /*0370*/  I2F.F16 R7, R7 ;  /* 0x0000000700077306 */ /* 0x000eb00000200c00 */
[----:B------:R-:W3:Y:S01]  /*0380*/  I2F.F16 R9, R6 ;  /* 0x0000000600097306 */ /* 0x000ee20000200c00 */
[----:B------:R-:W-:Y:S01]  /*0390*/  IMAD.X R8, RZ, RZ, RZ, P0 ;  /* 0x000000ffff087224 */ /* 0x000fe200000e06ff */
[----:B------:R-:W-:Y:S01]  /*03a0*/  LEA R4, P0, R5, UR6, 0x1 ;  /* 0x0000000605047c11 */ /* 0x000fe2000f8008ff */
[----:B0-----:R-:W-:-:S02]  /*03b0*/  HMUL2 R3, R2.H0_H0, R3.H0_H0 ;  /* 0x2000000302037232 */ /* 0x001fc40000000800 */
[C---:B-1----:R-:W-:Y:S01]  /*03c0*/  HMUL2 R11, R2.reuse.H0_H0, R11.H0_H0 ;  /* 0x2000000b020b7232 */ /* 0x042fe20000000800 */
[----:B------:R-:W-:Y:S01]  /*03d0*/  LEA.HI.X R5, R5, UR7, R8, 0x1, P0 ;  /* 0x0000000705057c11 */ /* 0x000fe200080f0c08 */
[C---:B--2---:R-:W-:Y:S02]  /*03e0*/  HMUL2 R0, R2.reuse.H0_H0, R7.H0_H0 ;  /* 0x2000000702007232 */ /* 0x044fe40000000800 */
[----:B---3--:R-:W-:Y:S02]  /*03f0*/  HMUL2 R9, R2.H0_H0, R9.H0_H0 ;  /* 0x2000000902097232 */ /* 0x008fe40000000800 */
[----:B------:R-:W-:Y:S04]  /*0400*/  STG.E.U16 desc[UR4][R4.64], R3 ;  /* 0x0000000304007986 */ /* 0x000fe8000c101504 */
[----:B------:R-:W-:Y:S04]  /*0410*/  STG.E.U16 desc[UR4][R4.64+0x40], R11 ;  /* 0x0000400b04007986 */ /* 0x000fe8000c101504 */
[----:B------:R-:W-:Y:S04]  /*0420*/  STG.E.U16 desc[UR4][R4.64+0x80], R0 ;  /* 0x0000800004007986 */ /* 0x000fe8000c101504 */
[----:B------:R-:W-:Y:S01]  /*0430*/  STG.E.U16 desc[UR4][R4.64+0xc0], R9 ;  /* 0x0000c00904007986 */ /* 0x000fe2000c101504 */
[----:B------:R-:W-:Y:S05]  /*0440*/  EXIT ;  /* 0x000000000000794d */ /* 0x000fea0003800000 */
.L_x_1099:
        /* <DEDUP_REMOVED lines=11> */
.L_x_1401:


//--------------------- .text._Z21dequantize_block_q5_KIN3c104HalfEEvPKvPT_ --------------------------
	.section	.text._Z21dequantize_block_q5_KIN3c104HalfEEvPKvPT_,"ax",@progbits
	.align	128
.text._Z21dequantize_block_q5_KIN3c104HalfEEvPKvPT_:
        .type           _Z21dequantize_block_q5_KIN3c104HalfEEvPKvPT_,@function
        .size           _Z21dequantize_block_q5_KIN3c104HalfEEvPKvPT_,(.L_x_1402 - _Z21dequantize_block_q5_KIN3c104HalfEEvPKvPT_)
        .other          _Z21dequantize_block_q5_KIN3c104HalfEEvPKvPT_,@"STO_CUDA_ENTRY STV_DEFAULT"
_Z21dequantize_block_q5_KIN3c104HalfEEvPKvPT_:
        /* <DEDUP_REMOVED lines=10> */
[C---:B------:R-:W-:Y:S01]  /*00a0*/  LOP3.LUT R7, R4.reuse, 0x1e, RZ, 0xc0, !PT ;  /* 0x0000001e04077812 */ /* 0x040fe200078ec0ff */
[----:B------:R-:W-:-:S03]  /*00b0*/  VIADD R19, R4, 0x30 ;  /* 0x0000003004137836 */ /* 0x000fc60000000000 */
[----:B------:R-:W-:-:S05]  /*00c0*/  IADD3 R20, P0, PT, R2, R7, RZ ;  /* 0x0000000702147210 */ /* 0x000fca0007f1e0ff */
[----:B------:R-:W-:Y:S01]  /*00d0*/  IMAD.X R21, RZ, RZ, R3, P0 ;  /* 0x000000ffff157224 */ /* 0x000fe200000e0603 */
[----:B------:R-:W-:Y:S01]  /*00e0*/  IADD3 R18, P0, PT, R2, R19, RZ ;  /* 0x0000001302127210 */ /* 0x000fe20007f1e0ff */
[----:B------:R-:W-:-:S03]  /*00f0*/  IMAD.SHL.U32 R13, R6, 0x2, RZ ;  /* 0x00000002060d7824 */ /* 0x000fc600078e00ff */
[----:B--2---:R-:W2:Y:S01]  /*0100*/  LDG.E.U8.CONSTANT R22, desc[UR4][R20.64+0x10] ;  /* 0x0000100414167981 */ /* 0x004ea2000c1e9100 */
[--C-:B------:R-:W-:Y:S01]  /*0110*/  IMAD.X R19, RZ, RZ, R3.reuse, P0 ;  /* 0x000000ffff137224 */ /* 0x100fe200000e0603 */
[----:B------:R-:W-:Y:S02]  /*0120*/  ISETP.GT.U32.AND P0, PT, R5, 0x1f, PT ;  /* 0x0000001f0500780c */ /* 0x000fe40003f04070 */
[----:B------:R-:W-:Y:S01]  /*0130*/  IADD3 R4, P1, PT, R13, R2, RZ ;  /* 0x000000020d047210 */ /* 0x000fe20007f3e0ff */
[----:B------:R0:W4:Y:S04]  /*0140*/  LDG.E.U8.CONSTANT R8, desc[UR4][R20.64+0x11] ;  /* 0x0000110414087981 */ /* 0x000128000c1e9100 */
[----:B------:R-:W-:Y:S01]  /*0150*/  IMAD.X R5, RZ, RZ, R3, P1 ;  /* 0x000000ffff057224 */ /* 0x000fe200008e0603 */
[----:B------:R-:W5:Y:S04]  /*0160*/  LDG.E.U8.CONSTANT R16, desc[UR4][R18.64] ;  /* 0x0000000412107981 */ /* 0x000f68000c1e9100 */
[----:B------:R-:W3:Y:S04]  /*0170*/  LDG.E.U8.CONSTANT R15, desc[UR4][R4.64+0x4] ;  /* 0x00000404040f7981 */ /* 0x000ee8000c1e9100 */
[----:B------:R-:W4:Y:S04]  /*0180*/  @P0 LDG.E.U8.CONSTANT R17, desc[UR4][R4.64] ;  /* 0x0000000404110981 */ /* 0x000f28000c1e9100 */
[----:B------:R-:W5:Y:S04]  /*0190*/  LDG.E.U8.CONSTANT R14, desc[UR4][R4.64+0x8] ;  /* 0x00000804040e7981 */ /* 0x000f68000c1e9100 */
[----:B------:R-:W5:Y:S04]  /*01a0*/  LDG.E.U8.CONSTANT R9, desc[UR4][R4.64+0x5] ;  /* 0x0000050404097981 */ /* 0x000f68000c1e9100 */
[----:B------:R-:W5:Y:S04]  /*01b0*/  @P0 LDG.E.U8.CONSTANT R12, desc[UR4][R4.64+0x1] ;  /* 0x00000104040c0981 */ /* 0x000f68000c1e9100 */
[----:B------:R-:W5:Y:S04]  /*01c0*/  LDG.E.U8.CONSTANT R11, desc[UR4][R4.64+0x9] ;  /* 0x00000904040b7981 */ /* 0x000f68000c1e9100 */
[----:B------:R1:W5:Y:S04]  /*01d0*/  LDG.E.U8.CONSTANT R10, desc[UR4][R18.64+0x1] ;  /* 0x00000104120a7981 */ /* 0x000368000c1e9100 */
[----:B------:R5:W5:Y:S01]  /*01e0*/  LDG.E.CONSTANT R2, desc[UR4][R2.64] ;  /* 0x0000000402027981 */ /* 0x000b62000c1e9900 */
[----:B------:R-:W-:Y:S01]  /*01f0*/  SHF.L.U32 R23, R24, R13, RZ ;  /* 0x0000000d18177219 */ /* 0x000fe200000006ff */
[----:B0-----:R-:W-:-:S05]  /*0200*/  IMAD.MOV.U32 R20, RZ, RZ, 0x2 ;  /* 0x00000002ff147424 */ /* 0x001fca00078e00ff */
[----:B------:R-:W-:Y:S01]  /*0210*/  SHF.L.U32 R13, R20, R13, RZ ;  /* 0x0000000d140d7219 */ /* 0x000fe200000006ff */
[----:B------:R-:W-:Y:S02]  /*0220*/  IMAD.SHL.U32 R0, R0, 0x100, RZ ;  /* 0x0000010000007824 */ /* 0x000fe400078e00ff */
[----:B------:R-:W-:Y:S01]  /*0230*/  IMAD.SHL.U32 R6, R6, 0x40, RZ ;  /* 0x0000004006067824 */ /* 0x000fe200078e00ff */
[----:B--2---:R-:W-:-:S04]  /*0240*/  LOP3.LUT P1, RZ, R23, R22, RZ, 0xc0, !PT ;  /* 0x0000001617ff7212 */ /* 0x004fc8000782c0ff */
[----:B-1----:R-:W-:Y:S02]  /*0250*/  SEL R19, RZ, 0x10, !P1 ;  /* 0x00000010ff137807 */ /* 0x002fe40004800000 */
[----:B------:R-:W-:Y:S02]  /*0260*/  LOP3.LUT P1, RZ, R13, R22, RZ, 0xc0, !PT ;  /* 0x000000160dff7212 */ /* 0x000fe4000782c0ff */
[----:B----4-:R-:W-:Y:S02]  /*0270*/  @P0 SHF.R.U32.HI R17, RZ, 0x2, R17 ;  /* 0x00000002ff110819 */ /* 0x010fe40000011611 */
[----:B---3--:R-:W-:Y:S02]  /*0280*/  @P0 SHF.R.U32.HI R18, RZ, 0x2, R15 ;  /* 0x00000002ff120819 */ /* 0x008fe4000001160f */
[----:B------:R-:W-:Y:S02]  /*0290*/  @P0 LOP3.LUT R17, R17, 0x30, RZ, 0xc0, !PT ;  /* 0x0000003011110812 */ /* 0x000fe400078ec0ff */
[----:B------:R-:W-:-:S02]  /*02a0*/  @!P0 LOP3.LUT R4, R15, 0x3f, RZ, 0xc0, !PT ;  /* 0x0000003f0f048812 */ /* 0x000fc400078ec0ff */
[----:B-----5:R-:W-:Y:S02]  /*02b0*/  @P0 LOP3.LUT R4, R17, 0xf, R14, 0xf8, !PT ;  /* 0x0000000f11040812 */ /* 0x020fe400078ef80e */
[----:B------:R-:W-:Y:S02]  /*02c0*/  @P0 LOP3.LUT R17, R18, 0x30, RZ, 0xc0, !PT ;  /* 0x0000003012110812 */ /* 0x000fe400078ec0ff */
[----:B------:R-:W-:Y:S02]  /*02d0*/  SEL R21, RZ, 0x10, !P1 ;  /* 0x00000010ff157807 */ /* 0x000fe40004800000 */
[----:B------:R-:W-:Y:S02]  /*02e0*/  @P0 SHF.R.U32.HI R18, RZ, 0x2, R9 ;  /* 0x00000002ff120819 */ /* 0x000fe40000011609 */
[----:B------:R-:W-:Y:S02]  /*02f0*/  @P0 SHF.R.U32.HI R12, RZ, 0x2, R12 ;  /* 0x00000002ff0c0819 */ /* 0x000fe4000001160c */
[----:B------:R-:W-:-:S02]  /*0300*/  LOP3.LUT R19, R19, 0xf, R16, 0xf8, !PT ;  /* 0x0000000f13137812 */ /* 0x000fc400078ef810 */
[----:B------:R-:W-:Y:S02]  /*0310*/  LEA.HI R3, R16, R21, RZ, 0x1c ;  /* 0x0000001510037211 */ /* 0x000fe400078fe0ff */
[----:B------:R-:W-:Y:S02]  /*0320*/  @P0 LOP3.LUT R18, R18, 0x30, RZ, 0xc0, !PT ;  /* 0x0000003012120812 */ /* 0x000fe400078ec0ff */
[----:B------:R-:W-:Y:S02]  /*0330*/  @P0 LOP3.LUT R12, R12, 0x30, RZ, 0xc0, !PT ;  /* 0x000000300c0c0812 */ /* 0x000fe400078ec0ff */
[C---:B------:R-:W-:Y:S02]  /*0340*/  @!P0 LOP3.LUT R16, R14.reuse, 0x3f, RZ, 0xc0, !PT ;  /* 0x0000003f0e108812 */ /* 0x040fe400078ec0ff */
[----:B------:R-:W-:Y:S02]  /*0350*/  @P0 LEA.HI R16, R14, R17, RZ, 0x1c ;  /* 0x000000110e100211 */ /* 0x000fe400078fe0ff */
[----:B------:R-:W-:-:S02]  /*0360*/  @!P0 LOP3.LUT R14, R11, 0x3f, RZ, 0xc0, !PT ;  /* 0x0000003f0b0e8812 */ /* 0x000fc400078ec0ff */
[----:B------:R-:W-:Y:S02]  /*0370*/  @!P0 LOP3.LUT R9, R9, 0x3f, RZ, 0xc0, !PT ;  /* 0x0000003f09098812 */ /* 0x000fe400078ec0ff */
[----:B------:R-:W-:Y:S02]  /*0380*/  @P0 LEA.HI R14, R11, R18, RZ, 0x1c ;  /* 0x000000120b0e0211 */ /* 0x000fe400078fe0ff */
[----:B------:R-:W-:Y:S02]  /*0390*/  @P0 LOP3.LUT R9, R12, 0xf, R11, 0xf8, !PT ;  /* 0x0000000f0c090812 */ /* 0x000fe400078ef80b */
[----:B------:R-:W-:Y:S02]  /*03a0*/  LOP3.LUT R14, R14, 0xffff, RZ, 0xc0, !PT ;  /* 0x0000ffff0e0e7812 */ /* 0x000fe400078ec0ff */
[----:B------:R-:W-:-:S04]  /*03b0*/  LOP3.LUT R9, R9, 0xffff, RZ, 0xc0, !PT ;  /* 0x0000ffff09097812 */ /* 0x000fc800078ec0ff */
[----:B------:R-:W-:Y:S01]  /*03c0*/  I2F.F16 R14, R14 ;  /* 0x0000000e000e7306 */ /* 0x000fe20000200c00 */
[-C--:B------:R-:W-:Y:S02]  /*03d0*/  LOP3.LUT P0, RZ, R13, R8.reuse, RZ, 0xc0, !PT ;  /* 0x000000080dff7212 */ /* 0x080fe4000780c0ff */
[----:B------:R-:W-:-:S05]  /*03e0*/  LOP3.LUT P1, RZ, R23, R8, RZ, 0xc0, !PT ;  /* 0x0000000817ff7212 */ /* 0x000fca000782c0ff */
[----:B------:R-:W0:Y:S01]  /*03f0*/  I2F.F16 R9, R9 ;  /* 0x0000000900097306 */ /* 0x000e220000200c00 */
[----:B------:R-:W-:Y:S02]  /*0400*/  SEL R11, RZ, 0x10, !P0 ;  /* 0x00000010ff0b7807 */ /* 0x000fe40004000000 */
[----:B------:R-:W-:Y:S02]  /*0410*/  LOP3.LUT R4, R4, 0xffff, RZ, 0xc0, !PT ;  /* 0x0000ffff04047812 */ /* 0x000fe400078ec0ff */
[----:B------:R-:W-:Y:S02]  /*0420*/  LOP3.LUT R16, R16, 0xffff, RZ, 0xc0, !PT ;  /* 0x0000ffff10107812 */ /* 0x000fe400078ec0ff */
[----:B------:R-:W-:Y:S01]  /*0430*/  SEL R21, RZ, 0x10, !P1 ;  /* 0x00000010ff157807 */ /* 0x000fe20004800000 */
[----:B------:R-:W-:Y:S01]  /*0440*/  I2F.F16 R5, R19 ;  /* 0x0000001300057306 */ /* 0x000fe20000200c00 */
[----:B------:R-:W-:Y:S02]  /*0450*/  LEA.HI R11, R10, R11, RZ, 0x1c ;  /* 0x0000000b0a0b7211 */ /* 0x000fe400078fe0ff */
[----:B------:R-:W-:-:S05]  /*0460*/  LOP3.LUT R21, R21, 0xf, R10, 0xf8, !PT ;  /* 0x0000000f15157812 */ /* 0x000fca00078ef80a */
[----:B------:R-:W1:Y:S01]  /*0470*/  I2F.F16 R17, R4 ;  /* 0x0000000400117306 */ /* 0x000e620000200c00 */
[----:B0-----:R-:W-:-:S07]  /*0480*/  PRMT R9, R9, 0x5410, R14 ;  /* 0x0000541009097816 */ /* 0x001fce000000000e */
[----:B------:R-:W0:Y:S01]  /*0490*/  I2F.F16 R19, R16 ;  /* 0x0000001000137306 */ /* 0x000e220000200c00 */
[----:B------:R-:W-:Y:S01]  /*04a0*/  IADD3 R6, P0, P1, R7, R6, R0 ;  /* 0x0000000607067210 */ /* 0x000fe2000791e000 */
[----:B------:R-:W-:-:S06]  /*04b0*/  HFMA2 R0, R2, R9, -RZ ;  /* 0x0000000902007231 */ /* 0x000fcc00001000ff */
[----:B------:R-:W2:Y:S08]  /*04c0*/  I2F.F16 R3, R3 ;  /* 0x0000000300037306 */ /* 0x000eb00000200c00 */
[----:B------:R-:W3:Y:S08]  /*04d0*/  I2F.F16 R15, R21 ;  /* 0x00000015000f7306 */ /* 0x000ef00000200c00 */
[----:B------:R-:W4:Y:S01]  /*04e0*/  I2F.F16 R11, R11 ;  /* 0x0000000b000b7306 */ /* 0x000f220000200c00 */
[C---:B-1----:R-:W-:Y:S01]  /*04f0*/  HMUL2 R17, R2.reuse.H0_H0, R17.H0_H0 ;  /* 0x2000001102117232 */ /* 0x042fe20000000800 */
[----:B------:R-:W-:Y:S01]  /*0500*/  IADD3.X R7, PT, PT, RZ, RZ, RZ, P0, P1 ;  /* 0x000000ffff077210 */ /* 0x000fe200007e24ff */
[----:B0-----:R-:W-:Y:S01]  /*0510*/  HMUL2 R19, R2.H1_H1, R19.H0_H0 ;  /* 0x2000001302137232 */ /* 0x001fe20000000c00 */
[----:B------:R-:W-:Y:S01]  /*0520*/  LEA R2, P0, R6, UR6, 0x1 ;  /* 0x0000000606027c11 */ /* 0x000fe2000f8008ff */
[----:B--2---:R-:W-:-:S02]  /*0530*/  HFMA2 R4, R0.H0_H0, R3.H0_H0, -R0.H1_H1 ;  /* 0x2000000300047231 */ /* 0x004fc40000160800 */
[C-C-:B------:R-:W-:Y:S01]  /*0540*/  HFMA2 R5, R17.reuse.H0_H0, R5.H0_H0, -R19.reuse.H0_H0 ;  /* 0x2000000511057231 */ /* 0x140fe20000140813 */
[----:B------:R-:W-:Y:S01]  /*0550*/  LEA.HI.X R3, R6, UR7, R7, 0x1, P0 ;  /* 0x0000000706037c11 */ /* 0x000fe200080f0c07 */
[----:B---3--:R-:W-:Y:S02]  /*0560*/  HFMA2 R15, R17.H0_H0, R15.H0_H0, -R19.H0_H0 ;  /* 0x2000000f110f7231 */ /* 0x008fe40000140813 */
[----:B----4-:R-:W-:Y:S02]  /*0570*/  HFMA2 R11, R0.H0_H0, R11.H0_H0, -R0.H1_H1 ;  /* 0x2000000b000b7231 */ /* 0x010fe40000160800 */
[----:B------:R-:W-:Y:S04]  /*0580*/  STG.E.U16 desc[UR4][R2.64], R5 ;  /* 0x0000000502007986 */ /* 0x000fe8000c101504 */
[----:B------:R-:W-:Y:S04]  /*0590*/  STG.E.U16 desc[UR4][R2.64+0x40], R4 ;  /* 0x0000400402007986 */ /* 0x000fe8000c101504 */
[----:B------:R-:W-:Y:S04]  /*05a0*/  STG.E.U16 desc[UR4][R2.64+0x2], R15 ;  /* 0x0000020f02007986 */ /* 0x000fe8000c101504 */
[----:B------:R-:W-:Y:S01]  /*05b0*/  STG.E.U16 desc[UR4][R2.64+0x42], R11 ;  /* 0x0000420b02007986 */ /* 0x000fe2000c101504 */
[----:B------:R-:W-:Y:S05]  /*05c0*/  EXIT ;  /* 0x000000000000794d */ /* 0x000fea0003800000 */
.L_x_1100:
        /* <DEDUP_REMOVED lines=11> */
.L_x_1402:


//--------------------- .text._Z21dequantize_block_q4_KIN3c104HalfEEvPKvPT_ --------------------------
	.section	.text._Z21dequantize_block_q4_KIN3c104HalfEEvPKvPT_,"ax",@progbits
	.align	128
.text._Z21dequantize_block_q4_KIN3c104HalfEEvPKvPT_:
        .type           _Z21dequantize_block_q4_KIN3c104HalfEEvPKvPT_,@function
        .size           _Z21dequantize_block_q4_KIN3c104HalfEEvPKvPT_,(.L_x_1403 - _Z21dequantize_block_q4_KIN3c104HalfEEvPKvPT_)
        .other          _Z21dequantize_block_q4_KIN3c104HalfEEvPKvPT_,@"STO_CUDA_ENTRY STV_DEFAULT"
_Z21dequantize_block_q4_KIN3c104HalfEEvPKvPT_:
[----:B------:R-:W-:Y:S01]  /*0000*/  LDC R1, c[0x0][0x37c] ;  /* 0x0000df00ff017b82 */ /* 0x000fe20000000800 */
[----:B------:R-:W0:Y:S07]  /*0010*/  S2R R4, SR_TID.X ;  /* 0x0000000000047919 */ /* 0x000e2e0000002100 */
[----:B------:R-:W1:Y:S01]  /*0020*/  LDC.64 R16, c[0x0][0x380] ;  /* 0x0000e000ff107b82 */ /* 0x000e620000000a00 */
[----:B------:R-:W2:Y:S01]  /*0030*/  LDCU.64 UR4, c[0x0][0x358] ;  /* 0x00006b00ff0477ac */ /* 0x000ea20008000a00 */
[----:B------:R-:W1:Y:S01]  /*0040*/  S2R R2, SR_CTAID.X ;  /* 0x0000000000027919 */ /* 0x000e620000002500 */
[----:B------:R-:W3:Y:S01]  /*0050*/  LDCU.64 UR6, c[0x0][0x388] ;  /* 0x00007100ff0677ac */ /* 0x000ee20008000a00 */
[----:B0-----:R-:W-:-:S02]  /*0060*/  IMAD.SHL.U32 R0, R4, 0x4, RZ ;  /* 0x0000000404007824 */ /* 0x001fc400078e00ff */
[----:B-1----:R-:W-:-:S04]  /*0070*/  IMAD.WIDE.U32 R16, R2, 0x90, R16 ;  /* 0x0000009002107825 */ /* 0x002fc800078e0010 */
[----:B------:R-:W-:Y:S01]  /*0080*/  VIADD R19, R0, 0x10 ;  /* 0x0000001000137836 */ /* 0x000fe20000000000 */
[----:B--2---:R0:W2:Y:S04]  /*0090*/  LDG.E.CONSTANT R10, desc[UR4][R16.64] ;  /* 0x00000004100a7981 */ /* 0x0040a8000c1e9900 */
[----:B------:R-:W-:-:S05]  /*00a0*/  IADD3 R18, P0, PT, R16, R19, RZ ;  /* 0x0000001310127210 */ /* 0x000fca0007f1e0ff */
[--C-:B------:R-:W-:Y:S01]  /*00b0*/  IMAD.X R19, RZ, RZ, R17.reuse, P0 ;  /* 0x000000ffff137224 */ /* 0x100fe200000e0611 */
[----:B------:R-:W-:Y:S02]  /*00c0*/  ISETP.GT.U32.AND P0, PT, R4, 0xf, PT ;  /* 0x0000000f0400780c */ /* 0x000fe40003f04070 */
[----:B------:R-:W-:Y:S02]  /*00d0*/  SHF.R.U32.HI R4, RZ, 0x3, R4 ;  /* 0x00000003ff047819 */ /* 0x000fe40000011604 */
[----:B------:R-:W4:Y:S02]  /*00e0*/  LDG.E.U8.CONSTANT R9, desc[UR4][R18.64+0x2] ;  /* 0x0000020412097981 */ /* 0x000f24000c1e9100 */
[----:B------:R-:W-:Y:S02]  /*00f0*/  LEA R20, P1, R4, R16, 0x1 ;  /* 0x0000001004147211 */ /* 0x000fe400078208ff */
[----:B------:R-:W5:Y:S03]  /*0100*/  LDG.E.U8.CONSTANT R6, desc[UR4][R18.64] ;  /* 0x0000000412067981 */ /* 0x000f66000c1e9100 */
[----:B------:R-:W-:Y:S01]  /*0110*/  IMAD.X R21, RZ, RZ, R17, P1 ;  /* 0x000000ffff157224 */ /* 0x000fe200008e0611 */
[----:B------:R-:W3:Y:S04]  /*0120*/  LDG.E.U8.CONSTANT R23, desc[UR4][R18.64+0x1] ;  /* 0x0000010412177981 */ /* 0x000ee8000c1e9100 */
[----:B------:R-:W0:Y:S04]  /*0130*/  LDG.E.U8.CONSTANT R12, desc[UR4][R20.64+0x4] ;  /* 0x00000404140c7981 */ /* 0x000e28000c1e9100 */
[----:B------:R-:W2:Y:S04]  /*0140*/  LDG.E.U8.CONSTANT R14, desc[UR4][R20.64+0x8] ;  /* 0x00000804140e7981 */ /* 0x000ea8000c1e9100 */
[----:B------:R-:W4:Y:S04]  /*0150*/  @P0 LDG.E.U8.CONSTANT R5, desc[UR4][R20.64] ;  /* 0x0000000414050981 */ /* 0x000f28000c1e9100 */
[----:B------:R-:W5:Y:S04]  /*0160*/  @P0 LDG.E.U8.CONSTANT R13, desc[UR4][R20.64+0x1] ;  /* 0x00000104140d0981 */ /* 0x000f68000c1e9100 */
[----:B------:R-:W3:Y:S04]  /*0170*/  LDG.E.U8.CONSTANT R11, desc[UR4][R20.64+0x5] ;  /* 0x00000504140b7981 */ /* 0x000ee8000c1e9100 */
[----:B------:R1:W3:Y:S04]  /*0180*/  LDG.E.U8.CONSTANT R8, desc[UR4][R20.64+0x9] ;  /* 0x0000090414087981 */ /* 0x0002e8000c1e9100 */
[----:B------:R3:W3:Y:S01]  /*0190*/  LDG.E.U8.CONSTANT R3, desc[UR4][R18.64+0x3] ;  /* 0x0000030412037981 */ /* 0x0006e2000c1e9100 */
[----:B0-----:R-:W-:-:S04]  /*01a0*/  @P0 SHF.R.U32.HI R17, RZ, 0x2, R12 ;  /* 0x00000002ff110819 */ /* 0x001fc8000001160c */
[----:B------:R-:W-:Y:S02]  /*01b0*/  @P0 LOP3.LUT R17, R17, 0x30, RZ, 0xc0, !PT ;  /* 0x0000003011110812 */ /* 0x000fe400078ec0ff */
[C---:B--2---:R-:W-:Y:S02]  /*01c0*/  @!P0 LOP3.LUT R16, R14.reuse, 0x3f, RZ, 0xc0, !PT ;  /* 0x0000003f0e108812 */ /* 0x044fe400078ec0ff */
[----:B------:R-:W-:Y:S02]  /*01d0*/  @P0 LEA.HI R16, R14, R17, RZ, 0x1c ;  /* 0x000000110e100211 */ /* 0x000fe400078fe0ff */
[----:B----4-:R-:W-:Y:S02]  /*01e0*/  @P0 SHF.R.U32.HI R22, RZ, 0x2, R5 ;  /* 0x00000002ff160819 */ /* 0x010fe40000011605 */
[----:B-----5:R-:W-:Y:S02]  /*01f0*/  @P0 SHF.R.U32.HI R17, RZ, 0x2, R13 ;  /* 0x00000002ff110819 */ /* 0x020fe4000001160d */
[----:B-1----:R-:W-:-:S02]  /*0200*/  @P0 LOP3.LUT R21, R22, 0x30, RZ, 0xc0, !PT ;  /* 0x0000003016150812 */ /* 0x002fc400078ec0ff */
[----:B---3--:R-:W-:Y:S02]  /*0210*/  @P0 SHF.R.U32.HI R18, RZ, 0x2, R11 ;  /* 0x00000002ff120819 */ /* 0x008fe4000001160b */
[----:B------:R-:W-:Y:S02]  /*0220*/  @P0 LOP3.LUT R17, R17, 0x30, RZ, 0xc0, !PT ;  /* 0x0000003011110812 */ /* 0x000fe400078ec0ff */
[----:B------:R-:W-:Y:S02]  /*0230*/  @P0 LOP3.LUT R19, R18, 0x30, RZ, 0xc0, !PT ;  /* 0x0000003012130812 */ /* 0x000fe400078ec0ff */
[----:B------:R-:W-:Y:S02]  /*0240*/  @!P0 LOP3.LUT R15, R12, 0x3f, RZ, 0xc0, !PT ;  /* 0x0000003f0c0f8812 */ /* 0x000fe400078ec0ff */
[----:B------:R-:W-:Y:S02]  /*0250*/  @!P0 LOP3.LUT R11, R11, 0x3f, RZ, 0xc0, !PT ;  /* 0x0000003f0b0b8812 */ /* 0x000fe400078ec0ff */
[----:B------:R-:W-:-:S02]  /*0260*/  @P0 LOP3.LUT R15, R21, 0xf, R14, 0xf8, !PT ;  /* 0x0000000f150f0812 */ /* 0x000fc400078ef80e */
[----:B------:R-:W-:Y:S02]  /*0270*/  @P0 LOP3.LUT R11, R17, 0xf, R8, 0xf8, !PT ;  /* 0x0000000f110b0812 */ /* 0x000fe400078ef808 */
[C---:B------:R-:W-:Y:S02]  /*0280*/  @!P0 LOP3.LUT R14, R8.reuse, 0x3f, RZ, 0xc0, !PT ;  /* 0x0000003f080e8812 */ /* 0x040fe400078ec0ff */
[----:B------:R-:W-:Y:S02]  /*0290*/  @P0 LEA.HI R14, R8, R19, RZ, 0x1c ;  /* 0x00000013080e0211 */ /* 0x000fe400078fe0ff */
[----:B------:R-:W-:Y:S02]  /*02a0*/  LOP3.LUT R8, R11, 0xffff, RZ, 0xc0, !PT ;  /* 0x0000ffff0b087812 */ /* 0x000fe400078ec0ff */
[----:B------:R-:W-:Y:S02]  /*02b0*/  LOP3.LUT R14, R14, 0xffff, RZ, 0xc0, !PT ;  /* 0x0000ffff0e0e7812 */ /* 0x000fe400078ec0ff */
[----:B------:R-:W-:-:S02]  /*02c0*/  LOP3.LUT R15, R15, 0xffff, RZ, 0xc0, !PT ;  /* 0x0000ffff0f0f7812 */ /* 0x000fc400078ec0ff */
[----:B------:R-:W-:Y:S01]  /*02d0*/  I2F.F16 R17, R14 ;  /* 0x0000000e00117306 */ /* 0x000fe20000200c00 */
[----:B------:R-:W-:-:S07]  /*02e0*/  LOP3.LUT R16, R16, 0xffff, RZ, 0xc0, !PT ;  /* 0x0000ffff10107812 */ /* 0x000fce00078ec0ff */
[----:B------:R-:W0:Y:S01]  /*02f0*/  I2F.F16 R8, R8 ;  /* 0x0000000800087306 */ /* 0x000e220000200c00 */
[----:B------:R-:W-:Y:S02]  /*0300*/  LOP3.LUT R11, R9, 0xf, RZ, 0xc0, !PT ;  /* 0x0000000f090b7812 */ /* 0x000fe400078ec0ff */
[----:B------:R-:W-:Y:S01]  /*0310*/  SHF.R.U32.HI R18, RZ, 0x4, R9 ;  /* 0x00000004ff127819 */ /* 0x000fe20000011609 */
[----:B------:R-:W-:-:S04]  /*0320*/  IMAD.SHL.U32 R9, R4, 0x40, RZ ;  /* 0x0000004004097824 */ /* 0x000fc800078e00ff */
[----:B------:R-:W1:Y:S08]  /*0330*/  I2F.F16 R15, R15 ;  /* 0x0000000f000f7306 */ /* 0x000e700000200c00 */
[----:B------:R-:W2:Y:S01]  /*0340*/  I2F.F16 R13, R16 ;  /* 0x00000010000d7306 */ /* 0x000ea20000200c00 */
[----:B------:R-:W-:Y:S02]  /*0350*/  LEA R19, P0, R2, R9, 0x8 ;  /* 0x0000000902137211 */ /* 0x000fe400078040ff */
[----:B------:R-:W-:-:S02]  /*0360*/  LOP3.LUT R7, R6, 0xf, RZ, 0xc0, !PT ;  /* 0x0000000f06077812 */ /* 0x000fc400078ec0ff */
[----:B0-----:R-:W-:Y:S02]  /*0370*/  PRMT R17, R8, 0x5410, R17 ;  /* 0x0000541008117816 */ /* 0x001fe40000000011 */
[----:B------:R-:W-:Y:S02]  /*0380*/  SHF.R.U32.HI R6, RZ, 0x4, R6 ;  /* 0x00000004ff067819 */ /* 0x000fe40000011606 */
[----:B------:R-:W-:Y:S02]  /*0390*/  LOP3.LUT R24, R23, 0xf, RZ, 0xc0, !PT ;  /* 0x0000000f17187812 */ /* 0x000fe400078ec0ff */
[----:B------:R-:W-:Y:S02]  /*03a0*/  LOP3.LUT R14, R19, 0x1c, R0, 0xf8, !PT ;  /* 0x0000001c130e7812 */ /* 0x000fe400078ef800 */
[----:B------:R-:W-:Y:S02]  /*03b0*/  SHF.R.U32.HI R23, RZ, 0x4, R23 ;  /* 0x00000004ff177819 */ /* 0x000fe40000011617 */
[----:B------:R-:W-:-:S02]  /*03c0*/  LOP3.LUT R9, R3, 0xf, RZ, 0xc0, !PT ;  /* 0x0000000f03097812 */ /* 0x000fc400078ec0ff */
[----:B------:R-:W-:Y:S01]  /*03d0*/  SHF.R.U32.HI R0, RZ, 0x4, R3 ;  /* 0x00000004ff007819 */ /* 0x000fe20000011603 */
[C---:B-1----:R-:W-:Y:S02]  /*03e0*/  HMUL2 R15, R10.reuse.H0_H0, R15.H0_H0 ;  /* 0x2000000f0a0f7232 */ /* 0x042fe40000000800 */
[C---:B--2---:R-:W-:Y:S02]  /*03f0*/  HMUL2 R13, R10.reuse.H1_H1, R13.H0_H0 ;  /* 0x2000000d0a0d7232 */ /* 0x044fe40000000c00 */
[----:B------:R-:W-:Y:S01]  /*0400*/  HFMA2 R10, R10, R17, -RZ ;  /* 0x000000110a0a7231 */ /* 0x000fe200001000ff */
[----:B------:R-:W0:Y:S08]  /*0410*/  I2F.F16 R7, R7 ;  /* 0x0000000700077306 */ /* 0x000e300000200c00 */
[----:B------:R-:W1:Y:S08]  /*0420*/  I2F.F16 R6, R6 ;  /* 0x0000000600067306 */ /* 0x000e700000200c00 */
[----:B------:R-:W2:Y:S08]  /*0430*/  I2F.F16 R5, R24 ;  /* 0x0000001800057306 */ /* 0x000eb00000200c00 */
[----:B------:R-:W3:Y:S08]  /*0440*/  I2F.F16 R12, R23 ;  /* 0x00000017000c7306 */ /* 0x000ef00000200c00 */
[----:B------:R-:W4:Y:S08]  /*0450*/  I2F.F16 R11, R11 ;  /* 0x0000000b000b7306 */ /* 0x000f300000200c00 */
[----:B------:R-:W5:Y:S08]  /*0460*/  I2F.F16 R4, R18 ;  /* 0x0000001200047306 */ /* 0x000f700000200c00 */
[----:B------:R-:W5:Y:S08]  /*0470*/  I2F.F16 R8, R9 ;  /* 0x0000000900087306 */ /* 0x000f700000200c00 */
[----:B------:R-:W5:Y:S01]  /*0480*/  I2F.F16 R17, R0 ;  /* 0x0000000000117306 */ /* 0x000f620000200c00 */
[----:B------:R-:W-:Y:S01]  /*0490*/  IMAD.X R3, RZ, RZ, RZ, P0 ;  /* 0x000000ffff037224 */ /* 0x000fe200000e06ff */
[----:B------:R-:W-:Y:S01]  /*04a0*/  LEA R2, P0, R14, UR6, 0x1 ;  /* 0x000000060e027c11 */ /* 0x000fe2000f8008ff */
[----:B0-----:R-:W-:-:S02]  /*04b0*/  HFMA2 R7, R15.H0_H0, R7.H0_H0, -R13.H0_H0 ;  /* 0x200000070f077231 */ /* 0x001fc4000014080d */
[C-C-:B-1----:R-:W-:Y:S01]  /*04c0*/  HFMA2 R6, R10.reuse.H0_H0, R6.H0_H0, -R10.reuse.H1_H1 ;  /* 0x200000060a067231 */ /* 0x142fe2000016080a */
[----:B------:R-:W-:Y:S01]  /*04d0*/  LEA.HI.X R3, R14, UR7, R3, 0x1, P0 ;  /* 0x000000070e037c11 */ /* 0x000fe200080f0c03 */
[C-C-:B--2---:R-:W-:Y:S02]  /*04e0*/  HFMA2 R5, R15.reuse.H0_H0, R5.H0_H0, -R13.reuse.H0_H0 ;  /* 0x200000050f057231 */ /* 0x144fe4000014080d */
[C-C-:B---3--:R-:W-:Y:S02]  /*04f0*/  HFMA2 R12, R10.reuse.H0_H0, R12.H0_H0, -R10.reuse.H1_H1 ;  /* 0x2000000c0a0c7231 */ /* 0x148fe4000016080a */
[C-C-:B----4-:R-:W-:Y:S02]  /*0500*/  HFMA2 R11, R15.reuse.H0_H0, R11.H0_H0, -R13.reuse.H0_H0 ;  /* 0x2000000b0f0b7231 */ /* 0x150fe4000014080d */
[----:B-----5:R-:W-:Y:S02]  /*0510*/  HFMA2 R4, R10.H0_H0, R4.H0_H0, -R10.H1_H1 ;  /* 0x200000040a047231 */ /* 0x020fe4000016080a */
[----:B------:R-:W-:-:S02]  /*0520*/  HFMA2 R8, R15.H0_H0, R8.H0_H0, -R13.H0_H0 ;  /* 0x200000080f087231 */ /* 0x000fc4000014080d */
[----:B------:R-:W-:Y:S01]  /*0530*/  HFMA2 R17, R10.H0_H0, R17.H0_H0, -R10.H1_H1 ;  /* 0x200000110a117231 */ /* 0x000fe2000016080a */
        /* <DEDUP_REMOVED lines=9> */
.L_x_1101:
        /* <DEDUP_REMOVED lines=11> */
.L_x_1403:


//--------------------- .text._Z21dequantize_block_q3_KIN3c104HalfEEvPKvPT_ --------------------------
	.section	.text._Z21dequantize_block_q3_KIN3c104HalfEEvPKvPT_,"ax",@progbits
	.align	128
.text._Z21dequantize_block_q3_KIN3c104HalfEEvPKvPT_:
        .type           _Z21dequantize_block_q3_KIN3c104HalfEEvPKvPT_,@function
        .size           _Z21dequantize_block_q3_KIN3c104HalfEEvPKvPT_,(.L_x_1404 - _Z21dequantize_block_q3_KIN3c104HalfEEvPKvPT_)
        .other          _Z21dequantize_block_q3_KIN3c104HalfEEvPKvPT_,@"STO_CUDA_ENTRY STV_DEFAULT"
_Z21dequantize_block_q3_KIN3c104HalfEEvPKvPT_:
        /* <DEDUP_REMOVED lines=27> */
.L_x_1103:
        /* <DEDUP_REMOVED lines=10> */
.L_x_1105:
        /* <DEDUP_REMOVED lines=19> */
.L_x_1104:
[----:B------:R-:W-:Y:S05]  /*0380*/  BSYNC.RECONVERGENT B0 ;  /* 0x0000000000007941 */ /* 0x000fea0003800200 */
.L_x_1102:
        /* <DEDUP_REMOVED lines=14> */
[----:B------:R1:W2:Y:S04]  /*0470*/  LDG.E.U8.CONSTANT R16, desc[UR4][R12.64+0x3] ;  /* 0x000003040c107981 */ /* 0x0002a8000c1e9100 */
[----:B------:R-:W2:Y:S04]  /*0480*/  LDG.E.U8.CONSTANT R23, desc[UR4][R4.64+0x21] ;  /* 0x0000210404177981 */ /* 0x000ea8000c1e9100 */
[----:B------:R-:W2:Y:S04]  /*0490*/  LDG.E.U8.CONSTANT R19, desc[UR4][R4.64+0x20] ;  /* 0x0000200404137981 */ /* 0x000ea8000c1e9100 */
[----:B------:R-:W2:Y:S04]  /*04a0*/  LDG.E.U8.CONSTANT R15, desc[UR4][R4.64+0x22] ;  /* 0x00002204040f7981 */ /* 0x000ea8000c1e9100 */
[----:B------:R0:W2:Y:S01]  /*04b0*/  LDG.E.U8.CONSTANT R17, desc[UR4][R4.64+0x23] ;  /* 0x0000230404117981 */ /* 0x0000a2000c1e9100 */
[----:B------:R-:W-:Y:S01]  /*04c0*/  VIADD R14, R14, 0xffffffe0 ;  /* 0xffffffe00e0e7836 */ /* 0x000fe20000000000 */
[----:B------:R-:W-:-:S04]  /*04d0*/  SHF.L.U32 R21, R22, R9, RZ ;  /* 0x0000000916157219 */ /* 0x000fc800000006ff */
[----:B------:R-:W-:-:S05]  /*04e0*/  PRMT R14, R14, 0x9910, RZ ;  /* 0x000099100e0e7816 */ /* 0x000fca00000000ff */
[----:B------:R-:W-:Y:S02]  /*04f0*/  IMAD.MOV.U32 R9, RZ, RZ, R14 ;  /* 0x000000ffff097224 */ /* 0x000fe400078e000e */
[----:B------:R-:W-:Y:S02]  /*0500*/  IMAD.SHL.U32 R0, R0, 0x100, RZ ;  /* 0x0000010000007824 */ /* 0x000fe400078e00ff */
[----:B-1----:R-:W-:Y:S02]  /*0510*/  IMAD.SHL.U32 R13, R6, 0x80, RZ ;  /* 0x00000080060d7824 */ /* 0x002fe400078e00ff */
[----:B------:R-:W1:Y:S01]  /*0520*/  I2F.F16 R9, R9 ;  /* 0x0000000900097306 */ /* 0x000e620000200c00 */
[----:B------:R-:W-:Y:S01]  /*0530*/  IMAD.SHL.U32 R7, R7, 0x20, RZ ;  /* 0x0000002007077824 */ /* 0x000fe200078e00ff */
[----:B---3--:R-:W-:-:S04]  /*0540*/  LOP3.LUT P0, RZ, R21, R20, RZ, 0xc0, !PT ;  /* 0x0000001415ff7212 */ /* 0x008fc8000780c0ff */
[----:B------:R-:W-:Y:S02]  /*0550*/  SEL R14, RZ, 0xfffffffc, P0 ;  /* 0xfffffffcff0e7807 */ /* 0x000fe40000000000 */
[----:B----4-:R-:W-:-:S04]  /*0560*/  LOP3.LUT P0, RZ, R21, R18, RZ, 0xc0, !PT ;  /* 0x0000001215ff7212 */ /* 0x010fc8000780c0ff */
[----:B0-----:R-:W-:Y:S02]  /*0570*/  SEL R4, RZ, 0xfffffffc, P0 ;  /* 0xfffffffcff047807 */ /* 0x001fe40000000000 */
        /* <DEDUP_REMOVED lines=12> */
[----:B------:R-:W0:Y:S01]  /*0640*/  I2F.F16 R3, R3 ;  /* 0x0000000300037306 */ /* 0x000e220000200c00 */
[----:B------:R-:W-:-:S02]  /*0650*/  IADD3 R0, P0, P1, R7, R13, R0 ;  /* 0x0000000d07007210 */ /* 0x000fc4000791e000 */
[----:B------:R-:W-:-:S05]  /*0660*/  SHF.R.S32.HI R7, RZ, 0x1f, R7 ;  /* 0x0000001fff077819 */ /* 0x000fca0000011407 */
[----:B------:R2:W3:Y:S01]  /*0670*/  I2F.F16 R5, R4 ;  /* 0x0000000400057306 */ /* 0x0004e20000200c00 */
[----:B------:R-:W-:-:S07]  /*0680*/  IADD3 R11, P2, PT, R11, R0, RZ ;  /* 0x000000000b0b7210 */ /* 0x000fce0007f5e0ff */
[----:B------:R-:W4:Y:S01]  /*0690*/  I2F.F16 R10, R10 ;  /* 0x0000000a000a7306 */ /* 0x000f220000200c00 */
[----:B--2---:R-:W-:-:S07]  /*06a0*/  IADD3.X R4, PT, PT, R7, RZ, RZ, P0, P1 ;  /* 0x000000ff07047210 */ /* 0x004fce00007e24ff */
[----:B------:R-:W2:Y:S01]  /*06b0*/  I2F.F16 R8, R8 ;  /* 0x0000000800087306 */ /* 0x000ea20000200c00 */
[----:B-1----:R-:W-:Y:S02]  /*06c0*/  HMUL2 R9, R2.H0_H0, R9.H0_H0 ;  /* 0x2000000902097232 */ /* 0x002fe40000000800 */
[----:B------:R-:W-:Y:S01]  /*06d0*/  IMAD.X R4, RZ, RZ, R4, P2 ;  /* 0x000000ffff047224 */ /* 0x000fe200010e0604 */
[C---:B------:R-:W-:Y:S01]  /*06e0*/  LEA R2, P0, R11.reuse, UR6, 0x1 ;  /* 0x000000060b027c11 */ /* 0x040fe2000f8008ff */
[C---:B0-----:R-:W-:Y:S02]  /*06f0*/  HMUL2 R0, R9.reuse.H0_H0, R3.H0_H0 ;  /* 0x2000000309007232 */ /* 0x041fe40000000800 */
[C---:B---3--:R-:W-:Y:S01]  /*0700*/  HMUL2 R5, R9.reuse.H0_H0, R5.H0_H0 ;  /* 0x2000000509057232 */ /* 0x048fe20000000800 */
[----:B------:R-:W-:Y:S01]  /*0710*/  LEA.HI.X R3, R11, UR7, R4, 0x1, P0 ;  /* 0x000000070b037c11 */ /* 0x000fe200080f0c04 */
[C---:B----4-:R-:W-:Y:S02]  /*0720*/  HMUL2 R10, R9.reuse.H0_H0, R10.H0_H0 ;  /* 0x2000000a090a7232 */ /* 0x050fe40000000800 */
[----:B--2---:R-:W-:-:S02]  /*0730*/  HMUL2 R8, R9.H0_H0, R8.H0_H0 ;  /* 0x2000000809087232 */ /* 0x004fc40000000800 */
[----:B------:R-:W-:Y:S04]  /*0740*/  STG.E.U16 desc[UR4][R2.64+0x2], R0 ;  /* 0x0000020002007986 */ /* 0x000fe8000c101504 */
[----:B------:R-:W-:Y:S04]  /*0750*/  STG.E.U16 desc[UR4][R2.64], R5 ;  /* 0x0000000502007986 */ /* 0x000fe8000c101504 */
[----:B------:R-:W-:Y:S04]  /*0760*/  STG.E.U16 desc[UR4][R2.64+0x4], R10 ;  /* 0x0000040a02007986 */ /* 0x000fe8000c101504 */
[----:B------:R-:W-:Y:S01]  /*0770*/  STG.E.U16 desc[UR4][R2.64+0x6], R8 ;  /* 0x0000060802007986 */ /* 0x000fe2000c101504 */
[----:B------:R-:W-:Y:S05]  /*0780*/  EXIT ;  /* 0x000000000000794d */ /* 0x000fea0003800000 */
.L_x_1106:
        /* <DEDUP_REMOVED lines=15> */
.L_x_1404:


//--------------------- .text._Z21dequantize_block_q2_KIN3c104HalfEEvPKvPT_ --------------------------
	.section	.text._Z21dequantize_block_q2_KIN3c104HalfEEvPKvPT_,"ax",@progbits
	.align	128
.text._Z21dequantize_block_q2_KIN3c104HalfEEvPKvPT_:
        .type           _Z21dequantize_block_q2_KIN3c104HalfEEvPKvPT_,@function
        .size           _Z21dequantize_block_q2_KIN3c104HalfEEvPKvPT_,(.L_x_1405 - _Z21dequantize_block_q2_KIN3c104HalfEEvPKvPT_)
        .other          _Z21dequantize_block_q2_KIN3c104HalfEEvPKvPT_,@"STO_CUDA_ENTRY STV_DEFAULT"
_Z21dequantize_block_q2_KIN3c104HalfEEvPKvPT_:
        /* <DEDUP_REMOVED lines=19> */
[----:B------:R-:W2:Y:S04]  /*0130*/  LDG.E.U8.CONSTANT R4, desc[UR4][R14.64] ;  /* 0x000000040e047981 */ /* 0x000ea8000c1e9100 */
[----:B------:R1:W2:Y:S01]  /*0140*/  LDG.E.U8.CONSTANT R18, desc[UR4][R14.64+0x2] ;  /* 0x000002040e127981 */ /* 0x0002a2000c1e9100 */
[----:B------:R-:W-:-:S05]  /*0150*/  IMAD.SHL.U32 R3, R3, 0x80, RZ ;  /* 0x0000008003037824 */ /* 0x000fca00078e00ff */
[----:B------:R-:W-:-:S04]  /*0160*/  LEA R3, P0, R2, R3, 0x8 ;  /* 0x0000000302037211 */ /* 0x000fc800078040ff */
[----:B------:R-:W-:Y:S01]  /*0170*/  LOP3.LUT R0, R3, 0x1f, R0, 0xf8, !PT ;  /* 0x0000001f03007812 */ /* 0x000fe200078ef800 */
[----:B------:R-:W-:-:S03]  /*0180*/  IMAD.X R3, RZ, RZ, RZ, P0 ;  /* 0x000000ffff037224 */ /* 0x000fc600000e06ff */
[----:B---3--:R-:W-:-:S04]  /*0190*/  LEA R2, P0, R0, UR6, 0x1 ;  /* 0x0000000600027c11 */ /* 0x008fc8000f8008ff */
[----:B------:R-:W-:Y:S02]  /*01a0*/  LEA.HI.X R3, R0, UR7, R3, 0x1, P0 ;  /* 0x0000000700037c11 */ /* 0x000fe400080f0c03 */
[--C-:B0-----:R-:W-:Y:S02]  /*01b0*/  SHF.R.U32.HI R13, RZ, 0x4, R9.reuse ;  /* 0x00000004ff0d7819 */ /* 0x101fe40000011609 */
[----:B-1----:R-:W-:Y:S02]  /*01c0*/  SHF.R.U32.HI R15, RZ, 0x6, R9 ;  /* 0x00000006ff0f7819 */ /* 0x002fe40000011609 */
[----:B------:R-:W-:Y:S02]  /*01d0*/  LOP3.LUT R14, R13, 0x3, RZ, 0xc0, !PT ;  /* 0x000000030d0e7812 */ /* 0x000fe400078ec0ff */
[----:B----4-:R-:W-:Y:S02]  /*01e0*/  LOP3.LUT R13, R11, 0xf, RZ, 0xc0, !PT ;  /* 0x0000000f0b0d7812 */ /* 0x010fe400078ec0ff */
[----:B-----5:R-:W-:-:S02]  /*01f0*/  SHF.R.U32.HI R20, RZ, 0x4, R7 ;  /* 0x00000004ff147819 */ /* 0x020fc40000011607 */
[----:B------:R-:W-:Y:S02]  /*0200*/  PRMT R16, R15, 0x9910, RZ ;  /* 0x000099100f107816 */ /* 0x000fe400000000ff */
[----:B------:R-:W-:Y:S01]  /*0210*/  LOP3.LUT R7, R7, 0xf, RZ, 0xc0, !PT ;  /* 0x0000000f07077812 */ /* 0x000fe200078ec0ff */
[----:B------:R-:W-:Y:S01]  /*0220*/  IMAD R13, R13, R14, RZ ;  /* 0x0000000e0d0d7224 */ /* 0x000fe200078e02ff */
[----:B------:R-:W-:Y:S02]  /*0230*/  SHF.R.U32.HI R19, RZ, 0x2, R9 ;  /* 0x00000002ff137819 */ /* 0x000fe40000011609 */
[----:B------:R-:W-:Y:S01]  /*0240*/  LOP3.LUT R14, R9, 0x3, RZ, 0xc0, !PT ;  /* 0x00000003090e7812 */ /* 0x000fe200078ec0ff */
[----:B------:R-:W-:Y:S01]  /*0250*/  IMAD R7, R7, R16, RZ ;  /* 0x0000001007077224 */ /* 0x000fe200078e02ff */
[----:B--2---:R-:W-:Y:S02]  /*0260*/  LOP3.LUT R9, R4, 0xf, RZ, 0xc0, !PT ;  /* 0x0000000f04097812 */ /* 0x004fe400078ec0ff */
[----:B------:R-:W-:-:S02]  /*0270*/  SHF.R.U32.HI R10, RZ, 0x4, R18 ;  /* 0x00000004ff0a7819 */ /* 0x000fc40000011612 */
[----:B------:R-:W-:Y:S02]  /*0280*/  SHF.R.U32.HI R6, RZ, 0x4, R11 ;  /* 0x00000004ff067819 */ /* 0x000fe4000001160b */
[----:B------:R-:W-:Y:S02]  /*0290*/  SHF.R.U32.HI R8, RZ, 0x4, R4 ;  /* 0x00000004ff087819 */ /* 0x000fe40000011604 */
        /* <DEDUP_REMOVED lines=20> */
[----:B------:R-:W-:Y:S01]  /*03e0*/  HFMA2 R7, R5.H0_H0, R7.H0_H0, -R12.H0_H0 ;  /* 0x2000000705077231 */ /* 0x000fe2000014080c */
[----:B------:R-:W-:Y:S04]  /*03f0*/  STG.E.U16 desc[UR4][R2.64+0x40], R10 ;  /* 0x0000400a02007986 */ /* 0x000fe8000c101504 */
[----:B------:R-:W-:Y:S04]  /*0400*/  STG.E.U16 desc[UR4][R2.64+0x80], R4 ;  /* 0x0000800402007986 */ /* 0x000fe8000c101504 */
[----:B------:R-:W-:Y:S04]  /*0410*/  STG.E.U16 desc[UR4][R2.64], R8 ;  /* 0x0000000802007986 */ /* 0x000fe8000c101504 */
[----:B------:R-:W-:Y:S01]  /*0420*/  STG.E.U16 desc[UR4][R2.64+0xc0], R7 ;  /* 0x0000c00702007986 */ /* 0x000fe2000c101504 */
[----:B------:R-:W-:Y:S05]  /*0430*/  EXIT ;  /* 0x000000000000794d */ /* 0x000fea0003800000 */
.L_x_1107:
        /* <DEDUP_REMOVED lines=12> */
.L_x_1405:


//--------------------- .text._Z16dequantize_blockILi32ELi1EXadL_ZN45_INTERNAL_8d5cb472_14_gguf_kernel_cu_cd24131915dequantize_q8_0EPKviiR7__half2EEN3c104HalfEEvS2_PT2_i --------------------------
	.section	.text._Z16dequantize_blockILi32ELi1EXadL_ZN45_INTERNAL_8d5cb472_14_gguf_kernel_cu_cd24131915dequantize_q8_0EPKviiR7__half2EEN3c104HalfEEvS2_PT2_i,"ax",@progbits
	.align	128
.text._Z16dequantize_blockILi32ELi1EXadL_ZN45_INTERNAL_8d5cb472_14_gguf_kernel_cu_cd24131915dequantize_q8_0EPKviiR7__half2EEN3c104HalfEEvS2_PT2_i:
        .type           _Z16dequantize_blockILi32ELi1EXadL_ZN45_INTERNAL_8d5cb472_14_gguf_kernel_cu_cd24131915dequantize_q8_0EPKviiR7__half2EEN3c104HalfEEvS2_PT2_i,@function
        .size           _Z16dequantize_blockILi32ELi1EXadL_ZN45_INTERNAL_8d5cb472_14_gguf_kernel_cu_cd24131915dequantize_q8_0EPKviiR7__half2EEN3c104HalfEEvS2_PT2_i,(.L_x_1406 - _Z16dequantize_blockILi32ELi1EXadL_ZN45_INTERNAL_8d5cb472_14_gguf_kernel_cu_cd24131915dequantize_q8_0EPKviiR7__half2EEN3c104HalfEEvS2_PT2_i)
        .other          _Z16dequantize_blockILi32ELi1EXadL_ZN45_INTERNAL_8d5cb472_14_gguf_kernel_cu_cd24131915dequantize_q8_0EPKviiR7__half2EEN3c104HalfEEvS2_PT2_i,@"STO_CUDA_ENTRY STV_DEFAULT"
_Z16dequantize_blockILi32ELi1EXadL_ZN45_INTERNAL_8d5cb472_14_gguf_kernel_cu_cd24131915dequantize_q8_0EPKviiR7__half2EEN3c104HalfEEvS2_PT2_i:
        /* <DEDUP_REMOVED lines=28> */
[----:B--2---:R-:W-:Y:S02]  /*01c0*/  HMUL2 R3, R3, R2.H0_H0 ;  /* 0x2000000203037232 */ /* 0x004fe40000000000 */
[----:B-1----:R-:W-:-:S03]  /*01d0*/  IMAD.WIDE R4, R9, 0x2, R6 ;  /* 0x0000000209047825 */ /* 0x002fc600078e0206 */
[----:B------:R-:W-:Y:S02]  /*01e0*/  PRMT R2, R3, 0x7632, R2 ;  /* 0x0000763203027816 */ /* 0x000fe40000000002 */
[----:B------:R-:W-:Y:S04]  /*01f0*/  STG.E.U16 desc[UR4][R4.64], R3 ;  /* 0x0000000304007986 */ /* 0x000fe8000c101504 */
[----:B------:R-:W-:Y:S01]  /*0200*/  STG.E.U16 desc[UR4][R4.64+0x2], R2 ;  /* 0x0000020204007986 */ /* 0x000fe2000c101504 */
[----:B------:R-:W-:Y:S05]  /*0210*/  EXIT ;  /* 0x000000000000794d */ /* 0x000fea0003800000 */
.L_x_1108:
        /* <DEDUP_REMOVED lines=14> */
.L_x_1406:


//--------------------- .text._Z16dequantize_blockILi32ELi2EXadL_ZN45_INTERNAL_8d5cb472_14_gguf_kernel_cu_cd24131915dequantize_q5_1EPKviiR7__half2EEN3c104HalfEEvS2_PT2_i --------------------------
	.section	.text._Z16dequantize_blockILi32ELi2EXadL_ZN45_INTERNAL_8d5cb472_14_gguf_kernel_cu_cd24131915dequantize_q5_1EPKviiR7__half2EEN3c104HalfEEvS2_PT2_i,"ax",@progbits
	.align	128
.text._Z16dequantize_blockILi32ELi2EXadL_ZN45_INTERNAL_8d5cb472_14_gguf_kernel_cu_cd24131915dequantize_q5_1EPKviiR7__half2EEN3c104HalfEEvS2_PT2_i:
        .type           _Z16dequantize_blockILi32ELi2EXadL_ZN45_INTERNAL_8d5cb472_14_gguf_kernel_cu_cd24131915dequantize_q5_1EPKviiR7__half2EEN3c104HalfEEvS2_PT2_i,@function
        .size           _Z16dequantize_blockILi32ELi2EXadL_ZN45_INTERNAL_8d5cb472_14_gguf_kernel_cu_cd24131915dequantize_q5_1EPKviiR7__half2EEN3c104HalfEEvS2_PT2_i,(.L_x_1407 - _Z16dequantize_blockILi32ELi2EXadL_ZN45_INTERNAL_8d5cb472_14_gguf_kernel_cu_cd24131915dequantize_q5_1EPKviiR7__half2EEN3c104HalfEEvS2_PT2_i)
        .other          _Z16dequantize_blockILi32ELi2EXadL_ZN45_INTERNAL_8d5cb472_14_gguf_kernel_cu_cd24131915dequantize_q5_1EPKviiR7__half2EEN3c104HalfEEvS2_PT2_i,@"STO_CUDA_ENTRY STV_DEFAULT"
_Z16dequantize_blockILi32ELi2EXadL_ZN45_INTERNAL_8d5cb472_14_gguf_kernel_cu_cd24131915dequantize_q5_1EPKviiR7__half2EEN3c104HalfEEvS2_PT2_i:
        /* <DEDUP_REMOVED lines=22> */
[----:B------:R-:W-:-:S06]  /*0160*/  LEA.HI.X.SX32 R5, R5, R3, 0x1, P0 ;  /* 0x0000000305057211 */ /* 0x000fcc00000f0eff */
[----:B------:R-:W4:Y:S01]  /*0170*/  LDG.E.U8.CONSTANT R5, desc[UR4][R4.64] ;  /* 0x0000000404057981 */ /* 0x000f22000c1e9100 */
[----:B------:R-:W-:Y:S02]  /*0180*/  VIADD R10, R0, 0xc ;  /* 0x0000000c000a7836 */ /* 0x000fe40000000000 */
[----:B0-----:R-:W-:Y:S01]  /*0190*/  IMAD.IADD R3, R7, 0x1, R0 ;  /* 0x0000000107037824 */ /* 0x001fe200078e0200 */
[----:B--2---:R-:W-:-:S05]  /*01a0*/  SHF.R.U32.HI R8, RZ, R0, R9 ;  /* 0x00000000ff087219 */ /* 0x004fca0000011609 */
[----:B------:R-:W-:Y:S01]  /*01b0*/  IMAD.SHL.U32 R8, R8, 0x10, RZ ;  /* 0x0000001008087824 */ /* 0x000fe200078e00ff */
[----:B------:R-:W-:-:S04]  /*01c0*/  SHF.R.U32.HI R10, RZ, R10, R9 ;  /* 0x0000000aff0a7219 */ /* 0x000fc80000011609 */
[----:B------:R-:W-:Y:S02]  /*01d0*/  LOP3.LUT R8, R8, 0x10, RZ, 0xc0, !PT ;  /* 0x0000001008087812 */ /* 0x000fe400078ec0ff */
[--C-:B----4-:R-:W-:Y:S02]  /*01e0*/  SHF.R.U32.HI R9, RZ, 0x4, R5.reuse ;  /* 0x00000004ff097819 */ /* 0x110fe40000011605 */
[----:B------:R-:W-:Y:S02]  /*01f0*/  LOP3.LUT R8, R8, 0xf, R5, 0xf8, !PT ;  /* 0x0000000f08087812 */ /* 0x000fe400078ef805 */
[----:B------:R-:W-:Y:S01]  /*0200*/  LOP3.LUT R9, R9, 0x10, R10, 0xf8, !PT ;  /* 0x0000001009097812 */ /* 0x000fe200078ef80a */
[----:B------:R-:W0:Y:S03]  /*0210*/  LDC.64 R4, c[0x0][0x388] ;  /* 0x0000e200ff047b82 */ /* 0x000e260000000a00 */
[----:B------:R-:W-:Y:S08]  /*0220*/  I2F.F16 R8, R8 ;  /* 0x0000000800087306 */ /* 0x000ff00000200c00 */
[----:B------:R-:W1:Y:S02]  /*0230*/  I2F.F16 R9, R9 ;  /* 0x0000000900097306 */ /* 0x000e640000200c00 */
[----:B-1----:R-:W-:-:S05]  /*0240*/  PRMT R9, R8, 0x5410, R9 ;  /* 0x0000541008097816 */ /* 0x002fca0000000009 */
[----:B---3--:R-:W-:Y:S02]  /*0250*/  HFMA2 R6, R9, R6.H0_H0, R6.H1_H1 ;  /* 0x2000000609067231 */ /* 0x008fe40000060006 */
[----:B0-----:R-:W-:-:S03]  /*0260*/  IMAD.WIDE R2, R3, 0x2, R4 ;  /* 0x0000000203027825 */ /* 0x001fc600078e0204 */
[----:B------:R-:W-:Y:S02]  /*0270*/  PRMT R0, R6, 0x7632, R0 ;  /* 0x0000763206007816 */ /* 0x000fe40000000000 */
[----:B------:R-:W-:Y:S04]  /*0280*/  STG.E.U16 desc[UR4][R2.64], R6 ;  /* 0x0000000602007986 */ /* 0x000fe8000c101504 */
[----:B------:R-:W-:Y:S01]  /*0290*/  STG.E.U16 desc[UR4][R2.64+0x20], R0 ;  /* 0x0000200002007986 */ /* 0x000fe2000c101504 */
[----:B------:R-:W-:Y:S05]  /*02a0*/  EXIT ;  /* 0x000000000000794d */ /* 0x000fea0003800000 */
.L_x_1109:
        /* <DEDUP_REMOVED lines=13> */
.L_x_1407:


//--------------------- .text._Z16dequantize_blockILi32ELi2EXadL_ZN45_INTERNAL_8d5cb472_14_gguf_kernel_cu_cd24131915dequantize_q5_0EPKviiR7__half2EEN3c104HalfEEvS2_PT2_i --------------------------
	.section	.text._Z16dequantize_blockILi32ELi2EXadL_ZN45_INTERNAL_8d5cb472_14_gguf_kernel_cu_cd24131915dequantize_q5_0EPKviiR7__half2EEN3c104HalfEEvS2_PT2_i,"ax",@progbits
	.align	128
.text._Z16dequantize_blockILi32ELi2EXadL_ZN45_INTERNAL_8d5cb472_14_gguf_kernel_cu_cd24131915dequantize_q5_0EPKviiR7__half2EEN3c104HalfEEvS2_PT2_i:
        .type           _Z16dequantize_blockILi32ELi2EXadL_ZN45_INTERNAL_8d5cb472_14_gguf_kernel_cu_cd24131915dequantize_q5_0EPKviiR7__half2EEN3c104HalfEEvS2_PT2_i,@function
        .size           _Z16dequantize_blockILi32ELi2EXadL_ZN45_INTERNAL_8d5cb472_14_gguf_kernel_cu_cd24131915dequantize_q5_0EPKviiR7__half2EEN3c104HalfEEvS2_PT2_i,(.L_x_1408 - _Z16dequantize_blockILi32ELi2EXadL_ZN45_INTERNAL_8d5cb472_14_gguf_kernel_cu_cd24131915dequantize_q5_0EPKviiR7__half2EEN3c104HalfEEvS2_PT2_i)
        .other          _Z16dequantize_blockILi32ELi2EXadL_ZN45_INTERNAL_8d5cb472_14_gguf_kernel_cu_cd24131915dequantize_q5_0EPKviiR7__half2EEN3c104HalfEEvS2_PT2_i,@"STO_CUDA_ENTRY STV_DEFAULT"
_Z16dequantize_blockILi32ELi2EXadL_ZN45_INTERNAL_8d5cb472_14_gguf_kernel_cu_cd24131915dequantize_q5_0EPKviiR7__half2EEN3c104HalfEEvS2_PT2_i:
        /* <DEDUP_REMOVED lines=40> */
[----:B------:R-:W1:Y:S01]  /*0280*/  I2F.F16 R6, R6 ;  /* 0x0000000600067306 */ /* 0x000e620000200c00 */
[----:B------:R-:W-:Y:S01]  /*0290*/  IMAD.IADD R3, R0, 0x1, R3 ;  /* 0x0000000100037824 */ /* 0x000fe200078e0203 */
[----:B-1----:R-:W-:-:S05]  /*02a0*/  PRMT R6, R9, 0x5410, R6 ;  /* 0x0000541009067816 */ /* 0x002fca0000000006 */
[----:B------:R-:W-:-:S04]  /*02b0*/  HADD2 R7, R6, -16, -16 ;  /* 0xcc00cc0006077430 */ /* 0x000fc80000000000 */
[----:B----4-:R-:W-:Y:S02]  /*02c0*/  HMUL2 R7, R7, R2.H0_H0 ;  /* 0x2000000207077232 */ /* 0x010fe40000000000 */
[----:B0-----:R-:W-:-:S03]  /*02d0*/  IMAD.WIDE R2, R3, 0x2, R4 ;  /* 0x0000000203027825 */ /* 0x001fc600078e0204 */
[----:B------:R-:W-:Y:S02]  /*02e0*/  PRMT R0, R7, 0x7632, R0 ;  /* 0x0000763207007816 */ /* 0x000fe40000000000 */
[----:B------:R-:W-:Y:S04]  /*02f0*/  STG.E.U16 desc[UR4][R2.64], R7 ;  /* 0x0000000702007986 */ /* 0x000fe8000c101504 */
[----:B------:R-:W-:Y:S01]  /*0300*/  STG.E.U16 desc[UR4][R2.64+0x20], R0 ;  /* 0x0000200002007986 */ /* 0x000fe2000c101504 */
[----:B------:R-:W-:Y:S05]  /*0310*/  EXIT ;  /* 0x000000000000794d */ /* 0x000fea0003800000 */
.L_x_1110:
        /* <DEDUP_REMOVED lines=14> */
.L_x_1408:


//--------------------- .text._Z16dequantize_blockILi32ELi2EXadL_ZN45_INTERNAL_8d5cb472_14_gguf_kernel_cu_cd24131915dequantize_q4_1EPKviiR7__half2EEN3c104HalfEEvS2_PT2_i --------------------------
	.section	.text._Z16dequantize_blockILi32ELi2EXadL_ZN45_INTERNAL_8d5cb472_14_gguf_kernel_cu_cd24131915dequantize_q4_1EPKviiR7__half2EEN3c104HalfEEvS2_PT2_i,"ax",@progbits
	.align	128
.text._Z16dequantize_blockILi32ELi2EXadL_ZN45_INTERNAL_8d5cb472_14_gguf_kernel_cu_cd24131915dequantize_q4_1EPKviiR7__half2EEN3c104HalfEEvS2_PT2_i:
        .type           _Z16dequantize_blockILi32ELi2EXadL_ZN45_INTERNAL_8d5cb472_14_gguf_kernel_cu_cd24131915dequantize_q4_1EPKviiR7__half2EEN3c104HalfEEvS2_PT2_i,@function
        .size           _Z16dequantize_blockILi32ELi2EXadL_ZN45_INTERNAL_8d5cb472_14_gguf_kernel_cu_cd24131915dequantize_q4_1EPKviiR7__half2EEN3c104HalfEEvS2_PT2_i,(.L_x_1409 - _Z16dequantize_blockILi32ELi2EXadL_ZN45_INTERNAL_8d5cb472_14_gguf_kernel_cu_cd24131915dequantize_q4_1EPKviiR7__half2EEN3c104HalfEEvS2_PT2_i)
        .other          _Z16dequantize_blockILi32ELi2EXadL_ZN45_INTERNAL_8d5cb472_14_gguf_kernel_cu_cd24131915dequantize_q4_1EPKviiR7__half2EEN3c104HalfEEvS2_PT2_i,@"STO_CUDA_ENTRY STV_DEFAULT"
_Z16dequantize_blockILi32ELi2EXadL_ZN45_INTERNAL_8d5cb472_14_gguf_kernel_cu_cd24131915dequantize_q4_1EPKviiR7__half2EEN3c104HalfEEvS2_PT2_i:
        /* <DEDUP_REMOVED lines=18> */
[----:B------:R-:W-:-:S05]  /*0120*/  VIADD R5, R0, 0x4 ;  /* 0x0000000400057836 */ /* 0x000fca0000000000 */
[----:B------:R-:W-:Y:S02]  /*0130*/  IADD3 R6, P0, PT, R2, R5, RZ ;  /* 0x0000000502067210 */ /* 0x000fe40007f1e0ff */
[----:B-1----:R-:W2:Y:S02]  /*0140*/  LDG.E.CONSTANT R2, desc[UR4][R2.64] ;  /* 0x0000000402027981 */ /* 0x002ea4000c1e9900 */
[----:B------:R-:W-:Y:S02]  /*0150*/  LEA.HI.X.SX32 R7, R5, R3, 0x1, P0 ;  /* 0x0000000305077211 */ /* 0x000fe400000f0eff */
[----:B------:R-:W0:Y:S03]  /*0160*/  LDC.64 R4, c[0x0][0x388] ;  /* 0x0000e200ff047b82 */ /* 0x000e260000000a00 */
[----:B------:R-:W3:Y:S01]  /*0170*/  LDG.E.U8.CONSTANT R6, desc[UR4][R6.64] ;  /* 0x0000000406067981 */ /* 0x000ee2000c1e9100 */
[----:B------:R-:W-:-:S04]  /*0180*/  IMAD.IADD R9, R9, 0x1, R0 ;  /* 0x0000000109097824 */ /* 0x000fc800078e0200 */
[----:B0-----:R-:W-:Y:S01]  /*0190*/  IMAD.WIDE R4, R9, 0x2, R4 ;  /* 0x0000000209047825 */ /* 0x001fe200078e0204 */
[----:B---3--:R-:W-:Y:S02]  /*01a0*/  LOP3.LUT R8, R6, 0xf, RZ, 0xc0, !PT ;  /* 0x0000000f06087812 */ /* 0x008fe400078ec0ff */
[----:B------:R-:W-:-:S04]  /*01b0*/  SHF.R.U32.HI R10, RZ, 0x4, R6 ;  /* 0x00000004ff0a7819 */ /* 0x000fc80000011606 */
[----:B------:R-:W-:Y:S08]  /*01c0*/  I2F.F16 R8, R8 ;  /* 0x0000000800087306 */ /* 0x000ff00000200c00 */
[----:B------:R-:W0:Y:S02]  /*01d0*/  I2F.F16 R11, R10 ;  /* 0x0000000a000b7306 */ /* 0x000e240000200c00 */
[----:B0-----:R-:W-:-:S05]  /*01e0*/  PRMT R11, R8, 0x5410, R11 ;  /* 0x00005410080b7816 */ /* 0x001fca000000000b */
[----:B--2---:R-:W-:-:S05]  /*01f0*/  HFMA2 R0, R11, R2.H0_H0, R2.H1_H1 ;  /* 0x200000020b007231 */ /* 0x004fca0000060002 */
[----:B------:R-:W-:Y:S01]  /*0200*/  PRMT R2, R0, 0x7632, R2 ;  /* 0x0000763200027816 */ /* 0x000fe20000000002 */
[----:B------:R-:W-:Y:S04]  /*0210*/  STG.E.U16 desc[UR4][R4.64], R0 ;  /* 0x0000000004007986 */ /* 0x000fe8000c101504 */
[----:B------:R-:W-:Y:S01]  /*0220*/  STG.E.U16 desc[UR4][R4.64+0x20], R2 ;  /* 0x0000200204007986 */ /* 0x000fe2000c101504 */
[----:B------:R-:W-:Y:S05]  /*0230*/  EXIT ;  /* 0x000000000000794d */ /* 0x000fea0003800000 */
.L_x_1111:
        /* <DEDUP_REMOVED lines=12> */
.L_x_1409:


//--------------------- .text._Z16dequantize_blockILi32ELi2EXadL_ZN45_INTERNAL_8d5cb472_14_gguf_kernel_cu_cd24131915dequantize_q4_0EPKviiR7__half2EEN3c104HalfEEvS2_PT2_i --------------------------
	.section	.text._Z16dequantize_blockILi32ELi2EXadL_ZN45_INTERNAL_8d5cb472_14_gguf_kernel_cu_cd24131915dequantize_q4_0EPKviiR7__half2EEN3c104HalfEEvS2_PT2_i,"ax",@progbits
	.align	128
.text._Z16dequantize_blockILi32ELi2EXadL_ZN45_INTERNAL_8d5cb472_14_gguf_kernel_cu_cd24131915dequantize_q4_0EPKviiR7__half2EEN3c104HalfEEvS2_PT2_i:
        .type           _Z16dequantize_blockILi32ELi2EXadL_ZN45_INTERNAL_8d5cb472_14_gguf_kernel_cu_cd24131915dequantize_q4_0EPKviiR7__half2EEN3c104HalfEEvS2_PT2_i,@function
        .size           _Z16dequantize_blockILi32ELi2EXadL_ZN45_INTERNAL_8d5cb472_14_gguf_kernel_cu_cd24131915dequantize_q4_0EPKviiR7__half2EEN3c104HalfEEvS2_PT2_i,(.L_x_1410 - _Z16dequantize_blockILi32ELi2EXadL_ZN45_INTERNAL_8d5cb472_14_gguf_kernel_cu_cd24131915dequantize_q4_0EPKviiR7__half2EEN3c104HalfEEvS2_PT2_i)
        .other          _Z16dequantize_blockILi32ELi2EXadL_ZN45_INTERNAL_8d5cb472_14_gguf_kernel_cu_cd24131915dequantize_q4_0EPKviiR7__half2EEN3c104HalfEEvS2_PT2_i,@"STO_CUDA_ENTRY STV_DEFAULT"
_Z16dequantize_blockILi32ELi2EXadL_ZN45_INTERNAL_8d5cb472_14_gguf_kernel_cu_cd24131915dequantize_q4_0EPKviiR7__half2EEN3c104HalfEEvS2_PT2_i:
        /* <DEDUP_REMOVED lines=23> */
[----:B------:R-:W4:Y:S01]  /*0170*/  LDG.E.U8.CONSTANT R4, desc[UR4][R4.64] ;  /* 0x0000000404047981 */ /* 0x000f22000c1e9100 */
[----:B------:R-:W-:Y:S01]  /*0180*/  IMAD.IADD R9, R9, 0x1, R0 ;  /* 0x0000000109097824 */ /* 0x000fe200078e0200 */
[----:B----4-:R-:W-:Y:S02]  /*0190*/  LOP3.LUT R8, R4, 0xf, RZ, 0xc0, !PT ;  /* 0x0000000f04087812 */ /* 0x010fe400078ec0ff */
[----:B------:R-:W-:-:S04]  /*01a0*/  SHF.R.U32.HI R10, RZ, 0x4, R4 ;  /* 0x00000004ff0a7819 */ /* 0x000fc80000011604 */
[----:B------:R-:W-:Y:S08]  /*01b0*/  I2F.F16 R8, R8 ;  /* 0x0000000800087306 */ /* 0x000ff00000200c00 */
[----:B------:R-:W0:Y:S01]  /*01c0*/  I2F.F16 R11, R10 ;  /* 0x0000000a000b7306 */ /* 0x000e220000200c00 */
[----:B--2---:R-:W-:Y:S01]  /*01d0*/  IMAD.WIDE R4, R9, 0x2, R6 ;  /* 0x0000000209047825 */ /* 0x004fe200078e0206 */
[----:B0-----:R-:W-:-:S05]  /*01e0*/  PRMT R3, R8, 0x5410, R11 ;  /* 0x0000541008037816 */ /* 0x001fca000000000b */
[----:B------:R-:W-:-:S04]  /*01f0*/  HADD2 R3, R3, -8, -8 ;  /* 0xc800c80003037430 */ /* 0x000fc80000000000 */
[----:B---3--:R-:W-:-:S05]  /*0200*/  HMUL2 R3, R3, R2.H0_H0 ;  /* 0x2000000203037232 */ /* 0x008fca0000000000 */
[----:B------:R-:W-:Y:S01]  /*0210*/  PRMT R2, R3, 0x7632, R2 ;  /* 0x0000763203027816 */ /* 0x000fe20000000002 */
[----:B------:R-:W-:Y:S04]  /*0220*/  STG.E.U16 desc[UR4][R4.64], R3 ;  /* 0x0000000304007986 */ /* 0x000fe8000c101504 */
[----:B------:R-:W-:Y:S01]  /*0230*/  STG.E.U16 desc[UR4][R4.64+0x20], R2 ;  /* 0x0000200204007986 */ /* 0x000fe2000c101504 */
[----:B------:R-:W-:Y:S05]  /*0240*/  EXIT ;  /* 0x000000000000794d */ /* 0x000fea0003800000 */
.L_x_1112:
        /* <DEDUP_REMOVED lines=11> */
.L_x_1410:


//--------------------- .text._Z22dequantize_block_iq1_mIfEvPKvPT_ --------------------------
	.section	.text._Z22dequantize_block_iq1_mIfEvPKvPT_,"ax",@progbits
	.align	128
.text._Z22dequantize_block_iq1_mIfEvPKvPT_:
        .type           _Z22dequantize_block_iq1_mIfEvPKvPT_,@function
        .size           _Z22dequantize_block_iq1_mIfEvPKvPT_,(.L_x_1411 - _Z22dequantize_block_iq1_mIfEvPKvPT_)
        .other          _Z22dequantize_block_iq1_mIfEvPKvPT_,@"STO_CUDA_ENTRY STV_DEFAULT"
_Z22dequantize_block_iq1_mIfEvPKvPT_:
        /* <DEDUP_REMOVED lines=12> */
[----:B------:R-:W-:Y:S02]  /*00c0*/  SHF.R.U64 R0, R5, 0x3, RZ ;  /* 0x0000000305007819 */ /* 0x000fe400000012ff */
[----:B------:R-:W-:Y:S01]  /*00d0*/  IADD3 R15, P1, PT, R2, 0x30, RZ ;  /* 0x00000030020f7810 */ /* 0x000fe20007f3e0ff */
[----:B--2---:R-:W2:Y:S01]  /*00e0*/  LDG.E.U8.CONSTANT R18, desc[UR4][R2.64+0x33] ;  /* 0x0000330402127981 */ /* 0x004ea2000c1e9100 */
[----:B------:R-:W-:Y:S02]  /*00f0*/  IADD3 R7, P0, PT, R16, R17, RZ ;  /* 0x0000001110077210 */ /* 0x000fe40007f1e0ff */
[----:B------:R-:W-:Y:S01]  /*0100*/  LOP3.LUT R14, R8, 0x1c, RZ, 0xc0, !PT ;  /* 0x0000001c080e7812 */ /* 0x000fe200078ec0ff */
[----:B------:R-:W-:Y:S01]  /*0110*/  IMAD.X R6, RZ, RZ, R3, P1 ;  /* 0x000000ffff067224 */ /* 0x000fe200008e0603 */
[----:B------:R-:W-:-:S04]  /*0120*/  IADD3 R12, P1, PT, R7, R15, RZ ;  /* 0x0000000f070c7210 */ /* 0x000fc80007f3e0ff */
[----:B------:R-:W-:Y:S02]  /*0130*/  IADD3.X R13, PT, PT, R6, RZ, RZ, P1, P0 ;  /* 0x000000ff060d7210 */ /* 0x000fe40000fe04ff */
[----:B------:R-:W-:-:S03]  /*0140*/  IADD3 R14, P0, P1, R15, R14, R0 ;  /* 0x0000000e0f0e7210 */ /* 0x000fc6000791e000 */
[----:B------:R-:W5:Y:S01]  /*0150*/  LDG.E.U8.CONSTANT R0, desc[UR4][R12.64+-0x10] ;  /* 0xfffff0040c007981 */ /* 0x000f62000c1e9100 */
[----:B------:R-:W-:-:S05]  /*0160*/  IADD3.X R15, PT, PT, R6, RZ, RZ, P0, P1 ;  /* 0x000000ff060f7210 */ /* 0x000fca00007e24ff */
[----:B------:R0:W3:Y:S01]  /*0170*/  LDG.E.U8.CONSTANT R14, desc[UR4][R14.64+-0x30] ;  /* 0xffffd0040e0e7981 */ /* 0x0000e2000c1e9100 */
[----:B------:R-:W-:-:S04]  /*0180*/  SHF.R.U32.HI R6, RZ, 0x1, R5 ;  /* 0x00000001ff067819 */ /* 0x000fc80000011605 */
[----:B------:R-:W-:Y:S01]  /*0190*/  LOP3.LUT R9, R6, 0x4, RZ, 0xc0, !PT ;  /* 0x0000000406097812 */ /* 0x000fe200078ec0ff */
[----:B------:R-:W-:Y:S02]  /*01a0*/  IMAD.IADD R6, R16, 0x1, R17 ;  /* 0x0000000110067824 */ /* 0x000fe400078e0211 */
[----:B------:R-:W2:Y:S03]  /*01b0*/  LDG.E.U16.CONSTANT R16, desc[UR4][R2.64+0x30] ;  /* 0x0000300402107981 */ /* 0x000ea6000c1e9500 */
[----:B------:R-:W-:-:S04]  /*01c0*/  LOP3.LUT R6, R6, 0xffff, RZ, 0xc0, !PT ;  /* 0x0000ffff06067812 */ /* 0x000fc800078ec0ff */
[----:B------:R-:W-:-:S04]  /*01d0*/  SHF.R.U32.HI R6, RZ, 0x1, R6 ;  /* 0x00000001ff067819 */ /* 0x000fc80000011606 */
[----:B0-----:R-:W-:Y:S02]  /*01e0*/  LOP3.LUT R15, R6, 0x3e, RZ, 0xc0, !PT ;  /* 0x0000003e060f7812 */ /* 0x001fe400078ec0ff */
[----:B-----5:R-:W-:-:S05]  /*01f0*/  SHF.R.U32.HI R0, RZ, R9, R0 ;  /* 0x00000009ff007219 */ /* 0x020fca0000011600 */
[----:B------:R-:W-:-:S05]  /*0200*/  IMAD.SHL.U32 R9, R0, 0x100, RZ ;  /* 0x0000010000097824 */ /* 0x000fca00078e00ff */
[----:B---3--:R-:W-:Y:S02]  /*0210*/  LOP3.LUT R9, R14, 0x700, R9, 0xf8, !PT ;  /* 0x000007000e097812 */ /* 0x008fe400078ef809 */
[----:B------:R-:W-:-:S03]  /*0220*/  IADD3 R14, P0, PT, R2, R15, RZ ;  /* 0x0000000f020e7210 */ /* 0x000fc60007f1e0ff */
[----:B----4-:R-:W-:Y:S02]  /*0230*/  IMAD.WIDE.U32 R12, R9, 0x8, R10 ;  /* 0x00000008090c7825 */ /* 0x010fe400078e000a */
[----:B------:R-:W3:Y:S02]  /*0240*/  LDG.E.U16.CONSTANT R9, desc[UR4][R2.64+0x34] ;  /* 0x0000340402097981 */ /* 0x000ee4000c1e9500 */
[----:B------:R-:W-:Y:S02]  /*0250*/  IMAD.X R15, RZ, RZ, R3, P0 ;  /* 0x000000ffff0f7224 */ /* 0x000fe400000e0603 */
[----:B------:R2:W4:Y:S04]  /*0260*/  LDG.E.CONSTANT R6, desc[UR4][R12.64] ;  /* 0x000000040c067981 */ /* 0x000528000c1e9900 */
[----:B------:R-:W5:Y:S04]  /*0270*/  LDG.E.U16.CONSTANT R11, desc[UR4][R14.64+0x30] ;  /* 0x000030040e0b7981 */ /* 0x000f68000c1e9500 */
[----:B------:R0:W5:Y:S01]  /*0280*/  LDG.E.U16.CONSTANT R10, desc[UR4][R2.64+0x36] ;  /* 0x00003604020a7981 */ /* 0x000162000c1e9500 */
[----:B------:R-:W-:-:S02]  /*0290*/  LOP3.LUT R20, R8, 0xfe0, RZ, 0xc0, !PT ;  /* 0x00000fe008147812 */ /* 0x000fc400078ec0ff */
[----:B------:R-:W-:Y:S01]  /*02a0*/  LOP3.LUT R8, R7, 0x3, RZ, 0xc0, !PT ;  /* 0x0000000307087812 */ /* 0x000fe200078ec0ff */
[----:B------:R-:W-:Y:S02]  /*02b0*/  IMAD.SHL.U32 R17, R5, 0x80, RZ ;  /* 0x0000008005117824 */ /* 0x000fe400078e00ff */
[----:B------:R-:W-:Y:S01]  /*02c0*/  IMAD.WIDE.U32 R4, R4, 0x400, RZ ;  /* 0x0000040004047825 */ /* 0x000fe200078e00ff */
[----:B--2---:R-:W-:-:S03]  /*02d0*/  LOP3.LUT R13, R18, 0xf0, RZ, 0xc0, !PT ;  /* 0x000000f0120d7812 */ /* 0x004fc600078ec0ff */
[----:B------:R-:W-:Y:S01]  /*02e0*/  IMAD R8, R8, 0x3, RZ ;  /* 0x0000000308087824 */ /* 0x000fe200078e02ff */
[----:B------:R-:W-:Y:S02]  /*02f0*/  LOP3.LUT R17, R4, 0x380, R17, 0xf8, !PT ;  /* 0x0000038004117812 */ /* 0x000fe400078ef811 */
[----:B------:R-:W-:Y:S02]  /*0300*/  LEA.HI R13, R16, R13, RZ, 0x14 ;  /* 0x0000000d100d7211 */ /* 0x000fe400078fa0ff */
[----:B0-----:R-:W-:Y:S01]  /*0310*/  IADD3 R2, P0, P1, R20, UR6, R17 ;  /* 0x0000000614027c10 */ /* 0x001fe2000f91e011 */
[----:B------:R-:W-:Y:S01]  /*0320*/  IMAD.MOV.U32 R15, RZ, RZ, 0x3f600000 ;  /* 0x3f600000ff0f7424 */ /* 0x000fe200078e00ff */
[----:B---3--:R-:W-:Y:S02]  /*0330*/  SHF.R.U32.HI R3, RZ, 0x4, R9 ;  /* 0x00000004ff037819 */ /* 0x008fe40000011609 */
[----:B----4-:R-:W-:-:S04]  /*0340*/  PRMT R12, R6, 0x7632, R12 ;  /* 0x00007632060c7816 */ /* 0x010fc8000000000c */
[----:B------:R-:W-:Y:S02]  /*0350*/  LOP3.LUT R4, R12, 0xf, RZ, 0xc0, !PT ;  /* 0x0000000f0c047812 */ /* 0x000fe400078ec0ff */
[----:B-----5:R-:W-:Y:S02]  /*0360*/  SHF.R.U32.HI R12, RZ, R8, R11 ;  /* 0x00000008ff0c7219 */ /* 0x020fe4000001160b */
[----:B------:R-:W-:Y:S02]  /*0370*/  LOP3.LUT R11, R10, 0xf000, RZ, 0xc0, !PT ;  /* 0x0000f0000a0b7812 */ /* 0x000fe400078ec0ff */
[----:B------:R-:W-:Y:S02]  /*0380*/  SHF.R.U32.HI R14, RZ, 0x14, R6 ;  /* 0x00000014ff0e7819 */ /* 0x000fe40000011606 */
[----:B------:R-:W-:Y:S02]  /*0390*/  LOP3.LUT R10, R3, 0xf00, RZ, 0xc0, !PT ;  /* 0x00000f00030a7812 */ /* 0x000fe400078ec0ff */
[----:B------:R-:W-:Y:S01]  /*03a0*/  LOP3.LUT R9, R6, 0xffff, RZ, 0xc0, !PT ;  /* 0x0000ffff06097812 */ /* 0x000fe200078ec0ff */
[----:B------:R-:W-:Y:S01]  /*03b0*/  IMAD.SHL.U32 R12, R12, 0x2, RZ ;  /* 0x000000020c0c7824 */ /* 0x000fe200078e00ff */
[----:B------:R-:W-:-:S02]  /*03c0*/  LOP3.LUT R8, R14, 0xf, RZ, 0xc0, !PT ;  /* 0x0000000f0e087812 */ /* 0x000fc400078ec0ff */
[----:B------:R-:W-:Y:S02]  /*03d0*/  IADD3 R10, PT, PT, R11, R13, R10 ;  /* 0x0000000d0b0a7210 */ /* 0x000fe40007ffe00a */
[--C-:B------:R-:W-:Y:S02]  /*03e0*/  SHF.R.U32.HI R14, RZ, 0x8, R9.reuse ;  /* 0x00000008ff0e7819 */ /* 0x100fe40000011609 */
[----:B------:R-:W-:Y:S02]  /*03f0*/  SHF.R.U32.HI R11, RZ, 0x4, R9 ;  /* 0x00000004ff0b7819 */ /* 0x000fe40000011609 */
[----:B------:R-:W-:Y:S02]  /*0400*/  LOP3.LUT R19, R6, 0xf, RZ, 0xc0, !PT ;  /* 0x0000000f06137812 */ /* 0x000fe400078ec0ff */
[----:B------:R-:W-:Y:S02]  /*0410*/  LOP3.LUT R14, R14, 0xf, RZ, 0xc0, !PT ;  /* 0x0000000f0e0e7812 */ /* 0x000fe400078ec0ff */
[----:B------:R-:W-:-:S02]  /*0420*/  LOP3.LUT R13, R11, 0xf, RZ, 0xc0, !PT ;  /* 0x0000000f0b0d7812 */ /* 0x000fc400078ec0ff */
[----:B------:R-:W-:Y:S02]  /*0430*/  LOP3.LUT R12, R12, 0xe, RZ, 0xc0, !PT ;  /* 0x0000000e0c0c7812 */ /* 0x000fe400078ec0ff */
[----:B------:R-:W-:Y:S01]  /*0440*/  IADD3.X R3, PT, PT, RZ, UR7, R5, P0, P1 ;  /* 0x00000007ff037c10 */ /* 0x000fe200087e2405 */
[----:B------:R-:W0:Y:S01]  /*0450*/  I2F.U16 R7, R19 ;  /* 0x0000001300077306 */ /* 0x000e220000101000 */
[----:B------:R-:W-:Y:S01]  /*0460*/  LOP3.LUT P0, RZ, R0, 0x8, RZ, 0xc0, !PT ;  /* 0x0000000800ff7812 */ /* 0x000fe2000780c0ff */
[----:B------:R-:W-:Y:S01]  /*0470*/  HADD2.F32 R5, -RZ, R10.H0_H0 ;  /* 0x2000000aff057230 */ /* 0x000fe20000004100 */
[----:B------:R-:W-:Y:S02]  /*0480*/  LOP3.LUT R12, R12, 0x1, RZ, 0xfc, !PT ;  /* 0x000000010c0c7812 */ /* 0x000fe400078efcff */
[----:B------:R-:W-:-:S03]  /*0490*/  LOP3.LUT R10, R6, 0xf000000, RZ, 0xc0, !PT ;  /* 0x0f000000060a7812 */ /* 0x000fc600078ec0ff */
[----:B------:R-:W1:Y:S01]  /*04a0*/  I2F.U16 R4, R4 ;  /* 0x0000000400047306 */ /* 0x000e620000101000 */
[----:B------:R-:W-:Y:S02]  /*04b0*/  SHF.R.U32.HI R9, RZ, 0xc, R9 ;  /* 0x0000000cff097819 */ /* 0x000fe40000011609 */
[----:B------:R-:W-:-:S05]  /*04c0*/  I2FP.F32.U32 R12, R12 ;  /* 0x0000000c000c7245 */ /* 0x000fca0000201000 */
[----:B------:R-:W2:Y:S01]  /*04d0*/  I2F.U16 R8, R8 ;  /* 0x0000000800087306 */ /* 0x000ea20000101000 */
[----:B------:R-:W-:-:S07]  /*04e0*/  SHF.R.U32.HI R6, RZ, 0x1c, R6 ;  /* 0x0000001cff067819 */ /* 0x000fce0000011606 */
[----:B------:R3:W4:Y:S01]  /*04f0*/  I2F.U16 R0, R14 ;  /* 0x0000000e00007306 */ /* 0x0007220000101000 */
[----:B------:R-:W-:-:S07]  /*0500*/  SHF.R.U32.HI R10, RZ, 0x18, R10 ;  /* 0x00000018ff0a7819 */ /* 0x000fce000001160a */
[----:B------:R-:W5:Y:S01]  /*0510*/  I2F.U16 R16, R13 ;  /* 0x0000000d00107306 */ /* 0x000f620000101000 */
[----:B------:R-:W-:Y:S01]  /*0520*/  LOP3.LUT R9, R9, 0xffff, RZ, 0xc0, !PT ;  /* 0x0000ffff09097812 */ /* 0x000fe200078ec0ff */
[----:B------:R-:W-:Y:S01]  /*0530*/  FMUL.FTZ R5, R5, R12 ;  /* 0x0000000c05057220 */ /* 0x000fe20000410000 */
[----:B------:R-:W-:Y:S02]  /*0540*/  FSEL R11, -R15, -1.125, !P0 ;  /* 0xbf9000000f0b7808 */ /* 0x000fe40004000100 */
[----:B---3--:R-:W-:Y:S02]  /*0550*/  I2FP.F32.U32 R14, R6 ;  /* 0x00000006000e7245 */ /* 0x008fe40000201000 */
[----:B------:R-:W-:Y:S02]  /*0560*/  I2FP.F32.U32 R10, R10 ;  /* 0x0000000a000a7245 */ /* 0x000fe40000201000 */
[----:B------:R-:W-:Y:S01]  /*0570*/  I2FP.F32.U32 R12, R9 ;  /* 0x00000009000c7245 */ /* 0x000fe20000201000 */
[C---:B0-----:R-:W-:Y:S01]  /*0580*/  FADD.FTZ R6, R11.reuse, R7 ;  /* 0x000000070b067221 */ /* 0x041fe20000010000 */
[C---:B------:R-:W-:Y:S01]  /*0590*/  FADD.FTZ R14, R11.reuse, R14 ;  /* 0x0000000e0b0e7221 */ /* 0x040fe20000010000 */
[C---:B-1----:R-:W-:Y:S01]  /*05a0*/  FADD.FTZ R4, R11.reuse, R4 ;  /* 0x000000040b047221 */ /* 0x042fe20000010000 */
[C---:B------:R-:W-:Y:S01]  /*05b0*/  FADD.FTZ R10, R11.reuse, R10 ;  /* 0x0000000a0b0a7221 */ /* 0x040fe20000010000 */
[C---:B--2---:R-:W-:Y:S01]  /*05c0*/  FADD.FTZ R8, R11.reuse, R8 ;  /* 0x000000080b087221 */ /* 0x044fe20000010000 */
        /* <DEDUP_REMOVED lines=11> */
[----:B------:R-:W-:Y:S04]  /*0680*/  STG.E desc[UR4][R2.64], R7 ;  /* 0x0000000702007986 */ /* 0x000fe8000c101904 */
[----:B------:R-:W-:Y:S04]  /*0690*/  STG.E desc[UR4][R2.64+0x8], R11 ;  /* 0x0000080b02007986 */ /* 0x000fe8000c101904 */
[----:B------:R-:W-:Y:S04]  /*06a0*/  STG.E desc[UR4][R2.64+0xc], R13 ;  /* 0x00000c0d02007986 */ /* 0x000fe8000c101904 */
[----:B------:R-:W-:Y:S04]  /*06b0*/  STG.E desc[UR4][R2.64+0x18], R17 ;  /* 0x0000181102007986 */ /* 0x000fe8000c101904 */
[----:B------:R-:W-:Y:S04]  /*06c0*/  STG.E desc[UR4][R2.64+0x1c], R19 ;  /* 0x00001c1302007986 */ /* 0x000fe8000c101904 */
[----:B------:R-:W-:Y:S04]  /*06d0*/  STG.E desc[UR4][R2.64+0x4], R9 ;  /* 0x0000040902007986 */ /* 0x000fe8000c101904 */
[----:B------:R-:W-:Y:S04]  /*06e0*/  STG.E desc[UR4][R2.64+0x10], R15 ;  /* 0x0000100f02007986 */ /* 0x000fe8000c101904 */
[----:B------:R-:W-:Y:S01]  /*06f0*/  STG.E desc[UR4][R2.64+0x14], R5 ;  /* 0x0000140502007986 */ /* 0x000fe2000c101904 */
[----:B------:R-:W-:Y:S05]  /*0700*/  EXIT ;  /* 0x000000000000794d */ /* 0x000fea0003800000 */
.L_x_1113:
        /* <DEDUP_REMOVED lines=15> */
.L_x_1411:


//--------------------- .text._Z23dequantize_block_iq4_xsIfEvPKvPT_ --------------------------
	.section	.text._Z23dequantize_block_iq4_xsIfEvPKvPT_,"ax",@progbits
	.align	128
.text._Z23dequantize_block_iq4_xsIfEvPKvPT_:
        .type           _Z23dequantize_block_iq4_xsIfEvPKvPT_,@function
        .size           _Z23dequantize_block_iq4_xsIfEvPKvPT_,(.L_x_1412 - _Z23dequantize_block_iq4_xsIfEvPKvPT_)
        .other          _Z23dequantize_block_iq4_xsIfEvPKvPT_,@"STO_CUDA_ENTRY STV_DEFAULT"
_Z23dequantize_block_iq4_xsIfEvPKvPT_:
        /* <DEDUP_REMOVED lines=10> */
[----:B------:R-:W-:-:S05]  /*00a0*/  LOP3.LUT R5, R4, 0x70, RZ, 0xc0, !PT ;  /* 0x0000007004057812 */ /* 0x000fca00078ec0ff */
[----:B------:R-:W-:-:S05]  /*00b0*/  IMAD.IADD R5, R0, 0x1, R5 ;  /* 0x0000000100057824 */ /* 0x000fca00078e0205 */
[----:B------:R-:W-:-:S05]  /*00c0*/  IADD3 R10, P0, PT, R2, R5, RZ ;  /* 0x00000005020a7210 */ /* 0x000fca0007f1e0ff */
[----:B------:R-:W-:-:S05]  /*00d0*/  IMAD.X R11, RZ, RZ, R3, P0 ;  /* 0x000000ffff0b7224 */ /* 0x000fca00000e0603 */
[----:B--2---:R-:W2:Y:S04]  /*00e0*/  LDG.E.U8.CONSTANT R13, desc[UR4][R10.64+0x8] ;  /* 0x000008040a0d7981 */ /* 0x004ea8000c1e9100 */
[----:B------:R-:W4:Y:S04]  /*00f0*/  LDG.E.U8.CONSTANT R5, desc[UR4][R10.64+0x9] ;  /* 0x000009040a057981 */ /* 0x000f28000c1e9100 */
[----:B------:R-:W5:Y:S04]  /*0100*/  LDG.E.U8.CONSTANT R12, desc[UR4][R10.64+0xb] ;  /* 0x00000b040a0c7981 */ /* 0x000f68000c1e9100 */
[----:B------:R0:W5:Y:S01]  /*0110*/  LDG.E.U8.CONSTANT R4, desc[UR4][R10.64+0xa] ;  /* 0x00000a040a047981 */ /* 0x000162000c1e9100 */
[----:B------:R-:W-:-:S04]  /*0120*/  LOP3.LUT R8, R7, 0x6, RZ, 0xc0, !PT ;  /* 0x0000000607087812 */ /* 0x000fc800078ec0ff */
[----:B------:R-:W-:Y:S02]  /*0130*/  SHF.R.U32.HI R19, RZ, 0x1, R8 ;  /* 0x00000001ff137819 */ /* 0x000fe40000011608 */
[----:B--2---:R-:W-:-:S04]  /*0140*/  LOP3.LUT R14, R13, 0xf, RZ, 0xc0, !PT ;  /* 0x0000000f0d0e7812 */ /* 0x004fc800078ec0ff */
[----:B---3--:R-:W-:Y:S02]  /*0150*/  IADD3 R14, P0, PT, R14, UR6, RZ ;  /* 0x000000060e0e7c10 */ /* 0x008fe4000ff1e0ff */
[----:B----4-:R-:W-:-:S03]  /*0160*/  LOP3.LUT R22, R5, 0xf, RZ, 0xc0, !PT ;  /* 0x0000000f05167812 */ /* 0x010fc600078ec0ff */
[----:B------:R-:W-:Y:S01]  /*0170*/  IMAD.X R15, RZ, RZ, UR7, P0 ;  /* 0x00000007ff0f7e24 */ /* 0x000fe200080e06ff */
[----:B------:R-:W-:Y:S02]  /*0180*/  IADD3 R22, P0, PT, R22, UR6, RZ ;  /* 0x0000000616167c10 */ /* 0x000fe4000ff1e0ff */
[----:B-----5:R-:W-:Y:S02]  /*0190*/  LOP3.LUT R16, R12, 0xf, RZ, 0xc0, !PT ;  /* 0x0000000f0c107812 */ /* 0x020fe400078ec0ff */
[----:B------:R-:W-:Y:S01]  /*01a0*/  SHF.R.U32.HI R13, RZ, 0x4, R13 ;  /* 0x00000004ff0d7819 */ /* 0x000fe2000001160d */
[----:B------:R-:W-:Y:S01]  /*01b0*/  IMAD.X R23, RZ, RZ, UR7, P0 ;  /* 0x00000007ff177e24 */ /* 0x000fe200080e06ff */
[----:B0-----:R-:W-:Y:S01]  /*01c0*/  IADD3 R10, P0, PT, R16, UR6, RZ ;  /* 0x00000006100a7c10 */ /* 0x001fe2000ff1e0ff */
[----:B------:R-:W2:Y:S01]  /*01d0*/  LDG.E.U8.CONSTANT R6, desc[UR4][R14.64] ;  /* 0x000000040e067981 */ /* 0x000ea2000c1e9100 */
[----:B------:R-:W-:Y:S02]  /*01e0*/  LOP3.LUT R20, R4, 0xf, RZ, 0xc0, !PT ;  /* 0x0000000f04147812 */ /* 0x000fe400078ec0ff */
[----:B------:R-:W-:Y:S01]  /*01f0*/  LOP3.LUT R13, R13, 0xffff, RZ, 0xc0, !PT ;  /* 0x0000ffff0d0d7812 */ /* 0x000fe200078ec0ff */
[----:B------:R-:W-:Y:S01]  /*0200*/  IMAD.X R11, RZ, RZ, UR7, P0 ;  /* 0x00000007ff0b7e24 */ /* 0x000fe200080e06ff */
[----:B------:R-:W-:Y:S01]  /*0210*/  SHF.R.U32.HI R5, RZ, 0x4, R5 ;  /* 0x00000004ff057819 */ /* 0x000fe20000011605 */
[----:B------:R-:W3:Y:S01]  /*0220*/  LDG.E.U8.CONSTANT R8, desc[UR4][R22.64] ;  /* 0x0000000416087981 */ /* 0x000ee2000c1e9100 */
[----:B------:R-:W-:-:S02]  /*0230*/  IADD3 R20, P1, PT, R20, UR6, RZ ;  /* 0x0000000614147c10 */ /* 0x000fc4000ff3e0ff */
[----:B------:R-:W-:Y:S01]  /*0240*/  IADD3 R16, P0, PT, R13, UR6, RZ ;  /* 0x000000060d107c10 */ /* 0x000fe2000ff1e0ff */
[----:B------:R0:W4:Y:S01]  /*0250*/  LDG.E.U8.CONSTANT R15, desc[UR4][R10.64] ;  /* 0x000000040a0f7981 */ /* 0x000122000c1e9100 */
[----:B------:R-:W-:Y:S01]  /*0260*/  LOP3.LUT R13, R5, 0xffff, RZ, 0xc0, !PT ;  /* 0x0000ffff050d7812 */ /* 0x000fe200078ec0ff */
[----:B------:R-:W-:Y:S01]  /*0270*/  IMAD.X R21, RZ, RZ, UR7, P1 ;  /* 0x00000007ff157e24 */ /* 0x000fe200088e06ff */
[----:B------:R-:W-:Y:S01]  /*0280*/  SHF.R.U32.HI R5, RZ, 0x4, R4 ;  /* 0x00000004ff057819 */ /* 0x000fe20000011604 */
[----:B------:R-:W-:Y:S01]  /*0290*/  IMAD.X R17, RZ, RZ, UR7, P0 ;  /* 0x00000007ff117e24 */ /* 0x000fe200080e06ff */
[----:B------:R-:W-:Y:S02]  /*02a0*/  IADD3 R18, P1, PT, R2, R19, RZ ;  /* 0x0000001302127210 */ /* 0x000fe40007f3e0ff */
[----:B------:R-:W-:Y:S01]  /*02b0*/  IADD3 R4, P0, PT, R13, UR6, RZ ;  /* 0x000000060d047c10 */ /* 0x000fe2000ff1e0ff */
[----:B------:R-:W5:Y:S01]  /*02c0*/  LDG.E.U8.CONSTANT R14, desc[UR4][R20.64] ;  /* 0x00000004140e7981 */ /* 0x000f62000c1e9100 */
[----:B------:R-:W-:Y:S01]  /*02d0*/  LOP3.LUT R13, R5, 0xffff, RZ, 0xc0, !PT ;  /* 0x0000ffff050d7812 */ /* 0x000fe200078ec0ff */
[----:B------:R-:W-:Y:S01]  /*02e0*/  IMAD.X R19, RZ, RZ, R3, P1 ;  /* 0x000000ffff137224 */ /* 0x000fe200008e0603 */
[----:B------:R-:W-:Y:S01]  /*02f0*/  SHF.R.U32.HI R12, RZ, 0x4, R12 ;  /* 0x00000004ff0c7819 */ /* 0x000fe2000001160c */
[----:B------:R-:W-:Y:S01]  /*0300*/  IMAD.X R5, RZ, RZ, UR7, P0 ;  /* 0x00000007ff057e24 */ /* 0x000fe200080e06ff */
[----:B0-----:R-:W-:Y:S01]  /*0310*/  IADD3 R10, P0, PT, R13, UR6, RZ ;  /* 0x000000060d0a7c10 */ /* 0x001fe2000ff1e0ff */
[----:B------:R-:W4:Y:S01]  /*0320*/  LDG.E.U8.CONSTANT R16, desc[UR4][R16.64] ;  /* 0x0000000410107981 */ /* 0x000f22000c1e9100 */
[----:B------:R-:W-:-:S03]  /*0330*/  LOP3.LUT R12, R12, 0xffff, RZ, 0xc0, !PT ;  /* 0x0000ffff0c0c7812 */ /* 0x000fc600078ec0ff */
[----:B------:R-:W5:Y:S01]  /*0340*/  LDG.E.U16.CONSTANT R20, desc[UR4][R2.64+0x2] ;  /* 0x0000020402147981 */ /* 0x000f62000c1e9500 */
[----:B------:R-:W-:-:S03]  /*0350*/  IMAD.X R11, RZ, RZ, UR7, P0 ;  /* 0x00000007ff0b7e24 */ /* 0x000fc600080e06ff */
[----:B------:R0:W4:Y:S01]  /*0360*/  LDG.E.U8.CONSTANT R18, desc[UR4][R18.64+0x4] ;  /* 0x0000040412127981 */ /* 0x000122000c1e9100 */
[----:B------:R-:W-:-:S03]  /*0370*/  IADD3 R12, P0, PT, R12, UR6, RZ ;  /* 0x000000060c0c7c10 */ /* 0x000fc6000ff1e0ff */
[----:B------:R1:W4:Y:S02]  /*0380*/  LDG.E.U8.CONSTANT R4, desc[UR4][R4.64] ;  /* 0x0000000404047981 */ /* 0x000324000c1e9100 */
[----:B------:R-:W-:Y:S01]  /*0390*/  IMAD.X R13, RZ, RZ, UR7, P0 ;  /* 0x00000007ff0d7e24 */ /* 0x000fe200080e06ff */
[----:B------:R-:W4:Y:S01]  /*03a0*/  LDCU.64 UR6, c[0x0][0x388] ;  /* 0x00007100ff0677ac */ /* 0x000f220008000a00 */
[----:B------:R-:W4:Y:S04]  /*03b0*/  LDG.E.U8.CONSTANT R10, desc[UR4][R10.64] ;  /* 0x000000040a0a7981 */ /* 0x000f28000c1e9100 */
[----:B------:R-:W4:Y:S04]  /*03c0*/  LDG.E.U8.CONSTANT R12, desc[UR4][R12.64] ;  /* 0x000000040c0c7981 */ /* 0x000f28000c1e9100 */
[----:B------:R1:W4:Y:S01]  /*03d0*/  LDG.E.U16.CONSTANT R17, desc[UR4][R2.64] ;  /* 0x0000000402117981 */ /* 0x000322000c1e9500 */
[----:B0-----:R-:W-:-:S02]  /*03e0*/  IMAD.SHL.U32 R19, R7, 0x2, RZ ;  /* 0x0000000207137824 */ /* 0x001fc400078e00ff */
[----:B-1----:R-:W-:-:S03]  /*03f0*/  IMAD.SHL.U32 R5, R7, 0x4, RZ ;  /* 0x0000000407057824 */ /* 0x002fc600078e00ff */
[----:B------:R-:W-:Y:S02]  /*0400*/  LOP3.LUT R19, R19, 0xe, RZ, 0xc0, !PT ;  /* 0x0000000e13137812 */ /* 0x000fe400078ec0ff */
[----:B------:R-:W-:Y:S01]  /*0410*/  LOP3.LUT R5, R5, 0x4, RZ, 0xc0, !PT ;  /* 0x0000000405057812 */ /* 0x000fe200078ec0ff */
[----:B------:R-:W-:-:S05]  /*0420*/  IMAD.SHL.U32 R7, R7, 0x20, RZ ;  /* 0x0000002007077824 */ /* 0x000fca00078e00ff */
[----:B------:R-:W-:-:S05]  /*0430*/  LOP3.LUT R2, R7, 0xe0, RZ, 0xc0, !PT ;  /* 0x000000e007027812 */ /* 0x000fca00078ec0ff */
[----:B------:R-:W-:-:S05]  /*0440*/  IMAD R9, R9, 0x100, R2 ;  /* 0x0000010009097824 */ /* 0x000fca00078e0202 */
[----:B------:R-:W-:Y:S01]  /*0450*/  IADD3 R9, P0, PT, R9, R0, RZ ;  /* 0x0000000009097210 */ /* 0x000fe20007f1e0ff */
[----:B--2---:R-:W0:Y:S08]  /*0460*/  I2F.S8 R6, R6 ;  /* 0x0000000600067306 */ /* 0x004e300000001400 */
[----:B---3--:R-:W-:Y:S01]  /*0470*/  I2F.S8 R8, R8 ;  /* 0x0000000800087306 */ /* 0x008fe20000001400 */
[----:B-----5:R-:W-:-:S02]  /*0480*/  SHF.R.U32.HI R19, RZ, R19, R20 ;  /* 0x00000013ff137219 */ /* 0x020fc40000011614 */
[----:B----4-:R-:W-:-:S03]  /*0490*/  SHF.R.U32.HI R5, RZ, R5, R18 ;  /* 0x00000005ff057219 */ /* 0x010fc60000011612 */
[----:B------:R-:W-:Y:S01]  /*04a0*/  IMAD.SHL.U32 R18, R19, 0x10, RZ ;  /* 0x0000001013127824 */ /* 0x000fe200078e00ff */
[----:B------:R-:W-:-:S04]  /*04b0*/  LOP3.LUT R5, R5, 0xf, RZ, 0xc0, !PT ;  /* 0x0000000f05057812 */ /* 0x000fc800078ec0ff */
[----:B------:R-:W-:Y:S01]  /*04c0*/  LOP3.LUT R5, R5, 0x30, R18, 0xf8, !PT ;  /* 0x0000003005057812 */ /* 0x000fe200078ef812 */
[----:B------:R-:W-:Y:S04]  /*04d0*/  I2F.S8 R14, R14 ;  /* 0x0000000e000e7306 */ /* 0x000fe80000001400 */
[----:B------:R-:W-:-:S04]  /*04e0*/  VIADD R5, R5, 0xffffffe0 ;  /* 0xffffffe005057836 */ /* 0x000fc80000000000 */
[----:B------:R-:W-:Y:S01]  /*04f0*/  I2F.S8 R15, R15 ;  /* 0x0000000f000f7306 */ /* 0x000fe20000001400 */
[----:B------:R-:W-:Y:S01]  /*0500*/  HADD2.F32 R17, -RZ, R17.H0_H0 ;  /* 0x20000011ff117230 */ /* 0x000fe20000004100 */
[----:B------:R-:W-:-:S06]  /*0510*/  I2FP.F32.S32 R0, R5 ;  /* 0x0000000500007245 */ /* 0x000fcc0000201400 */
[----:B------:R-:W1:Y:S08]  /*0520*/  I2F.S8 R16, R16 ;  /* 0x0000001000107306 */ /* 0x000e700000001400 */
[----:B------:R-:W2:Y:S08]  /*0530*/  I2F.S8 R4, R4 ;  /* 0x0000000400047306 */ /* 0x000eb00000001400 */
[----:B------:R-:W3:Y:S08]  /*0540*/  I2F.S8 R10, R10 ;  /* 0x0000000a000a7306 */ /* 0x000ef00000001400 */
[----:B------:R-:W4:Y:S01]  /*0550*/  I2F.S8 R12, R12 ;  /* 0x0000000c000c7306 */ /* 0x000f220000001400 */
[----:B------:R-:W-:Y:S01]  /*0560*/  IMAD.X R18, RZ, RZ, RZ, P0 ;  /* 0x000000ffff127224 */ /* 0x000fe200000e06ff */
[----:B------:R-:W-:Y:S01]  /*0570*/  LEA R2, P0, R9, UR6, 0x2 ;  /* 0x0000000609027c11 */ /* 0x000fe2000f8010ff */
[----:B------:R-:W-:-:S03]  /*0580*/  FMUL.FTZ R17, R17, R0 ;  /* 0x0000000011117220 */ /* 0x000fc60000410000 */
[----:B------:R-:W-:Y:S01]  /*0590*/  LEA.HI.X R3, R9, UR7, R18, 0x2, P0 ;  /* 0x0000000709037c11 */ /* 0x000fe200080f1412 */
[C---:B0-----:R-:W-:Y:S01]  /*05a0*/  FMUL.FTZ R5, R17.reuse, R6 ;  /* 0x0000000611057220 */ /* 0x041fe20000410000 */
[C---:B-1----:R-:W-:Y:S01]  /*05b0*/  FMUL.FTZ R7, R17.reuse, R16 ;  /* 0x0000001011077220 */ /* 0x042fe20000410000 */
[C---:B------:R-:W-:Y:S01]  /*05c0*/  FMUL.FTZ R9, R17.reuse, R8 ;  /* 0x0000000811097220 */ /* 0x040fe20000410000 */
[C---:B--2---:R-:W-:Y:S01]  /*05d0*/  FMUL.FTZ R11, R17.reuse, R4 ;  /* 0x00000004110b7220 */ /* 0x044fe20000410000 */
[C---:B------:R-:W-:Y:S01]  /*05e0*/  FMUL.FTZ R13, R17.reuse, R14 ;  /* 0x0000000e110d7220 */ /* 0x040fe20000410000 */
[C---:B---3--:R-:W-:Y:S01]  /*05f0*/  FMUL.FTZ R19, R17.reuse, R10 ;  /* 0x0000000a11137220 */ /* 0x048fe20000410000 */
[C---:B------:R-:W-:Y:S01]  /*0600*/  FMUL.FTZ R15, R17.reuse, R15 ;  /* 0x0000000f110f7220 */ /* 0x040fe20000410000 */
[----:B----4-:R-:W-:Y:S01]  /*0610*/  FMUL.FTZ R17, R17, R12 ;  /* 0x0000000c11117220 */ /* 0x010fe20000410000 */
        /* <DEDUP_REMOVED lines=9> */
.L_x_1114:
        /* <DEDUP_REMOVED lines=13> */
.L_x_1412:


//--------------------- .text._Z22dequantize_block_iq2_sIfEvPKvPT_ --------------------------
	.section	.text._Z22dequantize_block_iq2_sIfEvPKvPT_,"ax",@progbits
	.align	128
.text._Z22dequantize_block_iq2_sIfEvPKvPT_:
        .type           _Z22dequantize_block_iq2_sIfEvPKvPT_,@function
        .size           _Z22dequantize_block_iq2_sIfEvPKvPT_,(.L_x_1413 - _Z22dequantize_block_iq2_sIfEvPKvPT_)
        .other          _Z22dequantize_block_iq2_sIfEvPKvPT_,@"STO_CUDA_ENTRY STV_DEFAULT"
_Z22dequantize_block_iq2_sIfEvPKvPT_:
        /* <DEDUP_REMOVED lines=23> */
[----:B------:R1:W3:Y:S04]  /*0170*/  LDG.E.U8.CONSTANT R5, desc[UR4][R8.64+0x22] ;  /* 0x0000220408057981 */ /* 0x0002e8000c1e9100 */
[----:B------:R-:W2:Y:S01]  /*0180*/  LDG.E.U8.CONSTANT R15, desc[UR4][R10.64+0xa] ;  /* 0x00000a040a0f7981 */ /* 0x000ea2000c1e9100 */
[----:B----4-:R-:W-:-:S04]  /*0190*/  SHF.L.U32 R13, R13, R14, RZ ;  /* 0x0000000e0d0d7219 */ /* 0x010fc800000006ff */
[----:B-----5:R-:W-:-:S05]  /*01a0*/  LOP3.LUT R13, R12, 0x300, R13, 0xf8, !PT ;  /* 0x000003000c0d7812 */ /* 0x020fca00078ef80d */
[----:B0-----:R-:W-:-:S06]  /*01b0*/  IMAD.WIDE.U32 R6, R13, 0x8, R6 ;  /* 0x000000080d067825 */ /* 0x001fcc00078e0006 */
[----:B------:R-:W4:Y:S01]  /*01c0*/  LDG.E.64.CONSTANT R6, desc[UR4][R6.64] ;  /* 0x0000000406067981 */ /* 0x000f22000c1e9b00 */
[----:B------:R-:W-:-:S04]  /*01d0*/  SHF.R.U32.HI R12, RZ, 0x2, R0 ;  /* 0x00000002ff0c7819 */ /* 0x000fc80000011600 */
[----:B------:R-:W-:Y:S01]  /*01e0*/  LOP3.LUT R12, R12, 0xfc, RZ, 0xc0, !PT ;  /* 0x000000fc0c0c7812 */ /* 0x000fe200078ec0ff */
[----:B-1----:R-:W-:Y:S01]  /*01f0*/  IMAD.SHL.U32 R8, R0, 0x20, RZ ;  /* 0x0000002000087824 */ /* 0x002fe200078e00ff */
[----:B---3--:R-:W-:Y:S02]  /*0200*/  PRMT R13, R5, 0x8880, RZ ;  /* 0x00008880050d7816 */ /* 0x008fe400000000ff */
[----:B--2---:R-:W-:Y:S02]  /*0210*/  SHF.R.U32.HI R12, RZ, R12, R15 ;  /* 0x0000000cff0c7219 */ /* 0x004fe4000001160f */
[----:B------:R-:W-:Y:S02]  /*0220*/  PRMT R10, R13, 0x7710, RZ ;  /* 0x000077100d0a7816 */ /* 0x000fe400000000ff */
[----:B------:R-:W-:Y:S02]  /*0230*/  LOP3.LUT R12, R12, 0xf, RZ, 0xc0, !PT ;  /* 0x0000000f0c0c7812 */ /* 0x000fe400078ec0ff */
[----:B------:R-:W-:-:S02]  /*0240*/  LOP3.LUT R9, R8, 0xe0, RZ, 0xc0, !PT ;  /* 0x000000e008097812 */ /* 0x000fc400078ec0ff */
[----:B------:R-:W-:Y:S02]  /*0250*/  LOP3.LUT R3, R10, 0x1, RZ, 0xc0, !PT ;  /* 0x000000010a037812 */ /* 0x000fe400078ec0ff */
[----:B------:R-:W-:Y:S01]  /*0260*/  I2FP.F32.U32 R12, R12 ;  /* 0x0000000c000c7245 */ /* 0x000fe20000201000 */
[----:B------:R-:W-:Y:S01]  /*0270*/  IMAD R9, R4, 0x100, R9 ;  /* 0x0000010004097824 */ /* 0x000fe200078e0209 */
[----:B------:R-:W-:Y:S01]  /*0280*/  ISETP.NE.U32.AND P0, PT, R3, 0x1, PT ;  /* 0x000000010300780c */ /* 0x000fe20003f05070 */
[----:B------:R-:W-:Y:S01]  /*0290*/  HADD2.F32 R2, -RZ, R2.H0_H0 ;  /* 0x20000002ff027230 */ /* 0x000fe20000004100 */
[----:B------:R-:W-:Y:S01]  /*02a0*/  LOP3.LUT R0, R0, 0x3f8, RZ, 0xc0, !PT ;  /* 0x000003f800007812 */ /* 0x000fe200078ec0ff */
[----:B------:R-:W-:-:S03]  /*02b0*/  FADD.FTZ R3, R12, 0.5 ;  /* 0x3f0000000c037421 */ /* 0x000fc60000010000 */
[----:B------:R-:W-:Y:S01]  /*02c0*/  IADD3 R9, P1, PT, R9, R0, RZ ;  /* 0x0000000009097210 */ /* 0x000fe20007f3e0ff */
[----:B------:R-:W-:-:S04]  /*02d0*/  FMUL.FTZ.D4 R0, R2, R3 ;  /* 0x0000000302007220 */ /* 0x000fc80000210000 */
[----:B------:R-:W-:Y:S01]  /*02e0*/  IMAD.X R8, RZ, RZ, RZ, P1 ;  /* 0x000000ffff087224 */ /* 0x000fe200008e06ff */
[----:B------:R-:W-:Y:S02]  /*02f0*/  LEA R2, P1, R9, UR6, 0x2 ;  /* 0x0000000609027c11 */ /* 0x000fe4000f8210ff */
[----:B----4-:R-:W-:-:S04]  /*0300*/  PRMT R4, R6, 0x7770, RZ ;  /* 0x0000777006047816 */ /* 0x010fc800000000ff */
[----:B------:R-:W-:Y:S02]  /*0310*/  I2FP.F32.U32 R3, R4 ;  /* 0x0000000400037245 */ /* 0x000fe40000201000 */
[----:B------:R-:W-:-:S03]  /*0320*/  PRMT R4, R5, 0x8880, RZ ;  /* 0x0000888005047816 */ /* 0x000fc600000000ff */
[----:B------:R-:W-:Y:S01]  /*0330*/  FMUL.FTZ R5, R0, R3 ;  /* 0x0000000300057220 */ /* 0x000fe20000410000 */
[----:B------:R-:W-:Y:S02]  /*0340*/  LEA.HI.X R3, R9, UR7, R8, 0x2, P1 ;  /* 0x0000000709037c11 */ /* 0x000fe400088f1408 */
[----:B------:R-:W-:Y:S01]  /*0350*/  R2P PR, R10, 0x7e ;  /* 0x0000007e0a007804 */ /* 0x000fe20000000000 */
[----:B------:R-:W-:Y:S01]  /*0360*/  @!P0 FADD.FTZ R5, -R5, -RZ ;  /* 0x800000ff05058221 */ /* 0x000fe20000010100 */
[----:B------:R-:W-:Y:S02]  /*0370*/  ISETP.GE.AND P0, PT, R4, RZ, PT ;  /* 0x000000ff0400720c */ /* 0x000fe40003f06270 */
[C---:B------:R-:W-:Y:S02]  /*0380*/  PRMT R9, R6.reuse, 0x7773, RZ ;  /* 0x0000777306097816 */ /* 0x040fe400000000ff */
[C---:B------:R-:W-:Y:S02]  /*0390*/  PRMT R10, R6.reuse, 0x7772, RZ ;  /* 0x00007772060a7816 */ /* 0x040fe400000000ff */
[----:B------:R-:W-:-:S02]  /*03a0*/  PRMT R11, R6, 0x7771, RZ ;  /* 0x00007771060b7816 */ /* 0x000fc400000000ff */
[C---:B------:R-:W-:Y:S02]  /*03b0*/  PRMT R8, R7.reuse, 0x7771, RZ ;  /* 0x0000777107087816 */ /* 0x040fe400000000ff */
[C---:B------:R-:W-:Y:S02]  /*03c0*/  PRMT R6, R7.reuse, 0x7772, RZ ;  /* 0x0000777207067816 */ /* 0x040fe400000000ff */
[C---:B------:R-:W-:Y:S02]  /*03d0*/  PRMT R4, R7.reuse, 0x7773, RZ ;  /* 0x0000777307047816 */ /* 0x040fe400000000ff */
[----:B------:R-:W-:Y:S02]  /*03e0*/  PRMT R7, R7, 0x7770, RZ ;  /* 0x0000777007077816 */ /* 0x000fe400000000ff */
[----:B------:R-:W-:Y:S02]  /*03f0*/  I2FP.F32.U32 R13, R9 ;  /* 0x00000009000d7245 */ /* 0x000fe40000201000 */
[----:B------:R-:W-:-:S02]  /*0400*/  I2FP.F32.U32 R9, R10 ;  /* 0x0000000a00097245 */ /* 0x000fc40000201000 */
        /* <DEDUP_REMOVED lines=28> */
.L_x_1115:
        /* <DEDUP_REMOVED lines=11> */
.L_x_1413:


//--------------------- .text._Z22dequantize_block_iq3_sIfEvPKvPT_ --------------------------
	.section	.text._Z22dequantize_block_iq3_sIfEvPKvPT_,"ax",@progbits
	.align	128
.text._Z22dequantize_block_iq3_sIfEvPKvPT_:
        .type           _Z22dequantize_block_iq3_sIfEvPKvPT_,@function
        .size           _Z22dequantize_block_iq3_sIfEvPKvPT_,(.L_x_1414 - _Z22dequantize_block_iq3_sIfEvPKvPT_)
        .other          _Z22dequantize_block_iq3_sIfEvPKvPT_,@"STO_CUDA_ENTRY STV_DEFAULT"
_Z22dequantize_block_iq3_sIfEvPKvPT_:
[----:B------:R-:W-:Y:S01]  /*0000*/  LDC R1, c[0x0][0x37c] ;  /* 0x0000df00ff017b82 */ /* 0x000fe20000000800 */
[----:B------:R-:W0:Y:S07]  /*0010*/  S2R R6, SR_TID.X ;  /* 0x0000000000067919 */ /* 0x000e2e0000002100 */
[----:B------:R-:W1:Y:S01]  /*0020*/  LDC.64 R2, c[0x0][0x380] ;  /* 0x0000e000ff027b82 */ /* 0x000e620000000a00 */
[----:B------:R-:W2:Y:S01]  /*0030*/  LDCU.64 UR4, c[0x0][0x358] ;  /* 0x00006b00ff0477ac */ /* 0x000ea20008000a00 */
[----:B------:R-:W1:Y:S01]  /*0040*/  S2R R0, SR_CTAID.X ;  /* 0x0000000000007919 */ /* 0x000e620000002500 */
        /* <DEDUP_REMOVED lines=8> */
[----:B------:R-:W-:-:S04]  /*00d0*/  IADD3 R10, P1, PT, R2, R11, RZ ;  /* 0x0000000b020a7210 */ /* 0x000fc80007f3e0ff */
[----:B------:R-:W-:Y:S01]  /*00e0*/  IADD3 R14, P0, PT, R2, R5, RZ ;  /* 0x00000005020e7210 */ /* 0x000fe20007f1e0ff */
[----:B------:R-:W-:-:S04]  /*00f0*/  IMAD.X R11, RZ, RZ, R3, P1 ;  /* 0x000000ffff0b7224 */ /* 0x000fc800008e0603 */
[----:B------:R-:W-:Y:S02]  /*0100*/  IMAD.X R15, RZ, RZ, R3, P0 ;  /* 0x000000ffff0f7224 */ /* 0x000fe400000e0603 */
[----:B--2---:R-:W2:Y:S04]  /*0110*/  LDG.E.U8.CONSTANT R11, desc[UR4][R10.64+0x2] ;  /* 0x000002040a0b7981 */ /* 0x004ea8000c1e9100 */
[----:B------:R-:W4:Y:S04]  /*0120*/  LDG.E.U8.CONSTANT R13, desc[UR4][R14.64+0x2] ;  /* 0x000002040e0d7981 */ /* 0x000f28000c1e9100 */
[----:B------:R0:W5:Y:S01]  /*0130*/  LDG.E.U8.CONSTANT R12, desc[UR4][R14.64+0x3] ;  /* 0x000003040e0c7981 */ /* 0x000162000c1e9100 */
[----:B------:R-:W-:Y:S01]  /*0140*/  IMAD.SHL.U32 R7, R6, 0x4, RZ ;  /* 0x0000000406077824 */ /* 0x000fe200078e00ff */
[----:B------:R-:W-:-:S02]  /*0150*/  SHF.R.U32.HI R17, RZ, 0x1, R4 ;  /* 0x00000001ff117819 */ /* 0x000fc40000011604 */
[----:B------:R-:W0:Y:S02]  /*0160*/  LDC.64 R4, c[0x4][0x20] ;  /* 0x01000800ff047b82 */ /* 0x000e240000000a00 */
[----:B------:R-:W-:Y:S02]  /*0170*/  LOP3.LUT R9, R7, 0x1c, RZ, 0xc0, !PT ;  /* 0x0000001c07097812 */ /* 0x000fe400078ec0ff */
[----:B------:R-:W-:-:S03]  /*0180*/  IADD3 R16, P0, PT, R2, R17, RZ ;  /* 0x0000001102107210 */ /* 0x000fc60007f1e0ff */
[----:B------:R-:W-:Y:S02]  /*0190*/  IMAD.IADD R9, R8, 0x1, R9 ;  /* 0x0000000108097824 */ /* 0x000fe400078e0209 */
[----:B------:R-:W-:-:S03]  /*01a0*/  IMAD.X R17, RZ, RZ, R3, P0 ;  /* 0x000000ffff117224 */ /* 0x000fc600000e0603 */
[----:B------:R-:W-:Y:S01]  /*01b0*/  IADD3 R18, P1, PT, R2, R9, RZ ;  /* 0x0000000902127210 */ /* 0x000fe20007f3e0ff */
[----:B------:R-:W-:Y:S01]  /*01c0*/  IMAD.MOV.U32 R9, RZ, RZ, -0x2 ;  /* 0xfffffffeff097424 */ /* 0x000fe200078e00ff */
[----:B------:R1:W3:Y:S03]  /*01d0*/  LDG.E.U16.CONSTANT R2, desc[UR4][R2.64] ;  /* 0x0000000402027981 */ /* 0x0002e6000c1e9500 */
[----:B------:R-:W-:Y:S02]  /*01e0*/  IMAD R20, R8, R9, 0x8 ;  /* 0x0000000808147424 */ /* 0x000fe400078e0209 */
[----:B------:R-:W-:Y:S01]  /*01f0*/  IMAD.X R19, RZ, RZ, R3, P1 ;  /* 0x000000ffff137224 */ /* 0x000fe200008e0603 */
[----:B------:R-:W3:Y:S04]  /*0200*/  LDG.E.U8.CONSTANT R9, desc[UR4][R16.64+0x6a] ;  /* 0x00006a0410097981 */ /* 0x000ee8000c1e9100 */
[----:B------:R-:W3:Y:S01]  /*0210*/  LDG.E.U8.CONSTANT R8, desc[UR4][R18.64+0x4a] ;  /* 0x00004a0412087981 */ /* 0x000ee2000c1e9100 */
[----:B--2---:R-:W-:-:S04]  /*0220*/  SHF.L.U32 R10, R11, R20, RZ ;  /* 0x000000140b0a7219 */ /* 0x004fc800000006ff */
[----:B----4-:R-:W-:Y:S01]  /*0230*/  LOP3.LUT R13, R13, 0x100, R10, 0xf8, !PT ;  /* 0x000001000d0d7812 */ /* 0x010fe200078ef80a */
[----:B------:R-:W-:-:S04]  /*0240*/  VIADD R20, R20, 0xffffffff ;  /* 0xffffffff14147836 */ /* 0x000fc80000000000 */
[----:B0-----:R-:W-:Y:S01]  /*0250*/  IMAD.WIDE.U32 R14, R13, 0x4, R4 ;  /* 0x000000040d0e7825 */ /* 0x001fe200078e0004 */
[----:B------:R-:W-:-:S04]  /*0260*/  SHF.L.U32 R11, R11, R20, RZ ;  /* 0x000000140b0b7219 */ /* 0x000fc800000006ff */
[----:B------:R-:W2:Y:S01]  /*0270*/  LDG.E.CONSTANT R10, desc[UR4][R14.64] ;  /* 0x000000040e0a7981 */ /* 0x000ea2000c1e9900 */
[----:B-----5:R-:W-:-:S05]  /*0280*/  LOP3.LUT R11, R12, 0x100, R11, 0xf8, !PT ;  /* 0x000001000c0b7812 */ /* 0x020fca00078ef80b */
[----:B------:R-:W-:-:S05]  /*0290*/  IMAD.WIDE.U32 R4, R11, 0x4, R4 ;  /* 0x000000040b047825 */ /* 0x000fca00078e0004 */
[----:B------:R0:W4:Y:S01]  /*02a0*/  LDG.E.CONSTANT R11, desc[UR4][R4.64] ;  /* 0x00000004040b7981 */ /* 0x000122000c1e9900 */
[----:B------:R-:W-:-:S05]  /*02b0*/  IMAD.SHL.U32 R12, R6, 0x20, RZ ;  /* 0x00000020060c7824 */ /* 0x000fca00078e00ff */
[----:B------:R-:W-:Y:S02]  /*02c0*/  LOP3.LUT R13, R12, 0xe0, RZ, 0xc0, !PT ;  /* 0x000000e00c0d7812 */ /* 0x000fe400078ec0ff */
[----:B------:R-:W-:-:S03]  /*02d0*/  LOP3.LUT R6, R6, 0x3f8, RZ, 0xc0, !PT ;  /* 0x000003f806067812 */ /* 0x000fc600078ec0ff */
[----:B------:R-:W-:Y:S01]  /*02e0*/  IMAD R13, R0, 0x100, R13 ;  /* 0x00000100000d7824 */ /* 0x000fe200078e020d */
[----:B------:R-:W-:-:S04]  /*02f0*/  LOP3.LUT R0, R7, 0x4, RZ, 0xc0, !PT ;  /* 0x0000000407007812 */ /* 0x000fc800078ec0ff */
[----:B---3--:R-:W-:Y:S02]  /*0300*/  SHF.R.U32.HI R0, RZ, R0, R9 ;  /* 0x00000000ff007219 */ /* 0x008fe40000011609 */
[----:B------:R-:W-:Y:S02]  /*0310*/  IADD3 R13, P0, PT, R13, R6, RZ ;  /* 0x000000060d0d7210 */ /* 0x000fe40007f1e0ff */
[----:B------:R-:W-:Y:S02]  /*0320*/  PRMT R6, R8, 0x8880, RZ ;  /* 0x0000888008067816 */ /* 0x000fe400000000ff */
[----:B------:R-:W-:Y:S02]  /*0330*/  LOP3.LUT R0, R0, 0xf, RZ, 0xc0, !PT ;  /* 0x0000000f00007812 */ /* 0x000fe400078ec0ff */
[----:B------:R-:W-:Y:S01]  /*0340*/  PRMT R6, R6, 0x7710, RZ ;  /* 0x0000771006067816 */ /* 0x000fe200000000ff */
[----:B------:R-:W-:Y:S01]  /*0350*/  IMAD.X R12, RZ, RZ, RZ, P0 ;  /* 0x000000ffff0c7224 */ /* 0x000fe200000e06ff */
[----:B-1----:R-:W-:-:S02]  /*0360*/  I2FP.F32.U32 R3, R0 ;  /* 0x0000000000037245 */ /* 0x002fc40000201000 */
[C---:B0-----:R-:W-:Y:S02]  /*0370*/  LEA R4, P0, R13.reuse, UR6, 0x2 ;  /* 0x000000060d047c11 */ /* 0x041fe4000f8010ff */
[C---:B------:R-:W-:Y:S01]  /*0380*/  LOP3.LUT R7, R6.reuse, 0x1, RZ, 0xc0, !PT ;  /* 0x0000000106077812 */ /* 0x040fe200078ec0ff */
[----:B------:R-:W-:Y:S01]  /*0390*/  HADD2.F32 R0, -RZ, R2.H0_H0 ;  /* 0x20000002ff007230 */ /* 0x000fe20000004100 */
[----:B------:R-:W-:Y:S01]  /*03a0*/  LEA.HI.X R5, R13, UR7, R12, 0x2, P0 ;  /* 0x000000070d057c11 */ /* 0x000fe200080f140c */
[----:B------:R-:W-:Y:S01]  /*03b0*/  FADD.FTZ R3, R3, 0.5 ;  /* 0x3f00000003037421 */ /* 0x000fe20000010000 */
[----:B------:R-:W-:Y:S02]  /*03c0*/  R2P PR, R6, 0x7e ;  /* 0x0000007e06007804 */ /* 0x000fe40000000000 */
[----:B------:R-:W-:Y:S01]  /*03d0*/  ISETP.NE.U32.AND P0, PT, R7, 0x1, PT ;  /* 0x000000010700780c */ /* 0x000fe20003f05070 */
[----:B------:R-:W-:Y:S01]  /*03e0*/  FMUL.FTZ.D2 R0, R0, R3 ;  /* 0x0000000300007220 */ /* 0x000fe20000310000 */
[----:B--2---:R-:W-:-:S02]  /*03f0*/  PRMT R2, R10, 0x7770, RZ ;  /* 0x000077700a027816 */ /* 0x004fc400000000ff */
[C---:B------:R-:W-:Y:S02]  /*0400*/  PRMT R7, R10.reuse, 0x7772, RZ ;  /* 0x000077720a077816 */ /* 0x040fe400000000ff */
[----:B------:R-:W-:Y:S02]  /*0410*/  I2FP.F32.U32 R3, R2 ;  /* 0x0000000200037245 */ /* 0x000fe40000201000 */
[----:B------:R-:W-:Y:S02]  /*0420*/  I2FP.F32.U32 R7, R7 ;  /* 0x0000000700077245 */ /* 0x000fe40000201000 */
[----:B------:R-:W-:Y:S01]  /*0430*/  PRMT R6, R10, 0x7771, RZ ;  /* 0x000077710a067816 */ /* 0x000fe200000000ff */
[----:B------:R-:W-:Y:S01]  /*0440*/  FMUL.FTZ R3, R0, R3 ;  /* 0x0000000300037220 */ /* 0x000fe20000410000 */
[----:B------:R-:W-:Y:S01]  /*0450*/  PRMT R2, R8, 0x8880, RZ ;  /* 0x0000888008027816 */ /* 0x000fe200000000ff */
[----:B------:R-:W-:Y:S01]  /*0460*/  FMUL.FTZ R17, R0, R7 ;  /* 0x0000000700117220 */ /* 0x000fe20000410000 */
[----:B------:R-:W-:Y:S01]  /*0470*/  I2FP.F32.U32 R9, R6 ;  /* 0x0000000600097245 */ /* 0x000fe20000201000 */
[----:B------:R-:W-:Y:S01]  /*0480*/  @!P0 FADD.FTZ R3, -R3, -RZ ;  /* 0x800000ff03038221 */ /* 0x000fe20000010100 */
[----:B------:R-:W-:-:S02]  /*0490*/  ISETP.GE.AND P0, PT, R2, RZ, PT ;  /* 0x000000ff0200720c */ /* 0x000fc40003f06270 */
[C---:B----4-:R-:W-:Y:S02]  /*04a0*/  PRMT R2, R11.reuse, 0x7770, RZ ;  /* 0x000077700b027816 */ /* 0x050fe400000000ff */
[C---:B------:R-:W-:Y:S02]  /*04b0*/  PRMT R6, R11.reuse, 0x7771, RZ ;  /* 0x000077710b067816 */ /* 0x040fe400000000ff */
[C---:B------:R-:W-:Y:S02]  /*04c0*/  PRMT R7, R11.reuse, 0x7772, RZ ;  /* 0x000077720b077816 */ /* 0x040fe400000000ff */
[----:B------:R-:W-:Y:S02]  /*04d0*/  PRMT R10, R10, 0x7773, RZ ;  /* 0x000077730a0a7816 */ /* 0x000fe400000000ff */
[----:B------:R-:W-:Y:S01]  /*04e0*/  PRMT R11, R11, 0x7773, RZ ;  /* 0x000077730b0b7816 */ /* 0x000fe200000000ff */
[----:B------:R-:W-:Y:S01]  /*04f0*/  FMUL.FTZ R13, R0, R9 ;  /* 0x00000009000d7220 */ /* 0x000fe20000410000 */
        /* <DEDUP_REMOVED lines=26> */
.L_x_1116:
        /* <DEDUP_REMOVED lines=14> */
.L_x_1414:


//--------------------- .text._Z23dequantize_block_iq4_nlIfEvPKvPT_ --------------------------
	.section	.text._Z23dequantize_block_iq4_nlIfEvPKvPT_,"ax",@progbits
	.align	128
.text._Z23dequantize_block_iq4_nlIfEvPKvPT_:
        .type           _Z23dequantize_block_iq4_nlIfEvPKvPT_,@function
        .size           _Z23dequantize_block_iq4_nlIfEvPKvPT_,(.L_x_1415 - _Z23dequantize_block_iq4_nlIfEvPKvPT_)
        .other          _Z23dequantize_block_iq4_nlIfEvPKvPT_,@"STO_CUDA_ENTRY STV_DEFAULT"
_Z23dequantize_block_iq4_nlIfEvPKvPT_:
        /* <DEDUP_REMOVED lines=11> */
[----:B------:R-:W-:-:S05]  /*00b0*/  IADD3 R8, P0, PT, R5, R2, RZ ;  /* 0x0000000205087210 */ /* 0x000fca0007f1e0ff */
[----:B------:R-:W-:Y:S02]  /*00c0*/  IMAD.X R9, RZ, RZ, R3, P0 ;  /* 0x000000ffff097224 */ /* 0x000fe400000e0603 */
[----:B--2---:R-:W2:Y:S04]  /*00d0*/  LDG.E.U16.CONSTANT R3, desc[UR4][R2.64] ;  /* 0x0000000402037981 */ /* 0x004ea8000c1e9500 */
[----:B------:R-:W3:Y:S04]  /*00e0*/  LDG.E.U8.CONSTANT R6, desc[UR4][R8.64+0x2] ;  /* 0x0000020408067981 */ /* 0x000ee8000c1e9100 */
[----:B------:R-:W5:Y:S04]  /*00f0*/  LDG.E.U8.CONSTANT R12, desc[UR4][R8.64+0x3] ;  /* 0x00000304080c7981 */ /* 0x000f68000c1e9100 */
[----:B------:R-:W2:Y:S04]  /*0100*/  LDG.E.U8.CONSTANT R14, desc[UR4][R8.64+0x4] ;  /* 0x00000404080e7981 */ /* 0x000ea8000c1e9100 */
[----:B------:R-:W2:Y:S01]  /*0110*/  LDG.E.U8.CONSTANT R10, desc[UR4][R8.64+0x5] ;  /* 0x00000504080a7981 */ /* 0x000ea2000c1e9100 */
[----:B---3--:R-:W-:-:S02]  /*0120*/  LOP3.LUT R18, R6, 0xf, RZ, 0xc0, !PT ;  /* 0x0000000f06127812 */ /* 0x008fc400078ec0ff */
[----:B------:R-:W-:Y:S02]  /*0130*/  SHF.R.U32.HI R7, RZ, 0x4, R6 ;  /* 0x00000004ff077819 */ /* 0x000fe40000011606 */
[----:B-----5:R-:W-:Y:S02]  /*0140*/  LOP3.LUT R16, R12, 0xf, RZ, 0xc0, !PT ;  /* 0x0000000f0c107812 */ /* 0x020fe400078ec0ff */
[----:B----4-:R-:W-:Y:S02]  /*0150*/  IADD3 R18, P0, PT, R18, UR6, RZ ;  /* 0x0000000612127c10 */ /* 0x010fe4000ff1e0ff */
[----:B--2---:R-:W-:Y:S02]  /*0160*/  LOP3.LUT R11, R14, 0xf, RZ, 0xc0, !PT ;  /* 0x0000000f0e0b7812 */ /* 0x004fe400078ec0ff */
[----:B------:R-:W-:Y:S01]  /*0170*/  IADD3 R16, P1, PT, R16, UR6, RZ ;  /* 0x0000000610107c10 */ /* 0x000fe2000ff3e0ff */
[----:B------:R-:W-:Y:S01]  /*0180*/  IMAD.X R19, RZ, RZ, UR7, P0 ;  /* 0x00000007ff137e24 */ /* 0x000fe200080e06ff */
[----:B------:R-:W-:-:S02]  /*0190*/  LOP3.LUT R13, R10, 0xf, RZ, 0xc0, !PT ;  /* 0x0000000f0a0d7812 */ /* 0x000fc400078ec0ff */
[----:B------:R-:W-:Y:S01]  /*01a0*/  IADD3 R6, P0, PT, R11, UR6, RZ ;  /* 0x000000060b067c10 */ /* 0x000fe2000ff1e0ff */
[----:B------:R-:W-:Y:S01]  /*01b0*/  IMAD.X R17, RZ, RZ, UR7, P1 ;  /* 0x00000007ff117e24 */ /* 0x000fe200088e06ff */
[----:B------:R-:W-:Y:S01]  /*01c0*/  LOP3.LUT R9, R7, 0xffff, RZ, 0xc0, !PT ;  /* 0x0000ffff07097812 */ /* 0x000fe200078ec0ff */
[----:B------:R0:W2:Y:S01]  /*01d0*/  LDG.E.U8.CONSTANT R11, desc[UR4][R18.64] ;  /* 0x00000004120b7981 */ /* 0x0000a2000c1e9100 */
[----:B------:R-:W-:Y:S01]  /*01e0*/  IADD3 R8, P1, PT, R13, UR6, RZ ;  /* 0x000000060d087c10 */ /* 0x000fe2000ff3e0ff */
[----:B------:R-:W-:Y:S01]  /*01f0*/  IMAD.X R7, RZ, RZ, UR7, P0 ;  /* 0x00000007ff077e24 */ /* 0x000fe200080e06ff */
[----:B------:R-:W-:Y:S01]  /*0200*/  SHF.R.U32.HI R13, RZ, 0x4, R12 ;  /* 0x00000004ff0d7819 */ /* 0x000fe2000001160c */
[----:B------:R-:W3:Y:S01]  /*0210*/  LDG.E.U8.CONSTANT R16, desc[UR4][R16.64] ;  /* 0x0000000410107981 */ /* 0x000ee2000c1e9100 */
[----:B------:R-:W-:Y:S01]  /*0220*/  IADD3 R12, P0, PT, R9, UR6, RZ ;  /* 0x00000006090c7c10 */ /* 0x000fe2000ff1e0ff */
[----:B------:R-:W-:Y:S01]  /*0230*/  IMAD.X R9, RZ, RZ, UR7, P1 ;  /* 0x00000007ff097e24 */ /* 0x000fe200088e06ff */
[----:B------:R-:W-:Y:S01]  /*0240*/  LOP3.LUT R20, R13, 0xffff, RZ, 0xc0, !PT ;  /* 0x0000ffff0d147812 */ /* 0x000fe200078ec0ff */
[----:B------:R1:W4:Y:S01]  /*0250*/  LDG.E.U8.CONSTANT R6, desc[UR4][R6.64] ;  /* 0x0000000406067981 */ /* 0x000322000c1e9100 */
[----:B------:R-:W-:Y:S01]  /*0260*/  SHF.R.U32.HI R15, RZ, 0x4, R14 ;  /* 0x00000004ff0f7819 */ /* 0x000fe2000001160e */
[----:B------:R-:W-:Y:S01]  /*0270*/  IMAD.X R13, RZ, RZ, UR7, P0 ;  /* 0x00000007ff0d7e24 */ /* 0x000fe200080e06ff */
[----:B------:R-:W-:Y:S01]  /*0280*/  SHF.R.U32.HI R10, RZ, 0x4, R10 ;  /* 0x00000004ff0a7819 */ /* 0x000fe2000001160a */
[----:B------:R-:W5:Y:S01]  /*0290*/  LDG.E.U8.CONSTANT R8, desc[UR4][R8.64] ;  /* 0x0000000408087981 */ /* 0x000f62000c1e9100 */
[----:B------:R-:W-:-:S02]  /*02a0*/  IADD3 R14, P0, PT, R20, UR6, RZ ;  /* 0x00000006140e7c10 */ /* 0x000fc4000ff1e0ff */
[----:B0-----:R-:W-:Y:S01]  /*02b0*/  LOP3.LUT R18, R15, 0xffff, RZ, 0xc0, !PT ;  /* 0x0000ffff0f127812 */ /* 0x001fe200078ec0ff */
[----:B------:R-:W5:Y:S01]  /*02c0*/  LDG.E.U8.CONSTANT R12, desc[UR4][R12.64] ;  /* 0x000000040c0c7981 */ /* 0x000f62000c1e9100 */
[----:B------:R-:W-:Y:S01]  /*02d0*/  LOP3.LUT R10, R10, 0xffff, RZ, 0xc0, !PT ;  /* 0x0000ffff0a0a7812 */ /* 0x000fe200078ec0ff */
[----:B------:R-:W-:Y:S01]  /*02e0*/  IMAD.X R15, RZ, RZ, UR7, P0 ;  /* 0x00000007ff0f7e24 */ /* 0x000fe200080e06ff */
[----:B------:R-:W-:Y:S02]  /*02f0*/  IADD3 R18, P0, PT, R18, UR6, RZ ;  /* 0x0000000612127c10 */ /* 0x000fe4000ff1e0ff */
[----:B------:R-:W-:Y:S02]  /*0300*/  IADD3 R20, P1, PT, R10, UR6, RZ ;  /* 0x000000060a147c10 */ /* 0x000fe4000ff3e0ff */
[----:B------:R-:W5:Y:S01]  /*0310*/  LDG.E.U8.CONSTANT R14, desc[UR4][R14.64] ;  /* 0x000000040e0e7981 */ /* 0x000f62000c1e9100 */
[----:B------:R-:W-:Y:S02]  /*0320*/  IMAD.X R19, RZ, RZ, UR7, P0 ;  /* 0x00000007ff137e24 */ /* 0x000fe400080e06ff */
[----:B------:R-:W-:Y:S01]  /*0330*/  IMAD.X R21, RZ, RZ, UR7, P1 ;  /* 0x00000007ff157e24 */ /* 0x000fe200088e06ff */
[----:B------:R-:W0:Y:S02]  /*0340*/  LDCU.64 UR6, c[0x0][0x388] ;  /* 0x00007100ff0677ac */ /* 0x000e240008000a00 */
[----:B------:R-:W5:Y:S04]  /*0350*/  LDG.E.U8.CONSTANT R18, desc[UR4][R18.64] ;  /* 0x0000000412127981 */ /* 0x000f68000c1e9100 */
[----:B------:R-:W5:Y:S01]  /*0360*/  LDG.E.U8.CONSTANT R20, desc[UR4][R20.64] ;  /* 0x0000000414147981 */ /* 0x000f62000c1e9100 */
[----:B------:R-:W-:-:S05]  /*0370*/  IMAD.SHL.U32 R0, R0, 0x20, RZ ;  /* 0x0000002000007824 */ /* 0x000fca00078e00ff */
[----:B-1----:R-:W-:-:S05]  /*0380*/  LOP3.LUT R7, R0, 0xe0, RZ, 0xc0, !PT ;  /* 0x000000e000077812 */ /* 0x002fca00078ec0ff */
[----:B------:R-:W-:-:S05]  /*0390*/  IMAD R4, R4, 0x100, R7 ;  /* 0x0000010004047824 */ /* 0x000fca00078e0207 */
[----:B------:R-:W-:Y:S01]  /*03a0*/  IADD3 R4, P0, PT, R4, R5, RZ ;  /* 0x0000000504047210 */ /* 0x000fe20007f1e0ff */
[----:B------:R-:W-:-:S04]  /*03b0*/  HADD2.F32 R5, -RZ, R3.H0_H0 ;  /* 0x20000003ff057230 */ /* 0x000fc80000004100 */
[----:B------:R-:W-:Y:S01]  /*03c0*/  IMAD.X R7, RZ, RZ, RZ, P0 ;  /* 0x000000ffff077224 */ /* 0x000fe200000e06ff */
[----:B0-----:R-:W-:-:S04]  /*03d0*/  LEA R2, P0, R4, UR6, 0x2 ;  /* 0x0000000604027c11 */ /* 0x001fc8000f8010ff */
[----:B------:R-:W-:Y:S01]  /*03e0*/  LEA.HI.X R3, R4, UR7, R7, 0x2, P0 ;  /* 0x0000000704037c11 */ /* 0x000fe200080f1407 */
[----:B--2---:R-:W0:Y:S08]  /*03f0*/  I2F.S8 R10, R11 ;  /* 0x0000000b000a7306 */ /* 0x004e300000001400 */
[----:B---3--:R-:W-:Y:S08]  /*0400*/  I2F.S8 R16, R16 ;  /* 0x0000001000107306 */ /* 0x008ff00000001400 */
[----:B----4-:R-:W-:Y:S08]  /*0410*/  I2F.S8 R6, R6 ;  /* 0x0000000600067306 */ /* 0x010ff00000001400 */
[----:B-----5:R-:W-:Y:S08]  /*0420*/  I2F.S8 R8, R8 ;  /* 0x0000000800087306 */ /* 0x020ff00000001400 */
[----:B------:R-:W1:Y:S08]  /*0430*/  I2F.S8 R12, R12 ;  /* 0x0000000c000c7306 */ /* 0x000e700000001400 */
[----:B------:R-:W2:Y:S08]  /*0440*/  I2F.S8 R14, R14 ;  /* 0x0000000e000e7306 */ /* 0x000eb00000001400 */
[----:B------:R-:W3:Y:S08]  /*0450*/  I2F.S8 R18, R18 ;  /* 0x0000001200127306 */ /* 0x000ef00000001400 */
[----:B------:R-:W4:Y:S01]  /*0460*/  I2F.S8 R20, R20 ;  /* 0x0000001400147306 */ /* 0x000f220000001400 */
[C---:B0-----:R-:W-:Y:S01]  /*0470*/  FMUL.FTZ R7, R5.reuse, R10 ;  /* 0x0000000a05077220 */ /* 0x041fe20000410000 */
[C---:B-1----:R-:W-:Y:S01]  /*0480*/  FMUL.FTZ R9, R5.reuse, R12 ;  /* 0x0000000c05097220 */ /* 0x042fe20000410000 */
[C---:B------:R-:W-:Y:S01]  /*0490*/  FMUL.FTZ R11, R5.reuse, R16 ;  /* 0x00000010050b7220 */ /* 0x040fe20000410000 */
[C---:B--2---:R-:W-:Y:S01]  /*04a0*/  FMUL.FTZ R13, R5.reuse, R14 ;  /* 0x0000000e050d7220 */ /* 0x044fe20000410000 */
[C---:B------:R-:W-:Y:S01]  /*04b0*/  FMUL.FTZ R15, R5.reuse, R6 ;  /* 0x00000006050f7220 */ /* 0x040fe20000410000 */
[C---:B------:R-:W-:Y:S01]  /*04c0*/  FMUL.FTZ R19, R5.reuse, R8 ;  /* 0x0000000805137220 */ /* 0x040fe20000410000 */
[C---:B---3--:R-:W-:Y:S01]  /*04d0*/  FMUL.FTZ R17, R5.reuse, R18 ;  /* 0x0000001205117220 */ /* 0x048fe20000410000 */
[----:B------:R-:W-:Y:S01]  /*04e0*/  STG.E desc[UR4][R2.64], R7 ;  /* 0x0000000702007986 */ /* 0x000fe2000c101904 */
[----:B----4-:R-:W-:-:S03]  /*04f0*/  FMUL.FTZ R5, R5, R20 ;  /* 0x0000001405057220 */ /* 0x010fc60000410000 */
        /* <DEDUP_REMOVED lines=8> */
.L_x_1117:
        /* <DEDUP_REMOVED lines=16> */
.L_x_1415:


//--------------------- .text._Z22dequantize_block_iq1_sIfEvPKvPT_ --------------------------
	.section	.text._Z22dequantize_block_iq1_sIfEvPKvPT_,"ax",@progbits
	.align	128
.text._Z22dequantize_block_iq1_sIfEvPKvPT_:
        .type           _Z22dequantize_block_iq1_sIfEvPKvPT_,@function
        .size           _Z22dequantize_block_iq1_sIfEvPKvPT_,(.L_x_1416 - _Z22dequantize_block_iq1_sIfEvPKvPT_)
        .other          _Z22dequantize_block_iq1_sIfEvPKvPT_,@"STO_CUDA_ENTRY STV_DEFAULT"
_Z22dequantize_block_iq1_sIfEvPKvPT_:
        /* <DEDUP_REMOVED lines=8> */
[----:B------:R-:W-:Y:S01]  /*0080*/  SHF.R.U64 R6, R4, 0x3, RZ ;  /* 0x0000000304067819 */ /* 0x000fe200000012ff */
[----:B-1----:R-:W-:-:S03]  /*0090*/  IMAD.WIDE.U32 R2, R0, 0x32, R2 ;  /* 0x0000003200027825 */ /* 0x002fc600078e0002 */
[----:B------:R-:W-:Y:S01]  /*00a0*/  LOP3.LUT R9, R5, 0xe, RZ, 0xc0, !PT ;  /* 0x0000000e05097812 */ /* 0x000fe200078ec0ff */
[----:B------:R-:W-:-:S03]  /*00b0*/  IMAD.SHL.U32 R5, R4, 0x4, RZ ;  /* 0x0000000404057824 */ /* 0x000fc600078e00ff */
[C---:B------:R-:W-:Y:S02]  /*00c0*/  IADD3 R8, P1, PT, R2.reuse, R9, RZ ;  /* 0x0000000902087210 */ /* 0x040fe40007f3e0ff */
[----:B------:R-:W-:Y:S02]  /*00d0*/  IADD3 R13, P0, PT, R2, 0x22, RZ ;  /* 0x00000022020d7810 */ /* 0x000fe40007f1e0ff */
[----:B------:R-:W-:Y:S01]  /*00e0*/  LOP3.LUT R12, R5, 0x1c, RZ, 0xc0, !PT ;  /* 0x0000001c050c7812 */ /* 0x000fe200078ec0ff */
[--C-:B------:R-:W-:Y:S02]  /*00f0*/  IMAD.X R9, RZ, RZ, R3.reuse, P1 ;  /* 0x000000ffff097224 */ /* 0x100fe400008e0603 */
[----:B------:R-:W-:Y:S01]  /*0100*/  IMAD.X R10, RZ, RZ, R3, P0 ;  /* 0x000000ffff0a7224 */ /* 0x000fe200000e0603 */
[----:B------:R-:W-:Y:S02]  /*0110*/  IADD3 R12, P1, P2, R13, R12, R6 ;  /* 0x0000000c0d0c7210 */ /* 0x000fe40007a3e006 */
[----:B--2---:R-:W2:Y:S02]  /*0120*/  LDG.E.U16.CONSTANT R7, desc[UR4][R8.64+0x22] ;  /* 0x0000220408077981 */ /* 0x004ea4000c1e9500 */
[----:B------:R-:W-:Y:S01]  /*0130*/  IADD3.X R13, PT, PT, R10, RZ, RZ, P1, P2 ;  /* 0x000000ff0a0d7210 */ /* 0x000fe20000fe44ff */
[----:B------:R-:W-:Y:S01]  /*0140*/  IMAD R6, R6, 0x3, RZ ;  /* 0x0000000306067824 */ /* 0x000fe200078e02ff */
[----:B------:R0:W5:Y:S04]  /*0150*/  LDG.E.U16.CONSTANT R10, desc[UR4][R2.64] ;  /* 0x00000004020a7981 */ /* 0x000168000c1e9500 */
[----:B------:R-:W3:Y:S01]  /*0160*/  LDG.E.U8.CONSTANT R12, desc[UR4][R12.64+-0x20] ;  /* 0xffffe0040c0c7981 */ /* 0x000ee2000c1e9100 */
[----:B--2---:R-:W-:-:S05]  /*0170*/  SHF.R.U32.HI R6, RZ, R6, R7 ;  /* 0x00000006ff067219 */ /* 0x004fca0000011607 */
[----:B------:R-:W-:-:S05]  /*0180*/  IMAD.SHL.U32 R11, R6, 0x100, RZ ;  /* 0x00000100060b7824 */ /* 0x000fca00078e00ff */
[----:B---3--:R-:W-:-:S05]  /*0190*/  LOP3.LUT R11, R12, 0x700, R11, 0xf8, !PT ;  /* 0x000007000c0b7812 */ /* 0x008fca00078ef80b */
[----:B----4-:R-:W-:-:S05]  /*01a0*/  IMAD.WIDE.U32 R14, R11, 0x8, R14 ;  /* 0x000000080b0e7825 */ /* 0x010fca00078e000e */
[----:B------:R1:W2:Y:S01]  /*01b0*/  LDG.E.CONSTANT R6, desc[UR4][R14.64] ;  /* 0x000000040e067981 */ /* 0x0002a2000c1e9900 */
[----:B------:R-:W-:-:S04]  /*01c0*/  SHF.R.U32.HI R8, RZ, 0xb, R7 ;  /* 0x0000000bff087819 */ /* 0x000fc80000011607 */
[----:B------:R-:W-:Y:S01]  /*01d0*/  LOP3.LUT R8, R8, 0xe, RZ, 0xc0, !PT ;  /* 0x0000000e08087812 */ /* 0x000fe200078ec0ff */
[----:B------:R-:W-:Y:S02]  /*01e0*/  IMAD.SHL.U32 R11, R4, 0x80, RZ ;  /* 0x00000080040b7824 */ /* 0x000fe400078e00ff */
[----:B0-----:R-:W-:Y:S01]  /*01f0*/  IMAD.WIDE.U32 R2, R0, 0x400, RZ ;  /* 0x0000040000027825 */ /* 0x001fe200078e00ff */
[----:B------:R-:W-:Y:S02]  /*0200*/  LOP3.LUT R8, R8, 0x1, RZ, 0xfc, !PT ;  /* 0x0000000108087812 */ /* 0x000fe400078efcff */
[----:B-1----:R-:W-:Y:S02]  /*0210*/  PRMT R14, R7, 0x9910, RZ ;  /* 0x00009910070e7816 */ /* 0x002fe400000000ff */
[----:B------:R0:W-:Y:S01]  /*0220*/  I2F.U16 R9, R8 ;  /* 0x0000000800097306 */ /* 0x0001e20000101000 */
[----:B------:R-:W-:Y:S02]  /*0230*/  LOP3.LUT R5, R5, 0xfe0, RZ, 0xc0, !PT ;  /* 0x00000fe005057812 */ /* 0x000fe400078ec0ff */
[----:B------:R-:W-:Y:S01]  /*0240*/  LOP3.LUT R2, R2, 0x380, R11, 0xf8, !PT ;  /* 0x0000038002027812 */ /* 0x000fe200078ef80b */
[----:B------:R-:W-:-:S03]  /*0250*/  IMAD.MOV.U32 R11, RZ, RZ, 0x3f600000 ;  /* 0x3f600000ff0b7424 */ /* 0x000fc600078e00ff */
[----:B------:R-:W-:-:S04]  /*0260*/  IADD3 R2, P1, P2, R5, UR6, R2 ;  /* 0x0000000605027c10 */ /* 0x000fc8000fa3e002 */
[----:B------:R-:W-:Y:S02]  /*0270*/  IADD3.X R3, PT, PT, RZ, UR7, R3, P1, P2 ;  /* 0x00000007ff037c10 */ /* 0x000fe40008fe4403 */
[C---:B--2---:R-:W-:Y:S02]  /*0280*/  LOP3.LUT R12, R6.reuse, 0xf, RZ, 0xc0, !PT ;  /* 0x0000000f060c7812 */ /* 0x044fe400078ec0ff */
[----:B------:R-:W-:Y:S02]  /*0290*/  SHF.R.U32.HI R4, RZ, 0x14, R6 ;  /* 0x00000014ff047819 */ /* 0x000fe40000011606 */
[----:B------:R-:W-:Y:S02]  /*02a0*/  LOP3.LUT R7, R6, 0xffff, RZ, 0xc0, !PT ;  /* 0x0000ffff06077812 */ /* 0x000fe400078ec0ff */
[----:B------:R-:W1:Y:S01]  /*02b0*/  I2F.U16 R12, R12 ;  /* 0x0000000c000c7306 */ /* 0x000e620000101000 */
[----:B0-----:R-:W-:Y:S01]  /*02c0*/  LOP3.LUT R8, R4, 0xf, RZ, 0xc0, !PT ;  /* 0x0000000f04087812 */ /* 0x001fe200078ec0ff */
[----:B------:R-:W-:Y:S01]  /*02d0*/  IMAD.MOV.U32 R4, RZ, RZ, R14 ;  /* 0x000000ffff047224 */ /* 0x000fe200078e000e */
[----:B------:R-:W-:-:S02]  /*02e0*/  PRMT R13, R6, 0x7632, R13 ;  /* 0x00007632060d7816 */ /* 0x000fc4000000000d */
[--C-:B------:R-:W-:Y:S02]  /*02f0*/  SHF.R.U32.HI R5, RZ, 0x8, R7.reuse ;  /* 0x00000008ff057819 */ /* 0x100fe40000011607 */
[----:B------:R-:W-:Y:S01]  /*0300*/  ISETP.GT.AND P0, PT, R4, -0x1, PT ;  /* 0xffffffff0400780c */ /* 0x000fe20003f04270 */
[----:B-----5:R-:W-:Y:S01]  /*0310*/  HADD2.F32 R4, -RZ, R10.H0_H0 ;  /* 0x2000000aff047230 */ /* 0x020fe20000004100 */
[----:B------:R-:W-:Y:S02]  /*0320*/  LOP3.LUT R13, R13, 0xf, RZ, 0xc0, !PT ;  /* 0x0000000f0d0d7812 */ /* 0x000fe400078ec0ff */
[----:B------:R-:W-:Y:S02]  /*0330*/  LOP3.LUT R10, R5, 0xf, RZ, 0xc0, !PT ;  /* 0x0000000f050a7812 */ /* 0x000fe400078ec0ff */
[----:B------:R-:W-:Y:S01]  /*0340*/  FSEL R5, -R11, -1.125, P0 ;  /* 0xbf9000000b057808 */ /* 0x000fe20000000100 */
[----:B------:R0:W2:Y:S04]  /*0350*/  I2F.U16 R0, R13 ;  /* 0x0000000d00007306 */ /* 0x0000a80000101000 */
[----:B-1----:R-:W-:Y:S01]  /*0360*/  FADD.FTZ R11, R5, R12 ;  /* 0x0000000c050b7221 */ /* 0x002fe20000010000 */
[----:B0-----:R-:W-:-:S04]  /*0370*/  SHF.R.U32.HI R13, RZ, 0x4, R7 ;  /* 0x00000004ff0d7819 */ /* 0x001fc80000011607 */
[----:B------:R-:W-:Y:S01]  /*0380*/  LOP3.LUT R12, R13, 0xf, RZ, 0xc0, !PT ;  /* 0x0000000f0d0c7812 */ /* 0x000fe200078ec0ff */
[----:B------:R-:W-:Y:S01]  /*0390*/  FMUL.FTZ R4, R4, R9 ;  /* 0x0000000904047220 */ /* 0x000fe20000410000 */
[----:B------:R-:W-:Y:S01]  /*03a0*/  LOP3.LUT R9, R6, 0xf000000, RZ, 0xc0, !PT ;  /* 0x0f00000006097812 */ /* 0x000fe200078ec0ff */
[----:B------:R-:W0:Y:S01]  /*03b0*/  I2F.U16 R8, R8 ;  /* 0x0000000800087306 */ /* 0x000e220000101000 */
[----:B------:R-:W-:Y:S02]  /*03c0*/  SHF.R.U32.HI R6, RZ, 0x1c, R6 ;  /* 0x0000001cff067819 */ /* 0x000fe40000011606 */
[----:B------:R-:W-:-:S05]  /*03d0*/  SHF.R.U32.HI R7, RZ, 0xc, R7 ;  /* 0x0000000cff077819 */ /* 0x000fca0000011607 */
[----:B------:R-:W1:Y:S01]  /*03e0*/  I2F.U16 R10, R10 ;  /* 0x0000000a000a7306 */ /* 0x000e620000101000 */
[----:B------:R-:W-:Y:S02]  /*03f0*/  SHF.R.U32.HI R9, RZ, 0x18, R9 ;  /* 0x00000018ff097819 */ /* 0x000fe40000011609 */
[----:B------:R-:W-:-:S05]  /*0400*/  I2FP.F32.U32 R14, R6 ;  /* 0x00000006000e7245 */ /* 0x000fca0000201000 */
[----:B------:R-:W3:Y:S01]  /*0410*/  I2F.U16 R12, R12 ;  /* 0x0000000c000c7306 */ /* 0x000ee20000101000 */
[----:B------:R-:W-:Y:S02]  /*0420*/  LOP3.LUT R15, R7, 0xffff, RZ, 0xc0, !PT ;  /* 0x0000ffff070f7812 */ /* 0x000fe400078ec0ff */
[----:B------:R-:W-:Y:S01]  /*0430*/  I2FP.F32.U32 R6, R9 ;  /* 0x0000000900067245 */ /* 0x000fe20000201000 */
[C---:B------:R-:W-:Y:S01]  /*0440*/  FADD.FTZ R9, R5.reuse, R14 ;  /* 0x0000000e05097221 */ /* 0x040fe20000010000 */
[C---:B--2---:R-:W-:Y:S01]  /*0450*/  FADD.FTZ R7, R5.reuse, R0 ;  /* 0x0000000005077221 */ /* 0x044fe20000010000 */
[----:B------:R-:W-:Y:S02]  /*0460*/  I2FP.F32.U32 R0, R15 ;  /* 0x0000000f00007245 */ /* 0x000fe40000201000 */
[C---:B------:R-:W-:Y:S01]  /*0470*/  FMUL.FTZ R19, R4.reuse, R9 ;  /* 0x0000000904137220 */ /* 0x040fe20000410000 */
[C---:B------:R-:W-:Y:S01]  /*0480*/  FMUL.FTZ R9, R4.reuse, R7 ;  /* 0x0000000704097220 */ /* 0x040fe20000410000 */
[C---:B------:R-:W-:Y:S01]  /*0490*/  FADD.FTZ R13, R5.reuse, R6 ;  /* 0x00000006050d7221 */ /* 0x040fe20000010000 */
[C---:B0-----:R-:W-:Y:S01]  /*04a0*/  FADD.FTZ R17, R5.reuse, R8 ;  /* 0x0000000805117221 */ /* 0x041fe20000010000 */
[C---:B-1----:R-:W-:Y:S01]  /*04b0*/  FADD.FTZ R7, R5.reuse, R10 ;  /* 0x0000000a05077221 */ /* 0x042fe20000010000 */
[C---:B---3--:R-:W-:Y:S01]  /*04c0*/  FADD.FTZ R15, R5.reuse, R12 ;  /* 0x0000000c050f7221 */ /* 0x048fe20000010000 */
[----:B------:R-:W-:Y:S01]  /*04d0*/  FADD.FTZ R5, R5, R0 ;  /* 0x0000000005057221 */ /* 0x000fe20000010000 */
        /* <DEDUP_REMOVED lines=15> */
.L_x_1118:
        /* <DEDUP_REMOVED lines=11> */
.L_x_1416:


//--------------------- .text._Z24dequantize_block_iq3_xxsIfEvPKvPT_ --------------------------
	.section	.text._Z24dequantize_block_iq3_xxsIfEvPKvPT_,"ax",@progbits
	.align	128
.text._Z24dequantize_block_iq3_xxsIfEvPKvPT_:
        .type           _Z24dequantize_block_iq3_xxsIfEvPKvPT_,@function
        .size           _Z24dequantize_block_iq3_xxsIfEvPKvPT_,(.L_x_1417 - _Z24dequantize_block_iq3_xxsIfEvPKvPT_)
        .other          _Z24dequantize_block_iq3_xxsIfEvPKvPT_,@"STO_CUDA_ENTRY STV_DEFAULT"
_Z24dequantize_block_iq3_xxsIfEvPKvPT_:
        /* <DEDUP_REMOVED lines=24> */
[----:B------:R-:W5:Y:S01]  /*0180*/  LDG.E.U8.CONSTANT R17, desc[UR4][R12.64+0x3] ;  /* 0x000003040c117981 */ /* 0x000f62000c1e9100 */
        /* <DEDUP_REMOVED lines=8> */
[----:B------:R-:W3:Y:S01]  /*0210*/  LDG.E.CONSTANT R8, desc[UR4][R10.64] ;  /* 0x000000040a087981 */ /* 0x000ee2000c1e9900 */
        /* <DEDUP_REMOVED lines=9> */
[----:B------:R-:W-:Y:S01]  /*02b0*/  FADD.FTZ R3, R3, 0.5 ;  /* 0x3f00000003037421 */ /* 0x000fe20000010000 */
[----:B--2---:R-:W-:-:S04]  /*02c0*/  PRMT R12, R9, 0x8880, RZ ;  /* 0x00008880090c7816 */ /* 0x004fc800000000ff */
[----:B------:R-:W-:Y:S02]  /*02d0*/  PRMT R12, R12, 0x7710, RZ ;  /* 0x000077100c0c7816 */ /* 0x000fe400000000ff */
[----:B---3--:R-:W-:Y:S02]  /*02e0*/  PRMT R2, R8, 0x7771, RZ ;  /* 0x0000777108027816 */ /* 0x008fe400000000ff */
[----:B------:R-:W-:Y:S02]  /*02f0*/  R2P PR, R12, 0x7e ;  /* 0x0000007e0c007804 */ /* 0x000fe40000000000 */
[----:B------:R-:W-:Y:S01]  /*0300*/  IADD3 R13, P0, PT, R13, R0, RZ ;  /* 0x000000000d0d7210 */ /* 0x000fe20007f1e0ff */
[----:B------:R-:W-:Y:S01]  /*0310*/  FMUL.FTZ.D2 R0, R4, R3 ;  /* 0x0000000304007220 */ /* 0x000fe20000310000 */
[----:B------:R-:W-:Y:S02]  /*0320*/  I2FP.F32.U32 R5, R2 ;  /* 0x0000000200057245 */ /* 0x000fe40000201000 */
[----:B------:R-:W-:Y:S01]  /*0330*/  PRMT R9, R9, 0x8880, RZ ;  /* 0x0000888009097816 */ /* 0x000fe200000000ff */
[----:B------:R-:W-:Y:S01]  /*0340*/  IMAD.X R10, RZ, RZ, RZ, P0 ;  /* 0x000000ffff0a7224 */ /* 0x000fe200000e06ff */
[C---:B-1----:R-:W-:Y:S01]  /*0350*/  LEA R2, P0, R13.reuse, UR6, 0x2 ;  /* 0x000000060d027c11 */ /* 0x042fe2000f8010ff */
[----:B------:R-:W-:Y:S01]  /*0360*/  FMUL.FTZ R5, R0, R5 ;  /* 0x0000000500057220 */ /* 0x000fe20000410000 */
[----:B------:R-:W-:Y:S01]  /*0370*/  LOP3.LUT R12, R12, 0x1, RZ, 0xc0, !PT ;  /* 0x000000010c0c7812 */ /* 0x000fe200078ec0ff */
[----:B------:R-:W-:Y:S01]  /*0380*/  IMAD.MOV.U32 R4, RZ, RZ, R9 ;  /* 0x000000ffff047224 */ /* 0x000fe200078e0009 */
[----:B------:R-:W-:Y:S01]  /*0390*/  LEA.HI.X R3, R13, UR7, R10, 0x2, P0 ;  /* 0x000000070d037c11 */ /* 0x000fe200080f140a */
[----:B------:R-:W-:Y:S01]  /*03a0*/  @P1 FADD.FTZ R5, -R5, -RZ ;  /* 0x800000ff05051221 */ /* 0x000fe20000010100 */
[----:B------:R-:W-:-:S02]  /*03b0*/  ISETP.NE.U32.AND P1, PT, R12, 0x1, PT ;  /* 0x000000010c00780c */ /* 0x000fc40003f25070 */
[----:B------:R-:W-:Y:S02]  /*03c0*/  ISETP.GE.AND P0, PT, R4, RZ, PT ;  /* 0x000000ff0400720c */ /* 0x000fe40003f06270 */
[C---:B------:R-:W-:Y:S02]  /*03d0*/  PRMT R4, R8.reuse, 0x7770, RZ ;  /* 0x0000777008047816 */ /* 0x040fe400000000ff */
[----:B0-----:R-:W-:Y:S02]  /*03e0*/  PRMT R7, R8, 0x7772, RZ ;  /* 0x0000777208077816 */ /* 0x001fe400000000ff */
[C---:B-----5:R-:W-:Y:S02]  /*03f0*/  PRMT R10, R6.reuse, 0x7770, RZ ;  /* 0x00007770060a7816 */ /* 0x060fe400000000ff */
[C---:B------:R-:W-:Y:S02]  /*0400*/  PRMT R11, R6.reuse, 0x7771, RZ ;  /* 0x00007771060b7816 */ /* 0x040fe400000000ff */
[----:B------:R-:W-:-:S02]  /*0410*/  PRMT R12, R6, 0x7772, RZ ;  /* 0x00007772060c7816 */ /* 0x000fc400000000ff */
[----:B------:R-:W-:Y:S02]  /*0420*/  PRMT R8, R8, 0x7773, RZ ;  /* 0x0000777308087816 */ /* 0x000fe400000000ff */
[----:B------:R-:W-:Y:S02]  /*0430*/  PRMT R6, R6, 0x7773, RZ ;  /* 0x0000777306067816 */ /* 0x000fe400000000ff */
[----:B------:R-:W-:Y:S02]  /*0440*/  I2FP.F32.U32 R13, R7 ;  /* 0x00000007000d7245 */ /* 0x000fe40000201000 */
[----:B------:R-:W-:Y:S02]  /*0450*/  I2FP.F32.U32 R9, R4 ;  /* 0x0000000400097245 */ /* 0x000fe40000201000 */
[----:B------:R-:W-:Y:S02]  /*0460*/  I2FP.F32.U32 R17, R8 ;  /* 0x0000000800117245 */ /* 0x000fe40000201000 */
[----:B------:R-:W-:-:S02]  /*0470*/  I2FP.F32.U32 R7, R10 ;  /* 0x0000000a00077245 */ /* 0x000fc40000201000 */
        /* <DEDUP_REMOVED lines=26> */
.L_x_1119:
        /* <DEDUP_REMOVED lines=14> */
.L_x_1417:


//--------------------- .text._Z23dequantize_block_iq2_xsIfEvPKvPT_ --------------------------
	.section	.text._Z23dequantize_block_iq2_xsIfEvPKvPT_,"ax",@progbits
	.align	128
.text._Z23dequantize_block_iq2_xsIfEvPKvPT_:
        .type           _Z23dequantize_block_iq2_xsIfEvPKvPT_,@function
        .size           _Z23dequantize_block_iq2_xsIfEvPKvPT_,(.L_x_1418 - _Z23dequantize_block_iq2_xsIfEvPKvPT_)
        .other          _Z23dequantize_block_iq2_xsIfEvPKvPT_,@"STO_CUDA_ENTRY STV_DEFAULT"
_Z23dequantize_block_iq2_xsIfEvPKvPT_:
        /* <DEDUP_REMOVED lines=18> */
[----:B------:R-:W5:Y:S01]  /*0120*/  LDG.E.U16.CONSTANT R2, desc[UR4][R2.64] ;  /* 0x0000000402027981 */ /* 0x000f62000c1e9500 */
        /* <DEDUP_REMOVED lines=9> */
[----:B------:R-:W0:Y:S03]  /*01c0*/  LDCU.64 UR6, c[0x0][0x388] ;  /* 0x00007100ff0677ac */ /* 0x000e260008000a00 */
[----:B------:R-:W3:Y:S01]  /*01d0*/  LDG.E.U8.CONSTANT R10, desc[UR4][R10.64] ;  /* 0x000000040a0a7981 */ /* 0x000ee2000c1e9100 */
[----:B------:R-:W-:-:S06]  /*01e0*/  IMAD.X R5, RZ, RZ, UR9, P0 ;  /* 0x00000009ff057e24 */ /* 0x000fcc00080e06ff */
[----:B------:R-:W4:Y:S01]  /*01f0*/  LDG.E.64.CONSTANT R4, desc[UR4][R4.64] ;  /* 0x0000000404047981 */ /* 0x000f22000c1e9b00 */
[----:B------:R-:W-:-:S04]  /*0200*/  SHF.R.U32.HI R7, RZ, 0x2, R0 ;  /* 0x00000002ff077819 */ /* 0x000fc80000011600 */
[----:B------:R-:W-:Y:S01]  /*0210*/  LOP3.LUT R13, R7, 0xfc, RZ, 0xc0, !PT ;  /* 0x000000fc070d7812 */ /* 0x000fe200078ec0ff */
[----:B------:R-:W-:-:S05]  /*0220*/  IMAD.SHL.U32 R7, R0, 0x20, RZ ;  /* 0x0000002000077824 */ /* 0x000fca00078e00ff */
[----:B------:R-:W-:Y:S01]  /*0230*/  LOP3.LUT R7, R7, 0xe0, RZ, 0xc0, !PT ;  /* 0x000000e007077812 */ /* 0x000fe200078ec0ff */
[----:B-----5:R-:W-:Y:S01]  /*0240*/  HADD2.F32 R2, -RZ, R2.H0_H0 ;  /* 0x20000002ff027230 */ /* 0x020fe20000004100 */
[----:B------:R-:W-:-:S03]  /*0250*/  LOP3.LUT R0, R0, 0x3f8, RZ, 0xc0, !PT ;  /* 0x000003f800007812 */ /* 0x000fc600078ec0ff */
[----:B------:R-:W-:Y:S01]  /*0260*/  IMAD R7, R6, 0x100, R7 ;  /* 0x0000010006077824 */ /* 0x000fe200078e0207 */
[----:B--2---:R-:W-:-:S04]  /*0270*/  SHF.R.U32.HI R13, RZ, R13, R8 ;  /* 0x0000000dff0d7219 */ /* 0x004fc80000011608 */
[----:B------:R-:W-:Y:S02]  /*0280*/  LOP3.LUT R13, R13, 0xf, RZ, 0xc0, !PT ;  /* 0x0000000f0d0d7812 */ /* 0x000fe400078ec0ff */
[----:B---3--:R-:W-:Y:S02]  /*0290*/  PRMT R8, R10, 0x8880, RZ ;  /* 0x000088800a087816 */ /* 0x008fe400000000ff */
[----:B------:R-:W-:Y:S02]  /*02a0*/  I2FP.F32.U32 R13, R13 ;  /* 0x0000000d000d7245 */ /* 0x000fe40000201000 */
[----:B------:R-:W-:Y:S02]  /*02b0*/  PRMT R3, R8, 0x7710, RZ ;  /* 0x0000771008037816 */ /* 0x000fe400000000ff */
[----:B----4-:R-:W-:Y:S01]  /*02c0*/  PRMT R6, R4, 0x7771, RZ ;  /* 0x0000777104067816 */ /* 0x010fe200000000ff */
[----:B------:R-:W-:Y:S01]  /*02d0*/  FADD.FTZ R13, R13, 0.5 ;  /* 0x3f0000000d0d7421 */ /* 0x000fe20000010000 */
[----:B------:R-:W-:-:S02]  /*02e0*/  R2P PR, R3, 0x7e ;  /* 0x0000007e03007804 */ /* 0x000fc40000000000 */
[----:B------:R-:W-:Y:S01]  /*02f0*/  IADD3 R9, P0, PT, R7, R0, RZ ;  /* 0x0000000007097210 */ /* 0x000fe20007f1e0ff */
[----:B------:R-:W-:Y:S01]  /*0300*/  FMUL.FTZ.D4 R0, R2, R13 ;  /* 0x0000000d02007220 */ /* 0x000fe20000210000 */
[----:B------:R-:W-:-:S03]  /*0310*/  I2FP.F32.U32 R7, R6 ;  /* 0x0000000600077245 */ /* 0x000fc60000201000 */
[----:B------:R-:W-:Y:S01]  /*0320*/  IMAD.X R10, RZ, RZ, RZ, P0 ;  /* 0x000000ffff0a7224 */ /* 0x000fe200000e06ff */
[----:B0-----:R-:W-:Y:S01]  /*0330*/  LEA R2, P0, R9, UR6, 0x2 ;  /* 0x0000000609027c11 */ /* 0x001fe2000f8010ff */
[----:B------:R-:W-:Y:S01]  /*0340*/  FMUL.FTZ R7, R0, R7 ;  /* 0x0000000700077220 */ /* 0x000fe20000410000 */
[----:B------:R-:W-:Y:S02]  /*0350*/  LOP3.LUT R6, R3, 0x1, RZ, 0xc0, !PT ;  /* 0x0000000103067812 */ /* 0x000fe400078ec0ff */
[----:B------:R-:W-:Y:S01]  /*0360*/  LEA.HI.X R3, R9, UR7, R10, 0x2, P0 ;  /* 0x0000000709037c11 */ /* 0x000fe200080f140a */
[----:B------:R-:W-:Y:S01]  /*0370*/  @P1 FADD.FTZ R7, -R7, -RZ ;  /* 0x800000ff07071221 */ /* 0x000fe20000010100 */
[----:B------:R-:W-:Y:S02]  /*0380*/  ISETP.GE.AND P0, PT, R8, RZ, PT ;  /* 0x000000ff0800720c */ /* 0x000fe40003f06270 */
[----:B------:R-:W-:Y:S02]  /*0390*/  ISETP.NE.U32.AND P1, PT, R6, 0x1, PT ;  /* 0x000000010600780c */ /* 0x000fe40003f25070 */
[----:B------:R-:W-:-:S02]  /*03a0*/  PRMT R9, R4, 0x7773, RZ ;  /* 0x0000777304097816 */ /* 0x000fc400000000ff */
[C---:B------:R-:W-:Y:S02]  /*03b0*/  PRMT R10, R4.reuse, 0x7772, RZ ;  /* 0x00007772040a7816 */ /* 0x040fe400000000ff */
[----:B------:R-:W-:Y:S02]  /*03c0*/  PRMT R11, R4, 0x7770, RZ ;  /* 0x00007770040b7816 */ /* 0x000fe400000000ff */
[C---:B------:R-:W-:Y:S02]  /*03d0*/  PRMT R6, R5.reuse, 0x7772, RZ ;  /* 0x0000777205067816 */ /* 0x040fe400000000ff */
[C---:B------:R-:W-:Y:S02]  /*03e0*/  PRMT R8, R5.reuse, 0x7771, RZ ;  /* 0x0000777105087816 */ /* 0x040fe400000000ff */
[C---:B------:R-:W-:Y:S02]  /*03f0*/  PRMT R4, R5.reuse, 0x7773, RZ ;  /* 0x0000777305047816 */ /* 0x040fe400000000ff */
[----:B------:R-:W-:-:S02]  /*0400*/  PRMT R5, R5, 0x7770, RZ ;  /* 0x0000777005057816 */ /* 0x000fc400000000ff */
[----:B------:R-:W-:Y:S02]  /*0410*/  I2FP.F32.U32 R13, R9 ;  /* 0x00000009000d7245 */ /* 0x000fe40000201000 */
[----:B------:R-:W-:Y:S02]  /*0420*/  I2FP.F32.U32 R9, R10 ;  /* 0x0000000a00097245 */ /* 0x000fe40000201000 */
[----:B------:R-:W-:Y:S02]  /*0430*/  I2FP.F32.U32 R11, R11 ;  /* 0x0000000b000b7245 */ /* 0x000fe40000201000 */
[----:B------:R-:W-:Y:S02]  /*0440*/  I2FP.F32.U32 R17, R6 ;  /* 0x0000000600117245 */ /* 0x000fe40000201000 */
[----:B------:R-:W-:Y:S02]  /*0450*/  I2FP.F32.U32 R15, R8 ;  /* 0x00000008000f7245 */ /* 0x000fe40000201000 */
[----:B------:R-:W-:-:S02]  /*0460*/  I2FP.F32.U32 R5, R5 ;  /* 0x0000000500057245 */ /* 0x000fc40000201000 */
        /* <DEDUP_REMOVED lines=24> */
.L_x_1120:
        /* <DEDUP_REMOVED lines=9> */
.L_x_1418:


//--------------------- .text._Z24dequantize_block_iq2_xxsIfEvPKvPT_ --------------------------
	.section	.text._Z24dequantize_block_iq2_xxsIfEvPKvPT_,"ax",@progbits
	.align	128
.text._Z24dequantize_block_iq2_xxsIfEvPKvPT_:
        .type           _Z24dequantize_block_iq2_xxsIfEvPKvPT_,@function
        .size           _Z24dequantize_block_iq2_xxsIfEvPKvPT_,(.L_x_1419 - _Z24dequantize_block_iq2_xxsIfEvPKvPT_)
        .other          _Z24dequantize_block_iq2_xxsIfEvPKvPT_,@"STO_CUDA_ENTRY STV_DEFAULT"
_Z24dequantize_block_iq2_xxsIfEvPKvPT_:
[----:B------:R-:W-:Y:S01]  /*0000*/  LDC R1, c[0x0][0x37c] ;  /* 0x0000df00ff017b82 */ /* 0x000fe20000000800 */
[----:B------:R-:W0:Y:S07]  /*0010*/  S2R R0, SR_TID.X ;  /* 0x0000000000007919 */ /* 0x000e2e0000002100 */
[----:B------:R-:W1:Y:S01]  /*0020*/  LDC.64 R2, c[0x0][0x380] ;  /* 0x0000e000ff027b82 */ /* 0x000e620000000a00 */
[----:B------:R-:W2:Y:S01]  /*0030*/  LDCU.64 UR4, c[0x0][0x358] ;  /* 0x00006b00ff0477ac */ /* 0x000ea20008000a00 */
[----:B------:R-:W1:Y:S01]  /*0040*/  S2R R6, SR_CTAID.X ;  /* 0x0000000000067919 */ /* 0x000e620000002500 */
[----:B------:R-:W3:Y:S05]  /*0050*/  LDCU.64 UR6, c[0x4][0x30] ;  /* 0x01000600ff0677ac */ /* 0x000eea0008000a00 */
[----:B------:R-:W4:Y:S01]  /*0060*/  LDC.64 R12, c[0x4][RZ] ;  /* 0x01000000ff0c7b82 */ /* 0x000f220000000a00 */
[----:B0-----:R-:W-:-:S02]  /*0070*/  IMAD.SHL.U32 R4, R0, 0x4, RZ ;  /* 0x0000000400047824 */ /* 0x001fc400078e00ff */
[----:B-1----:R-:W-:-:S03]  /*0080*/  IMAD.WIDE.U32 R2, R6, 0x42, R2 ;  /* 0x0000004206027825 */ /* 0x002fc600078e0002 */
[----:B------:R-:W-:-:S05]  /*0090*/  LOP3.LUT R5, R4, 0x1c, RZ, 0xc0, !PT ;  /* 0x0000001c04057812 */ /* 0x000fca00078ec0ff */
[----:B------:R-:W-:Y:S01]  /*00a0*/  IMAD.WIDE.U32 R4, R5, 0x2, R2 ;  /* 0x0000000205047825 */ /* 0x000fe200078e0002 */
[----:B------:R-:W-:Y:S01]  /*00b0*/  SHF.R.U32.HI R7, RZ, 0x3, R0 ;  /* 0x00000003ff077819 */ /* 0x000fe20000011600 */
[----:B--2---:R-:W2:Y:S04]  /*00c0*/  LDG.E.U16.CONSTANT R2, desc[UR4][R2.64] ;  /* 0x0000000402027981 */ /* 0x004ea8000c1e9500 */
[----:B------:R-:W5:Y:S04]  /*00d0*/  LDG.E.U16.CONSTANT R10, desc[UR4][R4.64+0x6] ;  /* 0x00000604040a7981 */ /* 0x000f68000c1e9500 */
[----:B------:R-:W5:Y:S01]  /*00e0*/  LDG.E.U16.CONSTANT R15, desc[UR4][R4.64+0x8] ;  /* 0x00000804040f7981 */ /* 0x000f62000c1e9500 */
[----:B------:R-:W-:-:S05]  /*00f0*/  IADD3 R8, P0, PT, R7, R4, RZ ;  /* 0x0000000407087210 */ /* 0x000fca0007f1e0ff */
[----:B------:R-:W-:-:S06]  /*0100*/  IMAD.X R9, RZ, RZ, R5, P0 ;  /* 0x000000ffff097224 */ /* 0x000fcc00000e0605 */
[----:B------:R-:W4:Y:S01]  /*0110*/  LDG.E.U8.CONSTANT R9, desc[UR4][R8.64+0x2] ;  /* 0x0000020408097981 */ /* 0x000f22000c1e9100 */
[----:B------:R-:W-:Y:S02]  /*0120*/  IMAD R7, R7, 0x7, RZ ;  /* 0x0000000707077824 */ /* 0x000fe400078e02ff */
[----:B-----5:R-:W-:-:S05]  /*0130*/  IMAD R10, R15, 0x10000, R10 ;  /* 0x000100000f0a7824 */ /* 0x020fca00078e020a */
[----:B------:R-:W-:-:S04]  /*0140*/  SHF.R.U32.HI R7, RZ, R7, R10 ;  /* 0x00000007ff077219 */ /* 0x000fc8000001160a */
[----:B------:R-:W-:-:S04]  /*0150*/  LOP3.LUT R7, R7, 0x7f, RZ, 0xc0, !PT ;  /* 0x0000007f07077812 */ /* 0x000fc800078ec0ff */
[----:B---3--:R-:W-:-:S05]  /*0160*/  IADD3 R10, P0, PT, R7, UR6, RZ ;  /* 0x00000006070a7c10 */ /* 0x008fca000ff1e0ff */
[----:B------:R-:W-:Y:S01]  /*0170*/  IMAD.X R11, RZ, RZ, UR7, P0 ;  /* 0x00000007ff0b7e24 */ /* 0x000fe200080e06ff */
[----:B------:R-:W0:Y:S01]  /*0180*/  LDCU.64 UR6, c[0x0][0x388] ;  /* 0x00007100ff0677ac */ /* 0x000e220008000a00 */
[----:B----4-:R-:W-:-:S03]  /*0190*/  IMAD.WIDE.U32 R4, R9, 0x8, R12 ;  /* 0x0000000809047825 */ /* 0x010fc600078e000c */
[----:B------:R-:W3:Y:S04]  /*01a0*/  LDG.E.U8.CONSTANT R10, desc[UR4][R10.64] ;  /* 0x000000040a0a7981 */ /* 0x000ee8000c1e9100 */
[----:B------:R-:W4:Y:S01]  /*01b0*/  LDG.E.64.CONSTANT R4, desc[UR4][R4.64] ;  /* 0x0000000404047981 */ /* 0x000f22000c1e9b00 */
[----:B------:R-:W-:Y:S01]  /*01c0*/  IMAD.SHL.U32 R7, R0, 0x20, RZ ;  /* 0x0000002000077824 */ /* 0x000fe200078e00ff */
[----:B------:R-:W-:-:S04]  /*01d0*/  SHF.R.U32.HI R15, RZ, 0xc, R15 ;  /* 0x0000000cff0f7819 */ /* 0x000fc8000001160f */
[----:B------:R-:W-:Y:S02]  /*01e0*/  LOP3.LUT R7, R7, 0xe0, RZ, 0xc0, !PT ;  /* 0x000000e007077812 */ /* 0x000fe400078ec0ff */
[----:B------:R-:W-:-:S03]  /*01f0*/  I2FP.F32.U32 R15, R15 ;  /* 0x0000000f000f7245 */ /* 0x000fc60000201000 */
[----:B------:R-:W-:Y:S01]  /*0200*/  IMAD R7, R6, 0x100, R7 ;  /* 0x0000010006077824 */ /* 0x000fe200078e0207 */
[----:B------:R-:W-:Y:S01]  /*0210*/  LOP3.LUT R0, R0, 0x3f8, RZ, 0xc0, !PT ;  /* 0x000003f800007812 */ /* 0x000fe200078ec0ff */
[----:B--2---:R-:W-:Y:S02]  /*0220*/  HADD2.F32 R2, -RZ, R2.H0_H0 ;  /* 0x20000002ff027230 */ /* 0x004fe40000004100 */
[----:B------:R-:W-:Y:S01]  /*0230*/  FADD.FTZ R15, R15, 0.5 ;  /* 0x3f0000000f0f7421 */ /* 0x000fe20000010000 */
[----:B---3--:R-:W-:-:S04]  /*0240*/  PRMT R8, R10, 0x8880, RZ ;  /* 0x000088800a087816 */ /* 0x008fc800000000ff */
[----:B------:R-:W-:Y:S02]  /*0250*/  PRMT R6, R8, 0x7710, RZ ;  /* 0x0000771008067816 */ /* 0x000fe400000000ff */
[----:B----4-:R-:W-:Y:S02]  /*0260*/  PRMT R3, R4, 0x7771, RZ ;  /* 0x0000777104037816 */ /* 0x010fe400000000ff */
[----:B------:R-:W-:Y:S02]  /*0270*/  R2P PR, R6, 0x7e ;  /* 0x0000007e06007804 */ /* 0x000fe40000000000 */
[----:B------:R-:W-:Y:S01]  /*0280*/  IADD3 R9, P0, PT, R7, R0, RZ ;  /* 0x0000000007097210 */ /* 0x000fe20007f1e0ff */
[----:B------:R-:W-:Y:S01]  /*0290*/  FMUL.FTZ.D4 R0, R2, R15 ;  /* 0x0000000f02007220 */ /* 0x000fe20000210000 */
[----:B------:R-:W-:-:S03]  /*02a0*/  I2FP.F32.U32 R3, R3 ;  /* 0x0000000300037245 */ /* 0x000fc60000201000 */
[----:B------:R-:W-:Y:S01]  /*02b0*/  IMAD.X R10, RZ, RZ, RZ, P0 ;  /* 0x000000ffff0a7224 */ /* 0x000fe200000e06ff */
[C---:B0-----:R-:W-:Y:S01]  /*02c0*/  LEA R2, P0, R9.reuse, UR6, 0x2 ;  /* 0x0000000609027c11 */ /* 0x041fe2000f8010ff */
        /* <DEDUP_REMOVED lines=43> */
.L_x_1121:
        /* <DEDUP_REMOVED lines=16> */
.L_x_1419:


//--------------------- .text._Z21dequantize_block_q6_KIfEvPKvPT_ --------------------------
	.section	.text._Z21dequantize_block_q6_KIfEvPKvPT_,"ax",@progbits
	.align	128
.text._Z21dequantize_block_q6_KIfEvPKvPT_:
        .type           _Z21dequantize_block_q6_KIfEvPKvPT_,@function
        .size           _Z21dequantize_block_q6_KIfEvPKvPT_,(.L_x_1420 - _Z21dequantize_block_q6_KIfEvPKvPT_)
        .other          _Z21dequantize_block_q6_KIfEvPKvPT_,@"STO_CUDA_ENTRY STV_DEFAULT"
_Z21dequantize_block_q6_KIfEvPKvPT_:
        /* <DEDUP_REMOVED lines=14> */
[----:B------:R-:W-:-:S03]  /*00e0*/  IMAD.X R17, RZ, RZ, R3, P1 ;  /* 0x000000ffff117224 */ /* 0x000fc600008e0603 */
[----:B------:R-:W-:Y:S02]  /*00f0*/  IADD3.X R15, PT, PT, RZ, R3, RZ, P0, !PT ;  /* 0x00000003ff0f7210 */ /* 0x000fe400007fe4ff */
        /* <DEDUP_REMOVED lines=10> */
[----:B------:R-:W-:-:S04]  /*01a0*/  LEA R5, R4, R5, 0x8 ;  /* 0x0000000504057211 */ /* 0x000fc800078e40ff */
        /* <DEDUP_REMOVED lines=17> */
[----:B------:R-:W-:Y:S01]  /*02c0*/  IADD3 R8, PT, PT, R13, -0x20, RZ ;  /* 0xffffffe00d087810 */ /* 0x000fe20007ffe0ff */
[----:B------:R-:W-:Y:S01]  /*02d0*/  VIADD R16, R16, 0xffffffe0 ;  /* 0xffffffe010107836 */ /* 0x000fe20000000000 */
[----:B------:R-:W-:Y:S01]  /*02e0*/  PRMT R6, R9, 0x8880, RZ ;  /* 0x0000888009067816 */ /* 0x000fe200000000ff */
[----:B------:R-:W-:Y:S02]  /*02f0*/  IMAD.MOV.U32 R11, RZ, RZ, R20 ;  /* 0x000000ffff0b7224 */ /* 0x000fe400078e0014 */
[----:B------:R-:W-:Y:S02]  /*0300*/  IMAD.MOV.U32 R7, RZ, RZ, R10 ;  /* 0x000000ffff077224 */ /* 0x000fe400078e000a */
[----:B------:R-:W-:-:S02]  /*0310*/  VIADD R15, R15, 0xffffffe0 ;  /* 0xffffffe00f0f7836 */ /* 0x000fc40000000000 */
        /* <DEDUP_REMOVED lines=8> */
[----:B------:R-:W-:Y:S02]  /*03a0*/  IMAD.X R8, RZ, RZ, RZ, P0 ;  /* 0x000000ffff087224 */ /* 0x000fe400000e06ff */
[C---:B-1----:R-:W-:Y:S01]  /*03b0*/  HMUL2 R11, R2.reuse.H0_H0, R11.H0_H0 ;  /* 0x2000000b020b7232 */ /* 0x042fe20000000800 */
[----:B------:R-:W-:Y:S01]  /*03c0*/  LEA R4, P0, R5, UR6, 0x2 ;  /* 0x0000000605047c11 */ /* 0x000fe2000f8010ff */
[----:B--2---:R-:W-:-:S03]  /*03d0*/  HMUL2 R0, R2.H0_H0, R7.H0_H0 ;  /* 0x2000000702007232 */ /* 0x004fc60000000800 */
[----:B------:R-:W-:Y:S01]  /*03e0*/  LEA.HI.X R5, R5, UR7, R8, 0x2, P0 ;  /* 0x0000000705057c11 */ /* 0x000fe200080f1408 */
[----:B------:R-:W-:Y:S02]  /*03f0*/  HADD2.F32 R3, -RZ, R3.H0_H0 ;  /* 0x20000003ff037230 */ /* 0x000fe40000004100 */
[----:B---3--:R-:W-:Y:S02]  /*0400*/  HMUL2 R9, R2.H0_H0, R9.H0_H0 ;  /* 0x2000000902097232 */ /* 0x008fe40000000800 */
[----:B------:R-:W-:Y:S02]  /*0410*/  HADD2.F32 R11, -RZ, R11.H0_H0 ;  /* 0x2000000bff0b7230 */ /* 0x000fe40000004100 */
[----:B------:R-:W-:Y:S02]  /*0420*/  HADD2.F32 R7, -RZ, R0.H0_H0 ;  /* 0x20000000ff077230 */ /* 0x000fe40000004100 */
[----:B------:R-:W-:Y:S01]  /*0430*/  HADD2.F32 R9, -RZ, R9.H0_H0 ;  /* 0x20000009ff097230 */ /* 0x000fe20000004100 */
[----:B------:R-:W-:Y:S04]  /*0440*/  STG.E desc[UR4][R4.64], R3 ;  /* 0x0000000304007986 */ /* 0x000fe8000c101904 */
[----:B------:R-:W-:Y:S04]  /*0450*/  STG.E desc[UR4][R4.64+0x80], R11 ;  /* 0x0000800b04007986 */ /* 0x000fe8000c101904 */
[----:B------:R-:W-:Y:S04]  /*0460*/  STG.E desc[UR4][R4.64+0x100], R7 ;  /* 0x0001000704007986 */ /* 0x000fe8000c101904 */
[----:B------:R-:W-:Y:S01]  /*0470*/  STG.E desc[UR4][R4.64+0x180], R9 ;  /* 0x0001800904007986 */ /* 0x000fe2000c101904 */
[----:B------:R-:W-:Y:S05]  /*0480*/  EXIT ;  /* 0x000000000000794d */ /* 0x000fea0003800000 */
.L_x_1122:
        /* <DEDUP_REMOVED lines=15> */
.L_x_1420:


//--------------------- .text._Z21dequantize_block_q5_KIfEvPKvPT_ --------------------------
	.section	.text._Z21dequantize_block_q5_KIfEvPKvPT_,"ax",@progbits
	.align	128
.text._Z21dequantize_block_q5_KIfEvPKvPT_:
        .type           _Z21dequantize_block_q5_KIfEvPKvPT_,@function
        .size           _Z21dequantize_block_q5_KIfEvPKvPT_,(.L_x_1421 - _Z21dequantize_block_q5_KIfEvPKvPT_)
        .other          _Z21dequantize_block_q5_KIfEvPKvPT_,@"STO_CUDA_ENTRY STV_DEFAULT"
_Z21dequantize_block_q5_KIfEvPKvPT_:
        /* <DEDUP_REMOVED lines=59> */
[----:B------:R-:W-:Y:S02]  /*03b0*/  LOP3.LUT R9, R9, 0xffff, RZ, 0xc0, !PT ;  /* 0x0000ffff09097812 */ /* 0x000fe400078ec0ff */
[----:B------:R-:W-:-:S02]  /*03c0*/  LOP3.LUT P0, RZ, R13, R8, RZ, 0xc0, !PT ;  /* 0x000000080dff7212 */ /* 0x000fc4000780c0ff */
[----:B------:R-:W-:Y:S01]  /*03d0*/  I2F.F16 R14, R14 ;  /* 0x0000000e000e7306 */ /* 0x000fe20000200c00 */
[----:B------:R-:W-:-:S07]  /*03e0*/  LOP3.LUT P1, RZ, R23, R8, RZ, 0xc0, !PT ;  /* 0x0000000817ff7212 */ /* 0x000fce000782c0ff */
[----:B------:R-:W0:Y:S01]  /*03f0*/  I2F.F16 R9, R9 ;  /* 0x0000000900097306 */ /* 0x000e220000200c00 */
[----:B------:R-:W-:Y:S02]  /*0400*/  SEL R11, RZ, 0x10, !P0 ;  /* 0x00000010ff0b7807 */ /* 0x000fe40004000000 */
[----:B------:R-:W-:Y:S02]  /*0410*/  SEL R21, RZ, 0x10, !P1 ;  /* 0x00000010ff157807 */ /* 0x000fe40004800000 */
[----:B------:R-:W-:Y:S02]  /*0420*/  LOP3.LUT R4, R4, 0xffff, RZ, 0xc0, !PT ;  /* 0x0000ffff04047812 */ /* 0x000fe400078ec0ff */
[----:B------:R-:W-:Y:S01]  /*0430*/  LOP3.LUT R16, R16, 0xffff, RZ, 0xc0, !PT ;  /* 0x0000ffff10107812 */ /* 0x000fe200078ec0ff */
        /* <DEDUP_REMOVED lines=11> */
[----:B-1----:R-:W-:-:S02]  /*04f0*/  HMUL2 R17, R2.H0_H0, R17.H0_H0 ;  /* 0x2000001102117232 */ /* 0x002fc40000000800 */
[----:B0-----:R-:W-:Y:S01]  /*0500*/  HMUL2 R19, R2.H1_H1, R19.H0_H0 ;  /* 0x2000001302137232 */ /* 0x001fe20000000c00 */
[----:B------:R-:W-:Y:S01]  /*0510*/  IADD3.X R7, PT, PT, RZ, RZ, RZ, P0, P1 ;  /* 0x000000ffff077210 */ /* 0x000fe200007e24ff */
[C-C-:B--2---:R-:W-:Y:S01]  /*0520*/  HFMA2 R4, R0.reuse.H0_H0, R3.H0_H0, -R0.reuse.H1_H1 ;  /* 0x2000000300047231 */ /* 0x144fe20000160800 */
[C---:B------:R-:W-:Y:S01]  /*0530*/  LEA R2, P0, R6.reuse, UR6, 0x2 ;  /* 0x0000000606027c11 */ /* 0x040fe2000f8010ff */
[C-C-:B------:R-:W-:Y:S02]  /*0540*/  HFMA2 R5, R17.reuse.H0_H0, R5.H0_H0, -R19.reuse.H0_H0 ;  /* 0x2000000511057231 */ /* 0x140fe40000140813 */
[----:B---3--:R-:W-:Y:S01]  /*0550*/  HFMA2 R15, R17.H0_H0, R15.H0_H0, -R19.H0_H0 ;  /* 0x2000000f110f7231 */ /* 0x008fe20000140813 */
[----:B------:R-:W-:Y:S01]  /*0560*/  LEA.HI.X R3, R6, UR7, R7, 0x2, P0 ;  /* 0x0000000706037c11 */ /* 0x000fe200080f1407 */
[----:B----4-:R-:W-:Y:S02]  /*0570*/  HFMA2 R11, R0.H0_H0, R11.H0_H0, -R0.H1_H1 ;  /* 0x2000000b000b7231 */ /* 0x010fe40000160800 */
[----:B------:R-:W-:-:S02]  /*0580*/  HADD2.F32 R5, -RZ, R5.H0_H0 ;  /* 0x20000005ff057230 */ /* 0x000fc40000004100 */
        /* <DEDUP_REMOVED lines=8> */
.L_x_1123:
        /* <DEDUP_REMOVED lines=15> */
.L_x_1421:


//--------------------- .text._Z21dequantize_block_q4_KIfEvPKvPT_ --------------------------
	.section	.text._Z21dequantize_block_q4_KIfEvPKvPT_,"ax",@progbits
	.align	128
.text._Z21dequantize_block_q4_KIfEvPKvPT_:
        .type           _Z21dequantize_block_q4_KIfEvPKvPT_,@function
        .size           _Z21dequantize_block_q4_KIfEvPKvPT_,(.L_x_1422 - _Z21dequantize_block_q4_KIfEvPKvPT_)
        .other          _Z21dequantize_block_q4_KIfEvPKvPT_,@"STO_CUDA_ENTRY STV_DEFAULT"
_Z21dequantize_block_q4_KIfEvPKvPT_:
        /* <DEDUP_REMOVED lines=48> */
[----:B------:R-:W-:-:S07]  /*0300*/  LOP3.LUT R7, R6, 0xf, RZ, 0xc0, !PT ;  /* 0x0000000f06077812 */ /* 0x000fce00078ec0ff */
[----:B------:R-:W1:Y:S01]  /*0310*/  I2F.F16 R15, R15 ;  /* 0x0000000f000f7306 */ /* 0x000e620000200c00 */
[----:B------:R-:W-:-:S07]  /*0320*/  LOP3.LUT R24, R23, 0xf, RZ, 0xc0, !PT ;  /* 0x0000000f17187812 */ /* 0x000fce00078ec0ff */
[----:B------:R-:W2:Y:S01]  /*0330*/  I2F.F16 R13, R16 ;  /* 0x00000010000d7306 */ /* 0x000ea20000200c00 */
[----:B------:R-:W-:Y:S02]  /*0340*/  LOP3.LUT R11, R9, 0xf, RZ, 0xc0, !PT ;  /* 0x0000000f090b7812 */ /* 0x000fe400078ec0ff */
[----:B------:R-:W-:Y:S01]  /*0350*/  SHF.R.U32.HI R18, RZ, 0x4, R9 ;  /* 0x00000004ff127819 */ /* 0x000fe20000011609 */
[----:B------:R-:W-:Y:S01]  /*0360*/  IMAD.SHL.U32 R9, R4, 0x40, RZ ;  /* 0x0000004004097824 */ /* 0x000fe200078e00ff */
[----:B0-----:R-:W-:Y:S02]  /*0370*/  PRMT R17, R8, 0x5410, R17 ;  /* 0x0000541008117816 */ /* 0x001fe40000000011 */
[----:B------:R-:W-:Y:S01]  /*0380*/  SHF.R.U32.HI R6, RZ, 0x4, R6 ;  /* 0x00000004ff067819 */ /* 0x000fe20000011606 */
[----:B------:R-:W0:Y:S01]  /*0390*/  I2F.F16 R5, R24 ;  /* 0x0000001800057306 */ /* 0x000e220000200c00 */
[----:B------:R-:W-:Y:S02]  /*03a0*/  LEA R19, P0, R2, R9, 0x8 ;  /* 0x0000000902137211 */ /* 0x000fe400078040ff */
[----:B------:R-:W-:-:S02]  /*03b0*/  SHF.R.U32.HI R23, RZ, 0x4, R23 ;  /* 0x00000004ff177819 */ /* 0x000fc40000011617 */
[----:B------:R-:W-:-:S03]  /*03c0*/  LOP3.LUT R9, R3, 0xf, RZ, 0xc0, !PT ;  /* 0x0000000f03097812 */ /* 0x000fc600078ec0ff */
[----:B------:R-:W3:Y:S01]  /*03d0*/  I2F.F16 R7, R7 ;  /* 0x0000000700077306 */ /* 0x000ee20000200c00 */
[----:B------:R-:W-:Y:S01]  /*03e0*/  SHF.R.U32.HI R14, RZ, 0x4, R3 ;  /* 0x00000004ff0e7819 */ /* 0x000fe20000011603 */
[C---:B-1----:R-:W-:Y:S02]  /*03f0*/  HMUL2 R15, R10.reuse.H0_H0, R15.H0_H0 ;  /* 0x2000000f0a0f7232 */ /* 0x042fe40000000800 */
[C---:B--2---:R-:W-:Y:S02]  /*0400*/  HMUL2 R8, R10.reuse.H1_H1, R13.H0_H0 ;  /* 0x2000000d0a087232 */ /* 0x044fe40000000c00 */
[----:B------:R-:W-:Y:S02]  /*0410*/  HFMA2 R10, R10, R17, -RZ ;  /* 0x000000110a0a7231 */ /* 0x000fe400001000ff */
[----:B------:R-:W1:Y:S01]  /*0420*/  I2F.F16 R11, R11 ;  /* 0x0000000b000b7306 */ /* 0x000e620000200c00 */
[----:B------:R-:W-:-:S07]  /*0430*/  LOP3.LUT R16, R19, 0x1c, R0, 0xf8, !PT ;  /* 0x0000001c13107812 */ /* 0x000fce00078ef800 */
[----:B------:R-:W2:Y:S08]  /*0440*/  I2F.F16 R6, R6 ;  /* 0x0000000600067306 */ /* 0x000eb00000200c00 */
[----:B------:R-:W4:Y:S08]  /*0450*/  I2F.F16 R12, R23 ;  /* 0x00000017000c7306 */ /* 0x000f300000200c00 */
[----:B------:R-:W5:Y:S08]  /*0460*/  I2F.F16 R4, R18 ;  /* 0x0000001200047306 */ /* 0x000f700000200c00 */
[----:B------:R1:W5:Y:S08]  /*0470*/  I2F.F16 R13, R9 ;  /* 0x00000009000d7306 */ /* 0x0003700000200c00 */
[----:B------:R-:W5:Y:S01]  /*0480*/  I2F.F16 R17, R14 ;  /* 0x0000000e00117306 */ /* 0x000f620000200c00 */
[----:B0-----:R-:W-:-:S02]  /*0490*/  HFMA2 R0, R15.H0_H0, R5.H0_H0, -R8.H0_H0 ;  /* 0x200000050f007231 */ /* 0x001fc40000140808 */
[----:B------:R-:W-:Y:S02]  /*04a0*/  IMAD.X R3, RZ, RZ, RZ, P0 ;  /* 0x000000ffff037224 */ /* 0x000fe400000e06ff */
[C---:B---3--:R-:W-:Y:S01]  /*04b0*/  HFMA2 R7, R15.reuse.H0_H0, R7.H0_H0, -R8.H0_H0 ;  /* 0x200000070f077231 */ /* 0x048fe20000140808 */
[C---:B------:R-:W-:Y:S01]  /*04c0*/  LEA R2, P0, R16.reuse, UR6, 0x2 ;  /* 0x0000000610027c11 */ /* 0x040fe2000f8010ff */
[----:B-1----:R-:W-:Y:S02]  /*04d0*/  HADD2.F32 R9, -RZ, R0.H0_H0 ;  /* 0x20000000ff097230 */ /* 0x002fe40000004100 */
[----:B------:R-:W-:Y:S01]  /*04e0*/  HFMA2 R0, R15.H0_H0, R11.H0_H0, -R8.H0_H0 ;  /* 0x2000000b0f007231 */ /* 0x000fe20000140808 */
[----:B------:R-:W-:Y:S01]  /*04f0*/  LEA.HI.X R3, R16, UR7, R3, 0x2, P0 ;  /* 0x0000000710037c11 */ /* 0x000fe200080f1403 */
[----:B------:R-:W-:Y:S02]  /*0500*/  HADD2.F32 R7, -RZ, R7.H0_H0 ;  /* 0x20000007ff077230 */ /* 0x000fe40000004100 */
[----:B--2---:R-:W-:-:S02]  /*0510*/  HFMA2 R6, R10.H0_H0, R6.H0_H0, -R10.H1_H1 ;  /* 0x200000060a067231 */ /* 0x004fc4000016080a */
[C-C-:B----4-:R-:W-:Y:S02]  /*0520*/  HFMA2 R12, R10.reuse.H0_H0, R12.H0_H0, -R10.reuse.H1_H1 ;  /* 0x2000000c0a0c7231 */ /* 0x150fe4000016080a */
[C---:B-----5:R-:W-:Y:S02]  /*0530*/  HFMA2 R4, R10.reuse.H0_H0, R4.H0_H0, -R10.H1_H1 ;  /* 0x200000040a047231 */ /* 0x060fe4000016080a */
[----:B------:R-:W-:Y:S02]  /*0540*/  HFMA2 R8, R15.H0_H0, R13.H0_H0, -R8.H0_H0 ;  /* 0x2000000d0f087231 */ /* 0x000fe40000140808 */
[----:B------:R-:W-:Y:S01]  /*0550*/  HFMA2 R17, R10.H0_H0, R17.H0_H0, -R10.H1_H1 ;  /* 0x200000110a117231 */ /* 0x000fe2000016080a */
[----:B------:R0:W-:Y:S01]  /*0560*/  STG.E desc[UR4][R2.64], R7 ;  /* 0x0000000702007986 */ /* 0x0001e2000c101904 */
[----:B------:R-:W-:Y:S02]  /*0570*/  HADD2.F32 R5, -RZ, R6.H0_H0 ;  /* 0x20000006ff057230 */ /* 0x000fe40000004100 */
[----:B------:R-:W-:-:S02]  /*0580*/  HADD2.F32 R11, -RZ, R12.H0_H0 ;  /* 0x2000000cff0b7230 */ /* 0x000fc40000004100 */
[----:B------:R-:W-:Y:S02]  /*0590*/  HADD2.F32 R13, -RZ, R0.H0_H0 ;  /* 0x20000000ff0d7230 */ /* 0x000fe40000004100 */
[----:B------:R-:W-:Y:S02]  /*05a0*/  HADD2.F32 R15, -RZ, R4.H0_H0 ;  /* 0x20000004ff0f7230 */ /* 0x000fe40000004100 */
[----:B------:R-:W-:Y:S02]  /*05b0*/  HADD2.F32 R17, -RZ, R17.H0_H0 ;  /* 0x20000011ff117230 */ /* 0x000fe40000004100 */
[----:B0-----:R-:W-:Y:S01]  /*05c0*/  HADD2.F32 R7, -RZ, R8.H0_H0 ;  /* 0x20000008ff077230 */ /* 0x001fe20000004100 */
        /* <DEDUP_REMOVED lines=8> */
.L_x_1124:
        /* <DEDUP_REMOVED lines=11> */
.L_x_1422:


//--------------------- .text._Z21dequantize_block_q3_KIfEvPKvPT_ --------------------------
	.section	.text._Z21dequantize_block_q3_KIfEvPKvPT_,"ax",@progbits
	.align	128
.text._Z21dequantize_block_q3_KIfEvPKvPT_:
        .type           _Z21dequantize_block_q3_KIfEvPKvPT_,@function
        .size           _Z21dequantize_block_q3_KIfEvPKvPT_,(.L_x_1423 - _Z21dequantize_block_q3_KIfEvPKvPT_)
        .other          _Z21dequantize_block_q3_KIfEvPKvPT_,@"STO_CUDA_ENTRY STV_DEFAULT"
_Z21dequantize_block_q3_KIfEvPKvPT_:
        /* <DEDUP_REMOVED lines=27> */
.L_x_1126:
        /* <DEDUP_REMOVED lines=10> */
.L_x_1128:
        /* <DEDUP_REMOVED lines=19> */
.L_x_1127:
[----:B------:R-:W-:Y:S05]  /*0380*/  BSYNC.RECONVERGENT B0 ;  /* 0x0000000000007941 */ /* 0x000fea0003800200 */
.L_x_1125:
        /* <DEDUP_REMOVED lines=23> */
[----:B------:R-:W-:-:S04]  /*0500*/  IMAD.SHL.U32 R0, R0, 0x100, RZ ;  /* 0x0000010000007824 */ /* 0x000fc800078e00ff */
[----:B------:R-:W2:Y:S01]  /*0510*/  I2F.F16 R9, R9 ;  /* 0x0000000900097306 */ /* 0x000ea20000200c00 */
[----:B-1----:R-:W-:Y:S02]  /*0520*/  IMAD.SHL.U32 R13, R6, 0x80, RZ ;  /* 0x00000080060d7824 */ /* 0x002fe400078e00ff */
        /* <DEDUP_REMOVED lines=20> */
[----:B------:R-:W1:Y:S08]  /*0670*/  I2F.F16 R5, R4 ;  /* 0x0000000400057306 */ /* 0x000e700000200c00 */
[----:B------:R-:W2:Y:S08]  /*0680*/  I2F.F16 R10, R10 ;  /* 0x0000000a000a7306 */ /* 0x000eb00000200c00 */
[----:B------:R-:W3:Y:S01]  /*0690*/  I2F.F16 R8, R8 ;  /* 0x0000000800087306 */ /* 0x000ee20000200c00 */
[----:B------:R-:W-:-:S02]  /*06a0*/  IADD3 R11, P2, PT, R11, R0, RZ ;  /* 0x000000000b0b7210 */ /* 0x000fc40007f5e0ff */
[----:B------:R-:W-:Y:S01]  /*06b0*/  IADD3.X R6, PT, PT, R7, RZ, RZ, P0, P1 ;  /* 0x000000ff07067210 */ /* 0x000fe200007e24ff */
[----:B------:R-:W-:Y:S01]  /*06c0*/  HMUL2 R9, R2.H0_H0, R9.H0_H0 ;  /* 0x2000000902097232 */ /* 0x000fe20000000800 */
[----:B------:R-:W-:-:S03]  /*06d0*/  LEA R2, P0, R11, UR6, 0x2 ;  /* 0x000000060b027c11 */ /* 0x000fc6000f8010ff */
[----:B------:R-:W-:Y:S02]  /*06e0*/  IMAD.X R6, RZ, RZ, R6, P2 ;  /* 0x000000ffff067224 */ /* 0x000fe400010e0606 */
[C---:B0-----:R-:W-:Y:S02]  /*06f0*/  HMUL2 R0, R9.reuse.H0_H0, R3.H0_H0 ;  /* 0x2000000309007232 */ /* 0x041fe40000000800 */
[C---:B-1----:R-:W-:Y:S02]  /*0700*/  HMUL2 R4, R9.reuse.H0_H0, R5.H0_H0 ;  /* 0x2000000509047232 */ /* 0x042fe40000000800 */
[C---:B--2---:R-:W-:Y:S02]  /*0710*/  HMUL2 R10, R9.reuse.H0_H0, R10.H0_H0 ;  /* 0x2000000a090a7232 */ /* 0x044fe40000000800 */
[----:B---3--:R-:W-:Y:S01]  /*0720*/  HMUL2 R8, R9.H0_H0, R8.H0_H0 ;  /* 0x2000000809087232 */ /* 0x008fe20000000800 */
[----:B------:R-:W-:Y:S01]  /*0730*/  LEA.HI.X R3, R11, UR7, R6, 0x2, P0 ;  /* 0x000000070b037c11 */ /* 0x000fe200080f1406 */
        /* <DEDUP_REMOVED lines=9> */
.L_x_1129:
        /* <DEDUP_REMOVED lines=11> */
.L_x_1423:


//--------------------- .text._Z21dequantize_block_q2_KIfEvPKvPT_ --------------------------
	.section	.text._Z21dequantize_block_q2_KIfEvPKvPT_,"ax",@progbits
	.align	128
.text._Z21dequantize_block_q2_KIfEvPKvPT_:
        .type           _Z21dequantize_block_q2_KIfEvPKvPT_,@function
        .size           _Z21dequantize_block_q2_KIfEvPKvPT_,(.L_x_1424 - _Z21dequantize_block_q2_KIfEvPKvPT_)
        .other          _Z21dequantize_block_q2_KIfEvPKvPT_,@"STO_CUDA_ENTRY STV_DEFAULT"
_Z21dequantize_block_q2_KIfEvPKvPT_:
        /* <DEDUP_REMOVED lines=11> */
[----:B--2---:R-:W2:Y:S04]  /*00b0*/  LDG.E.CONSTANT R5, desc[UR4][R16.64+0x50] ;  /* 0x0000500410057981 */ /* 0x004ea8000c1e9900 */
[----:B------:R-:W-:-:S05]  /*00c0*/  IADD3 R10, P0, PT, R11, R16, RZ ;  /* 0x000000100b0a7210 */ /* 0x000fca0007f1e0ff */
[----:B------:R-:W-:Y:S01]  /*00d0*/  IMAD.X R11, RZ, RZ, R17, P0 ;  /* 0x000000ffff0b7224 */ /* 0x000fe200000e0611 */
[----:B------:R-:W-:-:S04]  /*00e0*/  IADD3 R18, P0, PT, R16, R2, RZ ;  /* 0x0000000210127210 */ /* 0x000fc80007f1e0ff */
[----:B------:R-:W4:Y:S01]  /*00f0*/  LDG.E.U8.CONSTANT R4, desc[UR4][R10.64+0x6] ;  /* 0x000006040a047981 */ /* 0x000f22000c1e9100 */
[----:B------:R-:W-:-:S03]  /*0100*/  IMAD.X R19, RZ, RZ, R17, P0 ;  /* 0x000000ffff137224 */ /* 0x000fc600000e0611 */
[----:B------:R-:W5:Y:S04]  /*0110*/  LDG.E.U8.CONSTANT R7, desc[UR4][R10.64] ;  /* 0x000000040a077981 */ /* 0x000f68000c1e9100 */
[----:B------:R-:W3:Y:S04]  /*0120*/  LDG.E.U8.CONSTANT R18, desc[UR4][R18.64+0x10] ;  /* 0x0000100412127981 */ /* 0x000ee8000c1e9100 */
[----:B------:R-:W2:Y:S04]  /*0130*/  LDG.E.U8.CONSTANT R6, desc[UR4][R10.64+0x4] ;  /* 0x000004040a067981 */ /* 0x000ea8000c1e9100 */
[----:B------:R0:W2:Y:S01]  /*0140*/  LDG.E.U8.CONSTANT R9, desc[UR4][R10.64+0x2] ;  /* 0x000002040a097981 */ /* 0x0000a2000c1e9100 */
[----:B------:R-:W-:-:S05]  /*0150*/  IMAD.SHL.U32 R3, R3, 0x80, RZ ;  /* 0x0000008003037824 */ /* 0x000fca00078e00ff */
[----:B------:R-:W-:-:S04]  /*0160*/  LEA R3, P0, R0, R3, 0x8 ;  /* 0x0000000300037211 */ /* 0x000fc800078040ff */
[----:B------:R-:W-:Y:S02]  /*0170*/  LOP3.LUT R0, R3, 0x1f, R2, 0xf8, !PT ;  /* 0x0000001f03007812 */ /* 0x000fe400078ef802 */
[----:B----4-:R-:W-:Y:S02]  /*0180*/  SHF.R.U32.HI R15, RZ, 0x4, R4 ;  /* 0x00000004ff0f7819 */ /* 0x010fe40000011604 */
[----:B------:R-:W-:Y:S02]  /*0190*/  LOP3.LUT R4, R4, 0xf, RZ, 0xc0, !PT ;  /* 0x0000000f04047812 */ /* 0x000fe400078ec0ff */
[--C-:B---3--:R-:W-:Y:S02]  /*01a0*/  SHF.R.U32.HI R13, RZ, 0x6, R18.reuse ;  /* 0x00000006ff0d7819 */ /* 0x108fe40000011612 */
[----:B------:R-:W-:Y:S02]  /*01b0*/  LOP3.LUT R20, R18, 0x3, RZ, 0xc0, !PT ;  /* 0x0000000312147812 */ /* 0x000fe400078ec0ff */
[----:B0-----:R-:W-:-:S02]  /*01c0*/  SHF.R.U32.HI R11, RZ, 0x2, R18 ;  /* 0x00000002ff0b7819 */ /* 0x001fc40000011612 */
[----:B------:R-:W-:Y:S02]  /*01d0*/  PRMT R13, R13, 0x9910, RZ ;  /* 0x000099100d0d7816 */ /* 0x000fe400000000ff */
[----:B------:R-:W-:Y:S02]  /*01e0*/  SHF.R.U32.HI R18, RZ, 0x4, R18 ;  /* 0x00000004ff127819 */ /* 0x000fe40000011612 */
[----:B-----5:R-:W-:Y:S01]  /*01f0*/  SHF.R.U32.HI R14, RZ, 0x4, R7 ;  /* 0x00000004ff0e7819 */ /* 0x020fe20000011607 */
[----:B------:R-:W-:Y:S01]  /*0200*/  IMAD R4, R4, R13, RZ ;  /* 0x0000000d04047224 */ /* 0x000fe200078e02ff */
[----:B------:R-:W-:Y:S02]  /*0210*/  LOP3.LUT R16, R11, 0x3, RZ, 0xc0, !PT ;  /* 0x000000030b107812 */ /* 0x000fe400078ec0ff */
[----:B------:R-:W-:Y:S02]  /*0220*/  LOP3.LUT R7, R7, 0xf, RZ, 0xc0, !PT ;  /* 0x0000000f07077812 */ /* 0x000fe400078ec0ff */
[----:B------:R-:W-:-:S02]  /*0230*/  LOP3.LUT R18, R18, 0x3, RZ, 0xc0, !PT ;  /* 0x0000000312127812 */ /* 0x000fc400078ec0ff */
[----:B--2---:R-:W-:Y:S02]  /*0240*/  LOP3.LUT R11, R6, 0xf, RZ, 0xc0, !PT ;  /* 0x0000000f060b7812 */ /* 0x004fe400078ec0ff */
[----:B------:R-:W-:Y:S02]  /*0250*/  SHF.R.U32.HI R12, RZ, 0x4, R9 ;  /* 0x00000004ff0c7819 */ /* 0x000fe40000011609 */
[----:B------:R-:W-:Y:S02]  /*0260*/  SHF.R.U32.HI R8, RZ, 0x4, R6 ;  /* 0x00000004ff087819 */ /* 0x000fe40000011606 */
[----:B------:R-:W-:Y:S01]  /*0270*/  LOP3.LUT R9, R9, 0xf, RZ, 0xc0, !PT ;  /* 0x0000000f09097812 */ /* 0x000fe200078ec0ff */
[----:B------:R-:W-:Y:S01]  /*0280*/  IMAD R7, R7, R20, RZ ;  /* 0x0000001407077224 */ /* 0x000fe200078e02ff */
[----:B------:R-:W-:Y:S01]  /*0290*/  LOP3.LUT R4, R4, 0xffff, RZ, 0xc0, !PT ;  /* 0x0000ffff04047812 */ /* 0x000fe200078ec0ff */
[----:B------:R-:W-:Y:S01]  /*02a0*/  IMAD R11, R11, R18, RZ ;  /* 0x000000120b0b7224 */ /* 0x000fe200078e02ff */
[----:B------:R-:W0:Y:S01]  /*02b0*/  I2F.F16 R14, R14 ;  /* 0x0000000e000e7306 */ /* 0x000e220000200c00 */
[----:B------:R-:W-:-:S07]  /*02c0*/  IMAD R9, R9, R16, RZ ;  /* 0x0000001009097224 */ /* 0x000fce00078e02ff */
[----:B------:R-:W1:Y:S08]  /*02d0*/  I2F.F16 R12, R12 ;  /* 0x0000000c000c7306 */ /* 0x000e700000200c00 */
[----:B------:R-:W2:Y:S08]  /*02e0*/  I2F.F16 R8, R8 ;  /* 0x0000000800087306 */ /* 0x000eb00000200c00 */
[----:B------:R-:W3:Y:S08]  /*02f0*/  I2F.F16 R10, R15 ;  /* 0x0000000f000a7306 */ /* 0x000ef00000200c00 */
[----:B------:R-:W4:Y:S08]  /*0300*/  I2F.F16 R7, R7 ;  /* 0x0000000700077306 */ /* 0x000f300000200c00 */
[----:B------:R5:W4:Y:S08]  /*0310*/  I2F.F16 R6, R9 ;  /* 0x0000000900067306 */ /* 0x000b300000200c00 */
[----:B------:R-:W4:Y:S08]  /*0320*/  I2F.F16 R11, R11 ;  /* 0x0000000b000b7306 */ /* 0x000f300000200c00 */
[----:B------:R-:W4:Y:S01]  /*0330*/  I2F.F16 R4, R4 ;  /* 0x0000000400047306 */ /* 0x000f220000200c00 */
[----:B0-----:R-:W-:-:S02]  /*0340*/  HMUL2 R14, R5.H1_H1, R14.H0_H0 ;  /* 0x2000000e050e7232 */ /* 0x001fc40000000c00 */
[C---:B-1----:R-:W-:Y:S02]  /*0350*/  HMUL2 R3, R5.reuse.H1_H1, R12.H0_H0 ;  /* 0x2000000c05037232 */ /* 0x042fe40000000c00 */
[C---:B--2---:R-:W-:Y:S02]  /*0360*/  HMUL2 R8, R5.reuse.H1_H1, R8.H0_H0 ;  /* 0x2000000805087232 */ /* 0x044fe40000000c00 */
[C---:B---3--:R-:W-:Y:S02]  /*0370*/  HMUL2 R10, R5.reuse.H1_H1, R10.H0_H0 ;  /* 0x2000000a050a7232 */ /* 0x048fe40000000c00 */
[----:B-----5:R-:W-:Y:S02]  /*0380*/  IMAD.X R9, RZ, RZ, RZ, P0 ;  /* 0x000000ffff097224 */ /* 0x020fe400000e06ff */
[C---:B----4-:R-:W-:Y:S01]  /*0390*/  HFMA2 R7, R5.reuse.H0_H0, R7.H0_H0, -R14.H0_H0 ;  /* 0x2000000705077231 */ /* 0x050fe2000014080e */
[----:B------:R-:W-:Y:S01]  /*03a0*/  LEA R2, P0, R0, UR6, 0x2 ;  /* 0x0000000600027c11 */ /* 0x000fe2000f8010ff */
[----:B------:R-:W-:-:S02]  /*03b0*/  HFMA2 R6, R5.H0_H0, R6.H0_H0, -R3.H0_H0 ;  /* 0x2000000605067231 */ /* 0x000fc40000140803 */
[C---:B------:R-:W-:Y:S02]  /*03c0*/  HFMA2 R8, R5.reuse.H0_H0, R11.H0_H0, -R8.H0_H0 ;  /* 0x2000000b05087231 */ /* 0x040fe40000140808 */
[----:B------:R-:W-:Y:S01]  /*03d0*/  HFMA2 R4, R5.H0_H0, R4.H0_H0, -R10.H0_H0 ;  /* 0x2000000405047231 */ /* 0x000fe2000014080a */
[----:B------:R-:W-:Y:S01]  /*03e0*/  LEA.HI.X R3, R0, UR7, R9, 0x2, P0 ;  /* 0x0000000700037c11 */ /* 0x000fe200080f1409 */
[----:B------:R-:W-:Y:S02]  /*03f0*/  HADD2.F32 R7, -RZ, R7.H0_H0 ;  /* 0x20000007ff077230 */ /* 0x000fe40000004100 */
        /* <DEDUP_REMOVED lines=8> */
.L_x_1130:
        /* <DEDUP_REMOVED lines=16> */
.L_x_1424:


//--------------------- .text._Z16dequantize_blockILi32ELi1EXadL_ZN45_INTERNAL_8d5cb472_14_gguf_kernel_cu_cd24131915dequantize_q8_0EPKviiR7__half2EEfEvS2_PT2_i --------------------------
	.section	.text._Z16dequantize_blockILi32ELi1EXadL_ZN45_INTERNAL_8d5cb472_14_gguf_kernel_cu_cd24131915dequantize_q8_0EPKviiR7__half2EEfEvS2_PT2_i,"ax",@progbits
	.align	128
.text._Z16dequantize_blockILi32ELi1EXadL_ZN45_INTERNAL_8d5cb472_14_gguf_kernel_cu_cd24131915dequantize_q8_0EPKviiR7__half2EEfEvS2_PT2_i:
        .type           _Z16dequantize_blockILi32ELi1EXadL_ZN45_INTERNAL_8d5cb472_14_gguf_kernel_cu_cd24131915dequantize_q8_0EPKviiR7__half2EEfEvS2_PT2_i,@function
        .size           _Z16dequantize_blockILi32ELi1EXadL_ZN45_INTERNAL_8d5cb472_14_gguf_kernel_cu_cd24131915dequantize_q8_0EPKviiR7__half2EEfEvS2_PT2_i,(.L_x_1425 - _Z16dequantize_blockILi32ELi1EXadL_ZN45_INTERNAL_8d5cb472_14_gguf_kernel_cu_cd24131915dequantize_q8_0EPKviiR7__half2EEfEvS2_PT2_i)
        .other          _Z16dequantize_blockILi32ELi1EXadL_ZN45_INTERNAL_8d5cb472_14_gguf_kernel_cu_cd24131915dequantize_q8_0EPKviiR7__half2EEfEvS2_PT2_i,@"STO_CUDA_ENTRY STV_DEFAULT"
_Z16dequantize_blockILi32ELi1EXadL_ZN45_INTERNAL_8d5cb472_14_gguf_kernel_cu_cd24131915dequantize_q8_0EPKviiR7__half2EEfEvS2_PT2_i:
        /* <DEDUP_REMOVED lines=29> */
[----:B-1----:R-:W-:-:S04]  /*01d0*/  IMAD.WIDE R4, R9, 0x4, R6 ;  /* 0x0000000409047825 */ /* 0x002fc800078e0206 */
[--C-:B------:R-:W-:Y:S02]  /*01e0*/  HADD2.F32 R7, -RZ, R3.reuse.H0_H0 ;  /* 0x20000003ff077230 */ /* 0x100fe40000004100 */
[----:B------:R-:W-:-:S03]  /*01f0*/  HADD2.F32 R3, -RZ, R3.H1_H1 ;  /* 0x30000003ff037230 */ /* 0x000fc60000004100 */
[----:B------:R-:W-:Y:S04]  /*0200*/  STG.E desc[UR4][R4.64], R7 ;  /* 0x0000000704007986 */ /* 0x000fe8000c101904 */
[----:B------:R-:W-:Y:S01]  /*0210*/  STG.E desc[UR4][R4.64+0x4], R3 ;  /* 0x0000040304007986 */ /* 0x000fe2000c101904 */
[----:B------:R-:W-:Y:S05]  /*0220*/  EXIT ;  /* 0x000000000000794d */ /* 0x000fea0003800000 */
.L_x_1131:
        /* <DEDUP_REMOVED lines=13> */
.L_x_1425:


//--------------------- .text._Z16dequantize_blockILi32ELi2EXadL_ZN45_INTERNAL_8d5cb472_14_gguf_kernel_cu_cd24131915dequantize_q5_1EPKviiR7__half2EEfEvS2_PT2_i --------------------------
	.section	.text._Z16dequantize_blockILi32ELi2EXadL_ZN45_INTERNAL_8d5cb472_14_gguf_kernel_cu_cd24131915dequantize_q5_1EPKviiR7__half2EEfEvS2_PT2_i,"ax",@progbits
	.align	128
.text._Z16dequantize_blockILi32ELi2EXadL_ZN45_INTERNAL_8d5cb472_14_gguf_kernel_cu_cd24131915dequantize_q5_1EPKviiR7__half2EEfEvS2_PT2_i:
        .type           _Z16dequantize_blockILi32ELi2EXadL_ZN45_INTERNAL_8d5cb472_14_gguf_kernel_cu_cd24131915dequantize_q5_1EPKviiR7__half2EEfEvS2_PT2_i,@function
        .size           _Z16dequantize_blockILi32ELi2EXadL_ZN45_INTERNAL_8d5cb472_14_gguf_kernel_cu_cd24131915dequantize_q5_1EPKviiR7__half2EEfEvS2_PT2_i,(.L_x_1426 - _Z16dequantize_blockILi32ELi2EXadL_ZN45_INTERNAL_8d5cb472_14_gguf_kernel_cu_cd24131915dequantize_q5_1EPKviiR7__half2EEfEvS2_PT2_i)
        .other          _Z16dequantize_blockILi32ELi2EXadL_ZN45_INTERNAL_8d5cb472_14_gguf_kernel_cu_cd24131915dequantize_q5_1EPKviiR7__half2EEfEvS2_PT2_i,@"STO_CUDA_ENTRY STV_DEFAULT"
_Z16dequantize_blockILi32ELi2EXadL_ZN45_INTERNAL_8d5cb472_14_gguf_kernel_cu_cd24131915dequantize_q5_1EPKviiR7__half2EEfEvS2_PT2_i:
        /* <DEDUP_REMOVED lines=36> */
[----:B-1----:R-:W-:Y:S01]  /*0240*/  PRMT R9, R8, 0x5410, R9 ;  /* 0x0000541008097816 */ /* 0x002fe20000000009 */
[----:B0-----:R-:W-:-:S04]  /*0250*/  IMAD.WIDE R2, R3, 0x4, R4 ;  /* 0x0000000403027825 */ /* 0x001fc800078e0204 */
[----:B---3--:R-:W-:-:S05]  /*0260*/  HFMA2 R6, R9, R6.H0_H0, R6.H1_H1 ;  /* 0x2000000609067231 */ /* 0x008fca0000060006 */
[--C-:B------:R-:W-:Y:S02]  /*0270*/  HADD2.F32 R5, -RZ, R6.reuse.H0_H0 ;  /* 0x20000006ff057230 */ /* 0x100fe40000004100 */
[----:B------:R-:W-:-:S03]  /*0280*/  HADD2.F32 R7, -RZ, R6.H1_H1 ;  /* 0x30000006ff077230 */ /* 0x000fc60000004100 */
[----:B------:R-:W-:Y:S04]  /*0290*/  STG.E desc[UR4][R2.64], R5 ;  /* 0x0000000502007986 */ /* 0x000fe8000c101904 */
[----:B------:R-:W-:Y:S01]  /*02a0*/  STG.E desc[UR4][R2.64+0x40], R7 ;  /* 0x0000400702007986 */ /* 0x000fe2000c101904 */
[----:B------:R-:W-:Y:S05]  /*02b0*/  EXIT ;  /* 0x000000000000794d */ /* 0x000fea0003800000 */
.L_x_1132:
        /* <DEDUP_REMOVED lines=12> */
.L_x_1426:


//--------------------- .text._Z16dequantize_blockILi32ELi2EXadL_ZN45_INTERNAL_8d5cb472_14_gguf_kernel_cu_cd24131915dequantize_q5_0EPKviiR7__half2EEfEvS2_PT2_i --------------------------
	.section	.text._Z16dequantize_blockILi32ELi2EXadL_ZN45_INTERNAL_8d5cb472_14_gguf_kernel_cu_cd24131915dequantize_q5_0EPKviiR7__half2EEfEvS2_PT2_i,"ax",@progbits
	.align	128
.text._Z16dequantize_blockILi32ELi2EXadL_ZN45_INTERNAL_8d5cb472_14_gguf_kernel_cu_cd24131915dequantize_q5_0EPKviiR7__half2EEfEvS2_PT2_i:
        .type           _Z16dequantize_blockILi32ELi2EXadL_ZN45_INTERNAL_8d5cb472_14_gguf_kernel_cu_cd24131915dequantize_q5_0EPKviiR7__half2EEfEvS2_PT2_i,@function
        .size           _Z16dequantize_blockILi32ELi2EXadL_ZN45_INTERNAL_8d5cb472_14_gguf_kernel_cu_cd24131915dequantize_q5_0EPKviiR7__half2EEfEvS2_PT2_i,(.L_x_1427 - _Z16dequantize_blockILi32ELi2EXadL_ZN45_INTERNAL_8d5cb472_14_gguf_kernel_cu_cd24131915dequantize_q5_0EPKviiR7__half2EEfEvS2_PT2_i)
        .other          _Z16dequantize_blockILi32ELi2EXadL_ZN45_INTERNAL_8d5cb472_14_gguf_kernel_cu_cd24131915dequantize_q5_0EPKviiR7__half2EEfEvS2_PT2_i,@"STO_CUDA_ENTRY STV_DEFAULT"
_Z16dequantize_blockILi32ELi2EXadL_ZN45_INTERNAL_8d5cb472_14_gguf_kernel_cu_cd24131915dequantize_q5_0EPKviiR7__half2EEfEvS2_PT2_i:
        /* <DEDUP_REMOVED lines=16> */
[----:B0-----:R-:W-:-:S05]  /*0100*/  IMAD.WIDE R4, R7, 0x16, R4 ;  /* 0x0000001607047825 */ /* 0x001fca00078e0204 */
[----:B-1----:R-:W2:Y:S04]  /*0110*/  LDG.E.U8.CONSTANT R10, desc[UR4][R4.64+0x4] ;  /* 0x00000404040a7981 */ /* 0x002ea8000c1e9100 */
[----:B------:R-:W2:Y:S04]  /*0120*/  LDG.E.U8.CONSTANT R11, desc[UR4][R4.64+0x5] ;  /* 0x00000504040b7981 */ /* 0x000ea8000c1e9100 */
[----:B------:R-:W3:Y:S04]  /*0130*/  LDG.E.U8.CONSTANT R8, desc[UR4][R4.64+0x2] ;  /* 0x0000020404087981 */ /* 0x000ee8000c1e9100 */
[----:B------:R-:W3:Y:S01]  /*0140*/  LDG.E.U8.CONSTANT R9, desc[UR4][R4.64+0x3] ;  /* 0x0000030404097981 */ /* 0x000ee2000c1e9100 */
[----:B------:R-:W-:-:S03]  /*0150*/  SHF.R.S32.HI R3, RZ, 0x1, R3 ;  /* 0x00000001ff037819 */ /* 0x000fc60000011403 */
[----:B------:R0:W4:Y:S02]  /*0160*/  LDG.E.U16.CONSTANT R2, desc[UR4][R4.64] ;  /* 0x0000000404027981 */ /* 0x000124000c1e9500 */
[----:B------:R-:W-:-:S05]  /*0170*/  VIADD R7, R3, 0x6 ;  /* 0x0000000603077836 */ /* 0x000fca0000000000 */
[----:B------:R-:W-:-:S04]  /*0180*/  IADD3 R6, P0, PT, R4, R7, RZ ;  /* 0x0000000704067210 */ /* 0x000fc80007f1e0ff */
[----:B------:R-:W-:Y:S02]  /*0190*/  LEA.HI.X.SX32 R7, R7, R5, 0x1, P0 ;  /* 0x0000000507077211 */ /* 0x000fe400000f0eff */
[----:B0-----:R-:W0:Y:S03]  /*01a0*/  LDC.64 R4, c[0x0][0x388] ;  /* 0x0000e200ff047b82 */ /* 0x001e260000000a00 */
[----:B------:R-:W5:Y:S01]  /*01b0*/  LDG.E.U8.CONSTANT R6, desc[UR4][R6.64] ;  /* 0x0000000406067981 */ /* 0x000f62000c1e9100 */
[----:B--2---:R-:W-:Y:S01]  /*01c0*/  LEA R11, R11, R10, 0x8 ;  /* 0x0000000a0b0b7211 */ /* 0x004fe200078e40ff */
[----:B---3--:R-:W-:-:S04]  /*01d0*/  IMAD R8, R9, 0x100, R8 ;  /* 0x0000010009087824 */ /* 0x008fc800078e0208 */
[----:B------:R-:W-:-:S05]  /*01e0*/  IMAD.U32 R8, R11, 0x10000, R8 ;  /* 0x000100000b087824 */ /* 0x000fca00078e0008 */
[----:B------:R-:W-:-:S05]  /*01f0*/  SHF.R.U32.HI R9, RZ, R3, R8 ;  /* 0x00000003ff097219 */ /* 0x000fca0000011608 */
[----:B------:R-:W-:Y:S01]  /*0200*/  IMAD.SHL.U32 R9, R9, 0x10, RZ ;  /* 0x0000001009097824 */ /* 0x000fe200078e00ff */
[----:B------:R-:W-:-:S04]  /*0210*/  IADD3 R11, PT, PT, R3, 0xc, RZ ;  /* 0x0000000c030b7810 */ /* 0x000fc80007ffe0ff */
        /* <DEDUP_REMOVED lines=11> */
[----:B0-----:R-:W-:-:S04]  /*02d0*/  IMAD.WIDE R2, R3, 0x4, R4 ;  /* 0x0000000403027825 */ /* 0x001fc800078e0204 */
[--C-:B------:R-:W-:Y:S02]  /*02e0*/  HADD2.F32 R5, -RZ, R7.reuse.H0_H0 ;  /* 0x20000007ff057230 */ /* 0x100fe40000004100 */
[----:B------:R-:W-:-:S03]  /*02f0*/  HADD2.F32 R7, -RZ, R7.H1_H1 ;  /* 0x30000007ff077230 */ /* 0x000fc60000004100 */
[----:B------:R-:W-:Y:S04]  /*0300*/  STG.E desc[UR4][R2.64], R5 ;  /* 0x0000000502007986 */ /* 0x000fe8000c101904 */
[----:B------:R-:W-:Y:S01]  /*0310*/  STG.E desc[UR4][R2.64+0x40], R7 ;  /* 0x0000400702007986 */ /* 0x000fe2000c101904 */
[----:B------:R-:W-:Y:S05]  /*0320*/  EXIT ;  /* 0x000000000000794d */ /* 0x000fea0003800000 */
.L_x_1133:
        /* <DEDUP_REMOVED lines=13> */
.L_x_1427:


//--------------------- .text._Z16dequantize_blockILi32ELi2EXadL_ZN45_INTERNAL_8d5cb472_14_gguf_kernel_cu_cd24131915dequantize_q4_1EPKviiR7__half2EEfEvS2_PT2_i --------------------------
	.section	.text._Z16dequantize_blockILi32ELi2EXadL_ZN45_INTERNAL_8d5cb472_14_gguf_kernel_cu_cd24131915dequantize_q4_1EPKviiR7__half2EEfEvS2_PT2_i,"ax",@progbits
	.align	128
.text._Z16dequantize_blockILi32ELi2EXadL_ZN45_INTERNAL_8d5cb472_14_gguf_kernel_cu_cd24131915dequantize_q4_1EPKviiR7__half2EEfEvS2_PT2_i:
        .type           _Z16dequantize_blockILi32ELi2EXadL_ZN45_INTERNAL_8d5cb472_14_gguf_kernel_cu_cd24131915dequantize_q4_1EPKviiR7__half2EEfEvS2_PT2_i,@function
        .size           _Z16dequantize_blockILi32ELi2EXadL_ZN45_INTERNAL_8d5cb472_14_gguf_kernel_cu_cd24131915dequantize_q4_1EPKviiR7__half2EEfEvS2_PT2_i,(.L_x_1428 - _Z16dequantize_blockILi32ELi2EXadL_ZN45_INTERNAL_8d5cb472_14_gguf_kernel_cu_cd24131915dequantize_q4_1EPKviiR7__half2EEfEvS2_PT2_i)
        .other          _Z16dequantize_blockILi32ELi2EXadL_ZN45_INTERNAL_8d5cb472_14_gguf_kernel_cu_cd24131915dequantize_q4_1EPKviiR7__half2EEfEvS2_PT2_i,@"STO_CUDA_ENTRY STV_DEFAULT"
_Z16dequantize_blockILi32ELi2EXadL_ZN45_INTERNAL_8d5cb472_14_gguf_kernel_cu_cd24131915dequantize_q4_1EPKviiR7__half2EEfEvS2_PT2_i:
        /* <DEDUP_REMOVED lines=32> */
[--C-:B------:R-:W-:Y:S02]  /*0200*/  HADD2.F32 R7, -RZ, R0.reuse.H0_H0 ;  /* 0x20000000ff077230 */ /* 0x100fe40000004100 */
[----:B------:R-:W-:-:S03]  /*0210*/  HADD2.F32 R3, -RZ, R0.H1_H1 ;  /* 0x30000000ff037230 */ /* 0x000fc60000004100 */
[----:B------:R-:W-:Y:S04]  /*0220*/  STG.E desc[UR4][R4.64], R7 ;  /* 0x0000000704007986 */ /* 0x000fe8000c101904 */
[----:B------:R-:W-:Y:S01]  /*0230*/  STG.E desc[UR4][R4.64+0x40], R3 ;  /* 0x0000400304007986 */ /* 0x000fe2000c101904 */
[----:B------:R-:W-:Y:S05]  /*0240*/  EXIT ;  /* 0x000000000000794d */ /* 0x000fea0003800000 */
.L_x_1134:
        /* <DEDUP_REMOVED lines=11> */
.L_x_1428:


//--------------------- .text._Z16dequantize_blockILi32ELi2EXadL_ZN45_INTERNAL_8d5cb472_14_gguf_kernel_cu_cd24131915dequantize_q4_0EPKviiR7__half2EEfEvS2_PT2_i --------------------------
	.section	.text._Z16dequantize_blockILi32ELi2EXadL_ZN45_INTERNAL_8d5cb472_14_gguf_kernel_cu_cd24131915dequantize_q4_0EPKviiR7__half2EEfEvS2_PT2_i,"ax",@progbits
	.align	128
.text._Z16dequantize_blockILi32ELi2EXadL_ZN45_INTERNAL_8d5cb472_14_gguf_kernel_cu_cd24131915dequantize_q4_0EPKviiR7__half2EEfEvS2_PT2_i:
        .type           _Z16dequantize_blockILi32ELi2EXadL_ZN45_INTERNAL_8d5cb472_14_gguf_kernel_cu_cd24131915dequantize_q4_0EPKviiR7__half2EEfEvS2_PT2_i,@function
        .size           _Z16dequantize_blockILi32ELi2EXadL_ZN45_INTERNAL_8d5cb472_14_gguf_kernel_cu_cd24131915dequantize_q4_0EPKviiR7__half2EEfEvS2_PT2_i,(.L_x_1429 - _Z16dequantize_blockILi32ELi2EXadL_ZN45_INTERNAL_8d5cb472_14_gguf_kernel_cu_cd24131915dequantize_q4_0EPKviiR7__half2EEfEvS2_PT2_i)
        .other          _Z16dequantize_blockILi32ELi2EXadL_ZN45_INTERNAL_8d5cb472_14_gguf_kernel_cu_cd24131915dequantize_q4_0EPKviiR7__half2EEfEvS2_PT2_i,@"STO_CUDA_ENTRY STV_DEFAULT"
_Z16dequantize_blockILi32ELi2EXadL_ZN45_INTERNAL_8d5cb472_14_gguf_kernel_cu_cd24131915dequantize_q4_0EPKviiR7__half2EEfEvS2_PT2_i:
        /* <DEDUP_REMOVED lines=33> */
[--C-:B------:R-:W-:Y:S02]  /*0210*/  HADD2.F32 R7, -RZ, R3.reuse.H0_H0 ;  /* 0x20000003ff077230 */ /* 0x100fe40000004100 */
[----:B------:R-:W-:-:S03]  /*0220*/  HADD2.F32 R3, -RZ, R3.H1_H1 ;  /* 0x30000003ff037230 */ /* 0x000fc60000004100 */
[----:B------:R-:W-:Y:S04]  /*0230*/  STG.E desc[UR4][R4.64], R7 ;  /* 0x0000000704007986 */ /* 0x000fe8000c101904 */
[----:B------:R-:W-:Y:S01]  /*0240*/  STG.E desc[UR4][R4.64+0x40], R3 ;  /* 0x0000400304007986 */ /* 0x000fe2000c101904 */
[----:B------:R-:W-:Y:S05]  /*0250*/  EXIT ;  /* 0x000000000000794d */ /* 0x000fea0003800000 */
.L_x_1135:
        /* <DEDUP_REMOVED lines=10> */
.L_x_1429:


//--------------------- .nv.global.init           --------------------------
	.section	.nv.global.init,"aw",@progbits
	.align	8
.nv.global.init:
	.type		ksigns64,@object
	.size		ksigns64,(iq2xxs_grid - ksigns64)
ksigns64:
        /*0000*/ 	.byte	0x00, 0x00, 0x00, 0x00, 0x00, 0x00, 0x00, 0x00, 0xff, 0x00, 0x00, 0x00, 0x00, 0x00, 0x00, 0xff
        /* <DEDUP_REMOVED lines=63> */
	.type		iq2xxs_grid,@object
	.size		iq2xxs_grid,(iq2xs_grid - iq2xxs_grid)
iq2xxs_grid:
        /* <DEDUP_REMOVED lines=128> */
	.type		iq2xs_grid,@object
	.size		iq2xs_grid,(iq2s_grid - iq2xs_grid)
iq2xs_grid:
        /* <DEDUP_REMOVED lines=256> */
	.type		iq2s_grid,@object
	.size		iq2s_grid,(iq1s_grid_gpu - iq2s_grid)
iq2s_grid:
        /* <DEDUP_REMOVED lines=512> */
	.type		iq1s_grid_gpu,@object
	.size		iq1s_grid_gpu,(iq3xxs_grid - iq1s_grid_gpu)
iq1s_grid_gpu:
        /* <DEDUP_REMOVED lines=1024> */
	.type		iq3xxs_grid,@object
	.size		iq3xxs_grid,(iq3xs_grid - iq3xxs_grid)
iq3xxs_grid:
        /* <DEDUP_REMOVED lines=64> */
	.type		iq3xs_grid,@object
	.size		iq3xs_grid,(kmask_iq2xs - iq3xs_grid)
iq3xs_grid:
        /* <DEDUP_REMOVED lines=128> */
	.type		kmask_iq2xs,@object
	.size		kmask_iq2xs,(kvalues_iq4nl - kmask_iq2xs)
kmask_iq2xs:
        /*8800*/ 	.byte	0x01, 0x02, 0x04, 0x08, 0x10, 0x20, 0x40, 0x80
	.type		kvalues_iq4nl,@object
	.size		kvalues_iq4nl,(ksigns_iq2xs - kvalues_iq4nl)
kvalues_iq4nl:
        /*8808*/ 	.byte	0x81, 0x98, 0xad, 0xbf, 0xcf, 0xdd, 0xea, 0xf6, 0x01, 0x0d, 0x19, 0x26, 0x35, 0x45, 0x59, 0x71
	.type		ksigns_iq2xs,@object
	.size		ksigns_iq2xs,(.L_6 - ksigns_iq2xs)
ksigns_iq2xs:
        /* <DEDUP_REMOVED lines=8> */
.L_6:


//--------------------- .nv.shared.reserved.0     --------------------------
	.section	.nv.shared.reserved.0,"aw",@nobits
	.weak		__nv_reservedSMEM_offset_0_alias
	.size		__nv_reservedSMEM_offset_0_alias, 0, 64
	.other		__nv_reservedSMEM_offset_0_alias,@"STO_CUDA_RESERVED_SHARED STV_DEFAULT"
__nv_reservedSMEM_offset_0_alias:
	.zero		0
	.zero		64


//--------------------- .nv.global                --------------------------
	.section	.nv.global,"aw",@nobits
.nv.global:
	.type		_ZN45_INTERNAL_8d5cb472_14_gguf_kernel_cu_cd2413194cuda3std3__48in_placeE,@object
	.size		_ZN45_INTERNAL_8d5cb472_14_gguf_kernel_cu_cd2413194cuda3std3__48in_placeE,(_ZN45_INTERNAL_8d5cb472_14_gguf_kernel_cu_cd2413194cuda3std6ranges3__45__cpo8distanceE - _ZN45_INTERNAL_8d5cb472_14_gguf_kernel_cu_cd2413194cuda3std3__48in_placeE)
_ZN45_INTERNAL_8d5cb472_14_gguf_kernel_cu_cd2413194cuda3std3__48in_placeE:
	.zero		1
	.type		_ZN45_INTERNAL_8d5cb472_14_gguf_kernel_cu_cd2413194cuda3std6ranges3__45__cpo8distanceE,@object
	.size		_ZN45_INTERNAL_8d5cb472_14_gguf_kernel_cu_cd2413194cuda3std6ranges3__45__cpo8distanceE,(_ZN45_INTERNAL_8d5cb472_14_gguf_kernel_cu_cd2413194cuda3std3__45__cpo6cbeginE - _ZN45_INTERNAL_8d5cb472_14_gguf_kernel_cu_cd2413194cuda3std6ranges3__45__cpo8distanceE)
_ZN45_INTERNAL_8d5cb472_14_gguf_kernel_cu_cd2413194cuda3std6ranges3__45__cpo8distanceE:
	.zero		1
	.type		_ZN45_INTERNAL_8d5cb472_14_gguf_kernel_cu_cd2413194cuda3std3__45__cpo6cbeginE,@object
	.size		_ZN45_INTERNAL_8d5cb472_14_gguf_kernel_cu_cd2413194cuda3std3__45__cpo6cbeginE,(_ZN45_INTERNAL_8d5cb472_14_gguf_kernel_cu_cd2413194cuda3std6ranges3__45__cpo7advanceE - _ZN45_INTERNAL_8d5cb472_14_gguf_kernel_cu_cd2413194cuda3std3__45__cpo6cbeginE)
_ZN45_INTERNAL_8d5cb472_14_gguf_kernel_cu_cd2413194cuda3std3__45__cpo6cbeginE:
	.zero		1
	.type		_ZN45_INTERNAL_8d5cb472_14_gguf_kernel_cu_cd2413194cuda3std6ranges3__45__cpo7advanceE,@object
	.size		_ZN45_INTERNAL_8d5cb472_14_gguf_kernel_cu_cd2413194cuda3std6ranges3__45__cpo7advanceE,(_ZN45_INTERNAL_8d5cb472_14_gguf_kernel_cu_cd2413194cuda3std3__45__cpo7crbeginE - _ZN45_INTERNAL_8d5cb472_14_gguf_kernel_cu_cd2413194cuda3std6ranges3__45__cpo7advanceE)
_ZN45_INTERNAL_8d5cb472_14_gguf_kernel_cu_cd2413194cuda3std6ranges3__45__cpo7advanceE:
	.zero		1
	.type		_ZN45_INTERNAL_8d5cb472_14_gguf_kernel_cu_cd2413194cuda3std3__45__cpo7crbeginE,@object
	.size		_ZN45_INTERNAL_8d5cb472_14_gguf_kernel_cu_cd2413194cuda3std3__45__cpo7crbeginE,(_ZN45_INTERNAL_8d5cb472_14_gguf_kernel_cu_cd2413194cuda3std6ranges3__45__cpo4dataE - _ZN45_INTERNAL_8d5cb472_14_gguf_kernel_cu_cd2413194cuda3std3__45__cpo7crbeginE)
_ZN45_INTERNAL_8d5cb472_14_gguf_kernel_cu_cd2413194cuda3std3__45__cpo7crbeginE:
	.zero		1
	.type		_ZN45_INTERNAL_8d5cb472_14_gguf_kernel_cu_cd2413194cuda3std6ranges3__45__cpo4dataE,@object
	.size		_ZN45_INTERNAL_8d5cb472_14_gguf_kernel_cu_cd2413194cuda3std6ranges3__45__cpo4dataE,(_ZN45_INTERNAL_8d5cb472_14_gguf_kernel_cu_cd2413194cuda3std6ranges3__45__cpo5beginE - _ZN45_INTERNAL_8d5cb472_14_gguf_kernel_cu_cd2413194cuda3std6ranges3__45__cpo4dataE)
_ZN45_INTERNAL_8d5cb472_14_gguf_kernel_cu_cd2413194cuda3std6ranges3__45__cpo4dataE:
	.zero		1
	.type		_ZN45_INTERNAL_8d5cb472_14_gguf_kernel_cu_cd2413194cuda3std6ranges3__45__cpo5beginE,@object
	.size		_ZN45_INTERNAL_8d5cb472_14_gguf_kernel_cu_cd2413194cuda3std6ranges3__45__cpo5beginE,(_ZN45_INTERNAL_8d5cb472_14_gguf_kernel_cu_cd2413194cuda3std3__447_GLOBAL__N__8d5cb472_14_gguf_kernel_cu_cd2413196ignoreE - _ZN45_INTERNAL_8d5cb472_14_gguf_kernel_cu_cd2413194cuda3std6ranges3__45__cpo5beginE)
_ZN45_INTERNAL_8d5cb472_14_gguf_kernel_cu_cd2413194cuda3std6ranges3__45__cpo5beginE:
	.zero		1
	.type		_ZN45_INTERNAL_8d5cb472_14_gguf_kernel_cu_cd2413194cuda3std3__447_GLOBAL__N__8d5cb472_14_gguf_kernel_cu_cd2413196ignoreE,@object
	.size		_ZN45_INTERNAL_8d5cb472_14_gguf_kernel_cu_cd2413194cuda3std3__447_GLOBAL__N__8d5cb472_14_gguf_kernel_cu_cd2413196ignoreE,(_ZN45_INTERNAL_8d5cb472_14_gguf_kernel_cu_cd2413194cuda3std6ranges3__45__cpo4sizeE - _ZN45_INTERNAL_8d5cb472_14_gguf_kernel_cu_cd2413194cuda3std3__447_GLOBAL__N__8d5cb472_14_gguf_kernel_cu_cd2413196ignoreE)
_ZN45_INTERNAL_8d5cb472_14_gguf_kernel_cu_cd2413194cuda3std3__447_GLOBAL__N__8d5cb472_14_gguf_kernel_cu_cd2413196ignoreE:
	.zero		1
	.type		_ZN45_INTERNAL_8d5cb472_14_gguf_kernel_cu_cd2413194cuda3std6ranges3__45__cpo4sizeE,@object
	.size		_ZN45_INTERNAL_8d5cb472_14_gguf_kernel_cu_cd2413194cuda3std6ranges3__45__cpo4sizeE,(_ZN45_INTERNAL_8d5cb472_14_gguf_kernel_cu_cd2413194cuda3std3__45__cpo5beginE - _ZN45_INTERNAL_8d5cb472_14_gguf_kernel_cu_cd2413194cuda3std6ranges3__45__cpo4sizeE)
_ZN45_INTERNAL_8d5cb472_14_gguf_kernel_cu_cd2413194cuda3std6ranges3__45__cpo4sizeE:
	.zero		1
	.type		_ZN45_INTERNAL_8d5cb472_14_gguf_kernel_cu_cd2413194cuda3std3__45__cpo5beginE,@object
	.size		_ZN45_INTERNAL_8d5cb472_14_gguf_kernel_cu_cd2413194cuda3std3__45__cpo5beginE,(_ZN45_INTERNAL_8d5cb472_14_gguf_kernel_cu_cd2413194cuda3std6ranges3__45__cpo6cbeginE - _ZN45_INTERNAL_8d5cb472_14_gguf_kernel_cu_cd2413194cuda3std3__45__cpo5beginE)
_ZN45_INTERNAL_8d5cb472_14_gguf_kernel_cu_cd2413194cuda3std3__45__cpo5beginE:
	.zero		1
	.type		_ZN45_INTERNAL_8d5cb472_14_gguf_kernel_cu_cd2413194cuda3std6ranges3__45__cpo6cbeginE,@object
	.size		_ZN45_INTERNAL_8d5cb472_14_gguf_kernel_cu_cd2413194cuda3std6ranges3__45__cpo6cbeginE,(_ZN45_INTERNAL_8d5cb472_14_gguf_kernel_cu_cd2413194cuda3std3__45__cpo6rbeginE - _ZN45_INTERNAL_8d5cb472_14_gguf_kernel_cu_cd2413194cuda3std6ranges3__45__cpo6cbeginE)
_ZN45_INTERNAL_8d5cb472_14_gguf_kernel_cu_cd2413194cuda3std6ranges3__45__cpo6cbeginE:
	.zero		1
	.type		_ZN45_INTERNAL_8d5cb472_14_gguf_kernel_cu_cd2413194cuda3std3__45__cpo6rbeginE,@object
	.size		_ZN45_INTERNAL_8d5cb472_14_gguf_kernel_cu_cd2413194cuda3std3__45__cpo6rbeginE,(_ZN45_INTERNAL_8d5cb472_14_gguf_kernel_cu_cd2413194cuda3std6ranges3__45__cpo4nextE - _ZN45_INTERNAL_8d5cb472_14_gguf_kernel_cu_cd2413194cuda3std3__45__cpo6rbeginE)
_ZN45_INTERNAL_8d5cb472_14_gguf_kernel_cu_cd2413194cuda3std3__45__cpo6rbeginE:
	.zero		1
	.type		_ZN45_INTERNAL_8d5cb472_14_gguf_kernel_cu_cd2413194cuda3std6ranges3__45__cpo4nextE,@object
	.size		_ZN45_INTERNAL_8d5cb472_14_gguf_kernel_cu_cd2413194cuda3std6ranges3__45__cpo4nextE,(_ZN45_INTERNAL_8d5cb472_14_gguf_kernel_cu_cd2413194cuda3std6ranges3__45__cpo4swapE - _ZN45_INTERNAL_8d5cb472_14_gguf_kernel_cu_cd2413194cuda3std6ranges3__45__cpo4nextE)
_ZN45_INTERNAL_8d5cb472_14_gguf_kernel_cu_cd2413194cuda3std6ranges3__45__cpo4nextE:
	.zero		1
	.type		_ZN45_INTERNAL_8d5cb472_14_gguf_kernel_cu_cd2413194cuda3std6ranges3__45__cpo4swapE,@object
	.size		_ZN45_INTERNAL_8d5cb472_14_gguf_kernel_cu_cd2413194cuda3std6ranges3__45__cpo4swapE,(_ZN45_INTERNAL_8d5cb472_14_gguf_kernel_cu_cd2413194cuda3std3__420unreachable_sentinelE - _ZN45_INTERNAL_8d5cb472_14_gguf_kernel_cu_cd2413194cuda3std6ranges3__45__cpo4swapE)
_ZN45_INTERNAL_8d5cb472_14_gguf_kernel_cu_cd2413194cuda3std6ranges3__45__cpo4swapE:
	.zero		1
	.type		_ZN45_INTERNAL_8d5cb472_14_gguf_kernel_cu_cd2413194cuda3std3__420unreachable_sentinelE,@object
	.size		_ZN45_INTERNAL_8d5cb472_14_gguf_kernel_cu_cd2413194cuda3std3__420unreachable_sentinelE,(_ZN45_INTERNAL_8d5cb472_14_gguf_kernel_cu_cd2413196thrust24THRUST_300001_SM_1000_NS6system6detail10sequential3seqE - _ZN45_INTERNAL_8d5cb472_14_gguf_kernel_cu_cd2413194cuda3std3__420unreachable_sentinelE)
_ZN45_INTERNAL_8d5cb472_14_gguf_kernel_cu_cd2413194cuda3std3__420unreachable_sentinelE:
	.zero		1
	.type		_ZN45_INTERNAL_8d5cb472_14_gguf_kernel_cu_cd2413196thrust24THRUST_300001_SM_1000_NS6system6detail10sequential3seqE,@object
	.size		_ZN45_INTERNAL_8d5cb472_14_gguf_kernel_cu_cd2413196thrust24THRUST_300001_SM_1000_NS6system6detail10sequential3seqE,(_ZN45_INTERNAL_8d5cb472_14_gguf_kernel_cu_cd2413194cuda3std3__45__cpo4cendE - _ZN45_INTERNAL_8d5cb472_14_gguf_kernel_cu_cd2413196thrust24THRUST_300001_SM_1000_NS6system6detail10sequential3seqE)
_ZN45_INTERNAL_8d5cb472_14_gguf_kernel_cu_cd2413196thrust24THRUST_300001_SM_1000_NS6system6detail10sequential3seqE:
	.zero		1
	.type		_ZN45_INTERNAL_8d5cb472_14_gguf_kernel_cu_cd2413194cuda3std3__45__cpo4cendE,@object
	.size		_ZN45_INTERNAL_8d5cb472_14_gguf_kernel_cu_cd2413194cuda3std3__45__cpo4cendE,(_ZN45_INTERNAL_8d5cb472_14_gguf_kernel_cu_cd2413194cuda3std6ranges3__45__cpo9iter_swapE - _ZN45_INTERNAL_8d5cb472_14_gguf_kernel_cu_cd2413194cuda3std3__45__cpo4cendE)
_ZN45_INTERNAL_8d5cb472_14_gguf_kernel_cu_cd2413194cuda3std3__45__cpo4cendE:
	.zero		1
	.type		_ZN45_INTERNAL_8d5cb472_14_gguf_kernel_cu_cd2413194cuda3std6ranges3__45__cpo9iter_swapE,@object
	.size		_ZN45_INTERNAL_8d5cb472_14_gguf_kernel_cu_cd2413194cuda3std6ranges3__45__cpo9iter_swapE,(_ZN45_INTERNAL_8d5cb472_14_gguf_kernel_cu_cd2413194cuda3std3__45__cpo5crendE - _ZN45_INTERNAL_8d5cb472_14_gguf_kernel_cu_cd2413194cuda3std6ranges3__45__cpo9iter_swapE)
_ZN45_INTERNAL_8d5cb472_14_gguf_kernel_cu_cd2413194cuda3std6ranges3__45__cpo9iter_swapE:
	.zero		1
	.type		_ZN45_INTERNAL_8d5cb472_14_gguf_kernel_cu_cd2413194cuda3std3__45__cpo5crendE,@object
	.size		_ZN45_INTERNAL_8d5cb472_14_gguf_kernel_cu_cd2413194cuda3std3__45__cpo5crendE,(_ZN45_INTERNAL_8d5cb472_14_gguf_kernel_cu_cd2413194cuda3std6ranges3__45__cpo5cdataE - _ZN45_INTERNAL_8d5cb472_14_gguf_kernel_cu_cd2413194cuda3std3__45__cpo5crendE)
_ZN45_INTERNAL_8d5cb472_14_gguf_kernel_cu_cd2413194cuda3std3__45__cpo5crendE:
	.zero		1
	.type		_ZN45_INTERNAL_8d5cb472_14_gguf_kernel_cu_cd2413194cuda3std6ranges3__45__cpo5cdataE,@object
	.size		_ZN45_INTERNAL_8d5cb472_14_gguf_kernel_cu_cd2413194cuda3std6ranges3__45__cpo5cdataE,(_ZN45_INTERNAL_8d5cb472_14_gguf_kernel_cu_cd2413194cuda3std6ranges3__45__cpo3endE - _ZN45_INTERNAL_8d5cb472_14_gguf_kernel_cu_cd2413194cuda3std6ranges3__45__cpo5cdataE)
_ZN45_INTERNAL_8d5cb472_14_gguf_kernel_cu_cd2413194cuda3std6ranges3__45__cpo5cdataE:
	.zero		1
	.type		_ZN45_INTERNAL_8d5cb472_14_gguf_kernel_cu_cd2413194cuda3std6ranges3__45__cpo3endE,@object
	.size		_ZN45_INTERNAL_8d5cb472_14_gguf_kernel_cu_cd2413194cuda3std6ranges3__45__cpo3endE,(_ZN45_INTERNAL_8d5cb472_14_gguf_kernel_cu_cd2413194cuda3std3__419piecewise_constructE - _ZN45_INTERNAL_8d5cb472_14_gguf_kernel_cu_cd2413194cuda3std6ranges3__45__cpo3endE)
_ZN45_INTERNAL_8d5cb472_14_gguf_kernel_cu_cd2413194cuda3std6ranges3__45__cpo3endE:
	.zero		1
	.type		_ZN45_INTERNAL_8d5cb472_14_gguf_kernel_cu_cd2413194cuda3std3__419piecewise_constructE,@object
	.size		_ZN45_INTERNAL_8d5cb472_14_gguf_kernel_cu_cd2413194cuda3std3__419piecewise_constructE,(_ZN45_INTERNAL_8d5cb472_14_gguf_kernel_cu_cd2413194cuda3std6ranges3__45__cpo5ssizeE - _ZN45_INTERNAL_8d5cb472_14_gguf_kernel_cu_cd2413194cuda3std3__419piecewise_constructE)
_ZN45_INTERNAL_8d5cb472_14_gguf_kernel_cu_cd2413194cuda3std3__419piecewise_constructE:
	.zero		1
	.type		_ZN45_INTERNAL_8d5cb472_14_gguf_kernel_cu_cd2413194cuda3std6ranges3__45__cpo5ssizeE,@object
	.size		_ZN45_INTERNAL_8d5cb472_14_gguf_kernel_cu_cd2413194cuda3std6ranges3__45__cpo5ssizeE,(_ZN45_INTERNAL_8d5cb472_14_gguf_kernel_cu_cd2413194cuda3std3__45__cpo3endE - _ZN45_INTERNAL_8d5cb472_14_gguf_kernel_cu_cd2413194cuda3std6ranges3__45__cpo5ssizeE)
_ZN45_INTERNAL_8d5cb472_14_gguf_kernel_cu_cd2413194cuda3std6ranges3__45__cpo5ssizeE:
	.zero		1
	.type		_ZN45_INTERNAL_8d5cb472_14_gguf_kernel_cu_cd2413194cuda3std3__45__cpo3endE,@object
	.size		_ZN45_INTERNAL_8d5cb472_14_gguf_kernel_cu_cd2413194cuda3std3__45__cpo3endE,(_ZN45_INTERNAL_8d5cb472_14_gguf_kernel_cu_cd2413194cuda3std6ranges3__45__cpo4cendE - _ZN45_INTERNAL_8d5cb472_14_gguf_kernel_cu_cd2413194cuda3std3__45__cpo3endE)
_ZN45_INTERNAL_8d5cb472_14_gguf_kernel_cu_cd2413194cuda3std3__45__cpo3endE:
	.zero		1
	.type		_ZN45_INTERNAL_8d5cb472_14_gguf_kernel_cu_cd2413194cuda3std6ranges3__45__cpo4cendE,@object
	.size		_ZN45_INTERNAL_8d5cb472_14_gguf_kernel_cu_cd2413194cuda3std6ranges3__45__cpo4cendE,(_ZN45_INTERNAL_8d5cb472_14_gguf_kernel_cu_cd2413194cuda3std3__45__cpo4rendE - _ZN45_INTERNAL_8d5cb472_14_gguf_kernel_cu_cd2413194cuda3std6ranges3__45__cpo4cendE)
_ZN45_INTERNAL_8d5cb472_14_gguf_kernel_cu_cd2413194cuda3std6ranges3__45__cpo4cendE:
	.zero		1
	.type		_ZN45_INTERNAL_8d5cb472_14_gguf_kernel_cu_cd2413194cuda3std3__45__cpo4rendE,@object
	.size		_ZN45_INTERNAL_8d5cb472_14_gguf_kernel_cu_cd2413194cuda3std3__45__cpo4rendE,(_ZN45_INTERNAL_8d5cb472_14_gguf_kernel_cu_cd2413194cuda3std6ranges3__45__cpo4prevE - _ZN45_INTERNAL_8d5cb472_14_gguf_kernel_cu_cd2413194cuda3std3__45__cpo4rendE)
_ZN45_INTERNAL_8d5cb472_14_gguf_kernel_cu_cd2413194cuda3std3__45__cpo4rendE:
	.zero		1
	.type		_ZN45_INTERNAL_8d5cb472_14_gguf_kernel_cu_cd2413194cuda3std6ranges3__45__cpo4prevE,@object
	.size		_ZN45_INTERNAL_8d5cb472_14_gguf_kernel_cu_cd2413194cuda3std6ranges3__45__cpo4prevE,(_ZN45_INTERNAL_8d5cb472_14_gguf_kernel_cu_cd2413194cuda3std6ranges3__45__cpo9iter_moveE - _ZN45_INTERNAL_8d5cb472_14_gguf_kernel_cu_cd2413194cuda3std6ranges3__45__cpo4prevE)
_ZN45_INTERNAL_8d5cb472_14_gguf_kernel_cu_cd2413194cuda3std6ranges3__45__cpo4prevE:
	.zero		1
	.type		_ZN45_INTERNAL_8d5cb472_14_gguf_kernel_cu_cd2413194cuda3std6ranges3__45__cpo9iter_moveE,@object
	.size		_ZN45_INTERNAL_8d5cb472_14_gguf_kernel_cu_cd2413194cuda3std6ranges3__45__cpo9iter_moveE,(.L_23 - _ZN45_INTERNAL_8d5cb472_14_gguf_kernel_cu_cd2413194cuda3std6ranges3__45__cpo9iter_moveE)
_ZN45_INTERNAL_8d5cb472_14_gguf_kernel_cu_cd2413194cuda3std6ranges3__45__cpo9iter_moveE:
	.zero		1
.L_23:


//--------------------- .nv.shared._Z8moe_q6_KIN3c108BFloat16ELb1EEvPKvS3_PT_PKiS7_S7_iiiiiii --------------------------
	.section	.nv.shared._Z8moe_q6_KIN3c108BFloat16ELb1EEvPKvS3_PT_PKiS7_S7_iiiiiii,"aw",@nobits
	.sectionflags	@""
	.align	4
.nv.shared._Z8moe_q6_KIN3c108BFloat16ELb1EEvPKvS3_PT_PKiS7_S7_iiiiiii:
	.zero		10580


//--------------------- .nv.shared._Z8moe_q6_KIN3c108BFloat16ELb0EEvPKvS3_PT_PKiS7_S7_iiiiiii --------------------------
	.section	.nv.shared._Z8moe_q6_KIN3c108BFloat16ELb0EEvPKvS3_PT_PKiS7_S7_iiiiiii,"aw",@nobits
	.sectionflags	@""
	.align	4
.nv.shared._Z8moe_q6_KIN3c108BFloat16ELb0EEvPKvS3_PT_PKiS7_S7_iiiiiii:
	.zero		10580


//--------------------- .nv.shared._Z8moe_q5_KIN3c108BFloat16ELb1EEvPKvS3_PT_PKiS7_S7_iiiiiii --------------------------
	.section	.nv.shared._Z8moe_q5_KIN3c108BFloat16ELb1EEvPKvS3_PT_PKiS7_S7_iiiiiii,"aw",@nobits
	.sectionflags	@""
	.align	4
.nv.shared._Z8moe_q5_KIN3c108BFloat16ELb1EEvPKvS3_PT_PKiS7_S7_iiiiiii:
	.zero		10580


//--------------------- .nv.shared._Z8moe_q5_KIN3c108BFloat16ELb0EEvPKvS3_PT_PKiS7_S7_iiiiiii --------------------------
	.section	.nv.shared._Z8moe_q5_KIN3c108BFloat16ELb0EEvPKvS3_PT_PKiS7_S7_iiiiiii,"aw",@nobits
	.sectionflags	@""
	.align	4
.nv.shared._Z8moe_q5_KIN3c108BFloat16ELb0EEvPKvS3_PT_PKiS7_S7_iiiiiii:
	.zero		10580


//--------------------- .nv.shared._Z8moe_q4_KIN3c108BFloat16ELb1EEvPKvS3_PT_PKiS7_S7_iiiiiii --------------------------
	.section	.nv.shared._Z8moe_q4_KIN3c108BFloat16ELb1EEvPKvS3_PT_PKiS7_S7_iiiiiii,"aw",@nobits
	.sectionflags	@""
	.align	4
.nv.shared._Z8moe_q4_KIN3c108BFloat16ELb1EEvPKvS3_PT_PKiS7_S7_iiiiiii:
	.zero		6484


//--------------------- .nv.shared._Z8moe_q4_KIN3c108BFloat16ELb0EEvPKvS3_PT_PKiS7_S7_iiiiiii --------------------------
	.section	.nv.shared._Z8moe_q4_KIN3c108BFloat16ELb0EEvPKvS3_PT_PKiS7_S7_iiiiiii,"aw",@nobits
	.sectionflags	@""
	.align	4
.nv.shared._Z8moe_q4_KIN3c108BFloat16ELb0EEvPKvS3_PT_PKiS7_S7_iiiiiii:
	.zero		6484


//--------------------- .nv.shared._Z8moe_q3_KIN3c108BFloat16ELb1EEvPKvS3_PT_PKiS7_S7_iiiiiii --------------------------
	.section	.nv.shared._Z8moe_q3_KIN3c108BFloat16ELb1EEvPKvS3_PT_PKiS7_S7_iiiiiii,"aw",@nobits
	.sectionflags	@""
	.align	4
.nv.shared._Z8moe_q3_KIN3c108BFloat16ELb1EEvPKvS3_PT_PKiS7_S7_iiiiiii:
	.zero		9256


//--------------------- .nv.shared._Z8moe_q3_KIN3c108BFloat16ELb0EEvPKvS3_PT_PKiS7_S7_iiiiiii --------------------------
	.section	.nv.shared._Z8moe_q3_KIN3c108BFloat16ELb0EEvPKvS3_PT_PKiS7_S7_iiiiiii,"aw",@nobits
	.sectionflags	@""
	.align	4
.nv.shared._Z8moe_q3_KIN3c108BFloat16ELb0EEvPKvS3_PT_PKiS7_S7_iiiiiii:
	.zero		9256


//--------------------- .nv.shared._Z8moe_q2_KIN3c108BFloat16ELb1EEvPKvS3_PT_PKiS7_S7_iiiiiii --------------------------
	.section	.nv.shared._Z8moe_q2_KIN3c108BFloat16ELb1EEvPKvS3_PT_PKiS7_S7_iiiiiii,"aw",@nobits
	.sectionflags	@""
	.align	4
.nv.shared._Z8moe_q2_KIN3c108BFloat16ELb1EEvPKvS3_PT_PKiS7_S7_iiiiiii:
	.zero		7144


//--------------------- .nv.shared._Z8moe_q2_KIN3c108BFloat16ELb0EEvPKvS3_PT_PKiS7_S7_iiiiiii --------------------------
	.section	.nv.shared._Z8moe_q2_KIN3c108BFloat16ELb0EEvPKvS3_PT_PKiS7_S7_iiiiiii,"aw",@nobits
	.sectionflags	@""
	.align	4
.nv.shared._Z8moe_q2_KIN3c108BFloat16ELb0EEvPKvS3_PT_PKiS7_S7_iiiiiii:
	.zero		7144


//--------------------- .nv.shared._Z8moe_q8_0IN3c108BFloat16ELb1EEvPKvS3_PT_PKiS7_S7_iiiiiii --------------------------
	.section	.nv.shared._Z8moe_q8_0IN3c108BFloat16ELb1EEvPKvS3_PT_PKiS7_S7_iiiiiii,"aw",@nobits
	.sectionflags	@""
	.align	4
.nv.shared._Z8moe_q8_0IN3c108BFloat16ELb1EEvPKvS3_PT_PKiS7_S7_iiiiiii:
	.zero		6352


//--------------------- .nv.shared._Z8moe_q8_0IN3c108BFloat16ELb0EEvPKvS3_PT_PKiS7_S7_iiiiiii --------------------------
	.section	.nv.shared._Z8moe_q8_0IN3c108BFloat16ELb0EEvPKvS3_PT_PKiS7_S7_iiiiiii,"aw",@nobits
	.sectionflags	@""
	.align	4
.nv.shared._Z8moe_q8_0IN3c108BFloat16ELb0EEvPKvS3_PT_PKiS7_S7_iiiiiii:
	.zero		6352


//--------------------- .nv.shared._Z8moe_q5_1IN3c108BFloat16ELb1EEvPKvS3_PT_PKiS7_S7_iiiiiii --------------------------
	.section	.nv.shared._Z8moe_q5_1IN3c108BFloat16ELb1EEvPKvS3_PT_PKiS7_S7_iiiiiii,"aw",@nobits
	.sectionflags	@""
	.align	4
.nv.shared._Z8moe_q5_1IN3c108BFloat16ELb1EEvPKvS3_PT_PKiS7_S7_iiiiiii:
	.zero		10976


//--------------------- .nv.shared._Z8moe_q5_1IN3c108BFloat16ELb0EEvPKvS3_PT_PKiS7_S7_iiiiiii --------------------------
	.section	.nv.shared._Z8moe_q5_1IN3c108BFloat16ELb0EEvPKvS3_PT_PKiS7_S7_iiiiiii,"aw",@nobits
	.sectionflags	@""
	.align	4
.nv.shared._Z8moe_q5_1IN3c108BFloat16ELb0EEvPKvS3_PT_PKiS7_S7_iiiiiii:
	.zero		10976


//--------------------- .nv.shared._Z8moe_q5_0IN3c108BFloat16ELb1EEvPKvS3_PT_PKiS7_S7_iiiiiii --------------------------
	.section	.nv.shared._Z8moe_q5_0IN3c108BFloat16ELb1EEvPKvS3_PT_PKiS7_S7_iiiiiii,"aw",@nobits
	.sectionflags	@""
	.align	4
.nv.shared._Z8moe_q5_0IN3c108BFloat16ELb1EEvPKvS3_PT_PKiS7_S7_iiiiiii:
	.zero		10976


//--------------------- .nv.shared._Z8moe_q5_0IN3c108BFloat16ELb0EEvPKvS3_PT_PKiS7_S7_iiiiiii --------------------------
	.section	.nv.shared._Z8moe_q5_0IN3c108BFloat16ELb0EEvPKvS3_PT_PKiS7_S7_iiiiiii,"aw",@nobits
	.sectionflags	@""
	.align	4
.nv.shared._Z8moe_q5_0IN3c108BFloat16ELb0EEvPKvS3_PT_PKiS7_S7_iiiiiii:
	.zero		10976


//--------------------- .nv.shared._Z8moe_q4_1IN3c108BFloat16ELb1EEvPKvS3_PT_PKiS7_S7_iiiiiii --------------------------
	.section	.nv.shared._Z8moe_q4_1IN3c108BFloat16ELb1EEvPKvS3_PT_PKiS7_S7_iiiiiii,"aw",@nobits
	.sectionflags	@""
	.align	4
.nv.shared._Z8moe_q4_1IN3c108BFloat16ELb1EEvPKvS3_PT_PKiS7_S7_iiiiiii:
	.zero		6880


//--------------------- .nv.shared._Z8moe_q4_1IN3c108BFloat16ELb0EEvPKvS3_PT_PKiS7_S7_iiiiiii --------------------------
	.section	.nv.shared._Z8moe_q4_1IN3c108BFloat16ELb0EEvPKvS3_PT_PKiS7_S7_iiiiiii,"aw",@nobits
	.sectionflags	@""
	.align	4
.nv.shared._Z8moe_q4_1IN3c108BFloat16ELb0EEvPKvS3_PT_PKiS7_S7_iiiiiii:
	.zero		6880


//--------------------- .nv.shared._Z8moe_q4_0IN3c108BFloat16ELb1EEvPKvS3_PT_PKiS7_S7_iiiiiii --------------------------
	.section	.nv.shared._Z8moe_q4_0IN3c108BFloat16ELb1EEvPKvS3_PT_PKiS7_S7_iiiiiii,"aw",@nobits
	.sectionflags	@""
	.align	4
.nv.shared._Z8moe_q4_0IN3c108BFloat16ELb1EEvPKvS3_PT_PKiS7_S7_iiiiiii:
	.zero		6880


//--------------------- .nv.shared._Z8moe_q4_0IN3c108BFloat16ELb0EEvPKvS3_PT_PKiS7_S7_iiiiiii --------------------------
	.section	.nv.shared._Z8moe_q4_0IN3c108BFloat16ELb0EEvPKvS3_PT_PKiS7_S7_iiiiiii,"aw",@nobits
	.sectionflags	@""
	.align	4
.nv.shared._Z8moe_q4_0IN3c108BFloat16ELb0EEvPKvS3_PT_PKiS7_S7_iiiiiii:
	.zero		6880


//--------------------- .nv.shared._Z8moe_q6_KIN3c104HalfELb1EEvPKvS3_PT_PKiS7_S7_iiiiiii --------------------------
	.section	.nv.shared._Z8moe_q6_KIN3c104HalfELb1EEvPKvS3_PT_PKiS7_S7_iiiiiii,"aw",@nobits
	.sectionflags	@""
	.align	4
.nv.shared._Z8moe_q6_KIN3c104HalfELb1EEvPKvS3_PT_PKiS7_S7_iiiiiii:
	.zero		10580


//--------------------- .nv.shared._Z8moe_q6_KIN3c104HalfELb0EEvPKvS3_PT_PKiS7_S7_iiiiiii --------------------------
	.section	.nv.shared._Z8moe_q6_KIN3c104HalfELb0EEvPKvS3_PT_PKiS7_S7_iiiiiii,"aw",@nobits
	.sectionflags	@""
	.align	4
.nv.shared._Z8moe_q6_KIN3c104HalfELb0EEvPKvS3_PT_PKiS7_S7_iiiiiii:
	.zero		10580


//--------------------- .nv.shared._Z8moe_q5_KIN3c104HalfELb1EEvPKvS3_PT_PKiS7_S7_iiiiiii --------------------------
	.section	.nv.shared._Z8moe_q5_KIN3c104HalfELb1EEvPKvS3_PT_PKiS7_S7_iiiiiii,"aw",@nobits
	.sectionflags	@""
	.align	4
.nv.shared._Z8moe_q5_KIN3c104HalfELb1EEvPKvS3_PT_PKiS7_S7_iiiiiii:
	.zero		10580


//--------------------- .nv.shared._Z8moe_q5_KIN3c104HalfELb0EEvPKvS3_PT_PKiS7_S7_iiiiiii --------------------------
	.section	.nv.shared._Z8moe_q5_KIN3c104HalfELb0EEvPKvS3_PT_PKiS7_S7_iiiiiii,"aw",@nobits
	.sectionflags	@""
	.align	4
.nv.shared._Z8moe_q5_KIN3c104HalfELb0EEvPKvS3_PT_PKiS7_S7_iiiiiii:
	.zero		10580


//--------------------- .nv.shared._Z8moe_q4_KIN3c104HalfELb1EEvPKvS3_PT_PKiS7_S7_iiiiiii --------------------------
	.section	.nv.shared._Z8moe_q4_KIN3c104HalfELb1EEvPKvS3_PT_PKiS7_S7_iiiiiii,"aw",@nobits
	.sectionflags	@""
	.align	4
.nv.shared._Z8moe_q4_KIN3c104HalfELb1EEvPKvS3_PT_PKiS7_S7_iiiiiii:
	.zero		6484


//--------------------- .nv.shared._Z8moe_q4_KIN3c104HalfELb0EEvPKvS3_PT_PKiS7_S7_iiiiiii --------------------------
	.section	.nv.shared._Z8moe_q4_KIN3c104HalfELb0EEvPKvS3_PT_PKiS7_S7_iiiiiii,"aw",@nobits
	.sectionflags	@""
	.align	4
.nv.shared._Z8moe_q4_KIN3c104HalfELb0EEvPKvS3_PT_PKiS7_S7_iiiiiii:
	.zero		6484


//--------------------- .nv.shared._Z8moe_q3_KIN3c104HalfELb1EEvPKvS3_PT_PKiS7_S7_iiiiiii --------------------------
	.section	.nv.shared._Z8moe_q3_KIN3c104HalfELb1EEvPKvS3_PT_PKiS7_S7_iiiiiii,"aw",@nobits
	.sectionflags	@""
	.align	4
.nv.shared._Z8moe_q3_KIN3c104HalfELb1EEvPKvS3_PT_PKiS7_S7_iiiiiii:
	.zero		9256


//--------------------- .nv.shared._Z8moe_q3_KIN3c104HalfELb0EEvPKvS3_PT_PKiS7_S7_iiiiiii --------------------------
	.section	.nv.shared._Z8moe_q3_KIN3c104HalfELb0EEvPKvS3_PT_PKiS7_S7_iiiiiii,"aw",@nobits
	.sectionflags	@""
	.align	4
.nv.shared._Z8moe_q3_KIN3c104HalfELb0EEvPKvS3_PT_PKiS7_S7_iiiiiii:
	.zero		9256


//--------------------- .nv.shared._Z8moe_q2_KIN3c104HalfELb1EEvPKvS3_PT_PKiS7_S7_iiiiiii --------------------------
	.section	.nv.shared._Z8moe_q2_KIN3c104HalfELb1EEvPKvS3_PT_PKiS7_S7_iiiiiii,"aw",@nobits
	.sectionflags	@""
	.align	4
.nv.shared._Z8moe_q2_KIN3c104HalfELb1EEvPKvS3_PT_PKiS7_S7_iiiiiii:
	.zero		7144


//--------------------- .nv.shared._Z8moe_q2_KIN3c104HalfELb0EEvPKvS3_PT_PKiS7_S7_iiiiiii --------------------------
	.section	.nv.shared._Z8moe_q2_KIN3c104HalfELb0EEvPKvS3_PT_PKiS7_S7_iiiiiii,"aw",@nobits
	.sectionflags	@""
	.align	4
.nv.shared._Z8moe_q2_KIN3c104HalfELb0EEvPKvS3_PT_PKiS7_S7_iiiiiii:
	.zero		7144


//--------------------- .nv.shared._Z8moe_q8_0IN3c104HalfELb1EEvPKvS3_PT_PKiS7_S7_iiiiiii --------------------------
	.section	.nv.shared._Z8moe_q8_0IN3c104HalfELb1EEvPKvS3_PT_PKiS7_S7_iiiiiii,"aw",@nobits
	.sectionflags	@""
	.align	4
.nv.shared._Z8moe_q8_0IN3c104HalfELb1EEvPKvS3_PT_PKiS7_S7_iiiiiii:
	.zero		6352


//--------------------- .nv.shared._Z8moe_q8_0IN3c104HalfELb0EEvPKvS3_PT_PKiS7_S7_iiiiiii --------------------------
	.section	.nv.shared._Z8moe_q8_0IN3c104HalfELb0EEvPKvS3_PT_PKiS7_S7_iiiiiii,"aw",@nobits
	.sectionflags	@""
	.align	4
.nv.shared._Z8moe_q8_0IN3c104HalfELb0EEvPKvS3_PT_PKiS7_S7_iiiiiii:
	.zero		6352


//--------------------- .nv.shared._Z8moe_q5_1IN3c104HalfELb1EEvPKvS3_PT_PKiS7_S7_iiiiiii --------------------------
	.section	.nv.shared._Z8moe_q5_1IN3c104HalfELb1EEvPKvS3_PT_PKiS7_S7_iiiiiii,"aw",@nobits
	.sectionflags	@""
	.align	4
.nv.shared._Z8moe_q5_1IN3c104HalfELb1EEvPKvS3_PT_PKiS7_S7_iiiiiii:
	.zero		10976


//--------------------- .nv.shared._Z8moe_q5_1IN3c104HalfELb0EEvPKvS3_PT_PKiS7_S7_iiiiiii --------------------------
	.section	.nv.shared._Z8moe_q5_1IN3c104HalfELb0EEvPKvS3_PT_PKiS7_S7_iiiiiii,"aw",@nobits
	.sectionflags	@""
	.align	4
.nv.shared._Z8moe_q5_1IN3c104HalfELb0EEvPKvS3_PT_PKiS7_S7_iiiiiii:
	.zero		10976


//--------------------- .nv.shared._Z8moe_q5_0IN3c104HalfELb1EEvPKvS3_PT_PKiS7_S7_iiiiiii --------------------------
	.section	.nv.shared._Z8moe_q5_0IN3c104HalfELb1EEvPKvS3_PT_PKiS7_S7_iiiiiii,"aw",@nobits
	.sectionflags	@""
	.align	4
.nv.shared._Z8moe_q5_0IN3c104HalfELb1EEvPKvS3_PT_PKiS7_S7_iiiiiii:
	.zero		10976


//--------------------- .nv.shared._Z8moe_q5_0IN3c104HalfELb0EEvPKvS3_PT_PKiS7_S7_iiiiiii --------------------------
	.section	.nv.shared._Z8moe_q5_0IN3c104HalfELb0EEvPKvS3_PT_PKiS7_S7_iiiiiii,"aw",@nobits
	.sectionflags	@""
	.align	4
.nv.shared._Z8moe_q5_0IN3c104HalfELb0EEvPKvS3_PT_PKiS7_S7_iiiiiii:
	.zero		10976


//--------------------- .nv.shared._Z8moe_q4_1IN3c104HalfELb1EEvPKvS3_PT_PKiS7_S7_iiiiiii --------------------------
	.section	.nv.shared._Z8moe_q4_1IN3c104HalfELb1EEvPKvS3_PT_PKiS7_S7_iiiiiii,"aw",@nobits
	.sectionflags	@""
	.align	4
.nv.shared._Z8moe_q4_1IN3c104HalfELb1EEvPKvS3_PT_PKiS7_S7_iiiiiii:
	.zero		6880


//--------------------- .nv.shared._Z8moe_q4_1IN3c104HalfELb0EEvPKvS3_PT_PKiS7_S7_iiiiiii --------------------------
	.section	.nv.shared._Z8moe_q4_1IN3c104HalfELb0EEvPKvS3_PT_PKiS7_S7_iiiiiii,"aw",@nobits
	.sectionflags	@""
	.align	4
.nv.shared._Z8moe_q4_1IN3c104HalfELb0EEvPKvS3_PT_PKiS7_S7_iiiiiii:
	.zero		6880


//--------------------- .nv.shared._Z8moe_q4_0IN3c104HalfELb1EEvPKvS3_PT_PKiS7_S7_iiiiiii --------------------------
	.section	.nv.shared._Z8moe_q4_0IN3c104HalfELb1EEvPKvS3_PT_PKiS7_S7_iiiiiii,"aw",@nobits
	.sectionflags	@""
	.align	4
.nv.shared._Z8moe_q4_0IN3c104HalfELb1EEvPKvS3_PT_PKiS7_S7_iiiiiii:
	.zero		6880


//--------------------- .nv.shared._Z8moe_q4_0IN3c104HalfELb0EEvPKvS3_PT_PKiS7_S7_iiiiiii --------------------------
	.section	.nv.shared._Z8moe_q4_0IN3c104HalfELb0EEvPKvS3_PT_PKiS7_S7_iiiiiii,"aw",@nobits
	.sectionflags	@""
	.align	4
.nv.shared._Z8moe_q4_0IN3c104HalfELb0EEvPKvS3_PT_PKiS7_S7_iiiiiii:
	.zero		6880


//--------------------- .nv.shared._Z8moe_q6_KIfLb1EEvPKvS1_PT_PKiS5_S5_iiiiiii --------------------------
	.section	.nv.shared._Z8moe_q6_KIfLb1EEvPKvS1_PT_PKiS5_S5_iiiiiii,"aw",@nobits
	.sectionflags	@""
	.align	4
.nv.shared._Z8moe_q6_KIfLb1EEvPKvS1_PT_PKiS5_S5_iiiiiii:
	.zero		10580


//--------------------- .nv.shared._Z8moe_q6_KIfLb0EEvPKvS1_PT_PKiS5_S5_iiiiiii --------------------------
	.section	.nv.shared._Z8moe_q6_KIfLb0EEvPKvS1_PT_PKiS5_S5_iiiiiii,"aw",@nobits
	.sectionflags	@""
	.align	4
.nv.shared._Z8moe_q6_KIfLb0EEvPKvS1_PT_PKiS5_S5_iiiiiii:
	.zero		10580


//--------------------- .nv.shared._Z8moe_q5_KIfLb1EEvPKvS1_PT_PKiS5_S5_iiiiiii --------------------------
	.section	.nv.shared._Z8moe_q5_KIfLb1EEvPKvS1_PT_PKiS5_S5_iiiiiii,"aw",@nobits
	.sectionflags	@""
	.align	4
.nv.shared._Z8moe_q5_KIfLb1EEvPKvS1_PT_PKiS5_S5_iiiiiii:
	.zero		10580


//--------------------- .nv.shared._Z8moe_q5_KIfLb0EEvPKvS1_PT_PKiS5_S5_iiiiiii --------------------------
	.section	.nv.shared._Z8moe_q5_KIfLb0EEvPKvS1_PT_PKiS5_S5_iiiiiii,"aw",@nobits
	.sectionflags	@""
	.align	4
.nv.shared._Z8moe_q5_KIfLb0EEvPKvS1_PT_PKiS5_S5_iiiiiii:
	.zero		10580


//--------------------- .nv.shared._Z8moe_q4_KIfLb1EEvPKvS1_PT_PKiS5_S5_iiiiiii --------------------------
	.section	.nv.shared._Z8moe_q4_KIfLb1EEvPKvS1_PT_PKiS5_S5_iiiiiii,"aw",@nobits
	.sectionflags	@""
	.align	4
.nv.shared._Z8moe_q4_KIfLb1EEvPKvS1_PT_PKiS5_S5_iiiiiii:
	.zero		6484


//--------------------- .nv.shared._Z8moe_q4_KIfLb0EEvPKvS1_PT_PKiS5_S5_iiiiiii --------------------------
	.section	.nv.shared._Z8moe_q4_KIfLb0EEvPKvS1_PT_PKiS5_S5_iiiiiii,"aw",@nobits
	.sectionflags	@""
	.align	4
.nv.shared._Z8moe_q4_KIfLb0EEvPKvS1_PT_PKiS5_S5_iiiiiii:
	.zero		6484


//--------------------- .nv.shared._Z8moe_q3_KIfLb1EEvPKvS1_PT_PKiS5_S5_iiiiiii --------------------------
	.section	.nv.shared._Z8moe_q3_KIfLb1EEvPKvS1_PT_PKiS5_S5_iiiiiii,"aw",@nobits
	.sectionflags	@""
	.align	4
.nv.shared._Z8moe_q3_KIfLb1EEvPKvS1_PT_PKiS5_S5_iiiiiii:
	.zero		9256


//--------------------- .nv.shared._Z8moe_q3_KIfLb0EEvPKvS1_PT_PKiS5_S5_iiiiiii --------------------------
	.section	.nv.shared._Z8moe_q3_KIfLb0EEvPKvS1_PT_PKiS5_S5_iiiiiii,"aw",@nobits
	.sectionflags	@""
	.align	4
.nv.shared._Z8moe_q3_KIfLb0EEvPKvS1_PT_PKiS5_S5_iiiiiii:
	.zero		9256


//--------------------- .nv.shared._Z8moe_q2_KIfLb1EEvPKvS1_PT_PKiS5_S5_iiiiiii --------------------------
	.section	.nv.shared._Z8moe_q2_KIfLb1EEvPKvS1_PT_PKiS5_S5_iiiiiii,"aw",@nobits
	.sectionflags	@""
	.align	4
.nv.shared._Z8moe_q2_KIfLb1EEvPKvS1_PT_PKiS5_S5_iiiiiii:
	.zero		7144


//--------------------- .nv.shared._Z8moe_q2_KIfLb0EEvPKvS1_PT_PKiS5_S5_iiiiiii --------------------------
	.section	.nv.shared._Z8moe_q2_KIfLb0EEvPKvS1_PT_PKiS5_S5_iiiiiii,"aw",@nobits
	.sectionflags	@""
	.align	4
.nv.shared._Z8moe_q2_KIfLb0EEvPKvS1_PT_PKiS5_S5_iiiiiii:
	.zero		7144


//--------------------- .nv.shared._Z8moe_q8_0IfLb1EEvPKvS1_PT_PKiS5_S5_iiiiiii --------------------------
	.section	.nv.shared._Z8moe_q8_0IfLb1EEvPKvS1_PT_PKiS5_S5_iiiiiii,"aw",@nobits
	.sectionflags	@""
	.align	4
.nv.shared._Z8moe_q8_0IfLb1EEvPKvS1_PT_PKiS5_S5_iiiiiii:
	.zero		6352


//--------------------- .nv.shared._Z8moe_q8_0IfLb0EEvPKvS1_PT_PKiS5_S5_iiiiiii --------------------------
	.section	.nv.shared._Z8moe_q8_0IfLb0EEvPKvS1_PT_PKiS5_S5_iiiiiii,"aw",@nobits
	.sectionflags	@""
	.align	4
.nv.shared._Z8moe_q8_0IfLb0EEvPKvS1_PT_PKiS5_S5_iiiiiii:
	.zero		6352


//--------------------- .nv.shared._Z8moe_q5_1IfLb1EEvPKvS1_PT_PKiS5_S5_iiiiiii --------------------------
	.section	.nv.shared._Z8moe_q5_1IfLb1EEvPKvS1_PT_PKiS5_S5_iiiiiii,"aw",@nobits
	.sectionflags	@""
	.align	4
.nv.shared._Z8moe_q5_1IfLb1EEvPKvS1_PT_PKiS5_S5_iiiiiii:
	.zero		10976


//--------------------- .nv.shared._Z8moe_q5_1IfLb0EEvPKvS1_PT_PKiS5_S5_iiiiiii --------------------------
	.section	.nv.shared._Z8moe_q5_1IfLb0EEvPKvS1_PT_PKiS5_S5_iiiiiii,"aw",@nobits
	.sectionflags	@""
	.align	4
.nv.shared._Z8moe_q5_1IfLb0EEvPKvS1_PT_PKiS5_S5_iiiiiii:
	.zero		10976


//--------------------- .nv.shared._Z8moe_q5_0IfLb1EEvPKvS1_PT_PKiS5_S5_iiiiiii --------------------------
	.section	.nv.shared._Z8moe_q5_0IfLb1EEvPKvS1_PT_PKiS5_S5_iiiiiii,"aw",@nobits
	.sectionflags	@""
	.align	4
.nv.shared._Z8moe_q5_0IfLb1EEvPKvS1_PT_PKiS5_S5_iiiiiii:
	.zero		10976


//--------------------- .nv.shared._Z8moe_q5_0IfLb0EEvPKvS1_PT_PKiS5_S5_iiiiiii --------------------------
	.section	.nv.shared._Z8moe_q5_0IfLb0EEvPKvS1_PT_PKiS5_S5_iiiiiii,"aw",@nobits
	.sectionflags	@""
	.align	4
.nv.shared._Z8moe_q5_0IfLb0EEvPKvS1_PT_PKiS5_S5_iiiiiii:
	.zero		10976


//--------------------- .nv.shared._Z8moe_q4_1IfLb1EEvPKvS1_PT_PKiS5_S5_iiiiiii --------------------------
	.section	.nv.shared._Z8moe_q4_1IfLb1EEvPKvS1_PT_PKiS5_S5_iiiiiii,"aw",@nobits
	.sectionflags	@""
	.align	4
.nv.shared._Z8moe_q4_1IfLb1EEvPKvS1_PT_PKiS5_S5_iiiiiii:
	.zero		6880


//--------------------- .nv.shared._Z8moe_q4_1IfLb0EEvPKvS1_PT_PKiS5_S5_iiiiiii --------------------------
	.section	.nv.shared._Z8moe_q4_1IfLb0EEvPKvS1_PT_PKiS5_S5_iiiiiii,"aw",@nobits
	.sectionflags	@""
	.align	4
.nv.shared._Z8moe_q4_1IfLb0EEvPKvS1_PT_PKiS5_S5_iiiiiii:
	.zero		6880


//--------------------- .nv.shared._Z8moe_q4_0IfLb1EEvPKvS1_PT_PKiS5_S5_iiiiiii --------------------------
	.section	.nv.shared._Z8moe_q4_0IfLb1EEvPKvS1_PT_PKiS5_S5_iiiiiii,"aw",@nobits
	.sectionflags	@""
	.align	4
.nv.shared._Z8moe_q4_0IfLb1EEvPKvS1_PT_PKiS5_S5_iiiiiii:
	.zero		6880


//--------------------- .nv.shared._Z8moe_q4_0IfLb0EEvPKvS1_PT_PKiS5_S5_iiiiiii --------------------------
	.section	.nv.shared._Z8moe_q4_0IfLb0EEvPKvS1_PT_PKiS5_S5_iiiiiii,"aw",@nobits
	.sectionflags	@""
	.align	4
.nv.shared._Z8moe_q4_0IfLb0EEvPKvS1_PT_PKiS5_S5_iiiiiii:
	.zero		6880


//--------------------- .nv.shared._Z12mul_mat_q6_KIN3c108BFloat16ELb1EEvPKvS3_PT_iiiii --------------------------
	.section	.nv.shared._Z12mul_mat_q6_KIN3c108BFloat16ELb1EEvPKvS3_PT_iiiii,"aw",@nobits
	.sectionflags	@""
	.align	4
.nv.shared._Z12mul_mat_q6_KIN3c108BFloat16ELb1EEvPKvS3_PT_iiiii:
	.zero		10580


//--------------------- .nv.shared._Z12mul_mat_q6_KIN3c108BFloat16ELb0EEvPKvS3_PT_iiiii --------------------------
	.section	.nv.shared._Z12mul_mat_q6_KIN3c108BFloat16ELb0EEvPKvS3_PT_iiiii,"aw",@nobits
	.sectionflags	@""
	.align	4
.nv.shared._Z12mul_mat_q6_KIN3c108BFloat16ELb0EEvPKvS3_PT_iiiii:
	.zero		10580


//--------------------- .nv.shared._Z12mul_mat_q5_KIN3c108BFloat16ELb1EEvPKvS3_PT_iiiii --------------------------
	.section	.nv.shared._Z12mul_mat_q5_KIN3c108BFloat16ELb1EEvPKvS3_PT_iiiii,"aw",@nobits
	.sectionflags	@""
	.align	4
.nv.shared._Z12mul_mat_q5_KIN3c108BFloat16ELb1EEvPKvS3_PT_iiiii:
	.zero		10580


//--------------------- .nv.shared._Z12mul_mat_q5_KIN3c108BFloat16ELb0EEvPKvS3_PT_iiiii --------------------------
	.section	.nv.shared._Z12mul_mat_q5_KIN3c108BFloat16ELb0EEvPKvS3_PT_iiiii,"aw",@nobits
	.sectionflags	@""
	.align	4
.nv.shared._Z12mul_mat_q5_KIN3c108BFloat16ELb0EEvPKvS3_PT_iiiii:
	.zero		10580


//--------------------- .nv.shared._Z12mul_mat_q4_KIN3c108BFloat16ELb1EEvPKvS3_PT_iiiii --------------------------
	.section	.nv.shared._Z12mul_mat_q4_KIN3c108BFloat16ELb1EEvPKvS3_PT_iiiii,"aw",@nobits
	.sectionflags	@""
	.align	4
.nv.shared._Z12mul_mat_q4_KIN3c108BFloat16ELb1EEvPKvS3_PT_iiiii:
	.zero		6484


//--------------------- .nv.shared._Z12mul_mat_q4_KIN3c108BFloat16ELb0EEvPKvS3_PT_iiiii --------------------------
	.section	.nv.shared._Z12mul_mat_q4_KIN3c108BFloat16ELb0EEvPKvS3_PT_iiiii,"aw",@nobits
	.sectionflags	@""
	.align	4
.nv.shared._Z12mul_mat_q4_KIN3c108BFloat16ELb0EEvPKvS3_PT_iiiii:
	.zero		6484


//--------------------- .nv.shared._Z12mul_mat_q3_KIN3c108BFloat16ELb1EEvPKvS3_PT_iiiii --------------------------
	.section	.nv.shared._Z12mul_mat_q3_KIN3c108BFloat16ELb1EEvPKvS3_PT_iiiii,"aw",@nobits
	.sectionflags	@""
	.align	4
.nv.shared._Z12mul_mat_q3_KIN3c108BFloat16ELb1EEvPKvS3_PT_iiiii:
	.zero		9256


//--------------------- .nv.shared._Z12mul_mat_q3_KIN3c108BFloat16ELb0EEvPKvS3_PT_iiiii --------------------------
	.section	.nv.shared._Z12mul_mat_q3_KIN3c108BFloat16ELb0EEvPKvS3_PT_iiiii,"aw",@nobits
	.sectionflags	@""
	.align	4
.nv.shared._Z12mul_mat_q3_KIN3c108BFloat16ELb0EEvPKvS3_PT_iiiii:
	.zero		9256


//--------------------- .nv.shared._Z12mul_mat_q2_KIN3c108BFloat16ELb1EEvPKvS3_PT_iiiii --------------------------
	.section	.nv.shared._Z12mul_mat_q2_KIN3c108BFloat16ELb1EEvPKvS3_PT_iiiii,"aw",@nobits
	.sectionflags	@""
	.align	4
.nv.shared._Z12mul_mat_q2_KIN3c108BFloat16ELb1EEvPKvS3_PT_iiiii:
	.zero		7144


//--------------------- .nv.shared._Z12mul_mat_q2_KIN3c108BFloat16ELb0EEvPKvS3_PT_iiiii --------------------------
	.section	.nv.shared._Z12mul_mat_q2_KIN3c108BFloat16ELb0EEvPKvS3_PT_iiiii,"aw",@nobits
	.sectionflags	@""
	.align	4
.nv.shared._Z12mul_mat_q2_KIN3c108BFloat16ELb0EEvPKvS3_PT_iiiii:
	.zero		7144


//--------------------- .nv.shared._Z12mul_mat_q8_0IN3c108BFloat16ELb1EEvPKvS3_PT_iiiii --------------------------
	.section	.nv.shared._Z12mul_mat_q8_0IN3c108BFloat16ELb1EEvPKvS3_PT_iiiii,"aw",@nobits
	.sectionflags	@""
	.align	4
.nv.shared._Z12mul_mat_q8_0IN3c108BFloat16ELb1EEvPKvS3_PT_iiiii:
	.zero		6352


//--------------------- .nv.shared._Z12mul_mat_q8_0IN3c108BFloat16ELb0EEvPKvS3_PT_iiiii --------------------------
	.section	.nv.shared._Z12mul_mat_q8_0IN3c108BFloat16ELb0EEvPKvS3_PT_iiiii,"aw",@nobits
	.sectionflags	@""
	.align	4
.nv.shared._Z12mul_mat_q8_0IN3c108BFloat16ELb0EEvPKvS3_PT_iiiii:
	.zero		6352


//--------------------- .nv.shared._Z12mul_mat_q5_1IN3c108BFloat16ELb1EEvPKvS3_PT_iiiii --------------------------
	.section	.nv.shared._Z12mul_mat_q5_1IN3c108BFloat16ELb1EEvPKvS3_PT_iiiii,"aw",@nobits
	.sectionflags	@""
	.align	4
.nv.shared._Z12mul_mat_q5_1IN3c108BFloat16ELb1EEvPKvS3_PT_iiiii:
	.zero		10976


//--------------------- .nv.shared._Z12mul_mat_q5_1IN3c108BFloat16ELb0EEvPKvS3_PT_iiiii --------------------------
	.section	.nv.shared._Z12mul_mat_q5_1IN3c108BFloat16ELb0EEvPKvS3_PT_iiiii,"aw",@nobits
	.sectionflags	@""
	.align	4
.nv.shared._Z12mul_mat_q5_1IN3c108BFloat16ELb0EEvPKvS3_PT_iiiii:
	.zero		10976


//--------------------- .nv.shared._Z12mul_mat_q5_0IN3c108BFloat16ELb1EEvPKvS3_PT_iiiii --------------------------
	.section	.nv.shared._Z12mul_mat_q5_0IN3c108BFloat16ELb1EEvPKvS3_PT_iiiii,"aw",@nobits
	.sectionflags	@""
	.align	4
.nv.shared._Z12mul_mat_q5_0IN3c108BFloat16ELb1EEvPKvS3_PT_iiiii:
	.zero		10976


//--------------------- .nv.shared._Z12mul_mat_q5_0IN3c108BFloat16ELb0EEvPKvS3_PT_iiiii --------------------------
	.section	.nv.shared._Z12mul_mat_q5_0IN3c108BFloat16ELb0EEvPKvS3_PT_iiiii,"aw",@nobits
	.sectionflags	@""
	.align	4
.nv.shared._Z12mul_mat_q5_0IN3c108BFloat16ELb0EEvPKvS3_PT_iiiii:
	.zero		10976


//--------------------- .nv.shared._Z12mul_mat_q4_1IN3c108BFloat16ELb1EEvPKvS3_PT_iiiii --------------------------
	.section	.nv.shared._Z12mul_mat_q4_1IN3c108BFloat16ELb1EEvPKvS3_PT_iiiii,"aw",@nobits
	.sectionflags	@""
	.align	4
.nv.shared._Z12mul_mat_q4_1IN3c108BFloat16ELb1EEvPKvS3_PT_iiiii:
	.zero		6880


//--------------------- .nv.shared._Z12mul_mat_q4_1IN3c108BFloat16ELb0EEvPKvS3_PT_iiiii --------------------------
	.section	.nv.shared._Z12mul_mat_q4_1IN3c108BFloat16ELb0EEvPKvS3_PT_iiiii,"aw",@nobits
	.sectionflags	@""
	.align	4
.nv.shared._Z12mul_mat_q4_1IN3c108BFloat16ELb0EEvPKvS3_PT_iiiii:
	.zero		6880


//--------------------- .nv.shared._Z12mul_mat_q4_0IN3c108BFloat16ELb1EEvPKvS3_PT_iiiii --------------------------
	.section	.nv.shared._Z12mul_mat_q4_0IN3c108BFloat16ELb1EEvPKvS3_PT_iiiii,"aw",@nobits
	.sectionflags	@""
	.align	4
.nv.shared._Z12mul_mat_q4_0IN3c108BFloat16ELb1EEvPKvS3_PT_iiiii:
	.zero		6880


//--------------------- .nv.shared._Z12mul_mat_q4_0IN3c108BFloat16ELb0EEvPKvS3_PT_iiiii --------------------------
	.section	.nv.shared._Z12mul_mat_q4_0IN3c108BFloat16ELb0EEvPKvS3_PT_iiiii,"aw",@nobits
	.sectionflags	@""
	.align	4
.nv.shared._Z12mul_mat_q4_0IN3c108BFloat16ELb0EEvPKvS3_PT_iiiii:
	.zero		6880


//--------------------- .nv.shared._Z12mul_mat_q6_KIN3c104HalfELb1EEvPKvS3_PT_iiiii --------------------------
	.section	.nv.shared._Z12mul_mat_q6_KIN3c104HalfELb1EEvPKvS3_PT_iiiii,"aw",@nobits
	.sectionflags	@""
	.align	4
.nv.shared._Z12mul_mat_q6_KIN3c104HalfELb1EEvPKvS3_PT_iiiii:
	.zero		10580


//--------------------- .nv.shared._Z12mul_mat_q6_KIN3c104HalfELb0EEvPKvS3_PT_iiiii --------------------------
	.section	.nv.shared._Z12mul_mat_q6_KIN3c104HalfELb0EEvPKvS3_PT_iiiii,"aw",@nobits
	.sectionflags	@""
	.align	4
.nv.shared._Z12mul_mat_q6_KIN3c104HalfELb0EEvPKvS3_PT_iiiii:
	.zero		10580


//--------------------- .nv.shared._Z12mul_mat_q5_KIN3c104HalfELb1EEvPKvS3_PT_iiiii --------------------------
	.section	.nv.shared._Z12mul_mat_q5_KIN3c104HalfELb1EEvPKvS3_PT_iiiii,"aw",@nobits
	.sectionflags	@""
	.align	4
.nv.shared._Z12mul_mat_q5_KIN3c104HalfELb1EEvPKvS3_PT_iiiii:
	.zero		10580


//--------------------- .nv.shared._Z12mul_mat_q5_KIN3c104HalfELb0EEvPKvS3_PT_iiiii --------------------------
	.section	.nv.shared._Z12mul_mat_q5_KIN3c104HalfELb0EEvPKvS3_PT_iiiii,"aw",@nobits
	.sectionflags	@""
	.align	4
.nv.shared._Z12mul_mat_q5_KIN3c104HalfELb0EEvPKvS3_PT_iiiii:
	.zero		10580


//--------------------- .nv.shared._Z12mul_mat_q4_KIN3c104HalfELb1EEvPKvS3_PT_iiiii --------------------------
	.section	.nv.shared._Z12mul_mat_q4_KIN3c104HalfELb1EEvPKvS3_PT_iiiii,"aw",@nobits
	.sectionflags	@""
	.align	4
.nv.shared._Z12mul_mat_q4_KIN3c104HalfELb1EEvPKvS3_PT_iiiii:
	.zero		6484


//--------------------- .nv.shared._Z12mul_mat_q4_KIN3c104HalfELb0EEvPKvS3_PT_iiiii --------------------------
	.section	.nv.shared._Z12mul_mat_q4_KIN3c104HalfELb0EEvPKvS3_PT_iiiii,"aw",@nobits
	.sectionflags	@""
	.align	4
.nv.shared._Z12mul_mat_q4_KIN3c104HalfELb0EEvPKvS3_PT_iiiii:
	.zero		6484


//--------------------- .nv.shared._Z12mul_mat_q3_KIN3c104HalfELb1EEvPKvS3_PT_iiiii --------------------------
	.section	.nv.shared._Z12mul_mat_q3_KIN3c104HalfELb1EEvPKvS3_PT_iiiii,"aw",@nobits
	.sectionflags	@""
	.align	4
.nv.shared._Z12mul_mat_q3_KIN3c104HalfELb1EEvPKvS3_PT_iiiii:
	.zero		9256


//--------------------- .nv.shared._Z12mul_mat_q3_KIN3c104HalfELb0EEvPKvS3_PT_iiiii --------------------------
	.section	.nv.shared._Z12mul_mat_q3_KIN3c104HalfELb0EEvPKvS3_PT_iiiii,"aw",@nobits
	.sectionflags	@""
	.align	4
.nv.shared._Z12mul_mat_q3_KIN3c104HalfELb0EEvPKvS3_PT_iiiii:
	.zero		9256


//--------------------- .nv.shared._Z12mul_mat_q2_KIN3c104HalfELb1EEvPKvS3_PT_iiiii --------------------------
	.section	.nv.shared._Z12mul_mat_q2_KIN3c104HalfELb1EEvPKvS3_PT_iiiii,"aw",@nobits
	.sectionflags	@""
	.align	4
.nv.shared._Z12mul_mat_q2_KIN3c104HalfELb1EEvPKvS3_PT_iiiii:
	.zero		7144


//--------------------- .nv.shared._Z12mul_mat_q2_KIN3c104HalfELb0EEvPKvS3_PT_iiiii --------------------------
	.section	.nv.shared._Z12mul_mat_q2_KIN3c104HalfELb0EEvPKvS3_PT_iiiii,"aw",@nobits
	.sectionflags	@""
	.align	4
.nv.shared._Z12mul_mat_q2_KIN3c104HalfELb0EEvPKvS3_PT_iiiii:
	.zero		7144


//--------------------- .nv.shared._Z12mul_mat_q8_0IN3c104HalfELb1EEvPKvS3_PT_iiiii --------------------------
	.section	.nv.shared._Z12mul_mat_q8_0IN3c104HalfELb1EEvPKvS3_PT_iiiii,"aw",@nobits
	.sectionflags	@""
	.align	4
.nv.shared._Z12mul_mat_q8_0IN3c104HalfELb1EEvPKvS3_PT_iiiii:
	.zero		6352


//--------------------- .nv.shared._Z12mul_mat_q8_0IN3c104HalfELb0EEvPKvS3_PT_iiiii --------------------------
	.section	.nv.shared._Z12mul_mat_q8_0IN3c104HalfELb0EEvPKvS3_PT_iiiii,"aw",@nobits
	.sectionflags	@""
	.align	4
.nv.shared._Z12mul_mat_q8_0IN3c104HalfELb0EEvPKvS3_PT_iiiii:
	.zero		6352


//--------------------- .nv.shared._Z12mul_mat_q5_1IN3c104HalfELb1EEvPKvS3_PT_iiiii --------------------------
	.section	.nv.shared._Z12mul_mat_q5_1IN3c104HalfELb1EEvPKvS3_PT_iiiii,"aw",@nobits
	.sectionflags	@""
	.align	4
.nv.shared._Z12mul_mat_q5_1IN3c104HalfELb1EEvPKvS3_PT_iiiii:
	.zero		10976


//--------------------- .nv.shared._Z12mul_mat_q5_1IN3c104HalfELb0EEvPKvS3_PT_iiiii --------------------------
	.section	.nv.shared._Z12mul_mat_q5_1IN3c104HalfELb0EEvPKvS3_PT_iiiii,"aw",@nobits
	.sectionflags	@""
	.align	4
.nv.shared._Z12mul_mat_q5_1IN3c104HalfELb0EEvPKvS3_PT_iiiii:
	.zero		10976


//--------------------- .nv.shared._Z12mul_mat_q5_0IN3c104HalfELb1EEvPKvS3_PT_iiiii --------------------------
	.section	.nv.shared._Z12mul_mat_q5_0IN3c104HalfELb1EEvPKvS3_PT_iiiii,"aw",@nobits
	.sectionflags	@""
	.align	4
.nv.shared._Z12mul_mat_q5_0IN3c104HalfELb1EEvPKvS3_PT_iiiii:
	.zero		10976


//--------------------- .nv.shared._Z12mul_mat_q5_0IN3c104HalfELb0EEvPKvS3_PT_iiiii --------------------------
	.section	.nv.shared._Z12mul_mat_q5_0IN3c104HalfELb0EEvPKvS3_PT_iiiii,"aw",@nobits
	.sectionflags	@""
	.align	4
.nv.shared._Z12mul_mat_q5_0IN3c104HalfELb0EEvPKvS3_PT_iiiii:
	.zero		10976


//--------------------- .nv.shared._Z12mul_mat_q4_1IN3c104HalfELb1EEvPKvS3_PT_iiiii --------------------------
	.section	.nv.shared._Z12mul_mat_q4_1IN3c104HalfELb1EEvPKvS3_PT_iiiii,"aw",@nobits
	.sectionflags	@""
	.align	4
.nv.shared._Z12mul_mat_q4_1IN3c104HalfELb1EEvPKvS3_PT_iiiii:
	.zero		6880


//--------------------- .nv.shared._Z12mul_mat_q4_1IN3c104HalfELb0EEvPKvS3_PT_iiiii --------------------------
	.section	.nv.shared._Z12mul_mat_q4_1IN3c104HalfELb0EEvPKvS3_PT_iiiii,"aw",@nobits
	.sectionflags	@""
	.align	4
.nv.shared._Z12mul_mat_q4_1IN3c104HalfELb0EEvPKvS3_PT_iiiii:
	.zero		6880


//--------------------- .nv.shared._Z12mul_mat_q4_0IN3c104HalfELb1EEvPKvS3_PT_iiiii --------------------------
	.section	.nv.shared._Z12mul_mat_q4_0IN3c104HalfELb1EEvPKvS3_PT_iiiii,"aw",@nobits
	.sectionflags	@""
	.align	4
.nv.shared._Z12mul_mat_q4_0IN3c104HalfELb1EEvPKvS3_PT_iiiii:
	.zero		6880


//--------------------- .nv.shared._Z12mul_mat_q4_0IN3c104HalfELb0EEvPKvS3_PT_iiiii --------------------------
	.section	.nv.shared._Z12mul_mat_q4_0IN3c104HalfELb0EEvPKvS3_PT_iiiii,"aw",@nobits
	.sectionflags	@""
	.align	4
.nv.shared._Z12mul_mat_q4_0IN3c104HalfELb0EEvPKvS3_PT_iiiii:
	.zero		6880


//--------------------- .nv.shared._Z12mul_mat_q6_KIfLb1EEvPKvS1_PT_iiiii --------------------------
	.section	.nv.shared._Z12mul_mat_q6_KIfLb1EEvPKvS1_PT_iiiii,"aw",@nobits
	.sectionflags	@""
	.align	4
.nv.shared._Z12mul_mat_q6_KIfLb1EEvPKvS1_PT_iiiii:
	.zero		10580


//--------------------- .nv.shared._Z12mul_mat_q6_KIfLb0EEvPKvS1_PT_iiiii --------------------------
	.section	.nv.shared._Z12mul_mat_q6_KIfLb0EEvPKvS1_PT_iiiii,"aw",@nobits
	.sectionflags	@""
	.align	4
.nv.shared._Z12mul_mat_q6_KIfLb0EEvPKvS1_PT_iiiii:
	.zero		10580


//--------------------- .nv.shared._Z12mul_mat_q5_KIfLb1EEvPKvS1_PT_iiiii --------------------------
	.section	.nv.shared._Z12mul_mat_q5_KIfLb1EEvPKvS1_PT_iiiii,"aw",@nobits
	.sectionflags	@""
	.align	4
.nv.shared._Z12mul_mat_q5_KIfLb1EEvPKvS1_PT_iiiii:
	.zero		10580


//--------------------- .nv.shared._Z12mul_mat_q5_KIfLb0EEvPKvS1_PT_iiiii --------------------------
	.section	.nv.shared._Z12mul_mat_q5_KIfLb0EEvPKvS1_PT_iiiii,"aw",@nobits
	.sectionflags	@""
	.align	4
.nv.shared._Z12mul_mat_q5_KIfLb0EEvPKvS1_PT_iiiii:
	.zero		10580


//--------------------- .nv.shared._Z12mul_mat_q4_KIfLb1EEvPKvS1_PT_iiiii --------------------------
	.section	.nv.shared._Z12mul_mat_q4_KIfLb1EEvPKvS1_PT_iiiii,"aw",@nobits
	.sectionflags	@""
	.align	4
.nv.shared._Z12mul_mat_q4_KIfLb1EEvPKvS1_PT_iiiii:
	.zero		6484


//--------------------- .nv.shared._Z12mul_mat_q4_KIfLb0EEvPKvS1_PT_iiiii --------------------------
	.section	.nv.shared._Z12mul_mat_q4_KIfLb0EEvPKvS1_PT_iiiii,"aw",@nobits
	.sectionflags	@""
	.align	4
.nv.shared._Z12mul_mat_q4_KIfLb0EEvPKvS1_PT_iiiii:
	.zero		6484


//--------------------- .nv.shared._Z12mul_mat_q3_KIfLb1EEvPKvS1_PT_iiiii --------------------------
	.section	.nv.shared._Z12mul_mat_q3_KIfLb1EEvPKvS1_PT_iiiii,"aw",@nobits
	.sectionflags	@""
	.align	4
.nv.shared._Z12mul_mat_q3_KIfLb1EEvPKvS1_PT_iiiii:
	.zero		9256


//--------------------- .nv.shared._Z12mul_mat_q3_KIfLb0EEvPKvS1_PT_iiiii --------------------------
	.section	.nv.shared._Z12mul_mat_q3_KIfLb0EEvPKvS1_PT_iiiii,"aw",@nobits
	.sectionflags	@""
	.align	4
.nv.shared._Z12mul_mat_q3_KIfLb0EEvPKvS1_PT_iiiii:
	.zero		9256


//--------------------- .nv.shared._Z12mul_mat_q2_KIfLb1EEvPKvS1_PT_iiiii --------------------------
	.section	.nv.shared._Z12mul_mat_q2_KIfLb1EEvPKvS1_PT_iiiii,"aw",@nobits
	.sectionflags	@""
	.align	4
.nv.shared._Z12mul_mat_q2_KIfLb1EEvPKvS1_PT_iiiii:
	.zero		7144


//--------------------- .nv.shared._Z12mul_mat_q2_KIfLb0EEvPKvS1_PT_iiiii --------------------------
	.section	.nv.shared._Z12mul_mat_q2_KIfLb0EEvPKvS1_PT_iiiii,"aw",@nobits
	.sectionflags	@""
	.align	4
.nv.shared._Z12mul_mat_q2_KIfLb0EEvPKvS1_PT_iiiii:
	.zero		7144


//--------------------- .nv.shared._Z12mul_mat_q8_0IfLb1EEvPKvS1_PT_iiiii --------------------------
	.section	.nv.shared._Z12mul_mat_q8_0IfLb1EEvPKvS1_PT_iiiii,"aw",@nobits
	.sectionflags	@""
	.align	4
.nv.shared._Z12mul_mat_q8_0IfLb1EEvPKvS1_PT_iiiii:
	.zero		6352


//--------------------- .nv.shared._Z12mul_mat_q8_0IfLb0EEvPKvS1_PT_iiiii --------------------------
	.section	.nv.shared._Z12mul_mat_q8_0IfLb0EEvPKvS1_PT_iiiii,"aw",@nobits
	.sectionflags	@""
	.align	4
.nv.shared._Z12mul_mat_q8_0IfLb0EEvPKvS1_PT_iiiii:
	.zero		6352


//--------------------- .nv.shared._Z12mul_mat_q5_1IfLb1EEvPKvS1_PT_iiiii --------------------------
	.section	.nv.shared._Z12mul_mat_q5_1IfLb1EEvPKvS1_PT_iiiii,"aw",@nobits
	.sectionflags	@""
	.align	4
.nv.shared._Z12mul_mat_q5_1IfLb1EEvPKvS1_PT_iiiii:
	.zero		10976


//--------------------- .nv.shared._Z12mul_mat_q5_1IfLb0EEvPKvS1_PT_iiiii --------------------------
	.section	.nv.shared._Z12mul_mat_q5_1IfLb0EEvPKvS1_PT_iiiii,"aw",@nobits
	.sectionflags	@""
	.align	4
.nv.shared._Z12mul_mat_q5_1IfLb0EEvPKvS1_PT_iiiii:
	.zero		10976


//--------------------- .nv.shared._Z12mul_mat_q5_0IfLb1EEvPKvS1_PT_iiiii --------------------------
	.section	.nv.shared._Z12mul_mat_q5_0IfLb1EEvPKvS1_PT_iiiii,"aw",@nobits
	.sectionflags	@""
	.align	4
.nv.shared._Z12mul_mat_q5_0IfLb1EEvPKvS1_PT_iiiii:
	.zero		10976


//--------------------- .nv.shared._Z12mul_mat_q5_0IfLb0EEvPKvS1_PT_iiiii --------------------------
	.section	.nv.shared._Z12mul_mat_q5_0IfLb0EEvPKvS1_PT_iiiii,"aw",@nobits
	.sectionflags	@""
	.align	4
.nv.shared._Z12mul_mat_q5_0IfLb0EEvPKvS1_PT_iiiii:
	.zero		10976


//--------------------- .nv.shared._Z12mul_mat_q4_1IfLb1EEvPKvS1_PT_iiiii --------------------------
	.section	.nv.shared._Z12mul_mat_q4_1IfLb1EEvPKvS1_PT_iiiii,"aw",@nobits
	.sectionflags	@""
	.align	4
.nv.shared._Z12mul_mat_q4_1IfLb1EEvPKvS1_PT_iiiii:
	.zero		6880


//--------------------- .nv.shared._Z12mul_mat_q4_1IfLb0EEvPKvS1_PT_iiiii --------------------------
	.section	.nv.shared._Z12mul_mat_q4_1IfLb0EEvPKvS1_PT_iiiii,"aw",@nobits
	.sectionflags	@""
	.align	4
.nv.shared._Z12mul_mat_q4_1IfLb0EEvPKvS1_PT_iiiii:
	.zero		6880


//--------------------- .nv.shared._Z12mul_mat_q4_0IfLb1EEvPKvS1_PT_iiiii --------------------------
	.section	.nv.shared._Z12mul_mat_q4_0IfLb1EEvPKvS1_PT_iiiii,"aw",@nobits
	.sectionflags	@""
	.align	4
.nv.shared._Z12mul_mat_q4_0IfLb1EEvPKvS1_PT_iiiii:
	.zero		6880


//--------------------- .nv.shared._Z12mul_mat_q4_0IfLb0EEvPKvS1_PT_iiiii --------------------------
	.section	.nv.shared._Z12mul_mat_q4_0IfLb0EEvPKvS1_PT_iiiii,"aw",@nobits
	.sectionflags	@""
	.align	4
.nv.shared._Z12mul_mat_q4_0IfLb0EEvPKvS1_PT_iiiii:
	.zero		6880


//--------------------- .nv.constant0._Z9moe_vec_qIN3c108BFloat16ELi256ELi8E11block_iq1_mLi1EXadL_ZN45_INTERNAL_8d5cb472_14_gguf_kernel_cu_cd24131918vec_dot_iq1_m_q8_1EPKvPK10block_q8_1RKiEEEvS5_S5_PT_PS9_iiii --------------------------
	.section	.nv.constant0._Z9moe_vec_qIN3c108BFloat16ELi256ELi8E11block_iq1_mLi1EXadL_ZN45_INTERNAL_8d5cb472_14_gguf_kernel_cu_cd24131918vec_dot_iq1_m_q8_1EPKvPK10block_q8_1RKiEEEvS5_S5_PT_PS9_iiii,"a",@progbits
	.sectionflags	@""
	.align	4
.nv.constant0._Z9moe_vec_qIN3c108BFloat16ELi256ELi8E11block_iq1_mLi1EXadL_ZN45_INTERNAL_8d5cb472_14_gguf_kernel_cu_cd24131918vec_dot_iq1_m_q8_1EPKvPK10block_q8_1RKiEEEvS5_S5_PT_PS9_iiii:
	.zero		944


//--------------------- .nv.constant0._Z9moe_vec_qIN3c108BFloat16ELi256ELi8E12block_iq4_xsLi1EXadL_ZN45_INTERNAL_8d5cb472_14_gguf_kernel_cu_cd24131919vec_dot_iq4_xs_q8_1EPKvPK10block_q8_1RKiEEEvS5_S5_PT_PS9_iiii --------------------------
	.section	.nv.constant0._Z9moe_vec_qIN3c108BFloat16ELi256ELi8E12block_iq4_xsLi1EXadL_ZN45_INTERNAL_8d5cb472_14_gguf_kernel_cu_cd24131919vec_dot_iq4_xs_q8_1EPKvPK10block_q8_1RKiEEEvS5_S5_PT_PS9_iiii,"a",@progbits
	.sectionflags	@""
	.align	4
.nv.constant0._Z9moe_vec_qIN3c108BFloat16ELi256ELi8E12block_iq4_xsLi1EXadL_ZN45_INTERNAL_8d5cb472_14_gguf_kernel_cu_cd24131919vec_dot_iq4_xs_q8_1EPKvPK10block_q8_1RKiEEEvS5_S5_PT_PS9_iiii:
	.zero		944


//--------------------- .nv.constant0._Z9moe_vec_qIN3c108BFloat16ELi256ELi8E11block_iq2_sLi1EXadL_ZN45_INTERNAL_8d5cb472_14_gguf_kernel_cu_cd24131918vec_dot_iq2_s_q8_1EPKvPK10block_q8_1RKiEEEvS5_S5_PT_PS9_iiii --------------------------
	.section	.nv.constant0._Z9moe_vec_qIN3c108BFloat16ELi256ELi8E11block_iq2_sLi1EXadL_ZN45_INTERNAL_8d5cb472_14_gguf_kernel_cu_cd24131918vec_dot_iq2_s_q8_1EPKvPK10block_q8_1RKiEEEvS5_S5_PT_PS9_iiii,"a",@progbits
	.sectionflags	@""
	.align	4
.nv.constant0._Z9moe_vec_qIN3c108BFloat16ELi256ELi8E11block_iq2_sLi1EXadL_ZN45_INTERNAL_8d5cb472_14_gguf_kernel_cu_cd24131918vec_dot_iq2_s_q8_1EPKvPK10block_q8_1RKiEEEvS5_S5_PT_PS9_iiii:
	.zero		944


//--------------------- .nv.constant0._Z9moe_vec_qIN3c108BFloat16ELi256ELi8E11block_iq3_sLi1EXadL_ZN45_INTERNAL_8d5cb472_14_gguf_kernel_cu_cd24131918vec_dot_iq3_s_q8_1EPKvPK10block_q8_1RKiEEEvS5_S5_PT_PS9_iiii --------------------------
	.section	.nv.constant0._Z9moe_vec_qIN3c108BFloat16ELi256ELi8E11block_iq3_sLi1EXadL_ZN45_INTERNAL_8d5cb472_14_gguf_kernel_cu_cd24131918vec_dot_iq3_s_q8_1EPKvPK10block_q8_1RKiEEEvS5_S5_PT_PS9_iiii,"a",@progbits
	.sectionflags	@""
	.align	4
.nv.constant0._Z9moe_vec_qIN3c108BFloat16ELi256ELi8E11block_iq3_sLi1EXadL_ZN45_INTERNAL_8d5cb472_14_gguf_kernel_cu_cd24131918vec_dot_iq3_s_q8_1EPKvPK10block_q8_1RKiEEEvS5_S5_PT_PS9_iiii:
	.zero		944


//--------------------- .nv.constant0._Z9moe_vec_qIN3c108BFloat16ELi32ELi4E12block_iq4_nlLi2EXadL_ZN45_INTERNAL_8d5cb472_14_gguf_kernel_cu_cd24131919vec_dot_iq4_nl_q8_1EPKvPK10block_q8_1RKiEEEvS5_S5_PT_PS9_iiii --------------------------
	.section	.nv.constant0._Z9moe_vec_qIN3c108BFloat16ELi32ELi4E12block_iq4_nlLi2EXadL_ZN45_INTERNAL_8d5cb472_14_gguf_kernel_cu_cd24131919vec_dot_iq4_nl_q8_1EPKvPK10block_q8_1RKiEEEvS5_S5_PT_PS9_iiii,"a",@progbits
	.sectionflags	@""
	.align	4
.nv.constant0._Z9moe_vec_qIN3c108BFloat16ELi32ELi4E12block_iq4_nlLi2EXadL_ZN45_INTERNAL_8d5cb472_14_gguf_kernel_cu_cd24131919vec_dot_iq4_nl_q8_1EPKvPK10block_q8_1RKiEEEvS5_S5_PT_PS9_iiii:
	.zero		944


//--------------------- .nv.constant0._Z9moe_vec_qIN3c108BFloat16ELi256ELi8E11block_iq1_sLi1EXadL_ZN45_INTERNAL_8d5cb472_14_gguf_kernel_cu_cd24131918vec_dot_iq1_s_q8_1EPKvPK10block_q8_1RKiEEEvS5_S5_PT_PS9_iiii --------------------------
	.section	.nv.constant0._Z9moe_vec_qIN3c108BFloat16ELi256ELi8E11block_iq1_sLi1EXadL_ZN45_INTERNAL_8d5cb472_14_gguf_kernel_cu_cd24131918vec_dot_iq1_s_q8_1EPKvPK10block_q8_1RKiEEEvS5_S5_PT_PS9_iiii,"a",@progbits
	.sectionflags	@""
	.align	4
.nv.constant0._Z9moe_vec_qIN3c108BFloat16ELi256ELi8E11block_iq1_sLi1EXadL_ZN45_INTERNAL_8d5cb472_14_gguf_kernel_cu_cd24131918vec_dot_iq1_s_q8_1EPKvPK10block_q8_1RKiEEEvS5_S5_PT_PS9_iiii:
	.zero		944


//--------------------- .nv.constant0._Z9moe_vec_qIN3c108BFloat16ELi256ELi8E13block_iq3_xxsLi1EXadL_ZN45_INTERNAL_8d5cb472_14_gguf_kernel_cu_cd24131920vec_dot_iq3_xxs_q8_1EPKvPK10block_q8_1RKiEEEvS5_S5_PT_PS9_iiii --------------------------
	.section	.nv.constant0._Z9moe_vec_qIN3c108BFloat16ELi256ELi8E13block_iq3_xxsLi1EXadL_ZN45_INTERNAL_8d5cb472_14_gguf_kernel_cu_cd24131920vec_dot_iq3_xxs_q8_1EPKvPK10block_q8_1RKiEEEvS5_S5_PT_PS9_iiii,"a",@progbits
	.sectionflags	@""
	.align	4
.nv.constant0._Z9moe_vec_qIN3c108BFloat16ELi256ELi8E13block_iq3_xxsLi1EXadL_ZN45_INTERNAL_8d5cb472_14_gguf_kernel_cu_cd24131920vec_dot_iq3_xxs_q8_1EPKvPK10block_q8_1RKiEEEvS5_S5_PT_PS9_iiii:
	.zero		944


//--------------------- .nv.constant0._Z9moe_vec_qIN3c108BFloat16ELi256ELi8E12block_iq2_xsLi1EXadL_ZN45_INTERNAL_8d5cb472_14_gguf_kernel_cu_cd24131919vec_dot_iq2_xs_q8_1EPKvPK10block_q8_1RKiEEEvS5_S5_PT_PS9_iiii --------------------------
	.section	.nv.constant0._Z9moe_vec_qIN3c108BFloat16ELi256ELi8E12block_iq2_xsLi1EXadL_ZN45_INTERNAL_8d5cb472_14_gguf_kernel_cu_cd24131919vec_dot_iq2_xs_q8_1EPKvPK10block_q8_1RKiEEEvS5_S5_PT_PS9_iiii,"a",@progbits
	.sectionflags	@""
	.align	4
.nv.constant0._Z9moe_vec_qIN3c108BFloat16ELi256ELi8E12block_iq2_xsLi1EXadL_ZN45_INTERNAL_8d5cb472_14_gguf_kernel_cu_cd24131919vec_dot_iq2_xs_q8_1EPKvPK10block_q8_1RKiEEEvS5_S5_PT_PS9_iiii:
	.zero		944


//--------------------- .nv.constant0._Z9moe_vec_qIN3c108BFloat16ELi256ELi8E13block_iq2_xxsLi1EXadL_ZN45_INTERNAL_8d5cb472_14_gguf_kernel_cu_cd24131920vec_dot_iq2_xxs_q8_1EPKvPK10block_q8_1RKiEEEvS5_S5_PT_PS9_iiii --------------------------
	.section	.nv.constant0._Z9moe_vec_qIN3c108BFloat16ELi256ELi8E13block_iq2_xxsLi1EXadL_ZN45_INTERNAL_8d5cb472_14_gguf_kernel_cu_cd24131920vec_dot_iq2_xxs_q8_1EPKvPK10block_q8_1RKiEEEvS5_S5_PT_PS9_iiii,"a",@progbits
	.sectionflags	@""
	.align	4
.nv.constant0._Z9moe_vec_qIN3c108BFloat16ELi256ELi8E13block_iq2_xxsLi1EXadL_ZN45_INTERNAL_8d5cb472_14_gguf_kernel_cu_cd24131920vec_dot_iq2_xxs_q8_1EPKvPK10block_q8_1RKiEEEvS5_S5_PT_PS9_iiii:
	.zero		944


//--------------------- .nv.constant0._Z9moe_vec_qIN3c108BFloat16ELi256ELi32E10block_q6_KLi1EXadL_ZN45_INTERNAL_8d5cb472_14_gguf_kernel_cu_cd24131917vec_dot_q6_K_q8_1EPKvPK10block_q8_1RKiEEEvS5_S5_PT_PS9_iiii --------------------------
	.section	.nv.constant0._Z9moe_vec_qIN3c108BFloat16ELi256ELi32E10block_q6_KLi1EXadL_ZN45_INTERNAL_8d5cb472_14_gguf_kernel_cu_cd24131917vec_dot_q6_K_q8_1EPKvPK10block_q8_1RKiEEEvS5_S5_PT_PS9_iiii,"a",@progbits
	.sectionflags	@""
	.align	4
.nv.constant0._Z9moe_vec_qIN3c108BFloat16ELi256ELi32E10block_q6_KLi1EXadL_ZN45_INTERNAL_8d5cb472_14_gguf_kernel_cu_cd24131917vec_dot_q6_K_q8_1EPKvPK10block_q8_1RKiEEEvS5_S5_PT_PS9_iiii:
	.zero		944


//--------------------- .nv.constant0._Z9moe_vec_qIN3c108BFloat16ELi256ELi32E10block_q5_KLi2EXadL_ZN45_INTERNAL_8d5cb472_14_gguf_kernel_cu_cd24131917vec_dot_q5_K_q8_1EPKvPK10block_q8_1RKiEEEvS5_S5_PT_PS9_iiii --------------------------
	.section	.nv.constant0._Z9moe_vec_qIN3c108BFloat16ELi256ELi32E10block_q5_KLi2EXadL_ZN45_INTERNAL_8d5cb472_14_gguf_kernel_cu_cd24131917vec_dot_q5_K_q8_1EPKvPK10block_q8_1RKiEEEvS5_S5_PT_PS9_iiii,"a",@progbits
	.sectionflags	@""
	.align	4
.nv.constant0._Z9moe_vec_qIN3c108BFloat16ELi256ELi32E10block_q5_KLi2EXadL_ZN45_INTERNAL_8d5cb472_14_gguf_kernel_cu_cd24131917vec_dot_q5_K_q8_1EPKvPK10block_q8_1RKiEEEvS5_S5_PT_PS9_iiii:
	.zero		944


//--------------------- .nv.constant0._Z9moe_vec_qIN3c108BFloat16ELi256ELi32E10block_q4_KLi2EXadL_ZN45_INTERNAL_8d5cb472_14_gguf_kernel_cu_cd24131917vec_dot_q4_K_q8_1EPKvPK10block_q8_1RKiEEEvS5_S5_PT_PS9_iiii --------------------------
	.section	.nv.constant0._Z9moe_vec_qIN3c108BFloat16ELi256ELi32E10block_q4_KLi2EXadL_ZN45_INTERNAL_8d5cb472_14_gguf_kernel_cu_cd24131917vec_dot_q4_K_q8_1EPKvPK10block_q8_1RKiEEEvS5_S5_PT_PS9_iiii,"a",@progbits
	.sectionflags	@""
	.align	4
.nv.constant0._Z9moe_vec_qIN3c108BFloat16ELi256ELi32E10block_q4_KLi2EXadL_ZN45_INTERNAL_8d5cb472_14_gguf_kernel_cu_cd24131917vec_dot_q4_K_q8_1EPKvPK10block_q8_1RKiEEEvS5_S5_PT_PS9_iiii:
	.zero		944


//--------------------- .nv.constant0._Z9moe_vec_qIN3c108BFloat16ELi256ELi16E10block_q3_KLi1EXadL_ZN45_INTERNAL_8d5cb472_14_gguf_kernel_cu_cd24131917vec_dot_q3_K_q8_1EPKvPK10block_q8_1RKiEEEvS5_S5_PT_PS9_iiii --------------------------
	.section	.nv.constant0._Z9moe_vec_qIN3c108BFloat16ELi256ELi16E10block_q3_KLi1EXadL_ZN45_INTERNAL_8d5cb472_14_gguf_kernel_cu_cd24131917vec_dot_q3_K_q8_1EPKvPK10block_q8_1RKiEEEvS5_S5_PT_PS9_iiii,"a",@progbits
	.sectionflags	@""
	.align	4
.nv.constant0._Z9moe_vec_qIN3c108BFloat16ELi256ELi16E10block_q3_KLi1EXadL_ZN45_INTERNAL_8d5cb472_14_gguf_kernel_cu_cd24131917vec_dot_q3_K_q8_1EPKvPK10block_q8_1RKiEEEvS5_S5_PT_PS9_iiii:
	.zero		944


//--------------------- .nv.constant0._Z9moe_vec_qIN3c108BFloat16ELi256ELi16E10block_q2_KLi1EXadL_ZN45_INTERNAL_8d5cb472_14_gguf_kernel_cu_cd24131917vec_dot_q2_K_q8_1EPKvPK10block_q8_1RKiEEEvS5_S5_PT_PS9_iiii --------------------------
	.section	.nv.constant0._Z9moe_vec_qIN3c108BFloat16ELi256ELi16E10block_q2_KLi1EXadL_ZN45_INTERNAL_8d5cb472_14_gguf_kernel_cu_cd24131917vec_dot_q2_K_q8_1EPKvPK10block_q8_1RKiEEEvS5_S5_PT_PS9_iiii,"a",@progbits
	.sectionflags	@""
	.align	4
.nv.constant0._Z9moe_vec_qIN3c108BFloat16ELi256ELi16E10block_q2_KLi1EXadL_ZN45_INTERNAL_8d5cb472_14_gguf_kernel_cu_cd24131917vec_dot_q2_K_q8_1EPKvPK10block_q8_1RKiEEEvS5_S5_PT_PS9_iiii:
	.zero		944


//--------------------- .nv.constant0._Z9moe_vec_qIN3c108BFloat16ELi32ELi8E10block_q8_0Li2EXadL_ZN45_INTERNAL_8d5cb472_14_gguf_kernel_cu_cd24131917vec_dot_q8_0_q8_1EPKvPK10block_q8_1RKiEEEvS5_S5_PT_PS9_iiii --------------------------
	.section	.nv.constant0._Z9moe_vec_qIN3c108BFloat16ELi32ELi8E10block_q8_0Li2EXadL_ZN45_INTERNAL_8d5cb472_14_gguf_kernel_cu_cd24131917vec_dot_q8_0_q8_1EPKvPK10block_q8_1RKiEEEvS5_S5_PT_PS9_iiii,"a",@progbits
	.sectionflags	@""
	.align	4
.nv.constant0._Z9moe_vec_qIN3c108BFloat16ELi32ELi8E10block_q8_0Li2EXadL_ZN45_INTERNAL_8d5cb472_14_gguf_kernel_cu_cd24131917vec_dot_q8_0_q8_1EPKvPK10block_q8_1RKiEEEvS5_S5_PT_PS9_iiii:
	.zero		944


//--------------------- .nv.constant0._Z9moe_vec_qIN3c108BFloat16ELi32ELi4E10block_q5_1Li2EXadL_ZN45_INTERNAL_8d5cb472_14_gguf_kernel_cu_cd24131917vec_dot_q5_1_q8_1EPKvPK10block_q8_1RKiEEEvS5_S5_PT_PS9_iiii --------------------------
	.section	.nv.constant0._Z9moe_vec_qIN3c108BFloat16ELi32ELi4E10block_q5_1Li2EXadL_ZN45_INTERNAL_8d5cb472_14_gguf_kernel_cu_cd24131917vec_dot_q5_1_q8_1EPKvPK10block_q8_1RKiEEEvS5_S5_PT_PS9_iiii,"a",@progbits
	.sectionflags	@""
	.align	4
.nv.constant0._Z9moe_vec_qIN3c108BFloat16ELi32ELi4E10block_q5_1Li2EXadL_ZN45_INTERNAL_8d5cb472_14_gguf_kernel_cu_cd24131917vec_dot_q5_1_q8_1EPKvPK10block_q8_1RKiEEEvS5_S5_PT_PS9_iiii:
	.zero		944


//--------------------- .nv.constant0._Z9moe_vec_qIN3c108BFloat16ELi32ELi4E10block_q5_0Li2EXadL_ZN45_INTERNAL_8d5cb472_14_gguf_kernel_cu_cd24131917vec_dot_q5_0_q8_1EPKvPK10block_q8_1RKiEEEvS5_S5_PT_PS9_iiii --------------------------
	.section	.nv.constant0._Z9moe_vec_qIN3c108BFloat16ELi32ELi4E10block_q5_0Li2EXadL_ZN45_INTERNAL_8d5cb472_14_gguf_kernel_cu_cd24131917vec_dot_q5_0_q8_1EPKvPK10block_q8_1RKiEEEvS5_S5_PT_PS9_iiii,"a",@progbits
	.sectionflags	@""
	.align	4
.nv.constant0._Z9moe_vec_qIN3c108BFloat16ELi32ELi4E10block_q5_0Li2EXadL_ZN45_INTERNAL_8d5cb472_14_gguf_kernel_cu_cd24131917vec_dot_q5_0_q8_1EPKvPK10block_q8_1RKiEEEvS5_S5_PT_PS9_iiii:
	.zero		944


//--------------------- .nv.constant0._Z9moe_vec_qIN3c108BFloat16ELi32ELi4E10block_q4_1Li2EXadL_ZN45_INTERNAL_8d5cb472_14_gguf_kernel_cu_cd24131917vec_dot_q4_1_q8_1EPKvPK10block_q8_1RKiEEEvS5_S5_PT_PS9_iiii --------------------------
	.section	.nv.constant0._Z9moe_vec_qIN3c108BFloat16ELi32ELi4E10block_q4_1Li2EXadL_ZN45_INTERNAL_8d5cb472_14_gguf_kernel_cu_cd24131917vec_dot_q4_1_q8_1EPKvPK10block_q8_1RKiEEEvS5_S5_PT_PS9_iiii,"a",@progbits
	.sectionflags	@""
	.align	4
.nv.constant0._Z9moe_vec_qIN3c108BFloat16ELi32ELi4E10block_q4_1Li2EXadL_ZN45_INTERNAL_8d5cb472_14_gguf_kernel_cu_cd24131917vec_dot_q4_1_q8_1EPKvPK10block_q8_1RKiEEEvS5_S5_PT_PS9_iiii:
	.zero		944


//--------------------- .nv.constant0._Z9moe_vec_qIN3c108BFloat16ELi32ELi4E10block_q4_0Li2EXadL_ZN45_INTERNAL_8d5cb472_14_gguf_kernel_cu_cd24131917vec_dot_q4_0_q8_1EPKvPK10block_q8_1RKiEEEvS5_S5_PT_PS9_iiii --------------------------
	.section	.nv.constant0._Z9moe_vec_qIN3c108BFloat16ELi32ELi4E10block_q4_0Li2EXadL_ZN45_INTERNAL_8d5cb472_14_gguf_kernel_cu_cd24131917vec_dot_q4_0_q8_1EPKvPK10block_q8_1RKiEEEvS5_S5_PT_PS9_iiii,"a",@progbits
	.sectionflags	@""
	.align	4
.nv.constant0._Z9moe_vec_qIN3c108BFloat16ELi32ELi4E10block_q4_0Li2EXadL_ZN45_INTERNAL_8d5cb472_14_gguf_kernel_cu_cd24131917vec_dot_q4_0_q8_1EPKvPK10block_q8_1RKiEEEvS5_S5_PT_PS9_iiii:
	.zero		944


//--------------------- .nv.constant0._Z9moe_vec_qIN3c104HalfELi256ELi8E11block_iq1_mLi1EXadL_ZN45_INTERNAL_8d5cb472_14_gguf_kernel_cu_cd24131918vec_dot_iq1_m_q8_1EPKvPK10block_q8_1RKiEEEvS5_S5_PT_PS9_iiii --------------------------
	.section	.nv.constant0._Z9moe_vec_qIN3c104HalfELi256ELi8E11block_iq1_mLi1EXadL_ZN45_INTERNAL_8d5cb472_14_gguf_kernel_cu_cd24131918vec_dot_iq1_m_q8_1EPKvPK10block_q8_1RKiEEEvS5_S5_PT_PS9_iiii,"a",@progbits
	.sectionflags	@""
	.align	4
.nv.constant0._Z9moe_vec_qIN3c104HalfELi256ELi8E11block_iq1_mLi1EXadL_ZN45_INTERNAL_8d5cb472_14_gguf_kernel_cu_cd24131918vec_dot_iq1_m_q8_1EPKvPK10block_q8_1RKiEEEvS5_S5_PT_PS9_iiii:
	.zero		944


//--------------------- .nv.constant0._Z9moe_vec_qIN3c104HalfELi256ELi8E12block_iq4_xsLi1EXadL_ZN45_INTERNAL_8d5cb472_14_gguf_kernel_cu_cd24131919vec_dot_iq4_xs_q8_1EPKvPK10block_q8_1RKiEEEvS5_S5_PT_PS9_iiii --------------------------
	.section	.nv.constant0._Z9moe_vec_qIN3c104HalfELi256ELi8E12block_iq4_xsLi1EXadL_ZN45_INTERNAL_8d5cb472_14_gguf_kernel_cu_cd24131919vec_dot_iq4_xs_q8_1EPKvPK10block_q8_1RKiEEEvS5_S5_PT_PS9_iiii,"a",@progbits
	.sectionflags	@""
	.align	4
.nv.constant0._Z9moe_vec_qIN3c104HalfELi256ELi8E12block_iq4_xsLi1EXadL_ZN45_INTERNAL_8d5cb472_14_gguf_kernel_cu_cd24131919vec_dot_iq4_xs_q8_1EPKvPK10block_q8_1RKiEEEvS5_S5_PT_PS9_iiii:
	.zero		944


//--------------------- .nv.constant0._Z9moe_vec_qIN3c104HalfELi256ELi8E11block_iq2_sLi1EXadL_ZN45_INTERNAL_8d5cb472_14_gguf_kernel_cu_cd24131918vec_dot_iq2_s_q8_1EPKvPK10block_q8_1RKiEEEvS5_S5_PT_PS9_iiii --------------------------
	.section	.nv.constant0._Z9moe_vec_qIN3c104HalfELi256ELi8E11block_iq2_sLi1EXadL_ZN45_INTERNAL_8d5cb472_14_gguf_kernel_cu_cd24131918vec_dot_iq2_s_q8_1EPKvPK10block_q8_1RKiEEEvS5_S5_PT_PS9_iiii,"a",@progbits
	.sectionflags	@""
	.align	4
.nv.constant0._Z9moe_vec_qIN3c104HalfELi256ELi8E11block_iq2_sLi1EXadL_ZN45_INTERNAL_8d5cb472_14_gguf_kernel_cu_cd24131918vec_dot_iq2_s_q8_1EPKvPK10block_q8_1RKiEEEvS5_S5_PT_PS9_iiii:
	.zero		944


//--------------------- .nv.constant0._Z9moe_vec_qIN3c104HalfELi256ELi8E11block_iq3_sLi1EXadL_ZN45_INTERNAL_8d5cb472_14_gguf_kernel_cu_cd24131918vec_dot_iq3_s_q8_1EPKvPK10block_q8_1RKiEEEvS5_S5_PT_PS9_iiii --------------------------
	.section	.nv.constant0._Z9moe_vec_qIN3c104HalfELi256ELi8E11block_iq3_sLi1EXadL_ZN45_INTERNAL_8d5cb472_14_gguf_kernel_cu_cd24131918vec_dot_iq3_s_q8_1EPKvPK10block_q8_1RKiEEEvS5_S5_PT_PS9_iiii,"a",@progbits
	.sectionflags	@""
	.align	4
.nv.constant0._Z9moe_vec_qIN3c104HalfELi256ELi8E11block_iq3_sLi1EXadL_ZN45_INTERNAL_8d5cb472_14_gguf_kernel_cu_cd24131918vec_dot_iq3_s_q8_1EPKvPK10block_q8_1RKiEEEvS5_S5_PT_PS9_iiii:
	.zero		944


//--------------------- .nv.constant0._Z9moe_vec_qIN3c104HalfELi32ELi4E12block_iq4_nlLi2EXadL_ZN45_INTERNAL_8d5cb472_14_gguf_kernel_cu_cd24131919vec_dot_iq4_nl_q8_1EPKvPK10block_q8_1RKiEEEvS5_S5_PT_PS9_iiii --------------------------
	.section	.nv.constant0._Z9moe_vec_qIN3c104HalfELi32ELi4E12block_iq4_nlLi2EXadL_ZN45_INTERNAL_8d5cb472_14_gguf_kernel_cu_cd24131919vec_dot_iq4_nl_q8_1EPKvPK10block_q8_1RKiEEEvS5_S5_PT_PS9_iiii,"a",@progbits
	.sectionflags	@""
	.align	4
.nv.constant0._Z9moe_vec_qIN3c104HalfELi32ELi4E12block_iq4_nlLi2EXadL_ZN45_INTERNAL_8d5cb472_14_gguf_kernel_cu_cd24131919vec_dot_iq4_nl_q8_1EPKvPK10block_q8_1RKiEEEvS5_S5_PT_PS9_iiii:
	.zero		944


//--------------------- .nv.constant0._Z9moe_vec_qIN3c104HalfELi256ELi8E11block_iq1_sLi1EXadL_ZN45_INTERNAL_8d5cb472_14_gguf_kernel_cu_cd24131918vec_dot_iq1_s_q8_1EPKvPK10block_q8_1RKiEEEvS5_S5_PT_PS9_iiii --------------------------
	.section	.nv.constant0._Z9moe_vec_qIN3c104HalfELi256ELi8E11block_iq1_sLi1EXadL_ZN45_INTERNAL_8d5cb472_14_gguf_kernel_cu_cd24131918vec_dot_iq1_s_q8_1EPKvPK10block_q8_1RKiEEEvS5_S5_PT_PS9_iiii,"a",@progbits
	.sectionflags	@""
	.align	4
.nv.constant0._Z9moe_vec_qIN3c104HalfELi256ELi8E11block_iq1_sLi1EXadL_ZN45_INTERNAL_8d5cb472_14_gguf_kernel_cu_cd24131918vec_dot_iq1_s_q8_1EPKvPK10block_q8_1RKiEEEvS5_S5_PT_PS9_iiii:
	.zero		944


//--------------------- .nv.constant0._Z9moe_vec_qIN3c104HalfELi256ELi8E13block_iq3_xxsLi1EXadL_ZN45_INTERNAL_8d5cb472_14_gguf_kernel_cu_cd24131920vec_dot_iq3_xxs_q8_1EPKvPK10block_q8_1RKiEEEvS5_S5_PT_PS9_iiii --------------------------
	.section	.nv.constant0._Z9moe_vec_qIN3c104HalfELi256ELi8E13block_iq3_xxsLi1EXadL_ZN45_INTERNAL_8d5cb472_14_gguf_kernel_cu_cd24131920vec_dot_iq3_xxs_q8_1EPKvPK10block_q8_1RKiEEEvS5_S5_PT_PS9_iiii,"a",@progbits
	.sectionflags	@""
	.align	4
.nv.constant0._Z9moe_vec_qIN3c104HalfELi256ELi8E13block_iq3_xxsLi1EXadL_ZN45_INTERNAL_8d5cb472_14_gguf_kernel_cu_cd24131920vec_dot_iq3_xxs_q8_1EPKvPK10block_q8_1RKiEEEvS5_S5_PT_PS9_iiii:
	.zero		944


//--------------------- .nv.constant0._Z9moe_vec_qIN3c104HalfELi256ELi8E12block_iq2_xsLi1EXadL_ZN45_INTERNAL_8d5cb472_14_gguf_kernel_cu_cd24131919vec_dot_iq2_xs_q8_1EPKvPK10block_q8_1RKiEEEvS5_S5_PT_PS9_iiii --------------------------
	.section	.nv.constant0._Z9moe_vec_qIN3c104HalfELi256ELi8E12block_iq2_xsLi1EXadL_ZN45_INTERNAL_8d5cb472_14_gguf_kernel_cu_cd24131919vec_dot_iq2_xs_q8_1EPKvPK10block_q8_1RKiEEEvS5_S5_PT_PS9_iiii,"a",@progbits
	.sectionflags	@""
	.align	4
.nv.constant0._Z9moe_vec_qIN3c104HalfELi256ELi8E12block_iq2_xsLi1EXadL_ZN45_INTERNAL_8d5cb472_14_gguf_kernel_cu_cd24131919vec_dot_iq2_xs_q8_1EPKvPK10block_q8_1RKiEEEvS5_S5_PT_PS9_iiii:
	.zero		944


//--------------------- .nv.constant0._Z9moe_vec_qIN3c104HalfELi256ELi8E13block_iq2_xxsLi1EXadL_ZN45_INTERNAL_8d5cb472_14_gguf_kernel_cu_cd24131920vec_dot_iq2_xxs_q8_1EPKvPK10block_q8_1RKiEEEvS5_S5_PT_PS9_iiii --------------------------
	.section	.nv.constant0._Z9moe_vec_qIN3c104HalfELi256ELi8E13block_iq2_xxsLi1EXadL_ZN45_INTERNAL_8d5cb472_14_gguf_kernel_cu_cd24131920vec_dot_iq2_xxs_q8_1EPKvPK10block_q8_1RKiEEEvS5_S5_PT_PS9_iiii,"a",@progbits
	.sectionflags	@""
	.align	4
.nv.constant0._Z9moe_vec_qIN3c104HalfELi256ELi8E13block_iq2_xxsLi1EXadL_ZN45_INTERNAL_8d5cb472_14_gguf_kernel_cu_cd24131920vec_dot_iq2_xxs_q8_1EPKvPK10block_q8_1RKiEEEvS5_S5_PT_PS9_iiii:
	.zero		944


//--------------------- .nv.constant0._Z9moe_vec_qIN3c104HalfELi256ELi32E10block_q6_KLi1EXadL_ZN45_INTERNAL_8d5cb472_14_gguf_kernel_cu_cd24131917vec_dot_q6_K_q8_1EPKvPK10block_q8_1RKiEEEvS5_S5_PT_PS9_iiii --------------------------
	.section	.nv.constant0._Z9moe_vec_qIN3c104HalfELi256ELi32E10block_q6_KLi1EXadL_ZN45_INTERNAL_8d5cb472_14_gguf_kernel_cu_cd24131917vec_dot_q6_K_q8_1EPKvPK10block_q8_1RKiEEEvS5_S5_PT_PS9_iiii,"a",@progbits
	.sectionflags	@""
	.align	4
.nv.constant0._Z9moe_vec_qIN3c104HalfELi256ELi32E10block_q6_KLi1EXadL_ZN45_INTERNAL_8d5cb472_14_gguf_kernel_cu_cd24131917vec_dot_q6_K_q8_1EPKvPK10block_q8_1RKiEEEvS5_S5_PT_PS9_iiii:
	.zero		944


//--------------------- .nv.constant0._Z9moe_vec_qIN3c104HalfELi256ELi32E10block_q5_KLi2EXadL_ZN45_INTERNAL_8d5cb472_14_gguf_kernel_cu_cd24131917vec_dot_q5_K_q8_1EPKvPK10block_q8_1RKiEEEvS5_S5_PT_PS9_iiii --------------------------
	.section	.nv.constant0._Z9moe_vec_qIN3c104HalfELi256ELi32E10block_q5_KLi2EXadL_ZN45_INTERNAL_8d5cb472_14_gguf_kernel_cu_cd24131917vec_dot_q5_K_q8_1EPKvPK10block_q8_1RKiEEEvS5_S5_PT_PS9_iiii,"a",@progbits
	.sectionflags	@""
	.align	4
.nv.constant0._Z9moe_vec_qIN3c104HalfELi256ELi32E10block_q5_KLi2EXadL_ZN45_INTERNAL_8d5cb472_14_gguf_kernel_cu_cd24131917vec_dot_q5_K_q8_1EPKvPK10block_q8_1RKiEEEvS5_S5_PT_PS9_iiii:
	.zero		944


//--------------------- .nv.constant0._Z9moe_vec_qIN3c104HalfELi256ELi32E10block_q4_KLi2EXadL_ZN45_INTERNAL_8d5cb472_14_gguf_kernel_cu_cd24131917vec_dot_q4_K_q8_1EPKvPK10block_q8_1RKiEEEvS5_S5_PT_PS9_iiii --------------------------
	.section	.nv.constant0._Z9moe_vec_qIN3c104HalfELi256ELi32E10block_q4_KLi2EXadL_ZN45_INTERNAL_8d5cb472_14_gguf_kernel_cu_cd24131917vec_dot_q4_K_q8_1EPKvPK10block_q8_1RKiEEEvS5_S5_PT_PS9_iiii,"a",@progbits
	.sectionflags	@""
	.align	4
.nv.constant0._Z9moe_vec_qIN3c104HalfELi256ELi32E10block_q4_KLi2EXadL_ZN45_INTERNAL_8d5cb472_14_gguf_kernel_cu_cd24131917vec_dot_q4_K_q8_1EPKvPK10block_q8_1RKiEEEvS5_S5_PT_PS9_iiii:
	.zero		944


//--------------------- .nv.constant0._Z9moe_vec_qIN3c104HalfELi256ELi16E10block_q3_KLi1EXadL_ZN45_INTERNAL_8d5cb472_14_gguf_kernel_cu_cd24131917vec_dot_q3_K_q8_1EPKvPK10block_q8_1RKiEEEvS5_S5_PT_PS9_iiii --------------------------
	.section	.nv.constant0._Z9moe_vec_qIN3c104HalfELi256ELi16E10block_q3_KLi1EXadL_ZN45_INTERNAL_8d5cb472_14_gguf_kernel_cu_cd24131917vec_dot_q3_K_q8_1EPKvPK10block_q8_1RKiEEEvS5_S5_PT_PS9_iiii,"a",@progbits
	.sectionflags	@""
	.align	4
.nv.constant0._Z9moe_vec_qIN3c104HalfELi256ELi16E10block_q3_KLi1EXadL_ZN45_INTERNAL_8d5cb472_14_gguf_kernel_cu_cd24131917vec_dot_q3_K_q8_1EPKvPK10block_q8_1RKiEEEvS5_S5_PT_PS9_iiii:
	.zero		944


//--------------------- .nv.constant0._Z9moe_vec_qIN3c104HalfELi256ELi16E10block_q2_KLi1EXadL_ZN45_INTERNAL_8d5cb472_14_gguf_kernel_cu_cd24131917vec_dot_q2_K_q8_1EPKvPK10block_q8_1RKiEEEvS5_S5_PT_PS9_iiii --------------------------
	.section	.nv.constant0._Z9moe_vec_qIN3c104HalfELi256ELi16E10block_q2_KLi1EXadL_ZN45_INTERNAL_8d5cb472_14_gguf_kernel_cu_cd24131917vec_dot_q2_K_q8_1EPKvPK10block_q8_1RKiEEEvS5_S5_PT_PS9_iiii,"a",@progbits
	.sectionflags	@""
	.align	4
.nv.constant0._Z9moe_vec_qIN3c104HalfELi256ELi16E10block_q2_KLi1EXadL_ZN45_INTERNAL_8d5cb472_14_gguf_kernel_cu_cd24131917vec_dot_q2_K_q8_1EPKvPK10block_q8_1RKiEEEvS5_S5_PT_PS9_iiii:
	.zero		944


//--------------------- .nv.constant0._Z9moe_vec_qIN3c104HalfELi32ELi8E10block_q8_0Li2EXadL_ZN45_INTERNAL_8d5cb472_14_gguf_kernel_cu_cd24131917vec_dot_q8_0_q8_1EPKvPK10block_q8_1RKiEEEvS5_S5_PT_PS9_iiii --------------------------
	.section	.nv.constant0._Z9moe_vec_qIN3c104HalfELi32ELi8E10block_q8_0Li2EXadL_ZN45_INTERNAL_8d5cb472_14_gguf_kernel_cu_cd24131917vec_dot_q8_0_q8_1EPKvPK10block_q8_1RKiEEEvS5_S5_PT_PS9_iiii,"a",@progbits
	.sectionflags	@""
	.align	4
.nv.constant0._Z9moe_vec_qIN3c104HalfELi32ELi8E10block_q8_0Li2EXadL_ZN45_INTERNAL_8d5cb472_14_gguf_kernel_cu_cd24131917vec_dot_q8_0_q8_1EPKvPK10block_q8_1RKiEEEvS5_S5_PT_PS9_iiii:
	.zero		944


//--------------------- .nv.constant0._Z9moe_vec_qIN3c104HalfELi32ELi4E10block_q5_1Li2EXadL_ZN45_INTERNAL_8d5cb472_14_gguf_kernel_cu_cd24131917vec_dot_q5_1_q8_1EPKvPK10block_q8_1RKiEEEvS5_S5_PT_PS9_iiii --------------------------
	.section	.nv.constant0._Z9moe_vec_qIN3c104HalfELi32ELi4E10block_q5_1Li2EXadL_ZN45_INTERNAL_8d5cb472_14_gguf_kernel_cu_cd24131917vec_dot_q5_1_q8_1EPKvPK10block_q8_1RKiEEEvS5_S5_PT_PS9_iiii,"a",@progbits
	.sectionflags	@""
	.align	4
.nv.constant0._Z9moe_vec_qIN3c104HalfELi32ELi4E10block_q5_1Li2EXadL_ZN45_INTERNAL_8d5cb472_14_gguf_kernel_cu_cd24131917vec_dot_q5_1_q8_1EPKvPK10block_q8_1RKiEEEvS5_S5_PT_PS9_iiii:
	.zero		944


//--------------------- .nv.constant0._Z9moe_vec_qIN3c104HalfELi32ELi4E10block_q5_0Li2EXadL_ZN45_INTERNAL_8d5cb472_14_gguf_kernel_cu_cd24131917vec_dot_q5_0_q8_1EPKvPK10block_q8_1RKiEEEvS5_S5_PT_PS9_iiii --------------------------
	.section	.nv.constant0._Z9moe_vec_qIN3c104HalfELi32ELi4E10block_q5_0Li2EXadL_ZN45_INTERNAL_8d5cb472_14_gguf_kernel_cu_cd24131917vec_dot_q5_0_q8_1EPKvPK10block_q8_1RKiEEEvS5_S5_PT_PS9_iiii,"a",@progbits
	.sectionflags	@""
	.align	4
.nv.constant0._Z9moe_vec_qIN3c104HalfELi32ELi4E10block_q5_0Li2EXadL_ZN45_INTERNAL_8d5cb472_14_gguf_kernel_cu_cd24131917vec_dot_q5_0_q8_1EPKvPK10block_q8_1RKiEEEvS5_S5_PT_PS9_iiii:
	.zero		944


//--------------------- .nv.constant0._Z9moe_vec_qIN3c104HalfELi32ELi4E10block_q4_1Li2EXadL_ZN45_INTERNAL_8d5cb472_14_gguf_kernel_cu_cd24131917vec_dot_q4_1_q8_1EPKvPK10block_q8_1RKiEEEvS5_S5_PT_PS9_iiii --------------------------
	.section	.nv.constant0._Z9moe_vec_qIN3c104HalfELi32ELi4E10block_q4_1Li2EXadL_ZN45_INTERNAL_8d5cb472_14_gguf_kernel_cu_cd24131917vec_dot_q4_1_q8_1EPKvPK10block_q8_1RKiEEEvS5_S5_PT_PS9_iiii,"a",@progbits
	.sectionflags	@""
	.align	4
.nv.constant0._Z9moe_vec_qIN3c104HalfELi32ELi4E10block_q4_1Li2EXadL_ZN45_INTERNAL_8d5cb472_14_gguf_kernel_cu_cd24131917vec_dot_q4_1_q8_1EPKvPK10block_q8_1RKiEEEvS5_S5_PT_PS9_iiii:
	.zero		944


//--------------------- .nv.constant0._Z9moe_vec_qIN3c104HalfELi32ELi4E10block_q4_0Li2EXadL_ZN45_INTERNAL_8d5cb472_14_gguf_kernel_cu_cd24131917vec_dot_q4_0_q8_1EPKvPK10block_q8_1RKiEEEvS5_S5_PT_PS9_iiii --------------------------
	.section	.nv.constant0._Z9moe_vec_qIN3c104HalfELi32ELi4E10block_q4_0Li2EXadL_ZN45_INTERNAL_8d5cb472_14_gguf_kernel_cu_cd24131917vec_dot_q4_0_q8_1EPKvPK10block_q8_1RKiEEEvS5_S5_PT_PS9_iiii,"a",@progbits
	.sectionflags	@""
	.align	4
.nv.constant0._Z9moe_vec_qIN3c104HalfELi32ELi4E10block_q4_0Li2EXadL_ZN45_INTERNAL_8d5cb472_14_gguf_kernel_cu_cd24131917vec_dot_q4_0_q8_1EPKvPK10block_q8_1RKiEEEvS5_S5_PT_PS9_iiii:
	.zero		944


//--------------------- .nv.constant0._Z9moe_vec_qIfLi256ELi8E11block_iq1_mLi1EXadL_ZN45_INTERNAL_8d5cb472_14_gguf_kernel_cu_cd24131918vec_dot_iq1_m_q8_1EPKvPK10block_q8_1RKiEEEvS3_S3_PT_PS7_iiii --------------------------
	.section	.nv.constant0._Z9moe_vec_qIfLi256ELi8E11block_iq1_mLi1EXadL_ZN45_INTERNAL_8d5cb472_14_gguf_kernel_cu_cd24131918vec_dot_iq1_m_q8_1EPKvPK10block_q8_1RKiEEEvS3_S3_PT_PS7_iiii,"a",@progbits
	.sectionflags	@""
	.align	4
.nv.constant0._Z9moe_vec_qIfLi256ELi8E11block_iq1_mLi1EXadL_ZN45_INTERNAL_8d5cb472_14_gguf_kernel_cu_cd24131918vec_dot_iq1_m_q8_1EPKvPK10block_q8_1RKiEEEvS3_S3_PT_PS7_iiii:
	.zero		944


//--------------------- .nv.constant0._Z9moe_vec_qIfLi256ELi8E12block_iq4_xsLi1EXadL_ZN45_INTERNAL_8d5cb472_14_gguf_kernel_cu_cd24131919vec_dot_iq4_xs_q8_1EPKvPK10block_q8_1RKiEEEvS3_S3_PT_PS7_iiii --------------------------
	.section	.nv.constant0._Z9moe_vec_qIfLi256ELi8E12block_iq4_xsLi1EXadL_ZN45_INTERNAL_8d5cb472_14_gguf_kernel_cu_cd24131919vec_dot_iq4_xs_q8_1EPKvPK10block_q8_1RKiEEEvS3_S3_PT_PS7_iiii,"a",@progbits
	.sectionflags	@""
	.align	4
.nv.constant0._Z9moe_vec_qIfLi256ELi8E12block_iq4_xsLi1EXadL_ZN45_INTERNAL_8d5cb472_14_gguf_kernel_cu_cd24131919vec_dot_iq4_xs_q8_1EPKvPK10block_q8_1RKiEEEvS3_S3_PT_PS7_iiii:
	.zero		944


//--------------------- .nv.constant0._Z9moe_vec_qIfLi256ELi8E11block_iq2_sLi1EXadL_ZN45_INTERNAL_8d5cb472_14_gguf_kernel_cu_cd24131918vec_dot_iq2_s_q8_1EPKvPK10block_q8_1RKiEEEvS3_S3_PT_PS7_iiii --------------------------
	.section	.nv.constant0._Z9moe_vec_qIfLi256ELi8E11block_iq2_sLi1EXadL_ZN45_INTERNAL_8d5cb472_14_gguf_kernel_cu_cd24131918vec_dot_iq2_s_q8_1EPKvPK10block_q8_1RKiEEEvS3_S3_PT_PS7_iiii,"a",@progbits
	.sectionflags	@""
	.align	4
.nv.constant0._Z9moe_vec_qIfLi256ELi8E11block_iq2_sLi1EXadL_ZN45_INTERNAL_8d5cb472_14_gguf_kernel_cu_cd24131918vec_dot_iq2_s_q8_1EPKvPK10block_q8_1RKiEEEvS3_S3_PT_PS7_iiii:
	.zero		944


//--------------------- .nv.constant0._Z9moe_vec_qIfLi256ELi8E11block_iq3_sLi1EXadL_ZN45_INTERNAL_8d5cb472_14_gguf_kernel_cu_cd24131918vec_dot_iq3_s_q8_1EPKvPK10block_q8_1RKiEEEvS3_S3_PT_PS7_iiii --------------------------
	.section	.nv.constant0._Z9moe_vec_qIfLi256ELi8E11block_iq3_sLi1EXadL_ZN45_INTERNAL_8d5cb472_14_gguf_kernel_cu_cd24131918vec_dot_iq3_s_q8_1EPKvPK10block_q8_1RKiEEEvS3_S3_PT_PS7_iiii,"a",@progbits
	.sectionflags	@""
	.align	4
.nv.constant0._Z9moe_vec_qIfLi256ELi8E11block_iq3_sLi1EXadL_ZN45_INTERNAL_8d5cb472_14_gguf_kernel_cu_cd24131918vec_dot_iq3_s_q8_1EPKvPK10block_q8_1RKiEEEvS3_S3_PT_PS7_iiii:
	.zero		944


//--------------------- .nv.constant0._Z9moe_vec_qIfLi32ELi4E12block_iq4_nlLi2EXadL_ZN45_INTERNAL_8d5cb472_14_gguf_kernel_cu_cd24131919vec_dot_iq4_nl_q8_1EPKvPK10block_q8_1RKiEEEvS3_S3_PT_PS7_iiii --------------------------
	.section	.nv.constant0._Z9moe_vec_qIfLi32ELi4E12block_iq4_nlLi2EXadL_ZN45_INTERNAL_8d5cb472_14_gguf_kernel_cu_cd24131919vec_dot_iq4_nl_q8_1EPKvPK10block_q8_1RKiEEEvS3_S3_PT_PS7_iiii,"a",@progbits
	.sectionflags	@""
	.align	4
.nv.constant0._Z9moe_vec_qIfLi32ELi4E12block_iq4_nlLi2EXadL_ZN45_INTERNAL_8d5cb472_14_gguf_kernel_cu_cd24131919vec_dot_iq4_nl_q8_1EPKvPK10block_q8_1RKiEEEvS3_S3_PT_PS7_iiii:
	.zero		944


//--------------------- .nv.constant0._Z9moe_vec_qIfLi256ELi8E11block_iq1_sLi1EXadL_ZN45_INTERNAL_8d5cb472_14_gguf_kernel_cu_cd24131918vec_dot_iq1_s_q8_1EPKvPK10block_q8_1RKiEEEvS3_S3_PT_PS7_iiii --------------------------
	.section	.nv.constant0._Z9moe_vec_qIfLi256ELi8E11block_iq1_sLi1EXadL_ZN45_INTERNAL_8d5cb472_14_gguf_kernel_cu_cd24131918vec_dot_iq1_s_q8_1EPKvPK10block_q8_1RKiEEEvS3_S3_PT_PS7_iiii,"a",@progbits
	.sectionflags	@""
	.align	4
.nv.constant0._Z9moe_vec_qIfLi256ELi8E11block_iq1_sLi1EXadL_ZN45_INTERNAL_8d5cb472_14_gguf_kernel_cu_cd24131918vec_dot_iq1_s_q8_1EPKvPK10block_q8_1RKiEEEvS3_S3_PT_PS7_iiii:
	.zero		944


//--------------------- .nv.constant0._Z9moe_vec_qIfLi256ELi8E13block_iq3_xxsLi1EXadL_ZN45_INTERNAL_8d5cb472_14_gguf_kernel_cu_cd24131920vec_dot_iq3_xxs_q8_1EPKvPK10block_q8_1RKiEEEvS3_S3_PT_PS7_iiii --------------------------
	.section	.nv.constant0._Z9moe_vec_qIfLi256ELi8E13block_iq3_xxsLi1EXadL_ZN45_INTERNAL_8d5cb472_14_gguf_kernel_cu_cd24131920vec_dot_iq3_xxs_q8_1EPKvPK10block_q8_1RKiEEEvS3_S3_PT_PS7_iiii,"a",@progbits
	.sectionflags	@""
	.align	4
.nv.constant0._Z9moe_vec_qIfLi256ELi8E13block_iq3_xxsLi1EXadL_ZN45_INTERNAL_8d5cb472_14_gguf_kernel_cu_cd24131920vec_dot_iq3_xxs_q8_1EPKvPK10block_q8_1RKiEEEvS3_S3_PT_PS7_iiii:
	.zero		944


//--------------------- .nv.constant0._Z9moe_vec_qIfLi256ELi8E12block_iq2_xsLi1EXadL_ZN45_INTERNAL_8d5cb472_14_gguf_kernel_cu_cd24131919vec_dot_iq2_xs_q8_1EPKvPK10block_q8_1RKiEEEvS3_S3_PT_PS7_iiii --------------------------
	.section	.nv.constant0._Z9moe_vec_qIfLi256ELi8E12block_iq2_xsLi1EXadL_ZN45_INTERNAL_8d5cb472_14_gguf_kernel_cu_cd24131919vec_dot_iq2_xs_q8_1EPKvPK10block_q8_1RKiEEEvS3_S3_PT_PS7_iiii,"a",@progbits
	.sectionflags	@""
	.align	4
.nv.constant0._Z9moe_vec_qIfLi256ELi8E12block_iq2_xsLi1EXadL_ZN45_INTERNAL_8d5cb472_14_gguf_kernel_cu_cd24131919vec_dot_iq2_xs_q8_1EPKvPK10block_q8_1RKiEEEvS3_S3_PT_PS7_iiii:
	.zero		944


//--------------------- .nv.constant0._Z9moe_vec_qIfLi256ELi8E13block_iq2_xxsLi1EXadL_ZN45_INTERNAL_8d5cb472_14_gguf_kernel_cu_cd24131920vec_dot_iq2_xxs_q8_1EPKvPK10block_q8_1RKiEEEvS3_S3_PT_PS7_iiii --------------------------
	.section	.nv.constant0._Z9moe_vec_qIfLi256ELi8E13block_iq2_xxsLi1EXadL_ZN45_INTERNAL_8d5cb472_14_gguf_kernel_cu_cd24131920vec_dot_iq2_xxs_q8_1EPKvPK10block_q8_1RKiEEEvS3_S3_PT_PS7_iiii,"a",@progbits
	.sectionflags	@""
	.align	4
.nv.constant0._Z9moe_vec_qIfLi256ELi8E13block_iq2_xxsLi1EXadL_ZN45_INTERNAL_8d5cb472_14_gguf_kernel_cu_cd24131920vec_dot_iq2_xxs_q8_1EPKvPK10block_q8_1RKiEEEvS3_S3_PT_PS7_iiii:
	.zero		944


//--------------------- .nv.constant0._Z9moe_vec_qIfLi256ELi32E10block_q6_KLi1EXadL_ZN45_INTERNAL_8d5cb472_14_gguf_kernel_cu_cd24131917vec_dot_q6_K_q8_1EPKvPK10block_q8_1RKiEEEvS3_S3_PT_PS7_iiii --------------------------
	.section	.nv.constant0._Z9moe_vec_qIfLi256ELi32E10block_q6_KLi1EXadL_ZN45_INTERNAL_8d5cb472_14_gguf_kernel_cu_cd24131917vec_dot_q6_K_q8_1EPKvPK10block_q8_1RKiEEEvS3_S3_PT_PS7_iiii,"a",@progbits
	.sectionflags	@""
	.align	4
.nv.constant0._Z9moe_vec_qIfLi256ELi32E10block_q6_KLi1EXadL_ZN45_INTERNAL_8d5cb472_14_gguf_kernel_cu_cd24131917vec_dot_q6_K_q8_1EPKvPK10block_q8_1RKiEEEvS3_S3_PT_PS7_iiii:
	.zero		944


//--------------------- .nv.constant0._Z9moe_vec_qIfLi256ELi32E10block_q5_KLi2EXadL_ZN45_INTERNAL_8d5cb472_14_gguf_kernel_cu_cd24131917vec_dot_q5_K_q8_1EPKvPK10block_q8_1RKiEEEvS3_S3_PT_PS7_iiii --------------------------
	.section	.nv.constant0._Z9moe_vec_qIfLi256ELi32E10block_q5_KLi2EXadL_ZN45_INTERNAL_8d5cb472_14_gguf_kernel_cu_cd24131917vec_dot_q5_K_q8_1EPKvPK10block_q8_1RKiEEEvS3_S3_PT_PS7_iiii,"a",@progbits
	.sectionflags	@""
	.align	4
.nv.constant0._Z9moe_vec_qIfLi256ELi32E10block_q5_KLi2EXadL_ZN45_INTERNAL_8d5cb472_14_gguf_kernel_cu_cd24131917vec_dot_q5_K_q8_1EPKvPK10block_q8_1RKiEEEvS3_S3_PT_PS7_iiii:
	.zero		944


//--------------------- .nv.constant0._Z9moe_vec_qIfLi256ELi32E10block_q4_KLi2EXadL_ZN45_INTERNAL_8d5cb472_14_gguf_kernel_cu_cd24131917vec_dot_q4_K_q8_1EPKvPK10block_q8_1RKiEEEvS3_S3_PT_PS7_iiii --------------------------
	.section	.nv.constant0._Z9moe_vec_qIfLi256ELi32E10block_q4_KLi2EXadL_ZN45_INTERNAL_8d5cb472_14_gguf_kernel_cu_cd24131917vec_dot_q4_K_q8_1EPKvPK10block_q8_1RKiEEEvS3_S3_PT_PS7_iiii,"a",@progbits
	.sectionflags	@""
	.align	4
.nv.constant0._Z9moe_vec_qIfLi256ELi32E10block_q4_KLi2EXadL_ZN45_INTERNAL_8d5cb472_14_gguf_kernel_cu_cd24131917vec_dot_q4_K_q8_1EPKvPK10block_q8_1RKiEEEvS3_S3_PT_PS7_iiii:
	.zero		944


//--------------------- .nv.constant0._Z9moe_vec_qIfLi256ELi16E10block_q3_KLi1EXadL_ZN45_INTERNAL_8d5cb472_14_gguf_kernel_cu_cd24131917vec_dot_q3_K_q8_1EPKvPK10block_q8_1RKiEEEvS3_S3_PT_PS7_iiii --------------------------
	.section	.nv.constant0._Z9moe_vec_qIfLi256ELi16E10block_q3_KLi1EXadL_ZN45_INTERNAL_8d5cb472_14_gguf_kernel_cu_cd24131917vec_dot_q3_K_q8_1EPKvPK10block_q8_1RKiEEEvS3_S3_PT_PS7_iiii,"a",@progbits
	.sectionflags	@""
	.align	4
.nv.constant0._Z9moe_vec_qIfLi256ELi16E10block_q3_KLi1EXadL_ZN45_INTERNAL_8d5cb472_14_gguf_kernel_cu_cd24131917vec_dot_q3_K_q8_1EPKvPK10block_q8_1RKiEEEvS3_S3_PT_PS7_iiii:
	.zero		944


//--------------------- .nv.constant0._Z9moe_vec_qIfLi256ELi16E10block_q2_KLi1EXadL_ZN45_INTERNAL_8d5cb472_14_gguf_kernel_cu_cd24131917vec_dot_q2_K_q8_1EPKvPK10block_q8_1RKiEEEvS3_S3_PT_PS7_iiii --------------------------
	.section	.nv.constant0._Z9moe_vec_qIfLi256ELi16E10block_q2_KLi1EXadL_ZN45_INTERNAL_8d5cb472_14_gguf_kernel_cu_cd24131917vec_dot_q2_K_q8_1EPKvPK10block_q8_1RKiEEEvS3_S3_PT_PS7_iiii,"a",@progbits
	.sectionflags	@""
	.align	4
.nv.constant0._Z9moe_vec_qIfLi256ELi16E10block_q2_KLi1EXadL_ZN45_INTERNAL_8d5cb472_14_gguf_kernel_cu_cd24131917vec_dot_q2_K_q8_1EPKvPK10block_q8_1RKiEEEvS3_S3_PT_PS7_iiii:
	.zero		944


//--------------------- .nv.constant0._Z9moe_vec_qIfLi32ELi8E10block_q8_0Li2EXadL_ZN45_INTERNAL_8d5cb472_14_gguf_kernel_cu_cd24131917vec_dot_q8_0_q8_1EPKvPK10block_q8_1RKiEEEvS3_S3_PT_PS7_iiii --------------------------
	.section	.nv.constant0._Z9moe_vec_qIfLi32ELi8E10block_q8_0Li2EXadL_ZN45_INTERNAL_8d5cb472_14_gguf_kernel_cu_cd24131917vec_dot_q8_0_q8_1EPKvPK10block_q8_1RKiEEEvS3_S3_PT_PS7_iiii,"a",@progbits
	.sectionflags	@""
	.align	4
.nv.constant0._Z9moe_vec_qIfLi32ELi8E10block_q8_0Li2EXadL_ZN45_INTERNAL_8d5cb472_14_gguf_kernel_cu_cd24131917vec_dot_q8_0_q8_1EPKvPK10block_q8_1RKiEEEvS3_S3_PT_PS7_iiii:
	.zero		944


//--------------------- .nv.constant0._Z9moe_vec_qIfLi32ELi4E10block_q5_1Li2EXadL_ZN45_INTERNAL_8d5cb472_14_gguf_kernel_cu_cd24131917vec_dot_q5_1_q8_1EPKvPK10block_q8_1RKiEEEvS3_S3_PT_PS7_iiii --------------------------
	.section	.nv.constant0._Z9moe_vec_qIfLi32ELi4E10block_q5_1Li2EXadL_ZN45_INTERNAL_8d5cb472_14_gguf_kernel_cu_cd24131917vec_dot_q5_1_q8_1EPKvPK10block_q8_1RKiEEEvS3_S3_PT_PS7_iiii,"a",@progbits
	.sectionflags	@""
	.align	4
.nv.constant0._Z9moe_vec_qIfLi32ELi4E10block_q5_1Li2EXadL_ZN45_INTERNAL_8d5cb472_14_gguf_kernel_cu_cd24131917vec_dot_q5_1_q8_1EPKvPK10block_q8_1RKiEEEvS3_S3_PT_PS7_iiii:
	.zero		944


//--------------------- .nv.constant0._Z9moe_vec_qIfLi32ELi4E10block_q5_0Li2EXadL_ZN45_INTERNAL_8d5cb472_14_gguf_kernel_cu_cd24131917vec_dot_q5_0_q8_1EPKvPK10block_q8_1RKiEEEvS3_S3_PT_PS7_iiii --------------------------
	.section	.nv.constant0._Z9moe_vec_qIfLi32ELi4E10block_q5_0Li2EXadL_ZN45_INTERNAL_8d5cb472_14_gguf_kernel_cu_cd24131917vec_dot_q5_0_q8_1EPKvPK10block_q8_1RKiEEEvS3_S3_PT_PS7_iiii,"a",@progbits
	.sectionflags	@""
	.align	4
.nv.constant0._Z9moe_vec_qIfLi32ELi4E10block_q5_0Li2EXadL_ZN45_INTERNAL_8d5cb472_14_gguf_kernel_cu_cd24131917vec_dot_q5_0_q8_1EPKvPK10block_q8_1RKiEEEvS3_S3_PT_PS7_iiii:
	.zero		944


//--------------------- .nv.constant0._Z9moe_vec_qIfLi32ELi4E10block_q4_1Li2EXadL_ZN45_INTERNAL_8d5cb472_14_gguf_kernel_cu_cd24131917vec_dot_q4_1_q8_1EPKvPK10block_q8_1RKiEEEvS3_S3_PT_PS7_iiii --------------------------
	.section	.nv.constant0._Z9moe_vec_qIfLi32ELi4E10block_q4_1Li2EXadL_ZN45_INTERNAL_8d5cb472_14_gguf_kernel_cu_cd24131917vec_dot_q4_1_q8_1EPKvPK10block_q8_1RKiEEEvS3_S3_PT_PS7_iiii,"a",@progbits
	.sectionflags	@""
	.align	4
.nv.constant0._Z9moe_vec_qIfLi32ELi4E10block_q4_1Li2EXadL_ZN45_INTERNAL_8d5cb472_14_gguf_kernel_cu_cd24131917vec_dot_q4_1_q8_1EPKvPK10block_q8_1RKiEEEvS3_S3_PT_PS7_iiii:
	.zero		944


//--------------------- .nv.constant0._Z9moe_vec_qIfLi32ELi4E10block_q4_0Li2EXadL_ZN45_INTERNAL_8d5cb472_14_gguf_kernel_cu_cd24131917vec_dot_q4_0_q8_1EPKvPK10block_q8_1RKiEEEvS3_S3_PT_PS7_iiii --------------------------
	.section	.nv.constant0._Z9moe_vec_qIfLi32ELi4E10block_q4_0Li2EXadL_ZN45_INTERNAL_8d5cb472_14_gguf_kernel_cu_cd24131917vec_dot_q4_0_q8_1EPKvPK10block_q8_1RKiEEEvS3_S3_PT_PS7_iiii,"a",@progbits
	.sectionflags	@""
	.align	4
.nv.constant0._Z9moe_vec_qIfLi32ELi4E10block_q4_0Li2EXadL_ZN45_INTERNAL_8d5cb472_14_gguf_kernel_cu_cd24131917vec_dot_q4_0_q8_1EPKvPK10block_q8_1RKiEEEvS3_S3_PT_PS7_iiii:
	.zero		944


//--------------------- .nv.constant0._Z8moe_q6_KIN3c108BFloat16ELb1EEvPKvS3_PT_PKiS7_S7_iiiiiii --------------------------
	.section	.nv.constant0._Z8moe_q6_KIN3c108BFloat16ELb1EEvPKvS3_PT_PKiS7_S7_iiiiiii,"a",@progbits
	.sectionflags	@""
	.align	4
.nv.constant0._Z8moe_q6_KIN3c108BFloat16ELb1EEvPKvS3_PT_PKiS7_S7_iiiiiii:
	.zero		972


//--------------------- .nv.constant0._Z8moe_q6_KIN3c108BFloat16ELb0EEvPKvS3_PT_PKiS7_S7_iiiiiii --------------------------
	.section	.nv.constant0._Z8moe_q6_KIN3c108BFloat16ELb0EEvPKvS3_PT_PKiS7_S7_iiiiiii,"a",@progbits
	.sectionflags	@""
	.align	4
.nv.constant0._Z8moe_q6_KIN3c108BFloat16ELb0EEvPKvS3_PT_PKiS7_S7_iiiiiii:
	.zero		972


//--------------------- .nv.constant0._Z8moe_q5_KIN3c108BFloat16ELb1EEvPKvS3_PT_PKiS7_S7_iiiiiii --------------------------
	.section	.nv.constant0._Z8moe_q5_KIN3c108BFloat16ELb1EEvPKvS3_PT_PKiS7_S7_iiiiiii,"a",@progbits
	.sectionflags	@""
	.align	4
.nv.constant0._Z8moe_q5_KIN3c108BFloat16ELb1EEvPKvS3_PT_PKiS7_S7_iiiiiii:
	.zero		972


//--------------------- .nv.constant0._Z8moe_q5_KIN3c108BFloat16ELb0EEvPKvS3_PT_PKiS7_S7_iiiiiii --------------------------
	.section	.nv.constant0._Z8moe_q5_KIN3c108BFloat16ELb0EEvPKvS3_PT_PKiS7_S7_iiiiiii,"a",@progbits
	.sectionflags	@""
	.align	4
.nv.constant0._Z8moe_q5_KIN3c108BFloat16ELb0EEvPKvS3_PT_PKiS7_S7_iiiiiii:
	.zero		972


//--------------------- .nv.constant0._Z8moe_q4_KIN3c108BFloat16ELb1EEvPKvS3_PT_PKiS7_S7_iiiiiii --------------------------
	.section	.nv.constant0._Z8moe_q4_KIN3c108BFloat16ELb1EEvPKvS3_PT_PKiS7_S7_iiiiiii,"a",@progbits
	.sectionflags	@""
	.align	4
.nv.constant0._Z8moe_q4_KIN3c108BFloat16ELb1EEvPKvS3_PT_PKiS7_S7_iiiiiii:
	.zero		972


//--------------------- .nv.constant0._Z8moe_q4_KIN3c108BFloat16ELb0EEvPKvS3_PT_PKiS7_S7_iiiiiii --------------------------
	.section	.nv.constant0._Z8moe_q4_KIN3c108BFloat16ELb0EEvPKvS3_PT_PKiS7_S7_iiiiiii,"a",@progbits
	.sectionflags	@""
	.align	4
.nv.constant0._Z8moe_q4_KIN3c108BFloat16ELb0EEvPKvS3_PT_PKiS7_S7_iiiiiii:
	.zero		972


//--------------------- .nv.constant0._Z8moe_q3_KIN3c108BFloat16ELb1EEvPKvS3_PT_PKiS7_S7_iiiiiii --------------------------
	.section	.nv.constant0._Z8moe_q3_KIN3c108BFloat16ELb1EEvPKvS3_PT_PKiS7_S7_iiiiiii,"a",@progbits
	.sectionflags	@""
	.align	4
.nv.constant0._Z8moe_q3_KIN3c108BFloat16ELb1EEvPKvS3_PT_PKiS7_S7_iiiiiii:
	.zero		972


//--------------------- .nv.constant0._Z8moe_q3_KIN3c108BFloat16ELb0EEvPKvS3_PT_PKiS7_S7_iiiiiii --------------------------
	.section	.nv.constant0._Z8moe_q3_KIN3c108BFloat16ELb0EEvPKvS3_PT_PKiS7_S7_iiiiiii,"a",@progbits
	.sectionflags	@""
	.align	4
.nv.constant0._Z8moe_q3_KIN3c108BFloat16ELb0EEvPKvS3_PT_PKiS7_S7_iiiiiii:
	.zero		972


//--------------------- .nv.constant0._Z8moe_q2_KIN3c108BFloat16ELb1EEvPKvS3_PT_PKiS7_S7_iiiiiii --------------------------
	.section	.nv.constant0._Z8moe_q2_KIN3c108BFloat16ELb1EEvPKvS3_PT_PKiS7_S7_iiiiiii,"a",@progbits
	.sectionflags	@""
	.align	4
.nv.constant0._Z8moe_q2_KIN3c108BFloat16ELb1EEvPKvS3_PT_PKiS7_S7_iiiiiii:
	.zero		972


//--------------------- .nv.constant0._Z8moe_q2_KIN3c108BFloat16ELb0EEvPKvS3_PT_PKiS7_S7_iiiiiii --------------------------
	.section	.nv.constant0._Z8moe_q2_KIN3c108BFloat16ELb0EEvPKvS3_PT_PKiS7_S7_iiiiiii,"a",@progbits
	.sectionflags	@""
	.align	4
.nv.constant0._Z8moe_q2_KIN3c108BFloat16ELb0EEvPKvS3_PT_PKiS7_S7_iiiiiii:
	.zero		972


//--------------------- .nv.constant0._Z8moe_q8_0IN3c108BFloat16ELb1EEvPKvS3_PT_PKiS7_S7_iiiiiii --------------------------
	.section	.nv.constant0._Z8moe_q8_0IN3c108BFloat16ELb1EEvPKvS3_PT_PKiS7_S7_iiiiiii,"a",@progbits
	.sectionflags	@""
	.align	4
.nv.constant0._Z8moe_q8_0IN3c108BFloat16ELb1EEvPKvS3_PT_PKiS7_S7_iiiiiii:
	.zero		972


//--------------------- .nv.constant0._Z8moe_q8_0IN3c108BFloat16ELb0EEvPKvS3_PT_PKiS7_S7_iiiiiii --------------------------
	.section	.nv.constant0._Z8moe_q8_0IN3c108BFloat16ELb0EEvPKvS3_PT_PKiS7_S7_iiiiiii,"a",@progbits
	.sectionflags	@""
	.align	4
.nv.constant0._Z8moe_q8_0IN3c108BFloat16ELb0EEvPKvS3_PT_PKiS7_S7_iiiiiii:
	.zero		972


//--------------------- .nv.constant0._Z8moe_q5_1IN3c108BFloat16ELb1EEvPKvS3_PT_PKiS7_S7_iiiiiii --------------------------
	.section	.nv.constant0._Z8moe_q5_1IN3c108BFloat16ELb1EEvPKvS3_PT_PKiS7_S7_iiiiiii,"a",@progbits
	.sectionflags	@""
	.align	4
.nv.constant0._Z8moe_q5_1IN3c108BFloat16ELb1EEvPKvS3_PT_PKiS7_S7_iiiiiii:
	.zero		972


//--------------------- .nv.constant0._Z8moe_q5_1IN3c108BFloat16ELb0EEvPKvS3_PT_PKiS7_S7_iiiiiii --------------------------
	.section	.nv.constant0._Z8moe_q5_1IN3c108BFloat16ELb0EEvPKvS3_PT_PKiS7_S7_iiiiiii,"a",@progbits
	.sectionflags	@""
	.align	4
.nv.constant0._Z8moe_q5_1IN3c108BFloat16ELb0EEvPKvS3_PT_PKiS7_S7_iiiiiii:
	.zero		972


//--------------------- .nv.constant0._Z8moe_q5_0IN3c108BFloat16ELb1EEvPKvS3_PT_PKiS7_S7_iiiiiii --------------------------
	.section	.nv.constant0._Z8moe_q5_0IN3c108BFloat16ELb1EEvPKvS3_PT_PKiS7_S7_iiiiiii,"a",@progbits
	.sectionflags	@""
	.align	4
.nv.constant0._Z8moe_q5_0IN3c108BFloat16ELb1EEvPKvS3_PT_PKiS7_S7_iiiiiii:
	.zero		972


//--------------------- .nv.constant0._Z8moe_q5_0IN3c108BFloat16ELb0EEvPKvS3_PT_PKiS7_S7_iiiiiii --------------------------
	.section	.nv.constant0._Z8moe_q5_0IN3c108BFloat16ELb0EEvPKvS3_PT_PKiS7_S7_iiiiiii,"a",@progbits
	.sectionflags	@""
	.align	4
.nv.constant0._Z8moe_q5_0IN3c108BFloat16ELb0EEvPKvS3_PT_PKiS7_S7_iiiiiii:
	.zero		972


//--------------------- .nv.constant0._Z8moe_q4_1IN3c108BFloat16ELb1EEvPKvS3_PT_PKiS7_S7_iiiiiii --------------------------
	.section	.nv.constant0._Z8moe_q4_1IN3c108BFloat16ELb1EEvPKvS3_PT_PKiS7_S7_iiiiiii,"a",@progbits
	.sectionflags	@""
	.align	4
.nv.constant0._Z8moe_q4_1IN3c108BFloat16ELb1EEvPKvS3_PT_PKiS7_S7_iiiiiii:
	.zero		972


//--------------------- .nv.constant0._Z8moe_q4_1IN3c108BFloat16ELb0EEvPKvS3_PT_PKiS7_S7_iiiiiii --------------------------
	.section	.nv.constant0._Z8moe_q4_1IN3c108BFloat16ELb0EEvPKvS3_PT_PKiS7_S7_iiiiiii,"a",@progbits
	.sectionflags	@""
	.align	4
.nv.constant0._Z8moe_q4_1IN3c108BFloat16ELb0EEvPKvS3_PT_PKiS7_S7_iiiiiii:
	.zero		972


//--------------------- .nv.constant0._Z8moe_q4_0IN3c108BFloat16ELb1EEvPKvS3_PT_PKiS7_S7_iiiiiii --------------------------
	.section	.nv.constant0._Z8moe_q4_0IN3c108BFloat16ELb1EEvPKvS3_PT_PKiS7_S7_iiiiiii,"a",@progbits
	.sectionflags	@""
	.align	4
.nv.constant0._Z8moe_q4_0IN3c108BFloat16ELb1EEvPKvS3_PT_PKiS7_S7_iiiiiii:
	.zero		972


//--------------------- .nv.constant0._Z8moe_q4_0IN3c108BFloat16ELb0EEvPKvS3_PT_PKiS7_S7_iiiiiii --------------------------
	.section	.nv.constant0._Z8moe_q4_0IN3c108BFloat16ELb0EEvPKvS3_PT_PKiS7_S7_iiiiiii,"a",@progbits
	.sectionflags	@""
	.align	4
.nv.constant0._Z8moe_q4_0IN3c108BFloat16ELb0EEvPKvS3_PT_PKiS7_S7_iiiiiii:
	.zero		972


//--------------------- .nv.constant0._Z8moe_q6_KIN3c104HalfELb1EEvPKvS3_PT_PKiS7_S7_iiiiiii --------------------------
	.section	.nv.constant0._Z8moe_q6_KIN3c104HalfELb1EEvPKvS3_PT_PKiS7_S7_iiiiiii,"a",@progbits
	.sectionflags	@""
	.align	4
.nv.constant0._Z8moe_q6_KIN3c104HalfELb1EEvPKvS3_PT_PKiS7_S7_iiiiiii:
	.zero		972


//--------------------- .nv.constant0._Z8moe_q6_KIN3c104HalfELb0EEvPKvS3_PT_PKiS7_S7_iiiiiii --------------------------
	.section	.nv.constant0._Z8moe_q6_KIN3c104HalfELb0EEvPKvS3_PT_PKiS7_S7_iiiiiii,"a",@progbits
	.sectionflags	@""
	.align	4
.nv.constant0._Z8moe_q6_KIN3c104HalfELb0EEvPKvS3_PT_PKiS7_S7_iiiiiii:
	.zero		972


//--------------------- .nv.constant0._Z8moe_q5_KIN3c104HalfELb1EEvPKvS3_PT_PKiS7_S7_iiiiiii --------------------------
	.section	.nv.constant0._Z8moe_q5_KIN3c104HalfELb1EEvPKvS3_PT_PKiS7_S7_iiiiiii,"a",@progbits
	.sectionflags	@""
	.align	4
.nv.constant0._Z8moe_q5_KIN3c104HalfELb1EEvPKvS3_PT_PKiS7_S7_iiiiiii:
	.zero		972


//--------------------- .nv.constant0._Z8moe_q5_KIN3c104HalfELb0EEvPKvS3_PT_PKiS7_S7_iiiiiii --------------------------
	.section	.nv.constant0._Z8moe_q5_KIN3c104HalfELb0EEvPKvS3_PT_PKiS7_S7_iiiiiii,"a",@progbits
	.sectionflags	@""
	.align	4
.nv.constant0._Z8moe_q5_KIN3c104HalfELb0EEvPKvS3_PT_PKiS7_S7_iiiiiii:
	.zero		972


//--------------------- .nv.constant0._Z8moe_q4_KIN3c104HalfELb1EEvPKvS3_PT_PKiS7_S7_iiiiiii --------------------------
	.section	.nv.constant0._Z8moe_q4_KIN3c104HalfELb1EEvPKvS3_PT_PKiS7_S7_iiiiiii,"a",@progbits
	.sectionflags	@""
	.align	4
.nv.constant0._Z8moe_q4_KIN3c104HalfELb1EEvPKvS3_PT_PKiS7_S7_iiiiiii:
	.zero		972


//--------------------- .nv.constant0._Z8moe_q4_KIN3c104HalfELb0EEvPKvS3_PT_PKiS7_S7_iiiiiii --------------------------
	.section	.nv.constant0._Z8moe_q4_KIN3c104HalfELb0EEvPKvS3_PT_PKiS7_S7_iiiiiii,"a",@progbits
	.sectionflags	@""
	.align	4
.nv.constant0._Z8moe_q4_KIN3c104HalfELb0EEvPKvS3_PT_PKiS7_S7_iiiiiii:
	.zero		972


//--------------------- .nv.constant0._Z8moe_q3_KIN3c104HalfELb1EEvPKvS3_PT_PKiS7_S7_iiiiiii --------------------------
	.section	.nv.constant0._Z8moe_q3_KIN3c104HalfELb1EEvPKvS3_PT_PKiS7_S7_iiiiiii,"a",@progbits
	.sectionflags	@""
	.align	4
.nv.constant0._Z8moe_q3_KIN3c104HalfELb1EEvPKvS3_PT_PKiS7_S7_iiiiiii:
	.zero		972


//--------------------- .nv.constant0._Z8moe_q3_KIN3c104HalfELb0EEvPKvS3_PT_PKiS7_S7_iiiiiii --------------------------
	.section	.nv.constant0._Z8moe_q3_KIN3c104HalfELb0EEvPKvS3_PT_PKiS7_S7_iiiiiii,"a",@progbits
	.sectionflags	@""
	.align	4
.nv.constant0._Z8moe_q3_KIN3c104HalfELb0EEvPKvS3_PT_PKiS7_S7_iiiiiii:
	.zero		972


//--------------------- .nv.constant0._Z8moe_q2_KIN3c104HalfELb1EEvPKvS3_PT_PKiS7_S7_iiiiiii --------------------------
	.section	.nv.constant0._Z8moe_q2_KIN3c104HalfELb1EEvPKvS3_PT_PKiS7_S7_iiiiiii,"a",@progbits
	.sectionflags	@""
	.align	4
.nv.constant0._Z8moe_q2_KIN3c104HalfELb1EEvPKvS3_PT_PKiS7_S7_iiiiiii:
	.zero		972


//--------------------- .nv.constant0._Z8moe_q2_KIN3c104HalfELb0EEvPKvS3_PT_PKiS7_S7_iiiiiii --------------------------
	.section	.nv.constant0._Z8moe_q2_KIN3c104HalfELb0EEvPKvS3_PT_PKiS7_S7_iiiiiii,"a",@progbits
	.sectionflags	@""
	.align	4
.nv.constant0._Z8moe_q2_KIN3c104HalfELb0EEvPKvS3_PT_PKiS7_S7_iiiiiii:
	.zero		972


//--------------------- .nv.constant0._Z8moe_q8_0IN3c104HalfELb1EEvPKvS3_PT_PKiS7_S7_iiiiiii --------------------------
	.section	.nv.constant0._Z8moe_q8_0IN3c104HalfELb1EEvPKvS3_PT_PKiS7_S7_iiiiiii,"a",@progbits
	.sectionflags	@""
	.align	4
.nv.constant0._Z8moe_q8_0IN3c104HalfELb1EEvPKvS3_PT_PKiS7_S7_iiiiiii:
	.zero		972


//--------------------- .nv.constant0._Z8moe_q8_0IN3c104HalfELb0EEvPKvS3_PT_PKiS7_S7_iiiiiii --------------------------
	.section	.nv.constant0._Z8moe_q8_0IN3c104HalfELb0EEvPKvS3_PT_PKiS7_S7_iiiiiii,"a",@progbits
	.sectionflags	@""
	.align	4
.nv.constant0._Z8moe_q8_0IN3c104HalfELb0EEvPKvS3_PT_PKiS7_S7_iiiiiii:
	.zero		972


//--------------------- .nv.constant0._Z8moe_q5_1IN3c104HalfELb1EEvPKvS3_PT_PKiS7_S7_iiiiiii --------------------------
	.section	.nv.constant0._Z8moe_q5_1IN3c104HalfELb1EEvPKvS3_PT_PKiS7_S7_iiiiiii,"a",@progbits
	.sectionflags	@""
	.align	4
.nv.constant0._Z8moe_q5_1IN3c104HalfELb1EEvPKvS3_PT_PKiS7_S7_iiiiiii:
	.zero		972


//--------------------- .nv.constant0._Z8moe_q5_1IN3c104HalfELb0EEvPKvS3_PT_PKiS7_S7_iiiiiii --------------------------
	.section	.nv.constant0._Z8moe_q5_1IN3c104HalfELb0EEvPKvS3_PT_PKiS7_S7_iiiiiii,"a",@progbits
	.sectionflags	@""
	.align	4
.nv.constant0._Z8moe_q5_1IN3c104HalfELb0EEvPKvS3_PT_PKiS7_S7_iiiiiii:
	.zero		972


//--------------------- .nv.constant0._Z8moe_q5_0IN3c104HalfELb1EEvPKvS3_PT_PKiS7_S7_iiiiiii --------------------------
	.section	.nv.constant0._Z8moe_q5_0IN3c104HalfELb1EEvPKvS3_PT_PKiS7_S7_iiiiiii,"a",@progbits
	.sectionflags	@""
	.align	4
.nv.constant0._Z8moe_q5_0IN3c104HalfELb1EEvPKvS3_PT_PKiS7_S7_iiiiiii:
	.zero		972


//--------------------- .nv.constant0._Z8moe_q5_0IN3c104HalfELb0EEvPKvS3_PT_PKiS7_S7_iiiiiii --------------------------
	.section	.nv.constant0._Z8moe_q5_0IN3c104HalfELb0EEvPKvS3_PT_PKiS7_S7_iiiiiii,"a",@progbits
	.sectionflags	@""
	.align	4
.nv.constant0._Z8moe_q5_0IN3c104HalfELb0EEvPKvS3_PT_PKiS7_S7_iiiiiii:
	.zero		972


//--------------------- .nv.constant0._Z8moe_q4_1IN3c104HalfELb1EEvPKvS3_PT_PKiS7_S7_iiiiiii --------------------------
	.section	.nv.constant0._Z8moe_q4_1IN3c104HalfELb1EEvPKvS3_PT_PKiS7_S7_iiiiiii,"a",@progbits
	.sectionflags	@""
	.align	4
.nv.constant0._Z8moe_q4_1IN3c104HalfELb1EEvPKvS3_PT_PKiS7_S7_iiiiiii:
	.zero		972


//--------------------- .nv.constant0._Z8moe_q4_1IN3c104HalfELb0EEvPKvS3_PT_PKiS7_S7_iiiiiii --------------------------
	.section	.nv.constant0._Z8moe_q4_1IN3c104HalfELb0EEvPKvS3_PT_PKiS7_S7_iiiiiii,"a",@progbits
	.sectionflags	@""
	.align	4
.nv.constant0._Z8moe_q4_1IN3c104HalfELb0EEvPKvS3_PT_PKiS7_S7_iiiiiii:
	.zero		972


//--------------------- .nv.constant0._Z8moe_q4_0IN3c104HalfELb1EEvPKvS3_PT_PKiS7_S7_iiiiiii --------------------------
	.section	.nv.constant0._Z8moe_q4_0IN3c104HalfELb1EEvPKvS3_PT_PKiS7_S7_iiiiiii,"a",@progbits
	.sectionflags	@""
	.align	4
.nv.constant0._Z8moe_q4_0IN3c104HalfELb1EEvPKvS3_PT_PKiS7_S7_iiiiiii:
	.zero		972


//--------------------- .nv.constant0._Z8moe_q4_0IN3c104HalfELb0EEvPKvS3_PT_PKiS7_S7_iiiiiii --------------------------
	.section	.nv.constant0._Z8moe_q4_0IN3c104HalfELb0EEvPKvS3_PT_PKiS7_S7_iiiiiii,"a",@progbits
	.sectionflags	@""
	.align	4
.nv.constant0._Z8moe_q4_0IN3c104HalfELb0EEvPKvS3_PT_PKiS7_S7_iiiiiii:
	.zero		972


//--------------------- .nv.constant0._Z8moe_q6_KIfLb1EEvPKvS1_PT_PKiS5_S5_iiiiiii --------------------------
	.section	.nv.constant0._Z8moe_q6_KIfLb1EEvPKvS1_PT_PKiS5_S5_iiiiiii,"a",@progbits
	.sectionflags	@""
	.align	4
.nv.constant0._Z8moe_q6_KIfLb1EEvPKvS1_PT_PKiS5_S5_iiiiiii:
	.zero		972


//--------------------- .nv.constant0._Z8moe_q6_KIfLb0EEvPKvS1_PT_PKiS5_S5_iiiiiii --------------------------
	.section	.nv.constant0._Z8moe_q6_KIfLb0EEvPKvS1_PT_PKiS5_S5_iiiiiii,"a",@progbits
	.sectionflags	@""
	.align	4
.nv.constant0._Z8moe_q6_KIfLb0EEvPKvS1_PT_PKiS5_S5_iiiiiii:
	.zero		972


//--------------------- .nv.constant0._Z8moe_q5_KIfLb1EEvPKvS1_PT_PKiS5_S5_iiiiiii --------------------------
	.section	.nv.constant0._Z8moe_q5_KIfLb1EEvPKvS1_PT_PKiS5_S5_iiiiiii,"a",@progbits
	.sectionflags	@""
	.align	4
.nv.constant0._Z8moe_q5_KIfLb1EEvPKvS1_PT_PKiS5_S5_iiiiiii:
	.zero		972


//--------------------- .nv.constant0._Z8moe_q5_KIfLb0EEvPKvS1_PT_PKiS5_S5_iiiiiii --------------------------
	.section	.nv.constant0._Z8moe_q5_KIfLb0EEvPKvS1_PT_PKiS5_S5_iiiiiii,"a",@progbits
	.sectionflags	@""
	.align	4
.nv.constant0._Z8moe_q5_KIfLb0EEvPKvS1_PT_PKiS5_S5_iiiiiii:
	.zero		972


//--------------------- .nv.constant0._Z8moe_q4_KIfLb1EEvPKvS1_PT_PKiS5_S5_iiiiiii --------------------------
	.section	.nv.constant0._Z8moe_q4_KIfLb1EEvPKvS1_PT_PKiS5_S5_iiiiiii,"a",@progbits
	.sectionflags	@""
	.align	4
.nv.constant0._Z8moe_q4_KIfLb1EEvPKvS1_PT_PKiS5_S5_iiiiiii:
	.zero		972


//--------------------- .nv.constant0._Z8moe_q4_KIfLb0EEvPKvS1_PT_PKiS5_S5_iiiiiii --------------------------
	.section	.nv.constant0._Z8moe_q4_KIfLb0EEvPKvS1_PT_PKiS5_S5_iiiiiii,"a",@progbits
	.sectionflags	@""
	.align	4
.nv.constant0._Z8moe_q4_KIfLb0EEvPKvS1_PT_PKiS5_S5_iiiiiii:
	.zero		972


//--------------------- .nv.constant0._Z8moe_q3_KIfLb1EEvPKvS1_PT_PKiS5_S5_iiiiiii --------------------------
	.section	.nv.constant0._Z8moe_q3_KIfLb1EEvPKvS1_PT_PKiS5_S5_iiiiiii,"a",@progbits
	.sectionflags	@""
	.align	4
.nv.constant0._Z8moe_q3_KIfLb1EEvPKvS1_PT_PKiS5_S5_iiiiiii:
	.zero		972


//--------------------- .nv.constant0._Z8moe_q3_KIfLb0EEvPKvS1_PT_PKiS5_S5_iiiiiii --------------------------
	.section	.nv.constant0._Z8moe_q3_KIfLb0EEvPKvS1_PT_PKiS5_S5_iiiiiii,"a",@progbits
	.sectionflags	@""
	.align	4
.nv.constant0._Z8moe_q3_KIfLb0EEvPKvS1_PT_PKiS5_S5_iiiiiii:
	.zero		972


//--------------------- .nv.constant0._Z8moe_q2_KIfLb1EEvPKvS1_PT_PKiS5_S5_iiiiiii --------------------------
	.section	.nv.constant0._Z8moe_q2_KIfLb1EEvPKvS1_PT_PKiS5_S5_iiiiiii,"a",@progbits
	.sectionflags	@""
	.align	4
.nv.constant0._Z8moe_q2_KIfLb1EEvPKvS1_PT_PKiS5_S5_iiiiiii:
	.zero		972


//--------------------- .nv.constant0._Z8moe_q2_KIfLb0EEvPKvS1_PT_PKiS5_S5_iiiiiii --------------------------
	.section	.nv.constant0._Z8moe_q2_KIfLb0EEvPKvS1_PT_PKiS5_S5_iiiiiii,"a",@progbits
	.sectionflags	@""
	.align	4
.nv.constant0._Z8moe_q2_KIfLb0EEvPKvS1_PT_PKiS5_S5_iiiiiii:
	.zero		972


//--------------------- .nv.constant0._Z8moe_q8_0IfLb1EEvPKvS1_PT_PKiS5_S5_iiiiiii --------------------------
	.section	.nv.constant0._Z8moe_q8_0IfLb1EEvPKvS1_PT_PKiS5_S5_iiiiiii,"a",@progbits
	.sectionflags	@""
	.align	4
.nv.constant0._Z8moe_q8_0IfLb1EEvPKvS1_PT_PKiS5_S5_iiiiiii:
	.zero		972


//--------------------- .nv.constant0._Z8moe_q8_0IfLb0EEvPKvS1_PT_PKiS5_S5_iiiiiii --------------------------
	.section	.nv.constant0._Z8moe_q8_0IfLb0EEvPKvS1_PT_PKiS5_S5_iiiiiii,"a",@progbits
	.sectionflags	@""
	.align	4
.nv.constant0._Z8moe_q8_0IfLb0EEvPKvS1_PT_PKiS5_S5_iiiiiii:
	.zero		972


//--------------------- .nv.constant0._Z8moe_q5_1IfLb1EEvPKvS1_PT_PKiS5_S5_iiiiiii --------------------------
	.section	.nv.constant0._Z8moe_q5_1IfLb1EEvPKvS1_PT_PKiS5_S5_iiiiiii,"a",@progbits
	.sectionflags	@""
	.align	4
.nv.constant0._Z8moe_q5_1IfLb1EEvPKvS1_PT_PKiS5_S5_iiiiiii:
	.zero		972


//--------------------- .nv.constant0._Z8moe_q5_1IfLb0EEvPKvS1_PT_PKiS5_S5_iiiiiii --------------------------
	.section	.nv.constant0._Z8moe_q5_1IfLb0EEvPKvS1_PT_PKiS5_S5_iiiiiii,"a",@progbits
	.sectionflags	@""
	.align	4
.nv.constant0._Z8moe_q5_1IfLb0EEvPKvS1_PT_PKiS5_S5_iiiiiii:
	.zero		972


//--------------------- .nv.constant0._Z8moe_q5_0IfLb1EEvPKvS1_PT_PKiS5_S5_iiiiiii --------------------------
	.section	.nv.constant0._Z8moe_q5_0IfLb1EEvPKvS1_PT_PKiS5_S5_iiiiiii,"a",@progbits
	.sectionflags	@""
	.align	4
.nv.constant0._Z8moe_q5_0IfLb1EEvPKvS1_PT_PKiS5_S5_iiiiiii:
	.zero		972


//--------------------- .nv.constant0._Z8moe_q5_0IfLb0EEvPKvS1_PT_PKiS5_S5_iiiiiii --------------------------
	.section	.nv.constant0._Z8moe_q5_0IfLb0EEvPKvS1_PT_PKiS5_S5_iiiiiii,"a",@progbits
	.sectionflags	@""
	.align	4
.nv.constant0._Z8moe_q5_0IfLb0EEvPKvS1_PT_PKiS5_S5_iiiiiii:
	.zero		972


//--------------------- .nv.constant0._Z8moe_q4_1IfLb1EEvPKvS1_PT_PKiS5_S5_iiiiiii --------------------------
	.section	.nv.constant0._Z8moe_q4_1IfLb1EEvPKvS1_PT_PKiS5_S5_iiiiiii,"a",@progbits
	.sectionflags	@""
	.align	4
.nv.constant0._Z8moe_q4_1IfLb1EEvPKvS1_PT_PKiS5_S5_iiiiiii:
	.zero		972


//--------------------- .nv.constant0._Z8moe_q4_1IfLb0EEvPKvS1_PT_PKiS5_S5_iiiiiii --------------------------
	.section	.nv.constant0._Z8moe_q4_1IfLb0EEvPKvS1_PT_PKiS5_S5_iiiiiii,"a",@progbits
	.sectionflags	@""
	.align	4
.nv.constant0._Z8moe_q4_1IfLb0EEvPKvS1_PT_PKiS5_S5_iiiiiii:
	.zero		972


//--------------------- .nv.constant0._Z8moe_q4_0IfLb1EEvPKvS1_PT_PKiS5_S5_iiiiiii --------------------------
	.section	.nv.constant0._Z8moe_q4_0IfLb1EEvPKvS1_PT_PKiS5_S5_iiiiiii,"a",@progbits
	.sectionflags	@""
	.align	4
.nv.constant0._Z8moe_q4_0IfLb1EEvPKvS1_PT_PKiS5_S5_iiiiiii:
	.zero		972


//--------------------- .nv.constant0._Z8moe_q4_0IfLb0EEvPKvS1_PT_PKiS5_S5_iiiiiii --------------------------
	.section	.nv.constant0._Z8moe_q4_0IfLb0EEvPKvS1_PT_PKiS5_S5_iiiiiii,"a",@progbits
	.sectionflags	@""
	.align	4
.nv.constant0._Z8moe_q4_0IfLb0EEvPKvS1_PT_PKiS5_S5_iiiiiii:
	.zero		972


//--------------------- .nv.constant0._Z12mul_mat_q6_KIN3c108BFloat16ELb1EEvPKvS3_PT_iiiii --------------------------
	.section	.nv.constant0._Z12mul_mat_q6_KIN3c108BFloat16ELb1EEvPKvS3_PT_iiiii,"a",@progbits
	.sectionflags	@""
	.align	4
.nv.constant0._Z12mul_mat_q6_KIN3c108BFloat16ELb1EEvPKvS3_PT_iiiii:
	.zero		940


//--------------------- .nv.constant0._Z12mul_mat_q6_KIN3c108BFloat16ELb0EEvPKvS3_PT_iiiii --------------------------
	.section	.nv.constant0._Z12mul_mat_q6_KIN3c108BFloat16ELb0EEvPKvS3_PT_iiiii,"a",@progbits
	.sectionflags	@""
	.align	4
.nv.constant0._Z12mul_mat_q6_KIN3c108BFloat16ELb0EEvPKvS3_PT_iiiii:
	.zero		940


//--------------------- .nv.constant0._Z12mul_mat_q5_KIN3c108BFloat16ELb1EEvPKvS3_PT_iiiii --------------------------
	.section	.nv.constant0._Z12mul_mat_q5_KIN3c108BFloat16ELb1EEvPKvS3_PT_iiiii,"a",@progbits
	.sectionflags	@""
	.align	4
.nv.constant0._Z12mul_mat_q5_KIN3c108BFloat16ELb1EEvPKvS3_PT_iiiii:
	.zero		940


//--------------------- .nv.constant0._Z12mul_mat_q5_KIN3c108BFloat16ELb0EEvPKvS3_PT_iiiii --------------------------
	.section	.nv.constant0._Z12mul_mat_q5_KIN3c108BFloat16ELb0EEvPKvS3_PT_iiiii,"a",@progbits
	.sectionflags	@""
	.align	4
.nv.constant0._Z12mul_mat_q5_KIN3c108BFloat16ELb0EEvPKvS3_PT_iiiii:
	.zero		940


//--------------------- .nv.constant0._Z12mul_mat_q4_KIN3c108BFloat16ELb1EEvPKvS3_PT_iiiii --------------------------
	.section	.nv.constant0._Z12mul_mat_q4_KIN3c108BFloat16ELb1EEvPKvS3_PT_iiiii,"a",@progbits
	.sectionflags	@""
	.align	4
.nv.constant0._Z12mul_mat_q4_KIN3c108BFloat16ELb1EEvPKvS3_PT_iiiii:
	.zero		940


//--------------------- .nv.constant0._Z12mul_mat_q4_KIN3c108BFloat16ELb0EEvPKvS3_PT_iiiii --------------------------
	.section	.nv.constant0._Z12mul_mat_q4_KIN3c108BFloat16ELb0EEvPKvS3_PT_iiiii,"a",@progbits
	.sectionflags	@""
	.align	4
.nv.constant0._Z12mul_mat_q4_KIN3c108BFloat16ELb0EEvPKvS3_PT_iiiii:
	.zero		940


//--------------------- .nv.constant0._Z12mul_mat_q3_KIN3c108BFloat16ELb1EEvPKvS3_PT_iiiii --------------------------
	.section	.nv.constant0._Z12mul_mat_q3_KIN3c108BFloat16ELb1EEvPKvS3_PT_iiiii,"a",@progbits
	.sectionflags	@""
	.align	4
.nv.constant0._Z12mul_mat_q3_KIN3c108BFloat16ELb1EEvPKvS3_PT_iiiii:
	.zero		940


//--------------------- .nv.constant0._Z12mul_mat_q3_KIN3c108BFloat16ELb0EEvPKvS3_PT_iiiii --------------------------
	.section	.nv.constant0._Z12mul_mat_q3_KIN3c108BFloat16ELb0EEvPKvS3_PT_iiiii,"a",@progbits
	.sectionflags	@""
	.align	4
.nv.constant0._Z12mul_mat_q3_KIN3c108BFloat16ELb0EEvPKvS3_PT_iiiii:
	.zero		940


//--------------------- .nv.constant0._Z12mul_mat_q2_KIN3c108BFloat16ELb1EEvPKvS3_PT_iiiii --------------------------
	.section	.nv.constant0._Z12mul_mat_q2_KIN3c108BFloat16ELb1EEvPKvS3_PT_iiiii,"a",@progbits
	.sectionflags	@""
	.align	4
.nv.constant0._Z12mul_mat_q2_KIN3c108BFloat16ELb1EEvPKvS3_PT_iiiii:
	.zero		940


//--------------------- .nv.constant0._Z12mul_mat_q2_KIN3c108BFloat16ELb0EEvPKvS3_PT_iiiii --------------------------
	.section	.nv.constant0._Z12mul_mat_q2_KIN3c108BFloat16ELb0EEvPKvS3_PT_iiiii,"a",@progbits
	.sectionflags	@""
	.align	4
.nv.constant0._Z12mul_mat_q2_KIN3c108BFloat16ELb0EEvPKvS3_PT_iiiii:
	.zero		940


//--------------------- .nv.constant0._Z12mul_mat_q8_0IN3c108BFloat16ELb1EEvPKvS3_PT_iiiii --------------------------
	.section	.nv.constant0._Z12mul_mat_q8_0IN3c108BFloat16ELb1EEvPKvS3_PT_iiiii,"a",@progbits
	.sectionflags	@""
	.align	4
.nv.constant0._Z12mul_mat_q8_0IN3c108BFloat16ELb1EEvPKvS3_PT_iiiii:
	.zero		940


//--------------------- .nv.constant0._Z12mul_mat_q8_0IN3c108BFloat16ELb0EEvPKvS3_PT_iiiii --------------------------
	.section	.nv.constant0._Z12mul_mat_q8_0IN3c108BFloat16ELb0EEvPKvS3_PT_iiiii,"a",@progbits
	.sectionflags	@""
	.align	4
.nv.constant0._Z12mul_mat_q8_0IN3c108BFloat16ELb0EEvPKvS3_PT_iiiii:
	.zero		940


//--------------------- .nv.constant0._Z12mul_mat_q5_1IN3c108BFloat16ELb1EEvPKvS3_PT_iiiii --------------------------
	.section	.nv.constant0._Z12mul_mat_q5_1IN3c108BFloat16ELb1EEvPKvS3_PT_iiiii,"a",@progbits
	.sectionflags	@""
	.align	4
.nv.constant0._Z12mul_mat_q5_1IN3c108BFloat16ELb1EEvPKvS3_PT_iiiii:
	.zero		940


//--------------------- .nv.constant0._Z12mul_mat_q5_1IN3c108BFloat16ELb0EEvPKvS3_PT_iiiii --------------------------
	.section	.nv.constant0._Z12mul_mat_q5_1IN3c108BFloat16ELb0EEvPKvS3_PT_iiiii,"a",@progbits
	.sectionflags	@""
	.align	4
.nv.constant0._Z12mul_mat_q5_1IN3c108BFloat16ELb0EEvPKvS3_PT_iiiii:
	.zero		940


//--------------------- .nv.constant0._Z12mul_mat_q5_0IN3c108BFloat16ELb1EEvPKvS3_PT_iiiii --------------------------
	.section	.nv.constant0._Z12mul_mat_q5_0IN3c108BFloat16ELb1EEvPKvS3_PT_iiiii,"a",@progbits
	.sectionflags	@""
	.align	4
.nv.constant0._Z12mul_mat_q5_0IN3c108BFloat16ELb1EEvPKvS3_PT_iiiii:
	.zero		940


//--------------------- .nv.constant0._Z12mul_mat_q5_0IN3c108BFloat16ELb0EEvPKvS3_PT_iiiii --------------------------
	.section	.nv.constant0._Z12mul_mat_q5_0IN3c108BFloat16ELb0EEvPKvS3_PT_iiiii,"a",@progbits
	.sectionflags	@""
	.align	4
.nv.constant0._Z12mul_mat_q5_0IN3c108BFloat16ELb0EEvPKvS3_PT_iiiii:
	.zero		940


//--------------------- .nv.constant0._Z12mul_mat_q4_1IN3c108BFloat16ELb1EEvPKvS3_PT_iiiii --------------------------
	.section	.nv.constant0._Z12mul_mat_q4_1IN3c108BFloat16ELb1EEvPKvS3_PT_iiiii,"a",@progbits
	.sectionflags	@""
	.align	4
.nv.constant0._Z12mul_mat_q4_1IN3c108BFloat16ELb1EEvPKvS3_PT_iiiii:
	.zero		940


//--------------------- .nv.constant0._Z12mul_mat_q4_1IN3c108BFloat16ELb0EEvPKvS3_PT_iiiii --------------------------
	.section	.nv.constant0._Z12mul_mat_q4_1IN3c108BFloat16ELb0EEvPKvS3_PT_iiiii,"a",@progbits
	.sectionflags	@""
	.align	4
.nv.constant0._Z12mul_mat_q4_1IN3c108BFloat16ELb0EEvPKvS3_PT_iiiii:
	.zero		940


//--------------------- .nv.constant0._Z12mul_mat_q4_0IN3c108BFloat16ELb1EEvPKvS3_PT_iiiii --------------------------
	.section	.nv.constant0._Z12mul_mat_q4_0IN3c108BFloat16ELb1EEvPKvS3_PT_iiiii,"a",@progbits
	.sectionflags	@""
	.align	4
.nv.constant0._Z12mul_mat_q4_0IN3c108BFloat16ELb1EEvPKvS3_PT_iiiii:
	.zero		940


//--------------------- .nv.constant0._Z12mul_mat_q4_0IN3c108BFloat16ELb0EEvPKvS3_PT_iiiii --------------------------
	.section	.nv.constant0._Z12mul_mat_q4_0IN3c108BFloat16ELb0EEvPKvS3_PT_iiiii,"a",@progbits
	.sectionflags	@""
	.align	4
.nv.constant0._Z12mul_mat_q4_0IN3c108BFloat16ELb0EEvPKvS3_PT_iiiii:
	.zero		940


//--------------------- .nv.constant0._Z12mul_mat_q6_KIN3c104HalfELb1EEvPKvS3_PT_iiiii --------------------------
	.section	.nv.constant0._Z12mul_mat_q6_KIN3c104HalfELb1EEvPKvS3_PT_iiiii,"a",@progbits
	.sectionflags	@""
	.align	4
.nv.constant0._Z12mul_mat_q6_KIN3c104HalfELb1EEvPKvS3_PT_iiiii:
	.zero		940


//--------------------- .nv.constant0._Z12mul_mat_q6_KIN3c104HalfELb0EEvPKvS3_PT_iiiii --------------------------
	.section	.nv.constant0._Z12mul_mat_q6_KIN3c104HalfELb0EEvPKvS3_PT_iiiii,"a",@progbits
	.sectionflags	@""
	.align	4
.nv.constant0._Z12mul_mat_q6_KIN3c104HalfELb0EEvPKvS3_PT_iiiii:
	.zero		940


//--------------------- .nv.constant0._Z12mul_mat_q5_KIN3c104HalfELb1EEvPKvS3_PT_iiiii --------------------------
	.section	.nv.constant0._Z12mul_mat_q5_KIN3c104HalfELb1EEvPKvS3_PT_iiiii,"a",@progbits
	.sectionflags	@""
	.align	4
.nv.constant0._Z12mul_mat_q5_KIN3c104HalfELb1EEvPKvS3_PT_iiiii:
	.zero		940


//--------------------- .nv.constant0._Z12mul_mat_q5_KIN3c104HalfELb0EEvPKvS3_PT_iiiii --------------------------
	.section	.nv.constant0._Z12mul_mat_q5_KIN3c104HalfELb0EEvPKvS3_PT_iiiii,"a",@progbits
	.sectionflags	@""
	.align	4
.nv.constant0._Z12mul_mat_q5_KIN3c104HalfELb0EEvPKvS3_PT_iiiii:
	.zero		940


//--------------------- .nv.constant0._Z12mul_mat_q4_KIN3c104HalfELb1EEvPKvS3_PT_iiiii --------------------------
	.section	.nv.constant0._Z12mul_mat_q4_KIN3c104HalfELb1EEvPKvS3_PT_iiiii,"a",@progbits
	.sectionflags	@""
	.align	4
.nv.constant0._Z12mul_mat_q4_KIN3c104HalfELb1EEvPKvS3_PT_iiiii:
	.zero		940


//--------------------- .nv.constant0._Z12mul_mat_q4_KIN3c104HalfELb0EEvPKvS3_PT_iiiii --------------------------
	.section	.nv.constant0._Z12mul_mat_q4_KIN3c104HalfELb0EEvPKvS3_PT_iiiii,"a",@progbits
	.sectionflags	@""
	.align	4
.nv.constant0._Z12mul_mat_q4_KIN3c104HalfELb0EEvPKvS3_PT_iiiii:
	.zero		940


//--------------------- .nv.constant0._Z12mul_mat_q3_KIN3c104HalfELb1EEvPKvS3_PT_iiiii --------------------------
	.section	.nv.constant0._Z12mul_mat_q3_KIN3c104HalfELb1EEvPKvS3_PT_iiiii,"a",@progbits
	.sectionflags	@""
	.align	4
.nv.constant0._Z12mul_mat_q3_KIN3c104HalfELb1EEvPKvS3_PT_iiiii:
	.zero		940


//--------------------- .nv.constant0._Z12mul_mat_q3_KIN3c104HalfELb0EEvPKvS3_PT_iiiii --------------------------
	.section	.nv.constant0._Z12mul_mat_q3_KIN3c104HalfELb0EEvPKvS3_PT_iiiii,"a",@progbits
	.sectionflags	@""
	.align	4
.nv.constant0._Z12mul_mat_q3_KIN3c104HalfELb0EEvPKvS3_PT_iiiii:
	.zero		940


//--------------------- .nv.constant0._Z12mul_mat_q2_KIN3c104HalfELb1EEvPKvS3_PT_iiiii --------------------------
	.section	.nv.constant0._Z12mul_mat_q2_KIN3c104HalfELb1EEvPKvS3_PT_iiiii,"a",@progbits
	.sectionflags	@""
	.align	4
.nv.constant0._Z12mul_mat_q2_KIN3c104HalfELb1EEvPKvS3_PT_iiiii:
	.zero		940


//--------------------- .nv.constant0._Z12mul_mat_q2_KIN3c104HalfELb0EEvPKvS3_PT_iiiii --------------------------
	.section	.nv.constant0._Z12mul_mat_q2_KIN3c104HalfELb0EEvPKvS3_PT_iiiii,"a",@progbits
	.sectionflags	@""
	.align	4
.nv.constant0._Z12mul_mat_q2_KIN3c104HalfELb0EEvPKvS3_PT_iiiii:
	.zero		940


//--------------------- .nv.constant0._Z12mul_mat_q8_0IN3c104HalfELb1EEvPKvS3_PT_iiiii --------------------------
	.section	.nv.constant0._Z12mul_mat_q8_0IN3c104HalfELb1EEvPKvS3_PT_iiiii,"a",@progbits
	.sectionflags	@""
	.align	4
.nv.constant0._Z12mul_mat_q8_0IN3c104HalfELb1EEvPKvS3_PT_iiiii:
	.zero		940


//--------------------- .nv.constant0._Z12mul_mat_q8_0IN3c104HalfELb0EEvPKvS3_PT_iiiii --------------------------
	.section	.nv.constant0._Z12mul_mat_q8_0IN3c104HalfELb0EEvPKvS3_PT_iiiii,"a",@progbits
	.sectionflags	@""
	.align	4
.nv.constant0._Z12mul_mat_q8_0IN3c104HalfELb0EEvPKvS3_PT_iiiii:
	.zero		940


//--------------------- .nv.constant0._Z12mul_mat_q5_1IN3c104HalfELb1EEvPKvS3_PT_iiiii --------------------------
	.section	.nv.constant0._Z12mul_mat_q5_1IN3c104HalfELb1EEvPKvS3_PT_iiiii,"a",@progbits
	.sectionflags	@""
	.align	4
.nv.constant0._Z12mul_mat_q5_1IN3c104HalfELb1EEvPKvS3_PT_iiiii:
	.zero		940


//--------------------- .nv.constant0._Z12mul_mat_q5_1IN3c104HalfELb0EEvPKvS3_PT_iiiii --------------------------
	.section	.nv.constant0._Z12mul_mat_q5_1IN3c104HalfELb0EEvPKvS3_PT_iiiii,"a",@progbits
	.sectionflags	@""
	.align	4
.nv.constant0._Z12mul_mat_q5_1IN3c104HalfELb0EEvPKvS3_PT_iiiii:
	.zero		940


//--------------------- .nv.constant0._Z12mul_mat_q5_0IN3c104HalfELb1EEvPKvS3_PT_iiiii --------------------------
	.section	.nv.constant0._Z12mul_mat_q5_0IN3c104HalfELb1EEvPKvS3_PT_iiiii,"a",@progbits
	.sectionflags	@""
	.align	4
.nv.constant0._Z12mul_mat_q5_0IN3c104HalfELb1EEvPKvS3_PT_iiiii:
	.zero		940


//--------------------- .nv.constant0._Z12mul_mat_q5_0IN3c104HalfELb0EEvPKvS3_PT_iiiii --------------------------
	.section	.nv.constant0._Z12mul_mat_q5_0IN3c104HalfELb0EEvPKvS3_PT_iiiii,"a",@progbits
	.sectionflags	@""
	.align	4
.nv.constant0._Z12mul_mat_q5_0IN3c104HalfELb0EEvPKvS3_PT_iiiii:
	.zero		940


//--------------------- .nv.constant0._Z12mul_mat_q4_1IN3c104HalfELb1EEvPKvS3_PT_iiiii --------------------------
	.section	.nv.constant0._Z12mul_mat_q4_1IN3c104HalfELb1EEvPKvS3_PT_iiiii,"a",@progbits
	.sectionflags	@""
	.align	4
.nv.constant0._Z12mul_mat_q4_1IN3c104HalfELb1EEvPKvS3_PT_iiiii:
	.zero		940


//--------------------- .nv.constant0._Z12mul_mat_q4_1IN3c104HalfELb0EEvPKvS3_PT_iiiii --------------------------
	.section	.nv.constant0._Z12mul_mat_q4_1IN3c104HalfELb0EEvPKvS3_PT_iiiii,"a",@progbits
	.sectionflags	@""
	.align	4
.nv.constant0._Z12mul_mat_q4_1IN3c104HalfELb0EEvPKvS3_PT_iiiii:
	.zero		940


//--------------------- .nv.constant0._Z12mul_mat_q4_0IN3c104HalfELb1EEvPKvS3_PT_iiiii --------------------------
	.section	.nv.constant0._Z12mul_mat_q4_0IN3c104HalfELb1EEvPKvS3_PT_iiiii,"a",@progbits
	.sectionflags	@""
	.align	4
.nv.constant0._Z12mul_mat_q4_0IN3c104HalfELb1EEvPKvS3_PT_iiiii:
	.zero		940


//--------------------- .nv.constant0._Z12mul_mat_q4_0IN3c104HalfELb0EEvPKvS3_PT_iiiii --------------------------
	.section	.nv.constant0._Z12mul_mat_q4_0IN3c104HalfELb0EEvPKvS3_PT_iiiii,"a",@progbits
	.sectionflags	@""
	.align	4
.nv.constant0._Z12mul_mat_q4_0IN3c104HalfELb0EEvPKvS3_PT_iiiii:
	.zero		940


//--------------------- .nv.constant0._Z12mul_mat_q6_KIfLb1EEvPKvS1_PT_iiiii --------------------------
	.section	.nv.constant0._Z12mul_mat_q6_KIfLb1EEvPKvS1_PT_iiiii,"a",@progbits
	.sectionflags	@""
	.align	4
.nv.constant0._Z12mul_mat_q6_KIfLb1EEvPKvS1_PT_iiiii:
	.zero		940


//--------------------- .nv.constant0._Z12mul_mat_q6_KIfLb0EEvPKvS1_PT_iiiii --------------------------
	.section	.nv.constant0._Z12mul_mat_q6_KIfLb0EEvPKvS1_PT_iiiii,"a",@progbits
	.sectionflags	@""
	.align	4
.nv.constant0._Z12mul_mat_q6_KIfLb0EEvPKvS1_PT_iiiii:
	.zero		940


//--------------------- .nv.constant0._Z12mul_mat_q5_KIfLb1EEvPKvS1_PT_iiiii --------------------------
	.section	.nv.constant0._Z12mul_mat_q5_KIfLb1EEvPKvS1_PT_iiiii,"a",@progbits
	.sectionflags	@""
	.align	4
.nv.constant0._Z12mul_mat_q5_KIfLb1EEvPKvS1_PT_iiiii:
	.zero		940


//--------------------- .nv.constant0._Z12mul_mat_q5_KIfLb0EEvPKvS1_PT_iiiii --------------------------
	.section	.nv.constant0._Z12mul_mat_q5_KIfLb0EEvPKvS1_PT_iiiii,"a",@progbits
	.sectionflags	@""
	.align	4
.nv.constant0._Z12mul_mat_q5_KIfLb0EEvPKvS1_PT_iiiii:
	.zero		940


//--------------------- .nv.constant0._Z12mul_mat_q4_KIfLb1EEvPKvS1_PT_iiiii --------------------------
	.section	.nv.constant0._Z12mul_mat_q4_KIfLb1EEvPKvS1_PT_iiiii,"a",@progbits
	.sectionflags	@""
	.align	4
.nv.constant0._Z12mul_mat_q4_KIfLb1EEvPKvS1_PT_iiiii:
	.zero		940


//--------------------- .nv.constant0._Z12mul_mat_q4_KIfLb0EEvPKvS1_PT_iiiii --------------------------
	.section	.nv.constant0._Z12mul_mat_q4_KIfLb0EEvPKvS1_PT_iiiii,"a",@progbits
	.sectionflags	@""
	.align	4
.nv.constant0._Z12mul_mat_q4_KIfLb0EEvPKvS1_PT_iiiii:
	.zero		940


//--------------------- .nv.constant0._Z12mul_mat_q3_KIfLb1EEvPKvS1_PT_iiiii --------------------------
	.section	.nv.constant0._Z12mul_mat_q3_KIfLb1EEvPKvS1_PT_iiiii,"a",@progbits
	.sectionflags	@""
	.align	4
.nv.constant0._Z12mul_mat_q3_KIfLb1EEvPKvS1_PT_iiiii:
	.zero		940


//--------------------- .nv.constant0._Z12mul_mat_q3_KIfLb0EEvPKvS1_PT_iiiii --------------------------
	.section	.nv.constant0._Z12mul_mat_q3_KIfLb0EEvPKvS1_PT_iiiii,"a",@progbits
	.sectionflags	@""
	.align	4
.nv.constant0._Z12mul_mat_q3_KIfLb0EEvPKvS1_PT_iiiii:
	.zero		940


//--------------------- .nv.constant0._Z12mul_mat_q2_KIfLb1EEvPKvS1_PT_iiiii --------------------------
	.section	.nv.constant0._Z12mul_mat_q2_KIfLb1EEvPKvS1_PT_iiiii,"a",@progbits
	.sectionflags	@""
	.align	4
.nv.constant0._Z12mul_mat_q2_KIfLb1EEvPKvS1_PT_iiiii:
	.zero		940


//--------------------- .nv.constant0._Z12mul_mat_q2_KIfLb0EEvPKvS1_PT_iiiii --------------------------
	.section	.nv.constant0._Z12mul_mat_q2_KIfLb0EEvPKvS1_PT_iiiii,"a",@progbits
	.sectionflags	@""
	.align	4
.nv.constant0._Z12mul_mat_q2_KIfLb0EEvPKvS1_PT_iiiii:
	.zero		940


//--------------------- .nv.constant0._Z12mul_mat_q8_0IfLb1EEvPKvS1_PT_iiiii --------------------------
	.section	.nv.constant0._Z12mul_mat_q8_0IfLb1EEvPKvS1_PT_iiiii,"a",@progbits
	.sectionflags	@""
	.align	4
.nv.constant0._Z12mul_mat_q8_0IfLb1EEvPKvS1_PT_iiiii:
	.zero		940


//--------------------- .nv.constant0._Z12mul_mat_q8_0IfLb0EEvPKvS1_PT_iiiii --------------------------
	.section	.nv.constant0._Z12mul_mat_q8_0IfLb0EEvPKvS1_PT_iiiii,"a",@progbits
	.sectionflags	@""
	.align	4
.nv.constant0._Z12mul_mat_q8_0IfLb0EEvPKvS1_PT_iiiii:
	.zero		940


//--------------------- .nv.constant0._Z12mul_mat_q5_1IfLb1EEvPKvS1_PT_iiiii --------------------------
	.section	.nv.constant0._Z12mul_mat_q5_1IfLb1EEvPKvS1_PT_iiiii,"a",@progbits
	.sectionflags	@""
	.align	4
.nv.constant0._Z12mul_mat_q5_1IfLb1EEvPKvS1_PT_iiiii:
	.zero		940


//--------------------- .nv.constant0._Z12mul_mat_q5_1IfLb0EEvPKvS1_PT_iiiii --------------------------
	.section	.nv.constant0._Z12mul_mat_q5_1IfLb0EEvPKvS1_PT_iiiii,"a",@progbits
	.sectionflags	@""
	.align	4
.nv.constant0._Z12mul_mat_q5_1IfLb0EEvPKvS1_PT_iiiii:
	.zero		940


//--------------------- .nv.constant0._Z12mul_mat_q5_0IfLb1EEvPKvS1_PT_iiiii --------------------------
	.section	.nv.constant0._Z12mul_mat_q5_0IfLb1EEvPKvS1_PT_iiiii,"a",@progbits
	.sectionflags	@""
	.align	4
.nv.constant0._Z12mul_mat_q5_0IfLb1EEvPKvS1_PT_iiiii:
	.zero		940


//--------------------- .nv.constant0._Z12mul_mat_q5_0IfLb0EEvPKvS1_PT_iiiii --------------------------
	.section	.nv.constant0._Z12mul_mat_q5_0IfLb0EEvPKvS1_PT_iiiii,"a",@progbits
	.sectionflags	@""
	.align	4
.nv.constant0._Z12mul_mat_q5_0IfLb0EEvPKvS1_PT_iiiii:
	.zero		940


//--------------------- .nv.constant0._Z12mul_mat_q4_1IfLb1EEvPKvS1_PT_iiiii --------------------------
	.section	.nv.constant0._Z12mul_mat_q4_1IfLb1EEvPKvS1_PT_iiiii,"a",@progbits
	.sectionflags	@""
	.align	4
.nv.constant0._Z12mul_mat_q4_1IfLb1EEvPKvS1_PT_iiiii:
	.zero		940


//--------------------- .nv.constant0._Z12mul_mat_q4_1IfLb0EEvPKvS1_PT_iiiii --------------------------
	.section	.nv.constant0._Z12mul_mat_q4_1IfLb0EEvPKvS1_PT_iiiii,"a",@progbits
	.sectionflags	@""
	.align	4
.nv.constant0._Z12mul_mat_q4_1IfLb0EEvPKvS1_PT_iiiii:
	.zero		940


//--------------------- .nv.constant0._Z12mul_mat_q4_0IfLb1EEvPKvS1_PT_iiiii --------------------------
	.section	.nv.constant0._Z12mul_mat_q4_0IfLb1EEvPKvS1_PT_iiiii,"a",@progbits
	.sectionflags	@""
	.align	4
.nv.constant0._Z12mul_mat_q4_0IfLb1EEvPKvS1_PT_iiiii:
	.zero		940


//--------------------- .nv.constant0._Z12mul_mat_q4_0IfLb0EEvPKvS1_PT_iiiii --------------------------
	.section	.nv.constant0._Z12mul_mat_q4_0IfLb0EEvPKvS1_PT_iiiii,"a",@progbits
	.sectionflags	@""
	.align	4
.nv.constant0._Z12mul_mat_q4_0IfLb0EEvPKvS1_PT_iiiii:
	.zero		940


//--------------------- .nv.constant0._Z13mul_mat_vec_qIN3c108BFloat16ELi256ELi8E11block_iq1_mLi1EXadL_ZN45_INTERNAL_8d5cb472_14_gguf_kernel_cu_cd24131918vec_dot_iq1_m_q8_1EPKvPK10block_q8_1RKiEEEvS5_S5_PT_iii --------------------------
	.section	.nv.constant0._Z13mul_mat_vec_qIN3c108BFloat16ELi256ELi8E11block_iq1_mLi1EXadL_ZN45_INTERNAL_8d5cb472_14_gguf_kernel_cu_cd24131918vec_dot_iq1_m_q8_1EPKvPK10block_q8_1RKiEEEvS5_S5_PT_iii,"a",@progbits
	.sectionflags	@""
	.align	4
.nv.constant0._Z13mul_mat_vec_qIN3c108BFloat16ELi256ELi8E11block_iq1_mLi1EXadL_ZN45_INTERNAL_8d5cb472_14_gguf_kernel_cu_cd24131918vec_dot_iq1_m_q8_1EPKvPK10block_q8_1RKiEEEvS5_S5_PT_iii:
	.zero		932


//--------------------- .nv.constant0._Z13mul_mat_vec_qIN3c108BFloat16ELi256ELi8E12block_iq4_xsLi1EXadL_ZN45_INTERNAL_8d5cb472_14_gguf_kernel_cu_cd24131919vec_dot_iq4_xs_q8_1EPKvPK10block_q8_1RKiEEEvS5_S5_PT_iii --------------------------
	.section	.nv.constant0._Z13mul_mat_vec_qIN3c108BFloat16ELi256ELi8E12block_iq4_xsLi1EXadL_ZN45_INTERNAL_8d5cb472_14_gguf_kernel_cu_cd24131919vec_dot_iq4_xs_q8_1EPKvPK10block_q8_1RKiEEEvS5_S5_PT_iii,"a",@progbits
	.sectionflags	@""
	.align	4
.nv.constant0._Z13mul_mat_vec_qIN3c108BFloat16ELi256ELi8E12block_iq4_xsLi1EXadL_ZN45_INTERNAL_8d5cb472_14_gguf_kernel_cu_cd24131919vec_dot_iq4_xs_q8_1EPKvPK10block_q8_1RKiEEEvS5_S5_PT_iii:
	.zero		932


//--------------------- .nv.constant0._Z13mul_mat_vec_qIN3c108BFloat16ELi256ELi8E11block_iq2_sLi1EXadL_ZN45_INTERNAL_8d5cb472_14_gguf_kernel_cu_cd24131918vec_dot_iq2_s_q8_1EPKvPK10block_q8_1RKiEEEvS5_S5_PT_iii --------------------------
	.section	.nv.constant0._Z13mul_mat_vec_qIN3c108BFloat16ELi256ELi8E11block_iq2_sLi1EXadL_ZN45_INTERNAL_8d5cb472_14_gguf_kernel_cu_cd24131918vec_dot_iq2_s_q8_1EPKvPK10block_q8_1RKiEEEvS5_S5_PT_iii,"a",@progbits
	.sectionflags	@""
	.align	4
.nv.constant0._Z13mul_mat_vec_qIN3c108BFloat16ELi256ELi8E11block_iq2_sLi1EXadL_ZN45_INTERNAL_8d5cb472_14_gguf_kernel_cu_cd24131918vec_dot_iq2_s_q8_1EPKvPK10block_q8_1RKiEEEvS5_S5_PT_iii:
	.zero		932


//--------------------- .nv.constant0._Z13mul_mat_vec_qIN3c108BFloat16ELi256ELi8E11block_iq3_sLi1EXadL_ZN45_INTERNAL_8d5cb472_14_gguf_kernel_cu_cd24131918vec_dot_iq3_s_q8_1EPKvPK10block_q8_1RKiEEEvS5_S5_PT_iii --------------------------
	.section	.nv.constant0._Z13mul_mat_vec_qIN3c108BFloat16ELi256ELi8E11block_iq3_sLi1EXadL_ZN45_INTERNAL_8d5cb472_14_gguf_kernel_cu_cd24131918vec_dot_iq3_s_q8_1EPKvPK10block_q8_1RKiEEEvS5_S5_PT_iii,"a",@progbits
	.sectionflags	@""
	.align	4
.nv.constant0._Z13mul_mat_vec_qIN3c108BFloat16ELi256ELi8E11block_iq3_sLi1EXadL_ZN45_INTERNAL_8d5cb472_14_gguf_kernel_cu_cd24131918vec_dot_iq3_s_q8_1EPKvPK10block_q8_1RKiEEEvS5_S5_PT_iii:
	.zero		932


//--------------------- .nv.constant0._Z13mul_mat_vec_qIN3c108BFloat16ELi32ELi4E12block_iq4_nlLi2EXadL_ZN45_INTERNAL_8d5cb472_14_gguf_kernel_cu_cd24131919vec_dot_iq4_nl_q8_1EPKvPK10block_q8_1RKiEEEvS5_S5_PT_iii --------------------------
	.section	.nv.constant0._Z13mul_mat_vec_qIN3c108BFloat16ELi32ELi4E12block_iq4_nlLi2EXadL_ZN45_INTERNAL_8d5cb472_14_gguf_kernel_cu_cd24131919vec_dot_iq4_nl_q8_1EPKvPK10block_q8_1RKiEEEvS5_S5_PT_iii,"a",@progbits
	.sectionflags	@""
	.align	4
.nv.constant0._Z13mul_mat_vec_qIN3c108BFloat16ELi32ELi4E12block_iq4_nlLi2EXadL_ZN45_INTERNAL_8d5cb472_14_gguf_kernel_cu_cd24131919vec_dot_iq4_nl_q8_1EPKvPK10block_q8_1RKiEEEvS5_S5_PT_iii:
	.zero		932


//--------------------- .nv.constant0._Z13mul_mat_vec_qIN3c108BFloat16ELi256ELi8E11block_iq1_sLi1EXadL_ZN45_INTERNAL_8d5cb472_14_gguf_kernel_cu_cd24131918vec_dot_iq1_s_q8_1EPKvPK10block_q8_1RKiEEEvS5_S5_PT_iii --------------------------
	.section	.nv.constant0._Z13mul_mat_vec_qIN3c108BFloat16ELi256ELi8E11block_iq1_sLi1EXadL_ZN45_INTERNAL_8d5cb472_14_gguf_kernel_cu_cd24131918vec_dot_iq1_s_q8_1EPKvPK10block_q8_1RKiEEEvS5_S5_PT_iii,"a",@progbits
	.sectionflags	@""
	.align	4
.nv.constant0._Z13mul_mat_vec_qIN3c108BFloat16ELi256ELi8E11block_iq1_sLi1EXadL_ZN45_INTERNAL_8d5cb472_14_gguf_kernel_cu_cd24131918vec_dot_iq1_s_q8_1EPKvPK10block_q8_1RKiEEEvS5_S5_PT_iii:
	.zero		932


//--------------------- .nv.constant0._Z13mul_mat_vec_qIN3c108BFloat16ELi256ELi8E13block_iq3_xxsLi1EXadL_ZN45_INTERNAL_8d5cb472_14_gguf_kernel_cu_cd24131920vec_dot_iq3_xxs_q8_1EPKvPK10block_q8_1RKiEEEvS5_S5_PT_iii --------------------------
	.section	.nv.constant0._Z13mul_mat_vec_qIN3c108BFloat16ELi256ELi8E13block_iq3_xxsLi1EXadL_ZN45_INTERNAL_8d5cb472_14_gguf_kernel_cu_cd24131920vec_dot_iq3_xxs_q8_1EPKvPK10block_q8_1RKiEEEvS5_S5_PT_iii,"a",@progbits
	.sectionflags	@""
	.align	4
.nv.constant0._Z13mul_mat_vec_qIN3c108BFloat16ELi256ELi8E13block_iq3_xxsLi1EXadL_ZN45_INTERNAL_8d5cb472_14_gguf_kernel_cu_cd24131920vec_dot_iq3_xxs_q8_1EPKvPK10block_q8_1RKiEEEvS5_S5_PT_iii:
	.zero		932


//--------------------- .nv.constant0._Z13mul_mat_vec_qIN3c108BFloat16ELi256ELi8E12block_iq2_xsLi1EXadL_ZN45_INTERNAL_8d5cb472_14_gguf_kernel_cu_cd24131919vec_dot_iq2_xs_q8_1EPKvPK10block_q8_1RKiEEEvS5_S5_PT_iii --------------------------
	.section	.nv.constant0._Z13mul_mat_vec_qIN3c108BFloat16ELi256ELi8E12block_iq2_xsLi1EXadL_ZN45_INTERNAL_8d5cb472_14_gguf_kernel_cu_cd24131919vec_dot_iq2_xs_q8_1EPKvPK10block_q8_1RKiEEEvS5_S5_PT_iii,"a",@progbits
	.sectionflags	@""
	.align	4
.nv.constant0._Z13mul_mat_vec_qIN3c108BFloat16ELi256ELi8E12block_iq2_xsLi1EXadL_ZN45_INTERNAL_8d5cb472_14_gguf_kernel_cu_cd24131919vec_dot_iq2_xs_q8_1EPKvPK10block_q8_1RKiEEEvS5_S5_PT_iii:
	.zero		932


//--------------------- .nv.constant0._Z13mul_mat_vec_qIN3c108BFloat16ELi256ELi8E13block_iq2_xxsLi1EXadL_ZN45_INTERNAL_8d5cb472_14_gguf_kernel_cu_cd24131920vec_dot_iq2_xxs_q8_1EPKvPK10block_q8_1RKiEEEvS5_S5_PT_iii --------------------------
	.section	.nv.constant0._Z13mul_mat_vec_qIN3c108BFloat16ELi256ELi8E13block_iq2_xxsLi1EXadL_ZN45_INTERNAL_8d5cb472_14_gguf_kernel_cu_cd24131920vec_dot_iq2_xxs_q8_1EPKvPK10block_q8_1RKiEEEvS5_S5_PT_iii,"a",@progbits
	.sectionflags	@""
	.align	4
.nv.constant0._Z13mul_mat_vec_qIN3c108BFloat16ELi256ELi8E13block_iq2_xxsLi1EXadL_ZN45_INTERNAL_8d5cb472_14_gguf_kernel_cu_cd24131920vec_dot_iq2_xxs_q8_1EPKvPK10block_q8_1RKiEEEvS5_S5_PT_iii:
	.zero		932


//--------------------- .nv.constant0._Z13mul_mat_vec_qIN3c108BFloat16ELi256ELi32E10block_q6_KLi1EXadL_ZN45_INTERNAL_8d5cb472_14_gguf_kernel_cu_cd24131917vec_dot_q6_K_q8_1EPKvPK10block_q8_1RKiEEEvS5_S5_PT_iii --------------------------
	.section	.nv.constant0._Z13mul_mat_vec_qIN3c108BFloat16ELi256ELi32E10block_q6_KLi1EXadL_ZN45_INTERNAL_8d5cb472_14_gguf_kernel_cu_cd24131917vec_dot_q6_K_q8_1EPKvPK10block_q8_1RKiEEEvS5_S5_PT_iii,"a",@progbits
	.sectionflags	@""
	.align	4
.nv.constant0._Z13mul_mat_vec_qIN3c108BFloat16ELi256ELi32E10block_q6_KLi1EXadL_ZN45_INTERNAL_8d5cb472_14_gguf_kernel_cu_cd24131917vec_dot_q6_K_q8_1EPKvPK10block_q8_1RKiEEEvS5_S5_PT_iii:
	.zero		932


//--------------------- .nv.constant0._Z13mul_mat_vec_qIN3c108BFloat16ELi256ELi32E10block_q5_KLi2EXadL_ZN45_INTERNAL_8d5cb472_14_gguf_kernel_cu_cd24131917vec_dot_q5_K_q8_1EPKvPK10block_q8_1RKiEEEvS5_S5_PT_iii --------------------------
	.section	.nv.constant0._Z13mul_mat_vec_qIN3c108BFloat16ELi256ELi32E10block_q5_KLi2EXadL_ZN45_INTERNAL_8d5cb472_14_gguf_kernel_cu_cd24131917vec_dot_q5_K_q8_1EPKvPK10block_q8_1RKiEEEvS5_S5_PT_iii,"a",@progbits
	.sectionflags	@""
	.align	4
.nv.constant0._Z13mul_mat_vec_qIN3c108BFloat16ELi256ELi32E10block_q5_KLi2EXadL_ZN45_INTERNAL_8d5cb472_14_gguf_kernel_cu_cd24131917vec_dot_q5_K_q8_1EPKvPK10block_q8_1RKiEEEvS5_S5_PT_iii:
	.zero		932


//--------------------- .nv.constant0._Z13mul_mat_vec_qIN3c108BFloat16ELi256ELi32E10block_q4_KLi2EXadL_ZN45_INTERNAL_8d5cb472_14_gguf_kernel_cu_cd24131917vec_dot_q4_K_q8_1EPKvPK10block_q8_1RKiEEEvS5_S5_PT_iii --------------------------
	.section	.nv.constant0._Z13mul_mat_vec_qIN3c108BFloat16ELi256ELi32E10block_q4_KLi2EXadL_ZN45_INTERNAL_8d5cb472_14_gguf_kernel_cu_cd24131917vec_dot_q4_K_q8_1EPKvPK10block_q8_1RKiEEEvS5_S5_PT_iii,"a",@progbits
	.sectionflags	@""
	.align	4
.nv.constant0._Z13mul_mat_vec_qIN3c108BFloat16ELi256ELi32E10block_q4_KLi2EXadL_ZN45_INTERNAL_8d5cb472_14_gguf_kernel_cu_cd24131917vec_dot_q4_K_q8_1EPKvPK10block_q8_1RKiEEEvS5_S5_PT_iii:
	.zero		932


//--------------------- .nv.constant0._Z13mul_mat_vec_qIN3c108BFloat16ELi256ELi16E10block_q3_KLi1EXadL_ZN45_INTERNAL_8d5cb472_14_gguf_kernel_cu_cd24131917vec_dot_q3_K_q8_1EPKvPK10block_q8_1RKiEEEvS5_S5_PT_iii --------------------------
	.section	.nv.constant0._Z13mul_mat_vec_qIN3c108BFloat16ELi256ELi16E10block_q3_KLi1EXadL_ZN45_INTERNAL_8d5cb472_14_gguf_kernel_cu_cd24131917vec_dot_q3_K_q8_1EPKvPK10block_q8_1RKiEEEvS5_S5_PT_iii,"a",@progbits
	.sectionflags	@""
	.align	4
.nv.constant0._Z13mul_mat_vec_qIN3c108BFloat16ELi256ELi16E10block_q3_KLi1EXadL_ZN45_INTERNAL_8d5cb472_14_gguf_kernel_cu_cd24131917vec_dot_q3_K_q8_1EPKvPK10block_q8_1RKiEEEvS5_S5_PT_iii:
	.zero		932


//--------------------- .nv.constant0._Z13mul_mat_vec_qIN3c108BFloat16ELi256ELi16E10block_q2_KLi1EXadL_ZN45_INTERNAL_8d5cb472_14_gguf_kernel_cu_cd24131917vec_dot_q2_K_q8_1EPKvPK10block_q8_1RKiEEEvS5_S5_PT_iii --------------------------
	.section	.nv.constant0._Z13mul_mat_vec_qIN3c108BFloat16ELi256ELi16E10block_q2_KLi1EXadL_ZN45_INTERNAL_8d5cb472_14_gguf_kernel_cu_cd24131917vec_dot_q2_K_q8_1EPKvPK10block_q8_1RKiEEEvS5_S5_PT_iii,"a",@progbits
	.sectionflags	@""
	.align	4
.nv.constant0._Z13mul_mat_vec_qIN3c108BFloat16ELi256ELi16E10block_q2_KLi1EXadL_ZN45_INTERNAL_8d5cb472_14_gguf_kernel_cu_cd24131917vec_dot_q2_K_q8_1EPKvPK10block_q8_1RKiEEEvS5_S5_PT_iii:
	.zero		932


//--------------------- .nv.constant0._Z13mul_mat_vec_qIN3c108BFloat16ELi32ELi8E10block_q8_0Li2EXadL_ZN45_INTERNAL_8d5cb472_14_gguf_kernel_cu_cd24131917vec_dot_q8_0_q8_1EPKvPK10block_q8_1RKiEEEvS5_S5_PT_iii --------------------------
	.section	.nv.constant0._Z13mul_mat_vec_qIN3c108BFloat16ELi32ELi8E10block_q8_0Li2EXadL_ZN45_INTERNAL_8d5cb472_14_gguf_kernel_cu_cd24131917vec_dot_q8_0_q8_1EPKvPK10block_q8_1RKiEEEvS5_S5_PT_iii,"a",@progbits
	.sectionflags	@""
	.align	4
.nv.constant0._Z13mul_mat_vec_qIN3c108BFloat16ELi32ELi8E10block_q8_0Li2EXadL_ZN45_INTERNAL_8d5cb472_14_gguf_kernel_cu_cd24131917vec_dot_q8_0_q8_1EPKvPK10block_q8_1RKiEEEvS5_S5_PT_iii:
	.zero		932


//--------------------- .nv.constant0._Z13mul_mat_vec_qIN3c108BFloat16ELi32ELi4E10block_q5_1Li2EXadL_ZN45_INTERNAL_8d5cb472_14_gguf_kernel_cu_cd24131917vec_dot_q5_1_q8_1EPKvPK10block_q8_1RKiEEEvS5_S5_PT_iii --------------------------
	.section	.nv.constant0._Z13mul_mat_vec_qIN3c108BFloat16ELi32ELi4E10block_q5_1Li2EXadL_ZN45_INTERNAL_8d5cb472_14_gguf_kernel_cu_cd24131917vec_dot_q5_1_q8_1EPKvPK10block_q8_1RKiEEEvS5_S5_PT_iii,"a",@progbits
	.sectionflags	@""
	.align	4
.nv.constant0._Z13mul_mat_vec_qIN3c108BFloat16ELi32ELi4E10block_q5_1Li2EXadL_ZN45_INTERNAL_8d5cb472_14_gguf_kernel_cu_cd24131917vec_dot_q5_1_q8_1EPKvPK10block_q8_1RKiEEEvS5_S5_PT_iii:
	.zero		932


//--------------------- .nv.constant0._Z13mul_mat_vec_qIN3c108BFloat16ELi32ELi4E10block_q5_0Li2EXadL_ZN45_INTERNAL_8d5cb472_14_gguf_kernel_cu_cd24131917vec_dot_q5_0_q8_1EPKvPK10block_q8_1RKiEEEvS5_S5_PT_iii --------------------------
	.section	.nv.constant0._Z13mul_mat_vec_qIN3c108BFloat16ELi32ELi4E10block_q5_0Li2EXadL_ZN45_INTERNAL_8d5cb472_14_gguf_kernel_cu_cd24131917vec_dot_q5_0_q8_1EPKvPK10block_q8_1RKiEEEvS5_S5_PT_iii,"a",@progbits
	.sectionflags	@""
	.align	4
.nv.constant0._Z13mul_mat_vec_qIN3c108BFloat16ELi32ELi4E10block_q5_0Li2EXadL_ZN45_INTERNAL_8d5cb472_14_gguf_kernel_cu_cd24131917vec_dot_q5_0_q8_1EPKvPK10block_q8_1RKiEEEvS5_S5_PT_iii:
	.zero		932


//--------------------- .nv.constant0._Z13mul_mat_vec_qIN3c108BFloat16ELi32ELi4E10block_q4_1Li2EXadL_ZN45_INTERNAL_8d5cb472_14_gguf_kernel_cu_cd24131917vec_dot_q4_1_q8_1EPKvPK10block_q8_1RKiEEEvS5_S5_PT_iii --------------------------
	.section	.nv.constant0._Z13mul_mat_vec_qIN3c108BFloat16ELi32ELi4E10block_q4_1Li2EXadL_ZN45_INTERNAL_8d5cb472_14_gguf_kernel_cu_cd24131917vec_dot_q4_1_q8_1EPKvPK10block_q8_1RKiEEEvS5_S5_PT_iii,"a",@progbits
	.sectionflags	@""
	.align	4
.nv.constant0._Z13mul_mat_vec_qIN3c108BFloat16ELi32ELi4E10block_q4_1Li2EXadL_ZN45_INTERNAL_8d5cb472_14_gguf_kernel_cu_cd24131917vec_dot_q4_1_q8_1EPKvPK10block_q8_1RKiEEEvS5_S5_PT_iii:
	.zero		932


//--------------------- .nv.constant0._Z13mul_mat_vec_qIN3c108BFloat16ELi32ELi4E10block_q4_0Li2EXadL_ZN45_INTERNAL_8d5cb472_14_gguf_kernel_cu_cd24131917vec_dot_q4_0_q8_1EPKvPK10block_q8_1RKiEEEvS5_S5_PT_iii --------------------------
	.section	.nv.constant0._Z13mul_mat_vec_qIN3c108BFloat16ELi32ELi4E10block_q4_0Li2EXadL_ZN45_INTERNAL_8d5cb472_14_gguf_kernel_cu_cd24131917vec_dot_q4_0_q8_1EPKvPK10block_q8_1RKiEEEvS5_S5_PT_iii,"a",@progbits
	.sectionflags	@""
	.align	4
.nv.constant0._Z13mul_mat_vec_qIN3c108BFloat16ELi32ELi4E10block_q4_0Li2EXadL_ZN45_INTERNAL_8d5cb472_14_gguf_kernel_cu_cd24131917vec_dot_q4_0_q8_1EPKvPK10block_q8_1RKiEEEvS5_S5_PT_iii:
	.zero		932


//--------------------- .nv.constant0._Z13quantize_q8_1IN3c108BFloat16EEvPKT_Pvii --------------------------
	.section	.nv.constant0._Z13quantize_q8_1IN3c108BFloat16EEvPKT_Pvii,"a",@progbits
	.sectionflags	@""
	.align	4
.nv.constant0._Z13quantize_q8_1IN3c108BFloat16EEvPKT_Pvii:
	.zero		920


//--------------------- .nv.constant0._Z13mul_mat_vec_qIN3c104HalfELi256ELi8E11block_iq1_mLi1EXadL_ZN45_INTERNAL_8d5cb472_14_gguf_kernel_cu_cd24131918vec_dot_iq1_m_q8_1EPKvPK10block_q8_1RKiEEEvS5_S5_PT_iii --------------------------
	.section	.nv.constant0._Z13mul_mat_vec_qIN3c104HalfELi256ELi8E11block_iq1_mLi1EXadL_ZN45_INTERNAL_8d5cb472_14_gguf_kernel_cu_cd24131918vec_dot_iq1_m_q8_1EPKvPK10block_q8_1RKiEEEvS5_S5_PT_iii,"a",@progbits
	.sectionflags	@""
	.align	4
.nv.constant0._Z13mul_mat_vec_qIN3c104HalfELi256ELi8E11block_iq1_mLi1EXadL_ZN45_INTERNAL_8d5cb472_14_gguf_kernel_cu_cd24131918vec_dot_iq1_m_q8_1EPKvPK10block_q8_1RKiEEEvS5_S5_PT_iii:
	.zero		932


//--------------------- .nv.constant0._Z13mul_mat_vec_qIN3c104HalfELi256ELi8E12block_iq4_xsLi1EXadL_ZN45_INTERNAL_8d5cb472_14_gguf_kernel_cu_cd24131919vec_dot_iq4_xs_q8_1EPKvPK10block_q8_1RKiEEEvS5_S5_PT_iii --------------------------
	.section	.nv.constant0._Z13mul_mat_vec_qIN3c104HalfELi256ELi8E12block_iq4_xsLi1EXadL_ZN45_INTERNAL_8d5cb472_14_gguf_kernel_cu_cd24131919vec_dot_iq4_xs_q8_1EPKvPK10block_q8_1RKiEEEvS5_S5_PT_iii,"a",@progbits
	.sectionflags	@""
	.align	4
.nv.constant0._Z13mul_mat_vec_qIN3c104HalfELi256ELi8E12block_iq4_xsLi1EXadL_ZN45_INTERNAL_8d5cb472_14_gguf_kernel_cu_cd24131919vec_dot_iq4_xs_q8_1EPKvPK10block_q8_1RKiEEEvS5_S5_PT_iii:
	.zero		932


//--------------------- .nv.constant0._Z13mul_mat_vec_qIN3c104HalfELi256ELi8E11block_iq2_sLi1EXadL_ZN45_INTERNAL_8d5cb472_14_gguf_kernel_cu_cd24131918vec_dot_iq2_s_q8_1EPKvPK10block_q8_1RKiEEEvS5_S5_PT_iii --------------------------
	.section	.nv.constant0._Z13mul_mat_vec_qIN3c104HalfELi256ELi8E11block_iq2_sLi1EXadL_ZN45_INTERNAL_8d5cb472_14_gguf_kernel_cu_cd24131918vec_dot_iq2_s_q8_1EPKvPK10block_q8_1RKiEEEvS5_S5_PT_iii,"a",@progbits
	.sectionflags	@""
	.align	4
.nv.constant0._Z13mul_mat_vec_qIN3c104HalfELi256ELi8E11block_iq2_sLi1EXadL_ZN45_INTERNAL_8d5cb472_14_gguf_kernel_cu_cd24131918vec_dot_iq2_s_q8_1EPKvPK10block_q8_1RKiEEEvS5_S5_PT_iii:
	.zero		932


//--------------------- .nv.constant0._Z13mul_mat_vec_qIN3c104HalfELi256ELi8E11block_iq3_sLi1EXadL_ZN45_INTERNAL_8d5cb472_14_gguf_kernel_cu_cd24131918vec_dot_iq3_s_q8_1EPKvPK10block_q8_1RKiEEEvS5_S5_PT_iii --------------------------
	.section	.nv.constant0._Z13mul_mat_vec_qIN3c104HalfELi256ELi8E11block_iq3_sLi1EXadL_ZN45_INTERNAL_8d5cb472_14_gguf_kernel_cu_cd24131918vec_dot_iq3_s_q8_1EPKvPK10block_q8_1RKiEEEvS5_S5_PT_iii,"a",@progbits
	.sectionflags	@""
	.align	4
.nv.constant0._Z13mul_mat_vec_qIN3c104HalfELi256ELi8E11block_iq3_sLi1EXadL_ZN45_INTERNAL_8d5cb472_14_gguf_kernel_cu_cd24131918vec_dot_iq3_s_q8_1EPKvPK10block_q8_1RKiEEEvS5_S5_PT_iii:
	.zero		932


//--------------------- .nv.constant0._Z13mul_mat_vec_qIN3c104HalfELi32ELi4E12block_iq4_nlLi2EXadL_ZN45_INTERNAL_8d5cb472_14_gguf_kernel_cu_cd24131919vec_dot_iq4_nl_q8_1EPKvPK10block_q8_1RKiEEEvS5_S5_PT_iii --------------------------
	.section	.nv.constant0._Z13mul_mat_vec_qIN3c104HalfELi32ELi4E12block_iq4_nlLi2EXadL_ZN45_INTERNAL_8d5cb472_14_gguf_kernel_cu_cd24131919vec_dot_iq4_nl_q8_1EPKvPK10block_q8_1RKiEEEvS5_S5_PT_iii,"a",@progbits
	.sectionflags	@""
	.align	4
.nv.constant0._Z13mul_mat_vec_qIN3c104HalfELi32ELi4E12block_iq4_nlLi2EXadL_ZN45_INTERNAL_8d5cb472_14_gguf_kernel_cu_cd24131919vec_dot_iq4_nl_q8_1EPKvPK10block_q8_1RKiEEEvS5_S5_PT_iii:
	.zero		932


//--------------------- .nv.constant0._Z13mul_mat_vec_qIN3c104HalfELi256ELi8E11block_iq1_sLi1EXadL_ZN45_INTERNAL_8d5cb472_14_gguf_kernel_cu_cd24131918vec_dot_iq1_s_q8_1EPKvPK10block_q8_1RKiEEEvS5_S5_PT_iii --------------------------
	.section	.nv.constant0._Z13mul_mat_vec_qIN3c104HalfELi256ELi8E11block_iq1_sLi1EXadL_ZN45_INTERNAL_8d5cb472_14_gguf_kernel_cu_cd24131918vec_dot_iq1_s_q8_1EPKvPK10block_q8_1RKiEEEvS5_S5_PT_iii,"a",@progbits
	.sectionflags	@""
	.align	4
.nv.constant0._Z13mul_mat_vec_qIN3c104HalfELi256ELi8E11block_iq1_sLi1EXadL_ZN45_INTERNAL_8d5cb472_14_gguf_kernel_cu_cd24131918vec_dot_iq1_s_q8_1EPKvPK10block_q8_1RKiEEEvS5_S5_PT_iii:
	.zero		932


//--------------------- .nv.constant0._Z13mul_mat_vec_qIN3c104HalfELi256ELi8E13block_iq3_xxsLi1EXadL_ZN45_INTERNAL_8d5cb472_14_gguf_kernel_cu_cd24131920vec_dot_iq3_xxs_q8_1EPKvPK10block_q8_1RKiEEEvS5_S5_PT_iii --------------------------
	.section	.nv.constant0._Z13mul_mat_vec_qIN3c104HalfELi256ELi8E13block_iq3_xxsLi1EXadL_ZN45_INTERNAL_8d5cb472_14_gguf_kernel_cu_cd24131920vec_dot_iq3_xxs_q8_1EPKvPK10block_q8_1RKiEEEvS5_S5_PT_iii,"a",@progbits
	.sectionflags	@""
	.align	4
.nv.constant0._Z13mul_mat_vec_qIN3c104HalfELi256ELi8E13block_iq3_xxsLi1EXadL_ZN45_INTERNAL_8d5cb472_14_gguf_kernel_cu_cd24131920vec_dot_iq3_xxs_q8_1EPKvPK10block_q8_1RKiEEEvS5_S5_PT_iii:
	.zero		932


//--------------------- .nv.constant0._Z13mul_mat_vec_qIN3c104HalfELi256ELi8E12block_iq2_xsLi1EXadL_ZN45_INTERNAL_8d5cb472_14_gguf_kernel_cu_cd24131919vec_dot_iq2_xs_q8_1EPKvPK10block_q8_1RKiEEEvS5_S5_PT_iii --------------------------
	.section	.nv.constant0._Z13mul_mat_vec_qIN3c104HalfELi256ELi8E12block_iq2_xsLi1EXadL_ZN45_INTERNAL_8d5cb472_14_gguf_kernel_cu_cd24131919vec_dot_iq2_xs_q8_1EPKvPK10block_q8_1RKiEEEvS5_S5_PT_iii,"a",@progbits
	.sectionflags	@""
	.align	4
.nv.constant0._Z13mul_mat_vec_qIN3c104HalfELi256ELi8E12block_iq2_xsLi1EXadL_ZN45_INTERNAL_8d5cb472_14_gguf_kernel_cu_cd24131919vec_dot_iq2_xs_q8_1EPKvPK10block_q8_1RKiEEEvS5_S5_PT_iii:
	.zero		932


//--------------------- .nv.constant0._Z13mul_mat_vec_qIN3c104HalfELi256ELi8E13block_iq2_xxsLi1EXadL_ZN45_INTERNAL_8d5cb472_14_gguf_kernel_cu_cd24131920vec_dot_iq2_xxs_q8_1EPKvPK10block_q8_1RKiEEEvS5_S5_PT_iii --------------------------
	.section	.nv.constant0._Z13mul_mat_vec_qIN3c104HalfELi256ELi8E13block_iq2_xxsLi1EXadL_ZN45_INTERNAL_8d5cb472_14_gguf_kernel_cu_cd24131920vec_dot_iq2_xxs_q8_1EPKvPK10block_q8_1RKiEEEvS5_S5_PT_iii,"a",@progbits
	.sectionflags	@""
	.align	4
.nv.constant0._Z13mul_mat_vec_qIN3c104HalfELi256ELi8E13block_iq2_xxsLi1EXadL_ZN45_INTERNAL_8d5cb472_14_gguf_kernel_cu_cd24131920vec_dot_iq2_xxs_q8_1EPKvPK10block_q8_1RKiEEEvS5_S5_PT_iii:
	.zero		932


//--------------------- .nv.constant0._Z13mul_mat_vec_qIN3c104HalfELi256ELi32E10block_q6_KLi1EXadL_ZN45_INTERNAL_8d5cb472_14_gguf_kernel_cu_cd24131917vec_dot_q6_K_q8_1EPKvPK10block_q8_1RKiEEEvS5_S5_PT_iii --------------------------
	.section	.nv.constant0._Z13mul_mat_vec_qIN3c104HalfELi256ELi32E10block_q6_KLi1EXadL_ZN45_INTERNAL_8d5cb472_14_gguf_kernel_cu_cd24131917vec_dot_q6_K_q8_1EPKvPK10block_q8_1RKiEEEvS5_S5_PT_iii,"a",@progbits
	.sectionflags	@""
	.align	4
.nv.constant0._Z13mul_mat_vec_qIN3c104HalfELi256ELi32E10block_q6_KLi1EXadL_ZN45_INTERNAL_8d5cb472_14_gguf_kernel_cu_cd24131917vec_dot_q6_K_q8_1EPKvPK10block_q8_1RKiEEEvS5_S5_PT_iii:
	.zero		932


//--------------------- .nv.constant0._Z13mul_mat_vec_qIN3c104HalfELi256ELi32E10block_q5_KLi2EXadL_ZN45_INTERNAL_8d5cb472_14_gguf_kernel_cu_cd24131917vec_dot_q5_K_q8_1EPKvPK10block_q8_1RKiEEEvS5_S5_PT_iii --------------------------
	.section	.nv.constant0._Z13mul_mat_vec_qIN3c104HalfELi256ELi32E10block_q5_KLi2EXadL_ZN45_INTERNAL_8d5cb472_14_gguf_kernel_cu_cd24131917vec_dot_q5_K_q8_1EPKvPK10block_q8_1RKiEEEvS5_S5_PT_iii,"a",@progbits
	.sectionflags	@""
	.align	4
.nv.constant0._Z13mul_mat_vec_qIN3c104HalfELi256ELi32E10block_q5_KLi2EXadL_ZN45_INTERNAL_8d5cb472_14_gguf_kernel_cu_cd24131917vec_dot_q5_K_q8_1EPKvPK10block_q8_1RKiEEEvS5_S5_PT_iii:
	.zero		932


//--------------------- .nv.constant0._Z13mul_mat_vec_qIN3c104HalfELi256ELi32E10block_q4_KLi2EXadL_ZN45_INTERNAL_8d5cb472_14_gguf_kernel_cu_cd24131917vec_dot_q4_K_q8_1EPKvPK10block_q8_1RKiEEEvS5_S5_PT_iii --------------------------
	.section	.nv.constant0._Z13mul_mat_vec_qIN3c104HalfELi256ELi32E10block_q4_KLi2EXadL_ZN45_INTERNAL_8d5cb472_14_gguf_kernel_cu_cd24131917vec_dot_q4_K_q8_1EPKvPK10block_q8_1RKiEEEvS5_S5_PT_iii,"a",@progbits
	.sectionflags	@""
	.align	4
.nv.constant0._Z13mul_mat_vec_qIN3c104HalfELi256ELi32E10block_q4_KLi2EXadL_ZN45_INTERNAL_8d5cb472_14_gguf_kernel_cu_cd24131917vec_dot_q4_K_q8_1EPKvPK10block_q8_1RKiEEEvS5_S5_PT_iii:
	.zero		932


//--------------------- .nv.constant0._Z13mul_mat_vec_qIN3c104HalfELi256ELi16E10block_q3_KLi1EXadL_ZN45_INTERNAL_8d5cb472_14_gguf_kernel_cu_cd24131917vec_dot_q3_K_q8_1EPKvPK10block_q8_1RKiEEEvS5_S5_PT_iii --------------------------
	.section	.nv.constant0._Z13mul_mat_vec_qIN3c104HalfELi256ELi16E10block_q3_KLi1EXadL_ZN45_INTERNAL_8d5cb472_14_gguf_kernel_cu_cd24131917vec_dot_q3_K_q8_1EPKvPK10block_q8_1RKiEEEvS5_S5_PT_iii,"a",@progbits
	.sectionflags	@""
	.align	4
.nv.constant0._Z13mul_mat_vec_qIN3c104HalfELi256ELi16E10block_q3_KLi1EXadL_ZN45_INTERNAL_8d5cb472_14_gguf_kernel_cu_cd24131917vec_dot_q3_K_q8_1EPKvPK10block_q8_1RKiEEEvS5_S5_PT_iii:
	.zero		932


//--------------------- .nv.constant0._Z13mul_mat_vec_qIN3c104HalfELi256ELi16E10block_q2_KLi1EXadL_ZN45_INTERNAL_8d5cb472_14_gguf_kernel_cu_cd24131917vec_dot_q2_K_q8_1EPKvPK10block_q8_1RKiEEEvS5_S5_PT_iii --------------------------
	.section	.nv.constant0._Z13mul_mat_vec_qIN3c104HalfELi256ELi16E10block_q2_KLi1EXadL_ZN45_INTERNAL_8d5cb472_14_gguf_kernel_cu_cd24131917vec_dot_q2_K_q8_1EPKvPK10block_q8_1RKiEEEvS5_S5_PT_iii,"a",@progbits
	.sectionflags	@""
	.align	4
.nv.constant0._Z13mul_mat_vec_qIN3c104HalfELi256ELi16E10block_q2_KLi1EXadL_ZN45_INTERNAL_8d5cb472_14_gguf_kernel_cu_cd24131917vec_dot_q2_K_q8_1EPKvPK10block_q8_1RKiEEEvS5_S5_PT_iii:
	.zero		932


//--------------------- .nv.constant0._Z13mul_mat_vec_qIN3c104HalfELi32ELi8E10block_q8_0Li2EXadL_ZN45_INTERNAL_8d5cb472_14_gguf_kernel_cu_cd24131917vec_dot_q8_0_q8_1EPKvPK10block_q8_1RKiEEEvS5_S5_PT_iii --------------------------
	.section	.nv.constant0._Z13mul_mat_vec_qIN3c104HalfELi32ELi8E10block_q8_0Li2EXadL_ZN45_INTERNAL_8d5cb472_14_gguf_kernel_cu_cd24131917vec_dot_q8_0_q8_1EPKvPK10block_q8_1RKiEEEvS5_S5_PT_iii,"a",@progbits
	.sectionflags	@""
	.align	4
.nv.constant0._Z13mul_mat_vec_qIN3c104HalfELi32ELi8E10block_q8_0Li2EXadL_ZN45_INTERNAL_8d5cb472_14_gguf_kernel_cu_cd24131917vec_dot_q8_0_q8_1EPKvPK10block_q8_1RKiEEEvS5_S5_PT_iii:
	.zero		932


//--------------------- .nv.constant0._Z13mul_mat_vec_qIN3c104HalfELi32ELi4E10block_q5_1Li2EXadL_ZN45_INTERNAL_8d5cb472_14_gguf_kernel_cu_cd24131917vec_dot_q5_1_q8_1EPKvPK10block_q8_1RKiEEEvS5_S5_PT_iii --------------------------
	.section	.nv.constant0._Z13mul_mat_vec_qIN3c104HalfELi32ELi4E10block_q5_1Li2EXadL_ZN45_INTERNAL_8d5cb472_14_gguf_kernel_cu_cd24131917vec_dot_q5_1_q8_1EPKvPK10block_q8_1RKiEEEvS5_S5_PT_iii,"a",@progbits
	.sectionflags	@""
	.align	4
.nv.constant0._Z13mul_mat_vec_qIN3c104HalfELi32ELi4E10block_q5_1Li2EXadL_ZN45_INTERNAL_8d5cb472_14_gguf_kernel_cu_cd24131917vec_dot_q5_1_q8_1EPKvPK10block_q8_1RKiEEEvS5_S5_PT_iii:
	.zero		932


//--------------------- .nv.constant0._Z13mul_mat_vec_qIN3c104HalfELi32ELi4E10block_q5_0Li2EXadL_ZN45_INTERNAL_8d5cb472_14_gguf_kernel_cu_cd24131917vec_dot_q5_0_q8_1EPKvPK10block_q8_1RKiEEEvS5_S5_PT_iii --------------------------
	.section	.nv.constant0._Z13mul_mat_vec_qIN3c104HalfELi32ELi4E10block_q5_0Li2EXadL_ZN45_INTERNAL_8d5cb472_14_gguf_kernel_cu_cd24131917vec_dot_q5_0_q8_1EPKvPK10block_q8_1RKiEEEvS5_S5_PT_iii,"a",@progbits
	.sectionflags	@""
	.align	4
.nv.constant0._Z13mul_mat_vec_qIN3c104HalfELi32ELi4E10block_q5_0Li2EXadL_ZN45_INTERNAL_8d5cb472_14_gguf_kernel_cu_cd24131917vec_dot_q5_0_q8_1EPKvPK10block_q8_1RKiEEEvS5_S5_PT_iii:
	.zero		932


//--------------------- .nv.constant0._Z13mul_mat_vec_qIN3c104HalfELi32ELi4E10block_q4_1Li2EXadL_ZN45_INTERNAL_8d5cb472_14_gguf_kernel_cu_cd24131917vec_dot_q4_1_q8_1EPKvPK10block_q8_1RKiEEEvS5_S5_PT_iii --------------------------
	.section	.nv.constant0._Z13mul_mat_vec_qIN3c104HalfELi32ELi4E10block_q4_1Li2EXadL_ZN45_INTERNAL_8d5cb472_14_gguf_kernel_cu_cd24131917vec_dot_q4_1_q8_1EPKvPK10block_q8_1RKiEEEvS5_S5_PT_iii,"a",@progbits
	.sectionflags	@""
	.align	4
.nv.constant0._Z13mul_mat_vec_qIN3c104HalfELi32ELi4E10block_q4_1Li2EXadL_ZN45_INTERNAL_8d5cb472_14_gguf_kernel_cu_cd24131917vec_dot_q4_1_q8_1EPKvPK10block_q8_1RKiEEEvS5_S5_PT_iii:
	.zero		932


//--------------------- .nv.constant0._Z13mul_mat_vec_qIN3c104HalfELi32ELi4E10block_q4_0Li2EXadL_ZN45_INTERNAL_8d5cb472_14_gguf_kernel_cu_cd24131917vec_dot_q4_0_q8_1EPKvPK10block_q8_1RKiEEEvS5_S5_PT_iii --------------------------
	.section	.nv.constant0._Z13mul_mat_vec_qIN3c104HalfELi32ELi4E10block_q4_0Li2EXadL_ZN45_INTERNAL_8d5cb472_14_gguf_kernel_cu_cd24131917vec_dot_q4_0_q8_1EPKvPK10block_q8_1RKiEEEvS5_S5_PT_iii,"a",@progbits
	.sectionflags	@""
	.align	4
.nv.constant0._Z13mul_mat_vec_qIN3c104HalfELi32ELi4E10block_q4_0Li2EXadL_ZN45_INTERNAL_8d5cb472_14_gguf_kernel_cu_cd24131917vec_dot_q4_0_q8_1EPKvPK10block_q8_1RKiEEEvS5_S5_PT_iii:
	.zero		932


//--------------------- .nv.constant0._Z13quantize_q8_1IN3c104HalfEEvPKT_Pvii --------------------------
	.section	.nv.constant0._Z13quantize_q8_1IN3c104HalfEEvPKT_Pvii,"a",@progbits
	.sectionflags	@""
	.align	4
.nv.constant0._Z13quantize_q8_1IN3c104HalfEEvPKT_Pvii:
	.zero		920


//--------------------- .nv.constant0._Z13mul_mat_vec_qIfLi256ELi8E11block_iq1_mLi1EXadL_ZN45_INTERNAL_8d5cb472_14_gguf_kernel_cu_cd24131918vec_dot_iq1_m_q8_1EPKvPK10block_q8_1RKiEEEvS3_S3_PT_iii --------------------------
	.section	.nv.constant0._Z13mul_mat_vec_qIfLi256ELi8E11block_iq1_mLi1EXadL_ZN45_INTERNAL_8d5cb472_14_gguf_kernel_cu_cd24131918vec_dot_iq1_m_q8_1EPKvPK10block_q8_1RKiEEEvS3_S3_PT_iii,"a",@progbits
	.sectionflags	@""
	.align	4
.nv.constant0._Z13mul_mat_vec_qIfLi256ELi8E11block_iq1_mLi1EXadL_ZN45_INTERNAL_8d5cb472_14_gguf_kernel_cu_cd24131918vec_dot_iq1_m_q8_1EPKvPK10block_q8_1RKiEEEvS3_S3_PT_iii:
	.zero		932


//--------------------- .nv.constant0._Z13mul_mat_vec_qIfLi256ELi8E12block_iq4_xsLi1EXadL_ZN45_INTERNAL_8d5cb472_14_gguf_kernel_cu_cd24131919vec_dot_iq4_xs_q8_1EPKvPK10block_q8_1RKiEEEvS3_S3_PT_iii --------------------------
	.section	.nv.constant0._Z13mul_mat_vec_qIfLi256ELi8E12block_iq4_xsLi1EXadL_ZN45_INTERNAL_8d5cb472_14_gguf_kernel_cu_cd24131919vec_dot_iq4_xs_q8_1EPKvPK10block_q8_1RKiEEEvS3_S3_PT_iii,"a",@progbits
	.sectionflags	@""
	.align	4
.nv.constant0._Z13mul_mat_vec_qIfLi256ELi8E12block_iq4_xsLi1EXadL_ZN45_INTERNAL_8d5cb472_14_gguf_kernel_cu_cd24131919vec_dot_iq4_xs_q8_1EPKvPK10block_q8_1RKiEEEvS3_S3_PT_iii:
	.zero		932


//--------------------- .nv.constant0._Z13mul_mat_vec_qIfLi256ELi8E11block_iq2_sLi1EXadL_ZN45_INTERNAL_8d5cb472_14_gguf_kernel_cu_cd24131918vec_dot_iq2_s_q8_1EPKvPK10block_q8_1RKiEEEvS3_S3_PT_iii --------------------------
	.section	.nv.constant0._Z13mul_mat_vec_qIfLi256ELi8E11block_iq2_sLi1EXadL_ZN45_INTERNAL_8d5cb472_14_gguf_kernel_cu_cd24131918vec_dot_iq2_s_q8_1EPKvPK10block_q8_1RKiEEEvS3_S3_PT_iii,"a",@progbits
	.sectionflags	@""
	.align	4
.nv.constant0._Z13mul_mat_vec_qIfLi256ELi8E11block_iq2_sLi1EXadL_ZN45_INTERNAL_8d5cb472_14_gguf_kernel_cu_cd24131918vec_dot_iq2_s_q8_1EPKvPK10block_q8_1RKiEEEvS3_S3_PT_iii:
	.zero		932


//--------------------- .nv.constant0._Z13mul_mat_vec_qIfLi256ELi8E11block_iq3_sLi1EXadL_ZN45_INTERNAL_8d5cb472_14_gguf_kernel_cu_cd24131918vec_dot_iq3_s_q8_1EPKvPK10block_q8_1RKiEEEvS3_S3_PT_iii --------------------------
	.section	.nv.constant0._Z13mul_mat_vec_qIfLi256ELi8E11block_iq3_sLi1EXadL_ZN45_INTERNAL_8d5cb472_14_gguf_kernel_cu_cd24131918vec_dot_iq3_s_q8_1EPKvPK10block_q8_1RKiEEEvS3_S3_PT_iii,"a",@progbits
	.sectionflags	@""
	.align	4
.nv.constant0._Z13mul_mat_vec_qIfLi256ELi8E11block_iq3_sLi1EXadL_ZN45_INTERNAL_8d5cb472_14_gguf_kernel_cu_cd24131918vec_dot_iq3_s_q8_1EPKvPK10block_q8_1RKiEEEvS3_S3_PT_iii:
	.zero		932


//--------------------- .nv.constant0._Z13mul_mat_vec_qIfLi32ELi4E12block_iq4_nlLi2EXadL_ZN45_INTERNAL_8d5cb472_14_gguf_kernel_cu_cd24131919vec_dot_iq4_nl_q8_1EPKvPK10block_q8_1RKiEEEvS3_S3_PT_iii --------------------------
	.section	.nv.constant0._Z13mul_mat_vec_qIfLi32ELi4E12block_iq4_nlLi2EXadL_ZN45_INTERNAL_8d5cb472_14_gguf_kernel_cu_cd24131919vec_dot_iq4_nl_q8_1EPKvPK10block_q8_1RKiEEEvS3_S3_PT_iii,"a",@progbits
	.sectionflags	@""
	.align	4
.nv.constant0._Z13mul_mat_vec_qIfLi32ELi4E12block_iq4_nlLi2EXadL_ZN45_INTERNAL_8d5cb472_14_gguf_kernel_cu_cd24131919vec_dot_iq4_nl_q8_1EPKvPK10block_q8_1RKiEEEvS3_S3_PT_iii:
	.zero		932


//--------------------- .nv.constant0._Z13mul_mat_vec_qIfLi256ELi8E11block_iq1_sLi1EXadL_ZN45_INTERNAL_8d5cb472_14_gguf_kernel_cu_cd24131918vec_dot_iq1_s_q8_1EPKvPK10block_q8_1RKiEEEvS3_S3_PT_iii --------------------------
	.section	.nv.constant0._Z13mul_mat_vec_qIfLi256ELi8E11block_iq1_sLi1EXadL_ZN45_INTERNAL_8d5cb472_14_gguf_kernel_cu_cd24131918vec_dot_iq1_s_q8_1EPKvPK10block_q8_1RKiEEEvS3_S3_PT_iii,"a",@progbits
	.sectionflags	@""
	.align	4
.nv.constant0._Z13mul_mat_vec_qIfLi256ELi8E11block_iq1_sLi1EXadL_ZN45_INTERNAL_8d5cb472_14_gguf_kernel_cu_cd24131918vec_dot_iq1_s_q8_1EPKvPK10block_q8_1RKiEEEvS3_S3_PT_iii:
	.zero		932


//--------------------- .nv.constant0._Z13mul_mat_vec_qIfLi256ELi8E13block_iq3_xxsLi1EXadL_ZN45_INTERNAL_8d5cb472_14_gguf_kernel_cu_cd24131920vec_dot_iq3_xxs_q8_1EPKvPK10block_q8_1RKiEEEvS3_S3_PT_iii --------------------------
	.section	.nv.constant0._Z13mul_mat_vec_qIfLi256ELi8E13block_iq3_xxsLi1EXadL_ZN45_INTERNAL_8d5cb472_14_gguf_kernel_cu_cd24131920vec_dot_iq3_xxs_q8_1EPKvPK10block_q8_1RKiEEEvS3_S3_PT_iii,"a",@progbits
	.sectionflags	@""
	.align	4
.nv.constant0._Z13mul_mat_vec_qIfLi256ELi8E13block_iq3_xxsLi1EXadL_ZN45_INTERNAL_8d5cb472_14_gguf_kernel_cu_cd24131920vec_dot_iq3_xxs_q8_1EPKvPK10block_q8_1RKiEEEvS3_S3_PT_iii:
	.zero		932


//--------------------- .nv.constant0._Z13mul_mat_vec_qIfLi256ELi8E12block_iq2_xsLi1EXadL_ZN45_INTERNAL_8d5cb472_14_gguf_kernel_cu_cd24131919vec_dot_iq2_xs_q8_1EPKvPK10block_q8_1RKiEEEvS3_S3_PT_iii --------------------------
	.section	.nv.constant0._Z13mul_mat_vec_qIfLi256ELi8E12block_iq2_xsLi1EXadL_ZN45_INTERNAL_8d5cb472_14_gguf_kernel_cu_cd24131919vec_dot_iq2_xs_q8_1EPKvPK10block_q8_1RKiEEEvS3_S3_PT_iii,"a",@progbits
	.sectionflags	@""
	.align	4
.nv.constant0._Z13mul_mat_vec_qIfLi256ELi8E12block_iq2_xsLi1EXadL_ZN45_INTERNAL_8d5cb472_14_gguf_kernel_cu_cd24131919vec_dot_iq2_xs_q8_1EPKvPK10block_q8_1RKiEEEvS3_S3_PT_iii:
	.zero		932


//--------------------- .nv.constant0._Z13mul_mat_vec_qIfLi256ELi8E13block_iq2_xxsLi1EXadL_ZN45_INTERNAL_8d5cb472_14_gguf_kernel_cu_cd24131920vec_dot_iq2_xxs_q8_1EPKvPK10block_q8_1RKiEEEvS3_S3_PT_iii --------------------------
	.section	.nv.constant0._Z13mul_mat_vec_qIfLi256ELi8E13block_iq2_xxsLi1EXadL_ZN45_INTERNAL_8d5cb472_14_gguf_kernel_cu_cd24131920vec_dot_iq2_xxs_q8_1EPKvPK10block_q8_1RKiEEEvS3_S3_PT_iii,"a",@progbits
	.sectionflags	@""
	.align	4
.nv.constant0._Z13mul_mat_vec_qIfLi256ELi8E13block_iq2_xxsLi1EXadL_ZN45_INTERNAL_8d5cb472_14_gguf_kernel_cu_cd24131920vec_dot_iq2_xxs_q8_1EPKvPK10block_q8_1RKiEEEvS3_S3_PT_iii:
	.zero		932


//--------------------- .nv.constant0._Z13mul_mat_vec_qIfLi256ELi32E10block_q6_KLi1EXadL_ZN45_INTERNAL_8d5cb472_14_gguf_kernel_cu_cd24131917vec_dot_q6_K_q8_1EPKvPK10block_q8_1RKiEEEvS3_S3_PT_iii --------------------------
	.section	.nv.constant0._Z13mul_mat_vec_qIfLi256ELi32E10block_q6_KLi1EXadL_ZN45_INTERNAL_8d5cb472_14_gguf_kernel_cu_cd24131917vec_dot_q6_K_q8_1EPKvPK10block_q8_1RKiEEEvS3_S3_PT_iii,"a",@progbits
	.sectionflags	@""
	.align	4
.nv.constant0._Z13mul_mat_vec_qIfLi256ELi32E10block_q6_KLi1EXadL_ZN45_INTERNAL_8d5cb472_14_gguf_kernel_cu_cd24131917vec_dot_q6_K_q8_1EPKvPK10block_q8_1RKiEEEvS3_S3_PT_iii:
	.zero		932


//--------------------- .nv.constant0._Z13mul_mat_vec_qIfLi256ELi32E10block_q5_KLi2EXadL_ZN45_INTERNAL_8d5cb472_14_gguf_kernel_cu_cd24131917vec_dot_q5_K_q8_1EPKvPK10block_q8_1RKiEEEvS3_S3_PT_iii --------------------------
	.section	.nv.constant0._Z13mul_mat_vec_qIfLi256ELi32E10block_q5_KLi2EXadL_ZN45_INTERNAL_8d5cb472_14_gguf_kernel_cu_cd24131917vec_dot_q5_K_q8_1EPKvPK10block_q8_1RKiEEEvS3_S3_PT_iii,"a",@progbits
	.sectionflags	@""
	.align	4
.nv.constant0._Z13mul_mat_vec_qIfLi256ELi32E10block_q5_KLi2EXadL_ZN45_INTERNAL_8d5cb472_14_gguf_kernel_cu_cd24131917vec_dot_q5_K_q8_1EPKvPK10block_q8_1RKiEEEvS3_S3_PT_iii:
	.zero		932


//--------------------- .nv.constant0._Z13mul_mat_vec_qIfLi256ELi32E10block_q4_KLi2EXadL_ZN45_INTERNAL_8d5cb472_14_gguf_kernel_cu_cd24131917vec_dot_q4_K_q8_1EPKvPK10block_q8_1RKiEEEvS3_S3_PT_iii --------------------------
	.section	.nv.constant0._Z13mul_mat_vec_qIfLi256ELi32E10block_q4_KLi2EXadL_ZN45_INTERNAL_8d5cb472_14_gguf_kernel_cu_cd24131917vec_dot_q4_K_q8_1EPKvPK10block_q8_1RKiEEEvS3_S3_PT_iii,"a",@progbits
	.sectionflags	@""
	.align	4
.nv.constant0._Z13mul_mat_vec_qIfLi256ELi32E10block_q4_KLi2EXadL_ZN45_INTERNAL_8d5cb472_14_gguf_kernel_cu_cd24131917vec_dot_q4_K_q8_1EPKvPK10block_q8_1RKiEEEvS3_S3_PT_iii:
	.zero		932


//--------------------- .nv.constant0._Z13mul_mat_vec_qIfLi256ELi16E10block_q3_KLi1EXadL_ZN45_INTERNAL_8d5cb472_14_gguf_kernel_cu_cd24131917vec_dot_q3_K_q8_1EPKvPK10block_q8_1RKiEEEvS3_S3_PT_iii --------------------------
	.section	.nv.constant0._Z13mul_mat_vec_qIfLi256ELi16E10block_q3_KLi1EXadL_ZN45_INTERNAL_8d5cb472_14_gguf_kernel_cu_cd24131917vec_dot_q3_K_q8_1EPKvPK10block_q8_1RKiEEEvS3_S3_PT_iii,"a",@progbits
	.sectionflags	@""
	.align	4
.nv.constant0._Z13mul_mat_vec_qIfLi256ELi16E10block_q3_KLi1EXadL_ZN45_INTERNAL_8d5cb472_14_gguf_kernel_cu_cd24131917vec_dot_q3_K_q8_1EPKvPK10block_q8_1RKiEEEvS3_S3_PT_iii:
	.zero		932


//--------------------- .nv.constant0._Z13mul_mat_vec_qIfLi256ELi16E10block_q2_KLi1EXadL_ZN45_INTERNAL_8d5cb472_14_gguf_kernel_cu_cd24131917vec_dot_q2_K_q8_1EPKvPK10block_q8_1RKiEEEvS3_S3_PT_iii --------------------------
	.section	.nv.constant0._Z13mul_mat_vec_qIfLi256ELi16E10block_q2_KLi1EXadL_ZN45_INTERNAL_8d5cb472_14_gguf_kernel_cu_cd24131917vec_dot_q2_K_q8_1EPKvPK10block_q8_1RKiEEEvS3_S3_PT_iii,"a",@progbits
	.sectionflags	@""
	.align	4
.nv.constant0._Z13mul_mat_vec_qIfLi256ELi16E10block_q2_KLi1EXadL_ZN45_INTERNAL_8d5cb472_14_gguf_kernel_cu_cd24131917vec_dot_q2_K_q8_1EPKvPK10block_q8_1RKiEEEvS3_S3_PT_iii:
	.zero		932


//--------------------- .nv.constant0._Z13mul_mat_vec_qIfLi32ELi8E10block_q8_0Li2EXadL_ZN45_INTERNAL_8d5cb472_14_gguf_kernel_cu_cd24131917vec_dot_q8_0_q8_1EPKvPK10block_q8_1RKiEEEvS3_S3_PT_iii --------------------------
	.section	.nv.constant0._Z13mul_mat_vec_qIfLi32ELi8E10block_q8_0Li2EXadL_ZN45_INTERNAL_8d5cb472_14_gguf_kernel_cu_cd24131917vec_dot_q8_0_q8_1EPKvPK10block_q8_1RKiEEEvS3_S3_PT_iii,"a",@progbits
	.sectionflags	@""
	.align	4
.nv.constant0._Z13mul_mat_vec_qIfLi32ELi8E10block_q8_0Li2EXadL_ZN45_INTERNAL_8d5cb472_14_gguf_kernel_cu_cd24131917vec_dot_q8_0_q8_1EPKvPK10block_q8_1RKiEEEvS3_S3_PT_iii:
	.zero		932


//--------------------- .nv.constant0._Z13mul_mat_vec_qIfLi32ELi4E10block_q5_1Li2EXadL_ZN45_INTERNAL_8d5cb472_14_gguf_kernel_cu_cd24131917vec_dot_q5_1_q8_1EPKvPK10block_q8_1RKiEEEvS3_S3_PT_iii --------------------------
	.section	.nv.constant0._Z13mul_mat_vec_qIfLi32ELi4E10block_q5_1Li2EXadL_ZN45_INTERNAL_8d5cb472_14_gguf_kernel_cu_cd24131917vec_dot_q5_1_q8_1EPKvPK10block_q8_1RKiEEEvS3_S3_PT_iii,"a",@progbits
	.sectionflags	@""
	.align	4
.nv.constant0._Z13mul_mat_vec_qIfLi32ELi4E10block_q5_1Li2EXadL_ZN45_INTERNAL_8d5cb472_14_gguf_kernel_cu_cd24131917vec_dot_q5_1_q8_1EPKvPK10block_q8_1RKiEEEvS3_S3_PT_iii:
	.zero		932


//--------------------- .nv.constant0._Z13mul_mat_vec_qIfLi32ELi4E10block_q5_0Li2EXadL_ZN45_INTERNAL_8d5cb472_14_gguf_kernel_cu_cd24131917vec_dot_q5_0_q8_1EPKvPK10block_q8_1RKiEEEvS3_S3_PT_iii --------------------------
	.section	.nv.constant0._Z13mul_mat_vec_qIfLi32ELi4E10block_q5_0Li2EXadL_ZN45_INTERNAL_8d5cb472_14_gguf_kernel_cu_cd24131917vec_dot_q5_0_q8_1EPKvPK10block_q8_1RKiEEEvS3_S3_PT_iii,"a",@progbits
	.sectionflags	@""
	.align	4
.nv.constant0._Z13mul_mat_vec_qIfLi32ELi4E10block_q5_0Li2EXadL_ZN45_INTERNAL_8d5cb472_14_gguf_kernel_cu_cd24131917vec_dot_q5_0_q8_1EPKvPK10block_q8_1RKiEEEvS3_S3_PT_iii:
	.zero		932


//--------------------- .nv.constant0._Z13mul_mat_vec_qIfLi32ELi4E10block_q4_1Li2EXadL_ZN45_INTERNAL_8d5cb472_14_gguf_kernel_cu_cd24131917vec_dot_q4_1_q8_1EPKvPK10block_q8_1RKiEEEvS3_S3_PT_iii --------------------------
	.section	.nv.constant0._Z13mul_mat_vec_qIfLi32ELi4E10block_q4_1Li2EXadL_ZN45_INTERNAL_8d5cb472_14_gguf_kernel_cu_cd24131917vec_dot_q4_1_q8_1EPKvPK10block_q8_1RKiEEEvS3_S3_PT_iii,"a",@progbits
	.sectionflags	@""
	.align	4
.nv.constant0._Z13mul_mat_vec_qIfLi32ELi4E10block_q4_1Li2EXadL_ZN45_INTERNAL_8d5cb472_14_gguf_kernel_cu_cd24131917vec_dot_q4_1_q8_1EPKvPK10block_q8_1RKiEEEvS3_S3_PT_iii:
	.zero		932


//--------------------- .nv.constant0._Z13mul_mat_vec_qIfLi32ELi4E10block_q4_0Li2EXadL_ZN45_INTERNAL_8d5cb472_14_gguf_kernel_cu_cd24131917vec_dot_q4_0_q8_1EPKvPK10block_q8_1RKiEEEvS3_S3_PT_iii --------------------------
	.section	.nv.constant0._Z13mul_mat_vec_qIfLi32ELi4E10block_q4_0Li2EXadL_ZN45_INTERNAL_8d5cb472_14_gguf_kernel_cu_cd24131917vec_dot_q4_0_q8_1EPKvPK10block_q8_1RKiEEEvS3_S3_PT_iii,"a",@progbits
	.sectionflags	@""
	.align	4
.nv.constant0._Z13mul_mat_vec_qIfLi32ELi4E10block_q4_0Li2EXadL_ZN45_INTERNAL_8d5cb472_14_gguf_kernel_cu_cd24131917vec_dot_q4_0_q8_1EPKvPK10block_q8_1RKiEEEvS3_S3_PT_iii:
	.zero		932


//--------------------- .nv.constant0._Z13quantize_q8_1IfEvPKT_Pvii --------------------------
	.section	.nv.constant0._Z13quantize_q8_1IfEvPKT_Pvii,"a",@progbits
	.sectionflags	@""
	.align	4
.nv.constant0._Z13quantize_q8_1IfEvPKT_Pvii:
	.zero		920


//--------------------- .nv.constant0._Z22dequantize_block_iq1_mIN3c108BFloat16EEvPKvPT_ --------------------------
	.section	.nv.constant0._Z22dequantize_block_iq1_mIN3c108BFloat16EEvPKvPT_,"a",@progbits
	.sectionflags	@""
	.align	4
.nv.constant0._Z22dequantize_block_iq1_mIN3c108BFloat16EEvPKvPT_:
	.zero		912


//--------------------- .nv.constant0._Z23dequantize_block_iq4_xsIN3c108BFloat16EEvPKvPT_ --------------------------
	.section	.nv.constant0._Z23dequantize_block_iq4_xsIN3c108BFloat16EEvPKvPT_,"a",@progbits
	.sectionflags	@""
	.align	4
.nv.constant0._Z23dequantize_block_iq4_xsIN3c108BFloat16EEvPKvPT_:
	.zero		912


//--------------------- .nv.constant0._Z22dequantize_block_iq2_sIN3c108BFloat16EEvPKvPT_ --------------------------
	.section	.nv.constant0._Z22dequantize_block_iq2_sIN3c108BFloat16EEvPKvPT_,"a",@progbits
	.sectionflags	@""
	.align	4
.nv.constant0._Z22dequantize_block_iq2_sIN3c108BFloat16EEvPKvPT_:
	.zero		912


//--------------------- .nv.constant0._Z22dequantize_block_iq3_sIN3c108BFloat16EEvPKvPT_ --------------------------
	.section	.nv.constant0._Z22dequantize_block_iq3_sIN3c108BFloat16EEvPKvPT_,"a",@progbits
	.sectionflags	@""
	.align	4
.nv.constant0._Z22dequantize_block_iq3_sIN3c108BFloat16EEvPKvPT_:
	.zero		912


//--------------------- .nv.constant0._Z23dequantize_block_iq4_nlIN3c108BFloat16EEvPKvPT_ --------------------------
	.section	.nv.constant0._Z23dequantize_block_iq4_nlIN3c108BFloat16EEvPKvPT_,"a",@progbits
	.sectionflags	@""
	.align	4
.nv.constant0._Z23dequantize_block_iq4_nlIN3c108BFloat16EEvPKvPT_:
	.zero		912


//--------------------- .nv.constant0._Z22dequantize_block_iq1_sIN3c108BFloat16EEvPKvPT_ --------------------------
	.section	.nv.constant0._Z22dequantize_block_iq1_sIN3c108BFloat16EEvPKvPT_,"a",@progbits
	.sectionflags	@""
	.align	4
.nv.constant0._Z22dequantize_block_iq1_sIN3c108BFloat16EEvPKvPT_:
	.zero		912


//--------------------- .nv.constant0._Z24dequantize_block_iq3_xxsIN3c108BFloat16EEvPKvPT_ --------------------------
	.section	.nv.constant0._Z24dequantize_block_iq3_xxsIN3c108BFloat16EEvPKvPT_,"a",@progbits
	.sectionflags	@""
	.align	4
.nv.constant0._Z24dequantize_block_iq3_xxsIN3c108BFloat16EEvPKvPT_:
	.zero		912


//--------------------- .nv.constant0._Z23dequantize_block_iq2_xsIN3c108BFloat16EEvPKvPT_ --------------------------
	.section	.nv.constant0._Z23dequantize_block_iq2_xsIN3c108BFloat16EEvPKvPT_,"a",@progbits
	.sectionflags	@""
	.align	4
.nv.constant0._Z23dequantize_block_iq2_xsIN3c108BFloat16EEvPKvPT_:
	.zero		912


//--------------------- .nv.constant0._Z24dequantize_block_iq2_xxsIN3c108BFloat16EEvPKvPT_ --------------------------
	.section	.nv.constant0._Z24dequantize_block_iq2_xxsIN3c108BFloat16EEvPKvPT_,"a",@progbits
	.sectionflags	@""
	.align	4
.nv.constant0._Z24dequantize_block_iq2_xxsIN3c108BFloat16EEvPKvPT_:
	.zero		912


//--------------------- .nv.constant0._Z21dequantize_block_q6_KIN3c108BFloat16EEvPKvPT_ --------------------------
	.section	.nv.constant0._Z21dequantize_block_q6_KIN3c108BFloat16EEvPKvPT_,"a",@progbits
	.sectionflags	@""
	.align	4
.nv.constant0._Z21dequantize_block_q6_KIN3c108BFloat16EEvPKvPT_:
	.zero		912


//--------------------- .nv.constant0._Z21dequantize_block_q5_KIN3c108BFloat16EEvPKvPT_ --------------------------
	.section	.nv.constant0._Z21dequantize_block_q5_KIN3c108BFloat16EEvPKvPT_,"a",@progbits
	.sectionflags	@""
	.align	4
.nv.constant0._Z21dequantize_block_q5_KIN3c108BFloat16EEvPKvPT_:
	.zero		912


//--------------------- .nv.constant0._Z21dequantize_block_q4_KIN3c108BFloat16EEvPKvPT_ --------------------------
	.section	.nv.constant0._Z21dequantize_block_q4_KIN3c108BFloat16EEvPKvPT_,"a",@progbits
	.sectionflags	@""
	.align	4
.nv.constant0._Z21dequantize_block_q4_KIN3c108BFloat16EEvPKvPT_:
	.zero		912


//--------------------- .nv.constant0._Z21dequantize_block_q3_KIN3c108BFloat16EEvPKvPT_ --------------------------
	.section	.nv.constant0._Z21dequantize_block_q3_KIN3c108BFloat16EEvPKvPT_,"a",@progbits
	.sectionflags	@""
	.align	4
.nv.constant0._Z21dequantize_block_q3_KIN3c108BFloat16EEvPKvPT_:
	.zero		912


//--------------------- .nv.constant0._Z21dequantize_block_q2_KIN3c108BFloat16EEvPKvPT_ --------------------------
	.section	.nv.constant0._Z21dequantize_block_q2_KIN3c108BFloat16EEvPKvPT_,"a",@progbits
	.sectionflags	@""
	.align	4
.nv.constant0._Z21dequantize_block_q2_KIN3c108BFloat16EEvPKvPT_:
	.zero		912


//--------------------- .nv.constant0._Z16dequantize_blockILi32ELi1EXadL_ZN45_INTERNAL_8d5cb472_14_gguf_kernel_cu_cd24131915dequantize_q8_0EPKviiR7__half2EEN3c108BFloat16EEvS2_PT2_i --------------------------
	.section	.nv.constant0._Z16dequantize_blockILi32ELi1EXadL_ZN45_INTERNAL_8d5cb472_14_gguf_kernel_cu_cd24131915dequantize_q8_0EPKviiR7__half2EEN3c108BFloat16EEvS2_PT2_i,"a",@progbits
	.sectionflags	@""
	.align	4
.nv.constant0._Z16dequantize_blockILi32ELi1EXadL_ZN45_INTERNAL_8d5cb472_14_gguf_kernel_cu_cd24131915dequantize_q8_0EPKviiR7__half2EEN3c108BFloat16EEvS2_PT2_i:
	.zero		916


//--------------------- .nv.constant0._Z16dequantize_blockILi32ELi2EXadL_ZN45_INTERNAL_8d5cb472_14_gguf_kernel_cu_cd24131915dequantize_q5_1EPKviiR7__half2EEN3c108BFloat16EEvS2_PT2_i --------------------------
	.section	.nv.constant0._Z16dequantize_blockILi32ELi2EXadL_ZN45_INTERNAL_8d5cb472_14_gguf_kernel_cu_cd24131915dequantize_q5_1EPKviiR7__half2EEN3c108BFloat16EEvS2_PT2_i,"a",@progbits
	.sectionflags	@""
	.align	4
.nv.constant0._Z16dequantize_blockILi32ELi2EXadL_ZN45_INTERNAL_8d5cb472_14_gguf_kernel_cu_cd24131915dequantize_q5_1EPKviiR7__half2EEN3c108BFloat16EEvS2_PT2_i:
	.zero		916


//--------------------- .nv.constant0._Z16dequantize_blockILi32ELi2EXadL_ZN45_INTERNAL_8d5cb472_14_gguf_kernel_cu_cd24131915dequantize_q5_0EPKviiR7__half2EEN3c108BFloat16EEvS2_PT2_i --------------------------
	.section	.nv.constant0._Z16dequantize_blockILi32ELi2EXadL_ZN45_INTERNAL_8d5cb472_14_gguf_kernel_cu_cd24131915dequantize_q5_0EPKviiR7__half2EEN3c108BFloat16EEvS2_PT2_i,"a",@progbits
	.sectionflags	@""
	.align	4
.nv.constant0._Z16dequantize_blockILi32ELi2EXadL_ZN45_INTERNAL_8d5cb472_14_gguf_kernel_cu_cd24131915dequantize_q5_0EPKviiR7__half2EEN3c108BFloat16EEvS2_PT2_i:
	.zero		916


//--------------------- .nv.constant0._Z16dequantize_blockILi32ELi2EXadL_ZN45_INTERNAL_8d5cb472_14_gguf_kernel_cu_cd24131915dequantize_q4_1EPKviiR7__half2EEN3c108BFloat16EEvS2_PT2_i --------------------------
	.section	.nv.constant0._Z16dequantize_blockILi32ELi2EXadL_ZN45_INTERNAL_8d5cb472_14_gguf_kernel_cu_cd24131915dequantize_q4_1EPKviiR7__half2EEN3c108BFloat16EEvS2_PT2_i,"a",@progbits
	.sectionflags	@""
	.align	4
.nv.constant0._Z16dequantize_blockILi32ELi2EXadL_ZN45_INTERNAL_8d5cb472_14_gguf_kernel_cu_cd24131915dequantize_q4_1EPKviiR7__half2EEN3c108BFloat16EEvS2_PT2_i:
	.zero		916


//--------------------- .nv.constant0._Z16dequantize_blockILi32ELi2EXadL_ZN45_INTERNAL_8d5cb472_14_gguf_kernel_cu_cd24131915dequantize_q4_0EPKviiR7__half2EEN3c108BFloat16EEvS2_PT2_i --------------------------
	.section	.nv.constant0._Z16dequantize_blockILi32ELi2EXadL_ZN45_INTERNAL_8d5cb472_14_gguf_kernel_cu_cd24131915dequantize_q4_0EPKviiR7__half2EEN3c108BFloat16EEvS2_PT2_i,"a",@progbits
	.sectionflags	@""
	.align	4
.nv.constant0._Z16dequantize_blockILi32ELi2EXadL_ZN45_INTERNAL_8d5cb472_14_gguf_kernel_cu_cd24131915dequantize_q4_0EPKviiR7__half2EEN3c108BFloat16EEvS2_PT2_i:
	.zero		916


//--------------------- .nv.constant0._Z22dequantize_block_iq1_mIN3c104HalfEEvPKvPT_ --------------------------
	.section	.nv.constant0._Z22dequantize_block_iq1_mIN3c104HalfEEvPKvPT_,"a",@progbits
	.sectionflags	@""
	.align	4
.nv.constant0._Z22dequantize_block_iq1_mIN3c104HalfEEvPKvPT_:
	.zero		912


//--------------------- .nv.constant0._Z23dequantize_block_iq4_xsIN3c104HalfEEvPKvPT_ --------------------------
	.section	.nv.constant0._Z23dequantize_block_iq4_xsIN3c104HalfEEvPKvPT_,"a",@progbits
	.sectionflags	@""
	.align	4
.nv.constant0._Z23dequantize_block_iq4_xsIN3c104HalfEEvPKvPT_:
	.zero		912


//--------------------- .nv.constant0._Z22dequantize_block_iq2_sIN3c104HalfEEvPKvPT_ --------------------------
	.section	.nv.constant0._Z22dequantize_block_iq2_sIN3c104HalfEEvPKvPT_,"a",@progbits
	.sectionflags	@""
	.align	4
.nv.constant0._Z22dequantize_block_iq2_sIN3c104HalfEEvPKvPT_:
	.zero		912


//--------------------- .nv.constant0._Z22dequantize_block_iq3_sIN3c104HalfEEvPKvPT_ --------------------------
	.section	.nv.constant0._Z22dequantize_block_iq3_sIN3c104HalfEEvPKvPT_,"a",@progbits
	.sectionflags	@""
	.align	4
.nv.constant0._Z22dequantize_block_iq3_sIN3c104HalfEEvPKvPT_:
	.zero		912


//--------------------- .nv.constant0._Z23dequantize_block_iq4_nlIN3c104HalfEEvPKvPT_ --------------------------
	.section	.nv.constant0._Z23dequantize_block_iq4_nlIN3c104HalfEEvPKvPT_,"a",@progbits
	.sectionflags	@""
	.align	4
.nv.constant0._Z23dequantize_block_iq4_nlIN3c104HalfEEvPKvPT_:
	.zero		912


//--------------------- .nv.constant0._Z22dequantize_block_iq1_sIN3c104HalfEEvPKvPT_ --------------------------
	.section	.nv.constant0._Z22dequantize_block_iq1_sIN3c104HalfEEvPKvPT_,"a",@progbits
	.sectionflags	@""
	.align	4
.nv.constant0._Z22dequantize_block_iq1_sIN3c104HalfEEvPKvPT_:
	.zero		912


//--------------------- .nv.constant0._Z24dequantize_block_iq3_xxsIN3c104HalfEEvPKvPT_ --------------------------
	.section	.nv.constant0._Z24dequantize_block_iq3_xxsIN3c104HalfEEvPKvPT_,"a",@progbits
	.sectionflags	@""
	.align	4
.nv.constant0._Z24dequantize_block_iq3_xxsIN3c104HalfEEvPKvPT_:
	.zero		912


//--------------------- .nv.constant0._Z23dequantize_block_iq2_xsIN3c104HalfEEvPKvPT_ --------------------------
	.section	.nv.constant0._Z23dequantize_block_iq2_xsIN3c104HalfEEvPKvPT_,"a",@progbits
	.sectionflags	@""
	.align	4
.nv.constant0._Z23dequantize_block_iq2_xsIN3c104HalfEEvPKvPT_:
	.zero		912


//--------------------- .nv.constant0._Z24dequantize_block_iq2_xxsIN3c104HalfEEvPKvPT_ --------------------------
	.section	.nv.constant0._Z24dequantize_block_iq2_xxsIN3c104HalfEEvPKvPT_,"a",@progbits
	.sectionflags	@""
	.align	4
.nv.constant0._Z24dequantize_block_iq2_xxsIN3c104HalfEEvPKvPT_:
	.zero		912


//--------------------- .nv.constant0._Z21dequantize_block_q6_KIN3c104HalfEEvPKvPT_ --------------------------
	.section	.nv.constant0._Z21dequantize_block_q6_KIN3c104HalfEEvPKvPT_,"a",@progbits
	.sectionflags	@""
	.align	4
.nv.constant0._Z21dequantize_block_q6_KIN3c104HalfEEvPKvPT_:
	.zero		912


//--------------------- .nv.constant0._Z21dequantize_block_q5_KIN3c104HalfEEvPKvPT_ --------------------------
	.section	.nv.constant0._Z21dequantize_block_q5_KIN3c104HalfEEvPKvPT_,"a",@progbits
	.sectionflags	@""
	.align	4
.nv.constant0._Z21dequantize_block_q5_KIN3c104HalfEEvPKvPT_:
	.zero		912


//--------------------- .nv.constant0._Z21dequantize_block_q4_KIN3c104HalfEEvPKvPT_ --------------------------
	.section	.nv.constant0._Z21dequantize_block_q4_KIN3c104HalfEEvPKvPT_,"a",@progbits
	.sectionflags	@""
	.align	4
.nv.constant0._Z21dequantize_block_q4_KIN3c104HalfEEvPKvPT_:
	.zero		912


//--------------------- .nv.constant0._Z21dequantize_block_q3_KIN3c104HalfEEvPKvPT_ --------------------------
	.section	.nv.constant0._Z21dequantize_block_q3_KIN3c104HalfEEvPKvPT_,"a",@progbits
	.sectionflags	@""
	.align	4
.nv.constant0._Z21dequantize_block_q3_KIN3c104HalfEEvPKvPT_:
	.zero		912


//--------------------- .nv.constant0._Z21dequantize_block_q2_KIN3c104HalfEEvPKvPT_ --------------------------
	.section	.nv.constant0._Z21dequantize_block_q2_KIN3c104HalfEEvPKvPT_,"a",@progbits
	.sectionflags	@""
	.align	4
.nv.constant0._Z21dequantize_block_q2_KIN3c104HalfEEvPKvPT_:
	.zero		912


//--------------------- .nv.constant0._Z16dequantize_blockILi32ELi1EXadL_ZN45_INTERNAL_8d5cb472_14_gguf_kernel_cu_cd24131915dequantize_q8_0EPKviiR7__half2EEN3c104HalfEEvS2_PT2_i --------------------------
	.section	.nv.constant0._Z16dequantize_blockILi32ELi1EXadL_ZN45_INTERNAL_8d5cb472_14_gguf_kernel_cu_cd24131915dequantize_q8_0EPKviiR7__half2EEN3c104HalfEEvS2_PT2_i,"a",@progbits
	.sectionflags	@""
	.align	4
.nv.constant0._Z16dequantize_blockILi32ELi1EXadL_ZN45_INTERNAL_8d5cb472_14_gguf_kernel_cu_cd24131915dequantize_q8_0EPKviiR7__half2EEN3c104HalfEEvS2_PT2_i:
	.zero		916


//--------------------- .nv.constant0._Z16dequantize_blockILi32ELi2EXadL_ZN45_INTERNAL_8d5cb472_14_gguf_kernel_cu_cd24131915dequantize_q5_1EPKviiR7__half2EEN3c104HalfEEvS2_PT2_i --------------------------
	.section	.nv.constant0._Z16dequantize_blockILi32ELi2EXadL_ZN45_INTERNAL_8d5cb472_14_gguf_kernel_cu_cd24131915dequantize_q5_1EPKviiR7__half2EEN3c104HalfEEvS2_PT2_i,"a",@progbits
	.sectionflags	@""
	.align	4
.nv.constant0._Z16dequantize_blockILi32ELi2EXadL_ZN45_INTERNAL_8d5cb472_14_gguf_kernel_cu_cd24131915dequantize_q5_1EPKviiR7__half2EEN3c104HalfEEvS2_PT2_i:
	.zero		916


//--------------------- .nv.constant0._Z16dequantize_blockILi32ELi2EXadL_ZN45_INTERNAL_8d5cb472_14_gguf_kernel_cu_cd24131915dequantize_q5_0EPKviiR7__half2EEN3c104HalfEEvS2_PT2_i --------------------------
	.section	.nv.constant0._Z16dequantize_blockILi32ELi2EXadL_ZN45_INTERNAL_8d5cb472_14_gguf_kernel_cu_cd24131915dequantize_q5_0EPKviiR7__half2EEN3c104HalfEEvS2_PT2_i,"a",@progbits
	.sectionflags	@""
	.align	4
.nv.constant0._Z16dequantize_blockILi32ELi2EXadL_ZN45_INTERNAL_8d5cb472_14_gguf_kernel_cu_cd24131915dequantize_q5_0EPKviiR7__half2EEN3c104HalfEEvS2_PT2_i:
	.zero		916


//--------------------- .nv.constant0._Z16dequantize_blockILi32ELi2EXadL_ZN45_INTERNAL_8d5cb472_14_gguf_kernel_cu_cd24131915dequantize_q4_1EPKviiR7__half2EEN3c104HalfEEvS2_PT2_i --------------------------
	.section	.nv.constant0._Z16dequantize_blockILi32ELi2EXadL_ZN45_INTERNAL_8d5cb472_14_gguf_kernel_cu_cd24131915dequantize_q4_1EPKviiR7__half2EEN3c104HalfEEvS2_PT2_i,"a",@progbits
	.sectionflags	@""
	.align	4
.nv.constant0._Z16dequantize_blockILi32ELi2EXadL_ZN45_INTERNAL_8d5cb472_14_gguf_kernel_cu_cd24131915dequantize_q4_1EPKviiR7__half2EEN3c104HalfEEvS2_PT2_i:
	.zero		916


//--------------------- .nv.constant0._Z16dequantize_blockILi32ELi2EXadL_ZN45_INTERNAL_8d5cb472_14_gguf_kernel_cu_cd24131915dequantize_q4_0EPKviiR7__half2EEN3c104HalfEEvS2_PT2_i --------------------------
	.section	.nv.constant0._Z16dequantize_blockILi32ELi2EXadL_ZN45_INTERNAL_8d5cb472_14_gguf_kernel_cu_cd24131915dequantize_q4_0EPKviiR7__half2EEN3c104HalfEEvS2_PT2_i,"a",@progbits
	.sectionflags	@""
	.align	4
.nv.constant0._Z16dequantize_blockILi32ELi2EXadL_ZN45_INTERNAL_8d5cb472_14_gguf_kernel_cu_cd24131915dequantize_q4_0EPKviiR7__half2EEN3c104HalfEEvS2_PT2_i:
	.zero		916


//--------------------- .nv.constant0._Z22dequantize_block_iq1_mIfEvPKvPT_ --------------------------
	.section	.nv.constant0._Z22dequantize_block_iq1_mIfEvPKvPT_,"a",@progbits
	.sectionflags	@""
	.align	4
.nv.constant0._Z22dequantize_block_iq1_mIfEvPKvPT_:
	.zero		912


//--------------------- .nv.constant0._Z23dequantize_block_iq4_xsIfEvPKvPT_ --------------------------
	.section	.nv.constant0._Z23dequantize_block_iq4_xsIfEvPKvPT_,"a",@progbits
	.sectionflags	@""
	.align	4
.nv.constant0._Z23dequantize_block_iq4_xsIfEvPKvPT_:
	.zero		912


//--------------------- .nv.constant0._Z22dequantize_block_iq2_sIfEvPKvPT_ --------------------------
	.section	.nv.constant0._Z22dequantize_block_iq2_sIfEvPKvPT_,"a",@progbits
	.sectionflags	@""
	.align	4
.nv.constant0._Z22dequantize_block_iq2_sIfEvPKvPT_:
	.zero		912


//--------------------- .nv.constant0._Z22dequantize_block_iq3_sIfEvPKvPT_ --------------------------
	.section	.nv.constant0._Z22dequantize_block_iq3_sIfEvPKvPT_,"a",@progbits
	.sectionflags	@""
	.align	4
.nv.constant0._Z22dequantize_block_iq3_sIfEvPKvPT_:
	.zero		912


//--------------------- .nv.constant0._Z23dequantize_block_iq4_nlIfEvPKvPT_ --------------------------
	.section	.nv.constant0._Z23dequantize_block_iq4_nlIfEvPKvPT_,"a",@progbits
	.sectionflags	@""
	.align	4
.nv.constant0._Z23dequantize_block_iq4_nlIfEvPKvPT_:
	.zero		912


//--------------------- .nv.constant0._Z22dequantize_block_iq1_sIfEvPKvPT_ --------------------------
	.section	.nv.constant0._Z22dequantize_block_iq1_sIfEvPKvPT_,"a",@progbits
	.sectionflags	@""
	.align	4
.nv.constant0._Z22dequantize_block_iq1_sIfEvPKvPT_:
	.zero		912


//--------------------- .nv.constant0._Z24dequantize_block_iq3_xxsIfEvPKvPT_ --------------------------
	.section	.nv.constant0._Z24dequantize_block_iq3_xxsIfEvPKvPT_,"a",@progbits
	.sectionflags	@""
	.align	4
.nv.constant0._Z24dequantize_block_iq3_xxsIfEvPKvPT_:
	.zero		912


//--------------------- .nv.constant0._Z23dequantize_block_iq2_xsIfEvPKvPT_ --------------------------
	.section	.nv.constant0._Z23dequantize_block_iq2_xsIfEvPKvPT_,"a",@progbits
	.sectionflags	@""
	.align	4
.nv.constant0._Z23dequantize_block_iq2_xsIfEvPKvPT_:
	.zero		912


//--------------------- .nv.constant0._Z24dequantize_block_iq2_xxsIfEvPKvPT_ --------------------------
	.section	.nv.constant0._Z24dequantize_block_iq2_xxsIfEvPKvPT_,"a",@progbits
	.sectionflags	@""
	.align	4
.nv.constant0._Z24dequantize_block_iq2_xxsIfEvPKvPT_:
	.zero		912


//--------------------- .nv.constant0._Z21dequantize_block_q6_KIfEvPKvPT_ --------------------------
	.section	.nv.constant0._Z21dequantize_block_q6_KIfEvPKvPT_,"a",@progbits
	.sectionflags	@""
	.align	4
.nv.constant0._Z21dequantize_block_q6_KIfEvPKvPT_:
	.zero		912


//--------------------- .nv.constant0._Z21dequantize_block_q5_KIfEvPKvPT_ --------------------------
	.section	.nv.constant0._Z21dequantize_block_q5_KIfEvPKvPT_,"a",@progbits
	.sectionflags	@""
	.align	4
.nv.constant0._Z21dequantize_block_q5_KIfEvPKvPT_:
	.zero		912


//--------------------- .nv.constant0._Z21dequantize_block_q4_KIfEvPKvPT_ --------------------------
	.section	.nv.constant0._Z21dequantize_block_q4_KIfEvPKvPT_,"a",@progbits
	.sectionflags	@""
	.align	4
.nv.constant0._Z21dequantize_block_q4_KIfEvPKvPT_:
	.zero		912


//--------------------- .nv.constant0._Z21dequantize_block_q3_KIfEvPKvPT_ --------------------------
	.section	.nv.constant0._Z21dequantize_block_q3_KIfEvPKvPT_,"a",@progbits
	.sectionflags	@""
	.align	4
.nv.constant0._Z21dequantize_block_q3_KIfEvPKvPT_:
	.zero		912


//--------------------- .nv.constant0._Z21dequantize_block_q2_KIfEvPKvPT_ --------------------------
	.section	.nv.constant0._Z21dequantize_block_q2_KIfEvPKvPT_,"a",@progbits
	.sectionflags	@""
	.align	4
.nv.constant0._Z21dequantize_block_q2_KIfEvPKvPT_:
	.zero		912


//--------------------- .nv.constant0._Z16dequantize_blockILi32ELi1EXadL_ZN45_INTERNAL_8d5cb472_14_gguf_kernel_cu_cd24131915dequantize_q8_0EPKviiR7__half2EEfEvS2_PT2_i --------------------------
	.section	.nv.constant0._Z16dequantize_blockILi32ELi1EXadL_ZN45_INTERNAL_8d5cb472_14_gguf_kernel_cu_cd24131915dequantize_q8_0EPKviiR7__half2EEfEvS2_PT2_i,"a",@progbits
	.sectionflags	@""
	.align	4
.nv.constant0._Z16dequantize_blockILi32ELi1EXadL_ZN45_INTERNAL_8d5cb472_14_gguf_kernel_cu_cd24131915dequantize_q8_0EPKviiR7__half2EEfEvS2_PT2_i:
	.zero		916


//--------------------- .nv.constant0._Z16dequantize_blockILi32ELi2EXadL_ZN45_INTERNAL_8d5cb472_14_gguf_kernel_cu_cd24131915dequantize_q5_1EPKviiR7__half2EEfEvS2_PT2_i --------------------------
	.section	.nv.constant0._Z16dequantize_blockILi32ELi2EXadL_ZN45_INTERNAL_8d5cb472_14_gguf_kernel_cu_cd24131915dequantize_q5_1EPKviiR7__half2EEfEvS2_PT2_i,"a",@progbits
	.sectionflags	@""
	.align	4
.nv.constant0._Z16dequantize_blockILi32ELi2EXadL_ZN45_INTERNAL_8d5cb472_14_gguf_kernel_cu_cd24131915dequantize_q5_1EPKviiR7__half2EEfEvS2_PT2_i:
	.zero		916


//--------------------- .nv.constant0._Z16dequantize_blockILi32ELi2EXadL_ZN45_INTERNAL_8d5cb472_14_gguf_kernel_cu_cd24131915dequantize_q5_0EPKviiR7__half2EEfEvS2_PT2_i --------------------------
	.section	.nv.constant0._Z16dequantize_blockILi32ELi2EXadL_ZN45_INTERNAL_8d5cb472_14_gguf_kernel_cu_cd24131915dequantize_q5_0EPKviiR7__half2EEfEvS2_PT2_i,"a",@progbits
	.sectionflags	@""
	.align	4
.nv.constant0._Z16dequantize_blockILi32ELi2EXadL_ZN45_INTERNAL_8d5cb472_14_gguf_kernel_cu_cd24131915dequantize_q5_0EPKviiR7__half2EEfEvS2_PT2_i:
	.zero		916


//--------------------- .nv.constant0._Z16dequantize_blockILi32ELi2EXadL_ZN45_INTERNAL_8d5cb472_14_gguf_kernel_cu_cd24131915dequantize_q4_1EPKviiR7__half2EEfEvS2_PT2_i --------------------------
	.section	.nv.constant0._Z16dequantize_blockILi32ELi2EXadL_ZN45_INTERNAL_8d5cb472_14_gguf_kernel_cu_cd24131915dequantize_q4_1EPKviiR7__half2EEfEvS2_PT2_i,"a",@progbits
	.sectionflags	@""
	.align	4
.nv.constant0._Z16dequantize_blockILi32ELi2EXadL_ZN45_INTERNAL_8d5cb472_14_gguf_kernel_cu_cd24131915dequantize_q4_1EPKviiR7__half2EEfEvS2_PT2_i:
	.zero		916


//--------------------- .nv.constant0._Z16dequantize_blockILi32ELi2EXadL_ZN45_INTERNAL_8d5cb472_14_gguf_kernel_cu_cd24131915dequantize_q4_0EPKviiR7__half2EEfEvS2_PT2_i --------------------------
	.section	.nv.constant0._Z16dequantize_blockILi32ELi2EXadL_ZN45_INTERNAL_8d5cb472_14_gguf_kernel_cu_cd24131915dequantize_q4_0EPKviiR7__half2EEfEvS2_PT2_i,"a",@progbits
	.sectionflags	@""
	.align	4
.nv.constant0._Z16dequantize_blockILi32ELi2EXadL_ZN45_INTERNAL_8d5cb472_14_gguf_kernel_cu_cd24131915dequantize_q4_0EPKviiR7__half2EEfEvS2_PT2_i:
	.zero		916


//--------------------- SYMBOLS --------------------------

	.type		.nv.reservedSmem.offset0,@object
	.size		.nv.reservedSmem.offset0,0x4
	.type		.nv.reservedSmem.cap,@object
	.size		.nv.reservedSmem.cap,0x4
